def matmul_kernel(
    a_ptr,
    b_ptr,
    c_ptr,
    M,
    N,
    K,
    stride_am,
    stride_ak,
    stride_bk,
    stride_bn,
    stride_cm,
    stride_cn,
    BLOCK_M: tl.constexpr,
    BLOCK_N: tl.constexpr,
    BLOCK_K: tl.constexpr,
    GROUP_M: tl.constexpr,
):
    pid = tl.program_id(axis=0)
    num_pid_m = tl.cdiv(M, BLOCK_M)
    num_pid_n = tl.cdiv(N, BLOCK_N)
    num_pid_in_group = GROUP_M * num_pid_n
    group_id = pid // num_pid_in_group
    first_pid_m = group_id * GROUP_M
    group_size_m = min(num_pid_m - first_pid_m, GROUP_M)
    pid_m = first_pid_m + ((pid % num_pid_in_group) % group_size_m)
    pid_n = (pid % num_pid_in_group) // group_size_m

    offs_am = (pid_m * BLOCK_M + tl.arange(0, BLOCK_M)) % M
    offs_bn = (pid_n * BLOCK_N + tl.arange(0, BLOCK_N)) % N
    offs_k = tl.arange(0, BLOCK_K)
    a_ptrs = a_ptr + offs_am[:, None] * stride_am + offs_k[None, :] * stride_ak
    b_ptrs = b_ptr + offs_k[:, None] * stride_bk + offs_bn[None, :] * stride_bn

    acc = tl.zeros((BLOCK_M, BLOCK_N), dtype=tl.float32)
    for kk in range(0, tl.cdiv(K, BLOCK_K)):
        a = tl.load(a_ptrs, mask=offs_k[None, :] < K - kk * BLOCK_K, other=0.0)
        b = tl.load(b_ptrs, mask=offs_k[:, None] < K - kk * BLOCK_K, other=0.0)
        acc = tl.dot(a, b, acc)
        a_ptrs += BLOCK_K * stride_ak
        b_ptrs += BLOCK_K * stride_bk

    c = acc.to(c_ptr.dtype.element_ty)
    offs_cm = pid_m * BLOCK_M + tl.arange(0, BLOCK_M)
    offs_cn = pid_n * BLOCK_N + tl.arange(0, BLOCK_N)
    c_ptrs = c_ptr + offs_cm[:, None] * stride_cm + offs_cn[None, :] * stride_cn
    mask = (offs_cm[:, None] < M) & (offs_cn[None, :] < N)
    tl.store(c_ptrs, c, mask=mask)

# config = {"BLOCK_K": 128, "BLOCK_M": 512, "BLOCK_N": 256, "GROUP_M": 8, "arch": "sm_90", "dtype": "fp8e5m2", "num_ctas": 1, "num_stages": 3, "num_warps": 2}
# arch = sm_90


// ===== COMPILED SASS (sm_90a) =====

	.target	sm_90a

	.elftype	@"ET_EXEC"


//--------------------- .note.nv.tkinfo           --------------------------
	.section	.note.nv.tkinfo,"",@"SHT_NOTE"
	.sectionflags	@"SHF_NOTE_NV_TKINFO"
	.tkinfo
        /*0018*/ 	.word	0x00000002
        /*0030*/ 	.string	""
        /*0030*/ 	.string	"ptxas"
        /*0030*/ 	.string	"Cuda compilation tools, release 13.0, V13.0.88"
        /*0030*/ 	.string	"Build cuda_13.0.r13.0/compiler.36424714_0"
        /*0030*/ 	.string	"-v  -suppress-debug-info  -lineinfo  -arch sm_90a "



//--------------------- .note.nv.cuinfo           --------------------------
	.section	.note.nv.cuinfo,"",@"SHT_NOTE"
	.sectionflags	@"SHF_NOTE_NV_CUINFO"
        /*0018*/ 	.short	0x0002
        /*001a*/ 	.short	0x005a
        /*001c*/ 	.short	0x0082
	.zero		2


//--------------------- .nv.info                  --------------------------
	.section	.nv.info,"",@"SHT_CUDA_INFO"
	.align	4


	//----- nvinfo : EIATTR_REGCOUNT
	.align		4
        /*0000*/ 	.byte	0x04, 0x2f
        /*0002*/ 	.short	(.L_1 - .L_0)
	.align		4
.L_0:
        /*0004*/ 	.word	index@(matmul_kernel)
        /*0008*/ 	.word	0x00000020


	//----- nvinfo : EIATTR_FRAME_SIZE
	.align		4
.L_1:
        /*000c*/ 	.byte	0x04, 0x11
        /*000e*/ 	.short	(.L_3 - .L_2)
	.align		4
.L_2:
        /*0010*/ 	.word	index@(matmul_kernel)
        /*0014*/ 	.word	0x00013f98


	//----- nvinfo : EIATTR_MIN_STACK_SIZE
	.align		4
.L_3:
        /*0018*/ 	.byte	0x04, 0x12
        /*001a*/ 	.short	(.L_5 - .L_4)
	.align		4
.L_4:
        /*001c*/ 	.word	index@(matmul_kernel)
        /*0020*/ 	.word	0x00013f98
.L_5:


//--------------------- .nv.compat                --------------------------
	.section	.nv.compat,"",@"SHT_CUDA_COMPAT_INFO"
	.align	4
        /*0000*/ 	.byte	0x02, 0x09, 0x01, 0x00, 0x02, 0x02, 0x02, 0x00, 0x02, 0x05, 0x05, 0x00, 0x03, 0x07, 0x01, 0x01
        /*0010*/ 	.byte	0x02, 0x03, 0x00, 0x00, 0x02, 0x06, 0x01, 0x00, 0x04, 0x0b, 0x08, 0x00, 0x00, 0x00, 0x00, 0x00
        /*0020*/ 	.byte	0x00, 0x00, 0x00, 0x00


//--------------------- .nv.info.matmul_kernel    --------------------------
	.section	.nv.info.matmul_kernel,"",@"SHT_CUDA_INFO"
	.sectionflags	@""
	.align	4


	//----- nvinfo : EIATTR_CUDA_API_VERSION
	.align		4
        /*0000*/ 	.byte	0x04, 0x37
        /*0002*/ 	.short	(.L_7 - .L_6)
.L_6:
        /*0004*/ 	.word	0x00000082


	//----- nvinfo : EIATTR_KPARAM_INFO
	.align		4
.L_7:
        /*0008*/ 	.byte	0x04, 0x17
        /*000a*/ 	.short	(.L_9 - .L_8)
.L_8:
        /*000c*/ 	.word	0x00000000
        /*0010*/ 	.short	0x000d
        /*0012*/ 	.short	0x0048
        /*0014*/ 	.byte	0x00, 0xf4, 0x21, 0x00


	//----- nvinfo : EIATTR_KPARAM_INFO
	.align		4
.L_9:
        /*0018*/ 	.byte	0x04, 0x17
        /*001a*/ 	.short	(.L_11 - .L_10)
.L_10:
        /*001c*/ 	.word	0x00000000
        /*0020*/ 	.short	0x000c
        /*0022*/ 	.short	0x0040
        /*0024*/ 	.byte	0x00, 0xf4, 0x21, 0x00


	//----- nvinfo : EIATTR_KPARAM_INFO
	.align		4
.L_11:
        /*0028*/ 	.byte	0x04, 0x17
        /*002a*/ 	.short	(.L_13 - .L_12)
.L_12:
        /*002c*/ 	.word	0x00000000
        /*0030*/ 	.short	0x000b
        /*0032*/ 	.short	0x0038
        /*0034*/ 	.byte	0x00, 0xf0, 0x11, 0x00


	//----- nvinfo : EIATTR_KPARAM_INFO
	.align		4
.L_13:
        /*0038*/ 	.byte	0x04, 0x17
        /*003a*/ 	.short	(.L_15 - .L_14)
.L_14:
        /*003c*/ 	.word	0x00000000
        /*0040*/ 	.short	0x000a
        /*0042*/ 	.short	0x0034
        /*0044*/ 	.byte	0x00, 0xf0, 0x11, 0x00


	//----- nvinfo : EIATTR_KPARAM_INFO
	.align		4
.L_15:
        /*0048*/ 	.byte	0x04, 0x17
        /*004a*/ 	.short	(.L_17 - .L_16)
.L_16:
        /*004c*/ 	.word	0x00000000
        /*0050*/ 	.short	0x0009
        /*0052*/ 	.short	0x0030
        /*0054*/ 	.byte	0x00, 0xf0, 0x11, 0x00


	//----- nvinfo : EIATTR_KPARAM_INFO
	.align		4
.L_17:
        /*0058*/ 	.byte	0x04, 0x17
        /*005a*/ 	.short	(.L_19 - .L_18)
.L_18:
        /*005c*/ 	.word	0x00000000
        /*0060*/ 	.short	0x0008
        /*0062*/ 	.short	0x002c
        /*0064*/ 	.byte	0x00, 0xf0, 0x11, 0x00


	//----- nvinfo : EIATTR_KPARAM_INFO
	.align		4
.L_19:
        /*0068*/ 	.byte	0x04, 0x17
        /*006a*/ 	.short	(.L_21 - .L_20)
.L_20:
        /*006c*/ 	.word	0x00000000
        /*0070*/ 	.short	0x0007
        /*0072*/ 	.short	0x0028
        /*0074*/ 	.byte	0x00, 0xf0, 0x11, 0x00


	//----- nvinfo : EIATTR_KPARAM_INFO
	.align		4
.L_21:
        /*0078*/ 	.byte	0x04, 0x17
        /*007a*/ 	.short	(.L_23 - .L_22)
.L_22:
        /*007c*/ 	.word	0x00000000
        /*0080*/ 	.short	0x0006
        /*0082*/ 	.short	0x0024
        /*0084*/ 	.byte	0x00, 0xf0, 0x11, 0x00


	//----- nvinfo : EIATTR_KPARAM_INFO
	.align		4
.L_23:
        /*0088*/ 	.byte	0x04, 0x17
        /*008a*/ 	.short	(.L_25 - .L_24)
.L_24:
        /*008c*/ 	.word	0x00000000
        /*0090*/ 	.short	0x0005
        /*0092*/ 	.short	0x0020
        /*0094*/ 	.byte	0x00, 0xf0, 0x11, 0x00


	//----- nvinfo : EIATTR_KPARAM_INFO
	.align		4
.L_25:
        /*0098*/ 	.byte	0x04, 0x17
        /*009a*/ 	.short	(.L_27 - .L_26)
.L_26:
        /*009c*/ 	.word	0x00000000
        /*00a0*/ 	.short	0x0004
        /*00a2*/ 	.short	0x001c
        /*00a4*/ 	.byte	0x00, 0xf0, 0x11, 0x00


	//----- nvinfo : EIATTR_KPARAM_INFO
	.align		4
.L_27:
        /*00a8*/ 	.byte	0x04, 0x17
        /*00aa*/ 	.short	(.L_29 - .L_28)
.L_28:
        /*00ac*/ 	.word	0x00000000
        /*00b0*/ 	.short	0x0003
        /*00b2*/ 	.short	0x0018
        /*00b4*/ 	.byte	0x00, 0xf0, 0x11, 0x00


	//----- nvinfo : EIATTR_KPARAM_INFO
	.align		4
.L_29:
        /*00b8*/ 	.byte	0x04, 0x17
        /*00ba*/ 	.short	(.L_31 - .L_30)
.L_30:
        /*00bc*/ 	.word	0x00000000
        /*00c0*/ 	.short	0x0002
        /*00c2*/ 	.short	0x0010
        /*00c4*/ 	.byte	0x00, 0xf4, 0x21, 0x00


	//----- nvinfo : EIATTR_KPARAM_INFO
	.align		4
.L_31:
        /*00c8*/ 	.byte	0x04, 0x17
        /*00ca*/ 	.short	(.L_33 - .L_32)
.L_32:
        /*00cc*/ 	.word	0x00000000
        /*00d0*/ 	.short	0x0001
        /*00d2*/ 	.short	0x0008
        /*00d4*/ 	.byte	0x00, 0xf4, 0x21, 0x00


	//----- nvinfo : EIATTR_KPARAM_INFO
	.align		4
.L_33:
        /*00d8*/ 	.byte	0x04, 0x17
        /*00da*/ 	.short	(.L_35 - .L_34)
.L_34:
        /*00dc*/ 	.word	0x00000000
        /*00e0*/ 	.short	0x0000
        /*00e2*/ 	.short	0x0000
        /*00e4*/ 	.byte	0x00, 0xf4, 0x21, 0x00


	//----- nvinfo : EIATTR_SPARSE_MMA_MASK
	.align		4
.L_35:
        /*00e8*/ 	.byte	0x03, 0x50
        /*00ea*/ 	.short	0x0000


	//----- nvinfo : EIATTR_MAXREG_COUNT
	.align		4
        /*00ec*/ 	.byte	0x03, 0x1b
        /*00ee*/ 	.short	0x00ff


	//----- nvinfo : EIATTR_NUM_BARRIERS
	.align		4
        /*00f0*/ 	.byte	0x02, 0x4c
        /*00f2*/ 	.byte	0x01
	.zero		1


	//----- nvinfo : EIATTR_ANNOTATIONS
	.align		4
        /*00f4*/ 	.byte	0x04, 0x55
        /*00f6*/ 	.short	(.L_37 - .L_36)


	//   ....[0]....
.L_36:
        /*00f8*/ 	.word	0x00000001
        /*00fc*/ 	.byte	0x60, 0x00, 0x00, 0x00, 0x01, 0x00, 0x00, 0x00, 0x90, 0x00, 0x00, 0x00, 0x01, 0x00, 0x00, 0x00
        /* <DEDUP_REMOVED lines=1135> */
        /*47fc*/ 	.byte	0xf0, 0xa1, 0x00, 0x00, 0x01, 0x00, 0x00, 0x00, 0x10, 0xa2, 0x00, 0x00


	//----- nvinfo : EIATTR_MERCURY_ISA_VERSION
	.align		4
.L_37:
        /*4808*/ 	.byte	0x03, 0x5f
        /*480a*/ 	.short	0x0101


	//----- nvinfo : EIATTR_EXIT_INSTR_OFFSETS
	.align		4
        /*480c*/ 	.byte	0x04, 0x1c
        /*480e*/ 	.short	(.L_39 - .L_38)


	//   ....[0]....
.L_38:
        /*4810*/ 	.word	0x00257ca0


	//   ....[1]....
        /*4814*/ 	.word	0x00257cd0


	//----- nvinfo : EIATTR_REQNTID
	.align		4
.L_39:
        /*4818*/ 	.byte	0x04, 0x10
        /*481a*/ 	.short	(.L_41 - .L_40)
.L_40:
        /*481c*/ 	.word	0x00000040
        /*4820*/ 	.word	0x00000001
        /*4824*/ 	.word	0x00000001


	//----- nvinfo : EIATTR_CBANK_PARAM_SIZE
	.align		4
.L_41:
        /*4828*/ 	.byte	0x03, 0x19
        /*482a*/ 	.short	0x0050


	//----- nvinfo : EIATTR_PARAM_CBANK
	.align		4
        /*482c*/ 	.byte	0x04, 0x0a
        /*482e*/ 	.short	(.L_43 - .L_42)
	.align		4
.L_42:
        /*4830*/ 	.word	index@(.nv.constant0.matmul_kernel)
        /*4834*/ 	.short	0x0210
        /*4836*/ 	.short	0x0050


	//----- nvinfo : EIATTR_SW_WAR
	.align		4
.L_43:
        /*4838*/ 	.byte	0x04, 0x36
        /*483a*/ 	.short	(.L_45 - .L_44)
.L_44:
        /*483c*/ 	.word	0x00000008
.L_45:


//--------------------- .nv.callgraph             --------------------------
	.section	.nv.callgraph,"",@"SHT_CUDA_CALLGRAPH"
	.align	4
	.sectionentsize	8
	.align		4
        /*0000*/ 	.word	0x00000000
	.align		4
        /*0004*/ 	.word	0xffffffff
	.align		4
        /*0008*/ 	.word	0x00000000
	.align		4
        /*000c*/ 	.word	0xfffffffe
	.align		4
        /*0010*/ 	.word	0x00000000
	.align		4
        /*0014*/ 	.word	0xfffffffd
	.align		4
        /*0018*/ 	.word	0x00000000
	.align		4
        /*001c*/ 	.word	0xfffffffc


//--------------------- .text.matmul_kernel       --------------------------
	.section	.text.matmul_kernel,"ax",@progbits
	.align	128
        .global         matmul_kernel
        .type           matmul_kernel,@function
        .size           matmul_kernel,(.L_x_3 - matmul_kernel)
        .other          matmul_kernel,@"STO_CUDA_ENTRY STV_DEFAULT"
matmul_kernel:
.text.matmul_kernel:
[----:B------:R-:W0:Y:S08]  /*0000*/  LDC R1, c[0x0][0x28] ;  /* 0x00000a00ff017b82 */ /* 0x000e300000000800 */
[----:B------:R-:W1:Y:S01]  /*0010*/  LDC.64 R2, c[0x0][0x228] ;  /* 0x00008a00ff027b82 */ /* 0x000e620000000a00 */
[----:B0-----:R-:W-:Y:S01]  /*0020*/  VIADD R1, R1, 0xfffec068 ;  /* 0xfffec06801017836 */ /* 0x001fe20000000000 */
[----:B------:R-:W0:Y:S01]  /*0030*/  S2R R13, SR_TID.X ;  /* 0x00000000000d7919 */ /* 0x000e220000002100 */
[----:B------:R-:W-:-:S05]  /*0040*/  UMOV UR6, 0x400 ;  /* 0x0000040000067882 */ /* 0x000fca0000000000 */
[----:B------:R-:W2:Y:S01]  /*0050*/  S2UR UR4, SR_CgaCtaId ;  /* 0x00000000000479c3 */ /* 0x000ea20000008800 */
[----:B-1----:R1:W-:Y:S01]  /*0060*/  STL.64 [R1+0xf8], R2 ;  /* 0x0000f80201007387 */ /* 0x0023e20000100a00 */
[----:B------:R-:W-:Y:S02]  /*0070*/  IMAD.MOV.U32 R12, RZ, RZ, R3 ;  /* 0x000000ffff0c7224 */ /* 0x000fe400078e0003 */
[----:B------:R-:W-:Y:S01]  /*0080*/  IMAD.MOV.U32 R19, RZ, RZ, R2 ;  /* 0x000000ffff137224 */ /* 0x000fe200078e0002 */
[----:B------:R-:W-:Y:S01]  /*0090*/  STL [R1+0xb0], RZ ;  /* 0x0000b0ff01007387 */ /* 0x000fe20000100800 */
[----:B------:R-:W-:-:S03]  /*00a0*/  VIADD R0, R12, 0xff ;  /* 0x000000ff0c007836 */ /* 0x000fc60000000000 */
[----:B------:R-:W-:Y:S01]  /*00b0*/  STL [R1+0xb4], RZ ;  /* 0x0000b4ff01007387 */ /* 0x000fe20000100800 */
[----:B--2---:R-:W-:-:S03]  /*00c0*/  ULEA UR6, UR4, UR6, 0x18 ;  /* 0x0000000604067291 */ /* 0x004fc6000f8ec03f */
[----:B------:R-:W-:Y:S01]  /*00d0*/  STL [R1+0xb8], RZ ;  /* 0x0000b8ff01007387 */ /* 0x000fe20000100800 */
[----:B-1----:R-:W-:Y:S01]  /*00e0*/  SHF.R.S32.HI R3, RZ, 0x1f, R0 ;  /* 0x0000001fff037819 */ /* 0x002fe20000011400 */
[----:B------:R-:W-:Y:S02]  /*00f0*/  ULDC.64 UR4, c[0x0][0x208] ;  /* 0x0000820000047ab9 */ /* 0x000fe40000000a00 */
[----:B------:R-:W-:Y:S01]  /*0100*/  STL [R1+0xbc], RZ ;  /* 0x0000bcff01007387 */ /* 0x000fe20000100800 */
[----:B------:R-:W-:-:S03]  /*0110*/  LEA.HI R3, R3, R0, RZ, 0x8 ;  /* 0x0000000003037211 */ /* 0x000fc600078f40ff */
[----:B------:R-:W-:Y:S01]  /*0120*/  STL [R1+0xc0], RZ ;  /* 0x0000c0ff01007387 */ /* 0x000fe20000100800 */
[----:B------:R-:W-:-:S03]  /*0130*/  SHF.R.S32.HI R0, RZ, 0x8, R3 ;  /* 0x00000008ff007819 */ /* 0x000fc60000011403 */
[----:B------:R-:W-:Y:S02]  /*0140*/  STL [R1+0xc4], RZ ;  /* 0x0000c4ff01007387 */ /* 0x000fe40000100800 */
[----:B------:R-:W-:Y:S02]  /*0150*/  IMAD.SHL.U32 R0, R0, 0x8, RZ ;  /* 0x0000000800007824 */ /* 0x000fe400078e00ff */
[----:B------:R-:W-:Y:S03]  /*0160*/  STL [R1+0xc8], RZ ;  /* 0x0000c8ff01007387 */ /* 0x000fe60000100800 */
[-C--:B------:R-:W-:Y:S01]  /*0170*/  IABS R7, R0.reuse ;  /* 0x0000000000077213 */ /* 0x080fe20000000000 */
[----:B------:R-:W-:Y:S01]  /*0180*/  STL [R1+0xcc], RZ ;  /* 0x0000ccff01007387 */ /* 0x000fe20000100800 */
[----:B------:R-:W-:Y:S02]  /*0190*/  IABS R10, R0 ;  /* 0x00000000000a7213 */ /* 0x000fe40000000000 */
[----:B------:R-:W1:Y:S01]  /*01a0*/  I2F.RP R2, R7 ;  /* 0x0000000700027306 */ /* 0x000e620000209400 */
[----:B------:R-:W-:Y:S04]  /*01b0*/  STL [R1+0xd0], RZ ;  /* 0x0000d0ff01007387 */ /* 0x000fe80000100800 */
[----:B------:R-:W-:Y:S04]  /*01c0*/  STL [R1+0xd4], RZ ;  /* 0x0000d4ff01007387 */ /* 0x000fe80000100800 */
[----:B------:R-:W-:Y:S04]  /*01d0*/  STL [R1+0xd8], RZ ;  /* 0x0000d8ff01007387 */ /* 0x000fe80000100800 */
[----:B------:R-:W-:Y:S01]  /*01e0*/  STL [R1+0xdc], RZ ;  /* 0x0000dcff01007387 */ /* 0x000fe20000100800 */
[----:B-1----:R-:W1:Y:S03]  /*01f0*/  MUFU.RCP R2, R2 ;  /* 0x0000000200027308 */ /* 0x002e660000001000 */
[----:B------:R-:W-:Y:S04]  /*0200*/  STL [R1+0x110], RZ ;  /* 0x000110ff01007387 */ /* 0x000fe80000100800 */
[----:B------:R-:W-:Y:S04]  /*0210*/  STL [R1+0x114], RZ ;  /* 0x000114ff01007387 */ /* 0x000fe80000100800 */
[----:B------:R-:W-:Y:S04]  /*0220*/  STL [R1+0x118], RZ ;  /* 0x000118ff01007387 */ /* 0x000fe80000100800 */
[----:B------:R-:W-:Y:S01]  /*0230*/  STL [R1+0x11c], RZ ;  /* 0x00011cff01007387 */ /* 0x000fe20000100800 */
[----:B-1----:R-:W-:-:S03]  /*0240*/  VIADD R4, R2, 0xffffffe ;  /* 0x0ffffffe02047836 */ /* 0x002fc60000000000 */
[----:B------:R-:W-:Y:S01]  /*0250*/  STL [R1+0x130], RZ ;  /* 0x000130ff01007387 */ /* 0x000fe20000100800 */
[----:B------:R-:W-:Y:S01]  /*0260*/  IMAD.MOV R2, RZ, RZ, -R10 ;  /* 0x000000ffff027224 */ /* 0x000fe200078e0a0a */
[----:B------:R1:W2:Y:S02]  /*0270*/  F2I.FTZ.U32.TRUNC.NTZ R5, R4 ;  /* 0x0000000400057305 */ /* 0x0002a4000021f000 */
[----:B------:R-:W-:Y:S04]  /*0280*/  STL [R1+0x134], RZ ;  /* 0x000134ff01007387 */ /* 0x000fe80000100800 */
[----:B------:R-:W-:Y:S04]  /*0290*/  STL [R1+0x138], RZ ;  /* 0x000138ff01007387 */ /* 0x000fe80000100800 */
[----:B------:R-:W-:Y:S01]  /*02a0*/  STL [R1+0x13c], RZ ;  /* 0x00013cff01007387 */ /* 0x000fe20000100800 */
[----:B-1----:R-:W-:-:S03]  /*02b0*/  IMAD.MOV.U32 R4, RZ, RZ, RZ ;  /* 0x000000ffff047224 */ /* 0x002fc600078e00ff */
[----:B------:R-:W-:Y:S01]  /*02c0*/  STL [R1+0x1ec0], RZ ;  /* 0x001ec0ff01007387 */ /* 0x000fe20000100800 */
[----:B--2---:R-:W-:-:S03]  /*02d0*/  IMAD.MOV R6, RZ, RZ, -R5 ;  /* 0x000000ffff067224 */ /* 0x004fc600078e0a05 */
[----:B------:R-:W-:Y:S01]  /*02e0*/  STL [R1+0x1ec4], RZ ;  /* 0x001ec4ff01007387 */ /* 0x000fe20000100800 */
[----:B------:R-:W-:-:S03]  /*02f0*/  IMAD R9, R6, R7, RZ ;  /* 0x0000000706097224 */ /* 0x000fc600078e02ff */
[----:B------:R-:W-:Y:S01]  /*0300*/  STL [R1+0x1ec8], RZ ;  /* 0x001ec8ff01007387 */ /* 0x000fe20000100800 */
[----:B------:R-:W-:-:S03]  /*0310*/  IMAD.HI.U32 R5, R5, R9, R4 ;  /* 0x0000000905057227 */ /* 0x000fc600078e0004 */
[----:B------:R-:W-:Y:S04]  /*0320*/  STL [R1+0x1ecc], RZ ;  /* 0x001eccff01007387 */ /* 0x000fe80000100800 */
        /* <DEDUP_REMOVED lines=1749> */
[----:B------:R-:W-:Y:S01]  /*7080*/  STL [R1+0x1754], RZ ;  /* 0x001754ff01007387 */ /* 0x000fe20000100800 */
[----:B------:R-:W1:Y:S03]  /*7090*/  S2R R3, SR_CTAID.X ;  /* 0x0000000000037919 */ /* 0x000e660000002500 */
        /* <DEDUP_REMOVED lines=8> */
[----:B-1----:R-:W-:-:S03]  /*7120*/  IABS R8, R3 ;  /* 0x0000000300087213 */ /* 0x002fc60000000000 */
[----:B------:R-:W-:Y:S02]  /*7130*/  STL [R1+0x16e8], RZ ;  /* 0x0016e8ff01007387 */ /* 0x000fe40000100800 */
[----:B------:R-:W-:Y:S02]  /*7140*/  IMAD.MOV.U32 R6, RZ, RZ, R8 ;  /* 0x000000ffff067224 */ /* 0x000fe400078e0008 */
[----:B------:R-:W-:Y:S02]  /*7150*/  STL [R1+0x16ec], RZ ;  /* 0x0016ecff01007387 */ /* 0x000fe40000100800 */
[----:B------:R-:W-:Y:S02]  /*7160*/  IMAD.HI.U32 R5, R5, R6, RZ ;  /* 0x0000000605057227 */ /* 0x000fe400078e00ff */
[----:B------:R-:W-:Y:S02]  /*7170*/  STL [R1+0x11b0], RZ ;  /* 0x0011b0ff01007387 */ /* 0x000fe40000100800 */
[----:B------:R-:W-:-:S02]  /*7180*/  IMAD R2, R5, R2, R6 ;  /* 0x0000000205027224 */ /* 0x000fc400078e0206 */
[----:B------:R-:W-:Y:S03]  /*7190*/  STL [R1+0x11b4], RZ ;  /* 0x0011b4ff01007387 */ /* 0x000fe60000100800 */
[----:B------:R-:W-:Y:S01]  /*71a0*/  ISETP.GT.U32.AND P1, PT, R7, R2, PT ;  /* 0x000000020700720c */ /* 0x000fe20003f24070 */
[----:B------:R-:W-:Y:S04]  /*71b0*/  STL [R1+0x11b8], RZ ;  /* 0x0011b8ff01007387 */ /* 0x000fe80000100800 */
[----:B------:R-:W-:Y:S04]  /*71c0*/  STL [R1+0x11bc], RZ ;  /* 0x0011bcff01007387 */ /* 0x000fe80000100800 */
[----:B------:R-:W-:Y:S04]  /*71d0*/  STL [R1+0x1160], RZ ;  /* 0x001160ff01007387 */ /* 0x000fe80000100800 */
[----:B------:R-:W-:Y:S01]  /*71e0*/  STL [R1+0x1164], RZ ;  /* 0x001164ff01007387 */ /* 0x000fe20000100800 */
[----:B------:R-:W-:-:S02]  /*71f0*/  @!P1 IMAD.IADD R2, R2, 0x1, -R7 ;  /* 0x0000000102029824 */ /* 0x000fc400078e0a07 */
[----:B------:R-:W-:Y:S01]  /*7200*/  @!P1 VIADD R5, R5, 0x1 ;  /* 0x0000000105059836 */ /* 0x000fe20000000000 */
[----:B------:R-:W-:Y:S01]  /*7210*/  STL [R1+0x1168], RZ ;  /* 0x001168ff01007387 */ /* 0x000fe20000100800 */
[----:B------:R-:W-:Y:S02]  /*7220*/  ISETP.NE.AND P1, PT, R0, RZ, PT ;  /* 0x000000ff0000720c */ /* 0x000fe40003f25270 */
[----:B------:R-:W-:Y:S01]  /*7230*/  ISETP.GE.U32.AND P0, PT, R2, R7, PT ;  /* 0x000000070200720c */ /* 0x000fe20003f06070 */
[----:B------:R-:W-:Y:S01]  /*7240*/  STL [R1+0x116c], RZ ;  /* 0x00116cff01007387 */ /* 0x000fe20000100800 */
[----:B------:R-:W-:-:S03]  /*7250*/  LOP3.LUT R2, R3, R0, RZ, 0x3c, !PT ;  /* 0x0000000003027212 */ /* 0x000fc600078e3cff */
[----:B------:R-:W-:Y:S01]  /*7260*/  STL [R1+0x2f90], RZ ;  /* 0x002f90ff01007387 */ /* 0x000fe20000100800 */
[----:B------:R-:W-:Y:S01]  /*7270*/  ISETP.GE.AND P2, PT, R2, RZ, PT ;  /* 0x000000ff0200720c */ /* 0x000fe20003f46270 */
[----:B------:R-:W-:Y:S02]  /*7280*/  VIADD R2, R19, 0x1ff ;  /* 0x000001ff13027836 */ /* 0x000fe40000000000 */
[----:B------:R-:W-:Y:S04]  /*7290*/  STL [R1+0x2f94], RZ ;  /* 0x002f94ff01007387 */ /* 0x000fe80000100800 */
[----:B------:R-:W-:Y:S01]  /*72a0*/  STL [R1+0x2f98], RZ ;  /* 0x002f98ff01007387 */ /* 0x000fe20000100800 */
[----:B------:R-:W-:-:S03]  /*72b0*/  @P0 VIADD R5, R5, 0x1 ;  /* 0x0000000105050836 */ /* 0x000fc60000000000 */
[----:B------:R-:W-:Y:S01]  /*72c0*/  STL [R1+0x2f9c], RZ ;  /* 0x002f9cff01007387 */ /* 0x000fe20000100800 */
[----:B------:R-:W-:Y:S01]  /*72d0*/  IMAD.MOV.U32 R4, RZ, RZ, R5 ;  /* 0x000000ffff047224 */ /* 0x000fe200078e0005 */
[----:B------:R-:W-:Y:S02]  /*72e0*/  SHF.R.S32.HI R5, RZ, 0x1f, R2 ;  /* 0x0000001fff057819 */ /* 0x000fe40000011402 */
[----:B------:R-:W-:Y:S01]  /*72f0*/  STL [R1+0x2f80], RZ ;  /* 0x002f80ff01007387 */ /* 0x000fe20000100800 */
[----:B------:R-:W-:Y:S01]  /*7300*/  @!P2 IMAD.MOV R4, RZ, RZ, -R4 ;  /* 0x000000ffff04a224 */ /* 0x000fe200078e0a04 */
[----:B------:R-:W-:Y:S02]  /*7310*/  @!P1 LOP3.LUT R4, RZ, R0, RZ, 0x33, !PT ;  /* 0x00000000ff049212 */ /* 0x000fe400078e33ff */
[----:B------:R-:W-:Y:S01]  /*7320*/  STL [R1+0x2f84], RZ ;  /* 0x002f84ff01007387 */ /* 0x000fe20000100800 */
[----:B------:R-:W-:Y:S02]  /*7330*/  LEA.HI R5, R5, R2, RZ, 0x9 ;  /* 0x0000000205057211 */ /* 0x000fe400078f48ff */
[----:B------:R-:W-:Y:S01]  /*7340*/  IMAD.SHL.U32 R2, R4, 0x8, RZ ;  /* 0x0000000804027824 */ /* 0x000fe200078e00ff */
[----:B------:R-:W-:Y:S01]  /*7350*/  STL [R1+0x2f88], RZ ;  /* 0x002f88ff01007387 */ /* 0x000fe20000100800 */
[----:B------:R-:W-:-:S03]  /*7360*/  IMAD.MOV R4, RZ, RZ, -R4 ;  /* 0x000000ffff047224 */ /* 0x000fc600078e0a04 */
[----:B------:R-:W-:Y:S01]  /*7370*/  STL [R1+0x2f8c], RZ ;  /* 0x002f8cff01007387 */ /* 0x000fe20000100800 */
[----:B------:R-:W-:Y:S01]  /*7380*/  LEA.HI.SX32 R5, R5, -R2, 0x17 ;  /* 0x8000000205057211 */ /* 0x000fe200078fbaff */
[----:B------:R-:W-:Y:S02]  /*7390*/  IMAD R11, R0, R4, R3 ;  /* 0x00000004000b7224 */ /* 0x000fe400078e0203 */
[----:B------:R-:W-:Y:S01]  /*73a0*/  STL [R1+0x2f70], RZ ;  /* 0x002f70ff01007387 */ /* 0x000fe20000100800 */
[----:B------:R-:W-:Y:S01]  /*73b0*/  VIMNMX R6, R5, 0x8, PT ;  /* 0x0000000805067848 */ /* 0x000fe20003fe0100 */
[----:B------:R-:W-:Y:S02]  /*73c0*/  IMAD.MOV.U32 R4, RZ, RZ, RZ ;  /* 0x000000ffff047224 */ /* 0x000fe400078e00ff */
[----:B------:R-:W-:Y:S01]  /*73d0*/  STL [R1+0x2f74], RZ ;  /* 0x002f74ff01007387 */ /* 0x000fe20000100800 */
[-C--:B------:R-:W-:Y:S02]  /*73e0*/  IABS R8, R6.reuse ;  /* 0x0000000600087213 */ /* 0x080fe40000000000 */
[----:B------:R-:W-:Y:S01]  /*73f0*/  IABS R0, R6 ;  /* 0x0000000600007213 */ /* 0x000fe20000000000 */
[----:B------:R-:W-:Y:S01]  /*7400*/  STL [R1+0x2f78], RZ ;  /* 0x002f78ff01007387 */ /* 0x000fe20000100800 */
[----:B------:R-:W1:Y:S03]  /*7410*/  I2F.RP R7, R8 ;  /* 0x0000000800077306 */ /* 0x000e660000209400 */
        /* <DEDUP_REMOVED lines=10> */
[----:B------:R-:W-:Y:S04]  /*74c0*/  STL [R1+0x2f5c], RZ ;  /* 0x002f5cff01007387 */ /* 0x000fe80000100800 */
[----:B------:R-:W-:Y:S01]  /*74d0*/  STL [R1+0x2f40], RZ ;  /* 0x002f40ff01007387 */ /* 0x000fe20000100800 */
[----:B------:R-:W1:Y:S03]  /*74e0*/  F2I.FTZ.U32.TRUNC.NTZ R5, R5 ;  /* 0x0000000500057305 */ /* 0x000e66000021f000 */
[----:B------:R-:W-:Y:S04]  /*74f0*/  STL [R1+0x2f44], RZ ;  /* 0x002f44ff01007387 */ /* 0x000fe80000100800 */
[----:B------:R-:W-:Y:S04]  /*7500*/  STL [R1+0x2f48], RZ ;  /* 0x002f48ff01007387 */ /* 0x000fe80000100800 */
[----:B------:R-:W-:Y:S04]  /*7510*/  STL [R1+0x2f4c], RZ ;  /* 0x002f4cff01007387 */ /* 0x000fe80000100800 */
[----:B------:R-:W-:Y:S01]  /*7520*/  STL [R1+0x2f30], RZ ;  /* 0x002f30ff01007387 */ /* 0x000fe20000100800 */
[----:B-1----:R-:W-:-:S03]  /*7530*/  IMAD.MOV R9, RZ, RZ, -R5 ;  /* 0x000000ffff097224 */ /* 0x002fc600078e0a05 */
[----:B------:R-:W-:Y:S01]  /*7540*/  STL [R1+0x2f34], RZ ;  /* 0x002f34ff01007387 */ /* 0x000fe20000100800 */
[----:B------:R-:W-:Y:S01]  /*7550*/  IMAD.MOV.U32 R3, RZ, RZ, R9 ;  /* 0x000000ffff037224 */ /* 0x000fe200078e0009 */
[----:B------:R-:W-:Y:S02]  /*7560*/  IABS R9, R11 ;  /* 0x0000000b00097213 */ /* 0x000fe40000000000 */
[----:B------:R-:W-:Y:S01]  /*7570*/  STL [R1+0x2f38], RZ ;  /* 0x002f38ff01007387 */ /* 0x000fe20000100800 */
[----:B------:R-:W-:-:S03]  /*7580*/  IMAD R3, R3, R8, RZ ;  /* 0x0000000803037224 */ /* 0x000fc600078e02ff */
[----:B------:R-:W-:Y:S01]  /*7590*/  STL [R1+0x2f3c], RZ ;  /* 0x002f3cff01007387 */ /* 0x000fe20000100800 */
[----:B------:R-:W-:Y:S01]  /*75a0*/  IMAD.HI.U32 R4, R5, R3, R4 ;  /* 0x0000000305047227 */ /* 0x000fe200078e0004 */
[----:B0-----:R-:W-:Y:S02]  /*75b0*/  LOP3.LUT R5, R13, 0x3f, RZ, 0xc0, !PT ;  /* 0x0000003f0d057812 */ /* 0x001fe400078ec0ff */
[----:B------:R-:W-:Y:S01]  /*75c0*/  STL [R1+0x3020], RZ ;  /* 0x003020ff01007387 */ /* 0x000fe20000100800 */
[----:B------:R-:W-:Y:S02]  /*75d0*/  IMAD.MOV R3, RZ, RZ, -R0 ;  /* 0x000000ffff037224 */ /* 0x000fe400078e0a00 */
[----:B------:R-:W-:Y:S01]  /*75e0*/  IMAD.HI.U32 R0, R4, R9, RZ ;  /* 0x0000000904007227 */ /* 0x000fe200078e00ff */
[----:B------:R-:W-:Y:S03]  /*75f0*/  STL [R1+0x3024], RZ ;  /* 0x003024ff01007387 */ /* 0x000fe60000100800 */
[----:B------:R-:W-:Y:S01]  /*7600*/  IMAD R3, R0, R3, R9 ;  /* 0x0000000300037224 */ /* 0x000fe200078e0209 */
[----:B------:R-:W-:Y:S04]  /*7610*/  STL [R1+0x3028], RZ ;  /* 0x003028ff01007387 */ /* 0x000fe80000100800 */
[----:B------:R-:W-:Y:S01]  /*7620*/  STL [R1+0x302c], RZ ;  /* 0x00302cff01007387 */ /* 0x000fe20000100800 */
[----:B------:R-:W-:-:S03]  /*7630*/  ISETP.GT.U32.AND P1, PT, R8, R3, PT ;  /* 0x000000030800720c */ /* 0x000fc60003f24070 */
[----:B------:R-:W-:Y:S04]  /*7640*/  STL [R1+0x3010], RZ ;  /* 0x003010ff01007387 */ /* 0x000fe80000100800 */
[----:B------:R-:W-:Y:S04]  /*7650*/  STL [R1+0x3014], RZ ;  /* 0x003014ff01007387 */ /* 0x000fe80000100800 */
[----:B------:R-:W-:Y:S02]  /*7660*/  STL [R1+0x3018], RZ ;  /* 0x003018ff01007387 */ /* 0x000fe40000100800 */
[----:B------:R-:W-:-:S02]  /*7670*/  @!P1 IMAD.IADD R3, R3, 0x1, -R8 ;  /* 0x0000000103039824 */ /* 0x000fc400078e0a08 */
[----:B------:R-:W-:Y:S01]  /*7680*/  STL [R1+0x301c], RZ ;  /* 0x00301cff01007387 */ /* 0x000fe20000100800 */
[----:B------:R-:W-:Y:S01]  /*7690*/  @!P1 VIADD R0, R0, 0x1 ;  /* 0x0000000100009836 */ /* 0x000fe20000000000 */
[----:B------:R-:W-:Y:S02]  /*76a0*/  ISETP.NE.AND P1, PT, R6, RZ, PT ;  /* 0x000000ff0600720c */ /* 0x000fe40003f25270 */
[----:B------:R-:W-:Y:S01]  /*76b0*/  STL [R1+0x3000], RZ ;  /* 0x003000ff01007387 */ /* 0x000fe20000100800 */
[----:B------:R-:W-:Y:S02]  /*76c0*/  ISETP.GE.U32.AND P0, PT, R3, R8, PT ;  /* 0x000000080300720c */ /* 0x000fe40003f06070 */
[----:B------:R-:W-:Y:S01]  /*76d0*/  LOP3.LUT R3, R11, R6, RZ, 0x3c, !PT ;  /* 0x000000060b037212 */ /* 0x000fe200078e3cff */
[----:B------:R-:W-:Y:S03]  /*76e0*/  STL [R1+0x3004], RZ ;  /* 0x003004ff01007387 */ /* 0x000fe60000100800 */
[----:B------:R-:W-:Y:S01]  /*76f0*/  ISETP.GE.AND P2, PT, R3, RZ, PT ;  /* 0x000000ff0300720c */ /* 0x000fe20003f46270 */
[----:B------:R-:W-:Y:S04]  /*7700*/  STL [R1+0x3008], RZ ;  /* 0x003008ff01007387 */ /* 0x000fe80000100800 */
[----:B------:R-:W-:Y:S02]  /*7710*/  STL [R1+0x300c], RZ ;  /* 0x00300cff01007387 */ /* 0x000fe40000100800 */
[----:B------:R-:W-:-:S02]  /*7720*/  @P0 VIADD R0, R0, 0x1 ;  /* 0x0000000100000836 */ /* 0x000fc40000000000 */
[----:B------:R-:W-:Y:S04]  /*7730*/  STL [R1+0x2ff0], RZ ;  /* 0x002ff0ff01007387 */ /* 0x000fe80000100800 */
[----:B------:R-:W-:Y:S01]  /*7740*/  STL [R1+0x2ff4], RZ ;  /* 0x002ff4ff01007387 */ /* 0x000fe20000100800 */
[----:B------:R-:W-:Y:S01]  /*7750*/  @!P2 IMAD.MOV R0, RZ, RZ, -R0 ;  /* 0x000000ffff00a224 */ /* 0x000fe200078e0a00 */
[----:B------:R-:W-:Y:S02]  /*7760*/  @!P1 LOP3.LUT R0, RZ, R6, RZ, 0x33, !PT ;  /* 0x00000006ff009212 */ /* 0x000fe400078e33ff */
[----:B------:R-:W-:Y:S03]  /*7770*/  STL [R1+0x2ff8], RZ ;  /* 0x002ff8ff01007387 */ /* 0x000fe60000100800 */
[----:B------:R-:W-:Y:S01]  /*7780*/  IMAD.MOV R3, RZ, RZ, -R0 ;  /* 0x000000ffff037224 */ /* 0x000fe200078e0a00 */
[----:B------:R-:W-:Y:S01]  /*7790*/  STL [R1+0x2ffc], RZ ;  /* 0x002ffcff01007387 */ /* 0x000fe20000100800 */
[----:B------:R-:W-:-:S02]  /*77a0*/  IMAD.SHL.U32 R4, R0, 0x100, RZ ;  /* 0x0000010000047824 */ /* 0x000fc400078e00ff */
[----:B------:R-:W-:Y:S01]  /*77b0*/  IMAD R3, R6, R3, R11 ;  /* 0x0000000306037224 */ /* 0x000fe200078e020b */
[----:B------:R-:W-:Y:S01]  /*77c0*/  STL [R1+0x2fe0], RZ ;  /* 0x002fe0ff01007387 */ /* 0x000fe20000100800 */
[----:B------:R-:W-:Y:S02]  /*77d0*/  VIADD R6, R4, 0x1 ;  /* 0x0000000104067836 */ /* 0x000fe40000000000 */
[----:B------:R-:W-:Y:S01]  /*77e0*/  IMAD.IADD R2, R2, 0x1, R3 ;  /* 0x0000000102027824 */ /* 0x000fe200078e0203 */
[----:B------:R-:W-:Y:S01]  /*77f0*/  STL [R1+0x2fe4], RZ ;  /* 0x002fe4ff01007387 */ /* 0x000fe20000100800 */
[----:B------:R-:W0:Y:S01]  /*7800*/  LDC R3, c[0x0][0x230] ;  /* 0x00008c00ff037b82 */ /* 0x000e220000000800 */
[C---:B------:R-:W-:Y:S02]  /*7810*/  VIADD R0, R4.reuse, 0x3 ;  /* 0x0000000304007836 */ /* 0x040fe40000000000 */
[----:B------:R-:W-:Y:S01]  /*7820*/  STL [R1+0x2fe8], RZ ;  /* 0x002fe8ff01007387 */ /* 0x000fe20000100800 */
[----:B------:R-:W-:-:S02]  /*7830*/  VIADD R20, R4, 0xf6 ;  /* 0x000000f604147836 */ /* 0x000fc40000000000 */
[C---:B------:R-:W-:Y:S01]  /*7840*/  VIADD R10, R4.reuse, 0xf7 ;  /* 0x000000f7040a7836 */ /* 0x040fe20000000000 */
[----:B------:R-:W-:Y:S01]  /*7850*/  STL [R1+0x2fec], RZ ;  /* 0x002fecff01007387 */ /* 0x000fe20000100800 */
[C---:B------:R-:W-:Y:S02]  /*7860*/  VIADD R26, R4.reuse, 0xf8 ;  /* 0x000000f8041a7836 */ /* 0x040fe40000000000 */
[C---:B------:R-:W-:Y:S01]  /*7870*/  VIADD R25, R4.reuse, 0xf9 ;  /* 0x000000f904197836 */ /* 0x040fe20000000000 */
[----:B------:R-:W-:Y:S01]  /*7880*/  STL [R1+0x2fd0], RZ ;  /* 0x002fd0ff01007387 */ /* 0x000fe20000100800 */
[C---:B------:R-:W-:Y:S02]  /*7890*/  VIADD R24, R4.reuse, 0xfa ;  /* 0x000000fa04187836 */ /* 0x040fe40000000000 */
[C---:B------:R-:W-:Y:S01]  /*78a0*/  VIADD R23, R4.reuse, 0xfb ;  /* 0x000000fb04177836 */ /* 0x040fe20000000000 */
[----:B------:R-:W-:Y:S01]  /*78b0*/  STL [R1+0x2fd4], RZ ;  /* 0x002fd4ff01007387 */ /* 0x000fe20000100800 */
[----:B------:R-:W-:-:S02]  /*78c0*/  VIADD R22, R4, 0xfc ;  /* 0x000000fc04167836 */ /* 0x000fc40000000000 */
[C---:B------:R-:W-:Y:S01]  /*78d0*/  VIADD R21, R4.reuse, 0xfd ;  /* 0x000000fd04157836 */ /* 0x040fe20000000000 */
[----:B------:R-:W-:Y:S01]  /*78e0*/  STL [R1+0x2fd8], RZ ;  /* 0x002fd8ff01007387 */ /* 0x000fe20000100800 */
[C---:B------:R-:W-:Y:S02]  /*78f0*/  VIADD R8, R4.reuse, 0xfe ;  /* 0x000000fe04087836 */ /* 0x040fe40000000000 */
[----:B------:R-:W-:Y:S01]  /*7900*/  VIADD R7, R4, 0xff ;  /* 0x000000ff04077836 */ /* 0x000fe20000000000 */
[----:B------:R-:W-:Y:S01]  /*7910*/  STL [R1+0x2fdc], RZ ;  /* 0x002fdcff01007387 */ /* 0x000fe20000100800 */
[----:B0-----:R-:W-:-:S03]  /*7920*/  VIADD R3, R3, 0x7f ;  /* 0x0000007f03037836 */ /* 0x001fc60000000000 */
[----:B------:R-:W-:Y:S02]  /*7930*/  STL [R1+0x2fc0], RZ ;  /* 0x002fc0ff01007387 */ /* 0x000fe40000100800 */
[----:B------:R-:W-:Y:S01]  /*7940*/  ISETP.GE.AND P0, PT, R3, 0x80, PT ;  /* 0x000000800300780c */ /* 0x000fe20003f06270 */
[C---:B------:R-:W-:Y:S01]  /*7950*/  VIADD R3, R4.reuse, 0x2 ;  /* 0x0000000204037836 */ /* 0x040fe20000000000 */
        /* <DEDUP_REMOVED lines=203> */
[----:B------:R-:W-:Y:S04]  /*8610*/  STL [R1+0x375c], R4 ;  /* 0x00375c0401007387 */ /* 0x000fe80000100800 */
[----:B------:R0:W-:Y:S04]  /*8620*/  STL [R1+0x550], R6 ;  /* 0x0005500601007387 */ /* 0x0001e80000100800 */
[----:B------:R1:W-:Y:S04]  /*8630*/  STL [R1+0x54c], R3 ;  /* 0x00054c0301007387 */ /* 0x0003e80000100800 */
[----:B------:R2:W-:Y:S01]  /*8640*/  STL [R1+0x548], R0 ;  /* 0x0005480001007387 */ /* 0x0005e20000100800 */
[----:B0-----:R-:W-:-:S02]  /*8650*/  VIADD R6, R4, 0x4 ;  /* 0x0000000404067836 */ /* 0x001fc40000000000 */
[----:B-1----:R-:W-:-:S03]  /*8660*/  VIADD R3, R4, 0x5 ;  /* 0x0000000504037836 */ /* 0x002fc60000000000 */
[----:B------:R0:W-:Y:S01]  /*8670*/  STL [R1+0x544], R6 ;  /* 0x0005440601007387 */ /* 0x0001e20000100800 */
[----:B--2---:R-:W-:-:S03]  /*8680*/  VIADD R0, R4, 0x6 ;  /* 0x0000000604007836 */ /* 0x004fc60000000000 */
[----:B------:R1:W-:Y:S04]  /*8690*/  STL [R1+0x540], R3 ;  /* 0x0005400301007387 */ /* 0x0003e80000100800 */
[----:B------:R2:W-:Y:S01]  /*86a0*/  STL [R1+0x53c], R0 ;  /* 0x00053c0001007387 */ /* 0x0005e20000100800 */
[C---:B0-----:R-:W-:Y:S02]  /*86b0*/  VIADD R6, R4.reuse, 0x7 ;  /* 0x0000000704067836 */ /* 0x041fe40000000000 */
        /* <DEDUP_REMOVED lines=224> */
[----:B--2---:R-:W-:-:S03]  /*94c0*/  IMAD.SHL.U32 R0, R2, 0x200, RZ ;  /* 0x0000020002007824 */ /* 0x004fc600078e00ff */
[----:B------:R1:W-:Y:S01]  /*94d0*/  STL [R1+0x8c], R3 ;  /* 0x00008c0301007387 */ /* 0x0003e20000100800 */
[----:B------:R-:W-:Y:S01]  /*94e0*/  VIADD R2, R4, 0x7a ;  /* 0x0000007a04027836 */ /* 0x000fe20000000000 */
[----:B------:R-:W-:Y:S01]  /*94f0*/  LOP3.LUT R5, R0, 0x40, R5, 0xfe, !PT ;  /* 0x0000004000057812 */ /* 0x000fe200078efe05 */
[C---:B0-----:R-:W-:Y:S02]  /*9500*/  VIADD R6, R4.reuse, 0x78 ;  /* 0x0000007804067836 */ /* 0x041fe40000000000 */
[----:B-1----:R-:W-:-:S03]  /*9510*/  VIADD R3, R4, 0x79 ;  /* 0x0000007904037836 */ /* 0x002fc60000000000 */
[----:B------:R0:W-:Y:S04]  /*9520*/  STL [R1+0x88], R6 ;  /* 0x0000880601007387 */ /* 0x0001e80000100800 */
[----:B------:R1:W-:Y:S04]  /*9530*/  STL [R1+0x84], R3 ;  /* 0x0000840301007387 */ /* 0x0003e80000100800 */
[----:B------:R2:W-:Y:S01]  /*9540*/  STL [R1+0x73ec], R2 ;  /* 0x0073ec0201007387 */ /* 0x0005e20000100800 */
[----:B0-----:R-:W-:Y:S01]  /*9550*/  LOP3.LUT R6, R0, 0x3f, R13, 0xf8, !PT ;  /* 0x0000003f00067812 */ /* 0x001fe200078ef80d */
[----:B------:R-:W-:-:S02]  /*9560*/  VIADD R0, R4, 0x7b ;  /* 0x0000007b04007836 */ /* 0x000fc40000000000 */
[----:B-1----:R-:W-:Y:S02]  /*9570*/  VIADD R3, R4, 0x7e ;  /* 0x0000007e04037836 */ /* 0x002fe40000000000 */
[----:B------:R-:W-:Y:S01]  /*9580*/  STL [R1+0x3974], R6 ;  /* 0x0039740601007387 */ /* 0x000fe20000100800 */
[----:B------:R-:W-:Y:S01]  /*9590*/  LOP3.LUT R16, R6, 0x1c0, RZ, 0xfc, !PT ;  /* 0x000001c006107812 */ /* 0x000fe200078efcff */
[C---:B--2---:R-:W-:Y:S02]  /*95a0*/  VIADD R2, R4.reuse, 0x7c ;  /* 0x0000007c04027836 */ /* 0x044fe40000000000 */
[----:B------:R0:W-:Y:S04]  /*95b0*/  STL [R1+0x73e8], R0 ;  /* 0x0073e80001007387 */ /* 0x0001e80000100800 */
[----:B------:R1:W-:Y:S04]  /*95c0*/  STL [R1+0x73e4], R2 ;  /* 0x0073e40201007387 */ /* 0x0003e80000100800 */
[----:B------:R-:W-:Y:S01]  /*95d0*/  STL [R1+0x3978], R5 ;  /* 0x0039780501007387 */ /* 0x000fe20000100800 */
[----:B0-----:R-:W-:-:S02]  /*95e0*/  VIADD R0, R4, 0x7d ;  /* 0x0000007d04007836 */ /* 0x001fc40000000000 */
[----:B-1----:R-:W-:-:S03]  /*95f0*/  VIADD R2, R4, 0x7f ;  /* 0x0000007f04027836 */ /* 0x002fc60000000000 */
[----:B------:R0:W-:Y:S04]  /*9600*/  STL [R1+0x73e0], R0 ;  /* 0x0073e00001007387 */ /* 0x0001e80000100800 */
        /* <DEDUP_REMOVED lines=236> */
[----:B0-----:R-:W-:Y:S01]  /*a4d0*/  VIADD R0, R4, 0xf5 ;  /* 0x000000f504007836 */ /* 0x001fe20000000000 */
[----:B-1----:R-:W-:-:S04]  /*a4e0*/  LOP3.LUT R3, R6, 0x100, RZ, 0xfc, !PT ;  /* 0x0000010006037812 */ /* 0x002fc800078efcff */
[----:B------:R0:W-:Y:S01]  /*a4f0*/  STL [R1+0x8], R0 ;  /* 0x0000080001007387 */ /* 0x0001e20000100800 */
[----:B--2---:R-:W-:-:S03]  /*a500*/  LOP3.LUT R2, R6, 0x80, RZ, 0xfc, !PT ;  /* 0x0000008006027812 */ /* 0x004fc600078efcff */
[----:B------:R-:W-:Y:S04]  /*a510*/  STL [R1+0x4], R20 ;  /* 0x0000041401007387 */ /* 0x000fe80000100800 */
[----:B------:R1:W-:Y:S01]  /*a520*/  STL [R1+0x3990], R2 ;  /* 0x0039900201007387 */ /* 0x0003e20000100800 */
[----:B0-----:R-:W-:-:S05]  /*a530*/  LOP3.LUT R0, R6, 0xc0, RZ, 0xfc, !PT ;  /* 0x000000c006007812 */ /* 0x001fca00078efcff */
[----:B------:R0:W-:Y:S01]  /*a540*/  STL [R1+0x398c], R0 ;  /* 0x00398c0001007387 */ /* 0x0001e20000100800 */
[----:B-1----:R-:W-:-:S03]  /*a550*/  LOP3.LUT R2, R6, 0x140, RZ, 0xfc, !PT ;  /* 0x0000014006027812 */ /* 0x002fc600078efcff */
[----:B------:R1:W-:Y:S04]  /*a560*/  STL [R1+0x3988], R3 ;  /* 0x0039880301007387 */ /* 0x0003e80000100800 */
[----:B------:R1:W-:Y:S01]  /*a570*/  STL [R1+0x3984], R2 ;  /* 0x0039840201007387 */ /* 0x0003e20000100800 */
[----:B0-----:R-:W-:-:S05]  /*a580*/  LOP3.LUT R0, R6, 0x180, RZ, 0xfc, !PT ;  /* 0x0000018006007812 */ /* 0x001fca00078efcff */
[----:B------:R1:W-:Y:S04]  /*a590*/  STL [R1+0x3980], R0 ;  /* 0x0039800001007387 */ /* 0x0003e80000100800 */
[----:B------:R1:W-:Y:S01]  /*a5a0*/  STL [R1+0x397c], R16 ;  /* 0x00397c1001007387 */ /* 0x0003e20000100800 */
[----:B------:R-:W-:Y:S05]  /*a5b0*/  @!P0 BRA `(.L_x_0) ;  /* 0x000019b000508947 */ /* 0x000fea0003800000 */
[----:B------:R-:W-:Y:S01]  /*a5c0*/  IABS R27, R12 ;  /* 0x0000000c001b7213 */ /* 0x000fe20000000000 */
[----:B------:R-:W-:Y:S01]  /*a5d0*/  IMAD.MOV.U32 R28, RZ, RZ, RZ ;  /* 0x000000ffff1c7224 */ /* 0x000fe200078e00ff */
[----:B------:R0:W-:Y:S01]  /*a5e0*/  STL [R1+0x75ec], R25 ;  /* 0x0075ec1901007387 */ /* 0x0001e20000100800 */
[----:B-1----:R-:W-:Y:S01]  /*a5f0*/  IABS R0, R19 ;  /* 0x0000001300007213 */ /* 0x002fe20000000000 */
[----:B------:R-:W1:Y:S01]  /*a600*/  I2F.RP R2, R27 ;  /* 0x0000001b00027306 */ /* 0x000e620000209400 */
[----:B------:R-:W-:Y:S01]  /*a610*/  IABS R6, R6 ;  /* 0x0000000600067213 */ /* 0x000fe20000000000 */
[----:B------:R-:W-:Y:S01]  /*a620*/  ULDC.64 UR8, c[0x0][0x218] ;  /* 0x0000860000087ab9 */ /* 0x000fe20000000a00 */
[----:B------:R-:W-:Y:S01]  /*a630*/  IABS R5, R5 ;  /* 0x0000000500057213 */ /* 0x000fe20000000000 */
[----:B------:R-:W-:Y:S01]  /*a640*/  ULDC UR7, c[0x0][0x240] ;  /* 0x0000900000077ab9 */ /* 0x000fe20000000800 */
[----:B------:R-:W-:Y:S01]  /*a650*/  ISETP.GE.AND P5, PT, R8, RZ, PT ;  /* 0x000000ff0800720c */ /* 0x000fe20003fa6270 */
[----:B------:R-:W-:Y:S01]  /*a660*/  ULDC UR56, c[0x0][0x234] ;  /* 0x00008d0000387ab9 */ /* 0x000fe20000000800 */
[----:B------:R-:W-:Y:S01]  /*a670*/  ISETP.GE.AND P3, PT, R7, RZ, PT ;  /* 0x000000ff0700720c */ /* 0x000fe20003f66270 */
[----:B0-----:R-:W2:Y:S01]  /*a680*/  LDL R25, [R1+0x3988] ;  /* 0x0039880001197983 */ /* 0x001ea20000100800 */
[----:B------:R-:W-:Y:S01]  /*a690*/  ULDC.64 UR34, c[0x0][0x210] ;  /* 0x0000840000227ab9 */ /* 0x000fe20000000a00 */
[----:B------:R-:W-:Y:S01]  /*a6a0*/  ULDC UR15, c[0x0][0x238] ;  /* 0x00008e00000f7ab9 */ /* 0x000fe20000000800 */
[----:B------:R-:W-:Y:S01]  /*a6b0*/  ULDC UR57, c[0x0][0x238] ;  /* 0x00008e0000397ab9 */ /* 0x000fe20000000800 */
[----:B------:R0:W-:Y:S01]  /*a6c0*/  STL [R1+0x75e8], R26 ;  /* 0x0075e81a01007387 */ /* 0x0001e20000100800 */
[----:B------:R-:W-:Y:S01]  /*a6d0*/  ULDC UR58, c[0x0][0x238] ;  /* 0x00008e00003a7ab9 */ /* 0x000fe20000000800 */
[----:B------:R-:W-:Y:S01]  /*a6e0*/  ULDC UR59, c[0x0][0x238] ;  /* 0x00008e00003b7ab9 */ /* 0x000fe20000000800 */
[----:B-1----:R-:W1:Y:S01]  /*a6f0*/  MUFU.RCP R2, R2 ;  /* 0x0000000200027308 */ /* 0x002e620000001000 */
[----:B------:R3:W-:Y:S01]  /*a700*/  STL [R1+0x75e4], R20 ;  /* 0x0075e41401007387 */ /* 0x0007e20000100800 */
[----:B------:R-:W-:Y:S01]  /*a710*/  ULDC UR60, c[0x0][0x238] ;  /* 0x00008e00003c7ab9 */ /* 0x000fe20000000800 */
[----:B------:R-:W-:Y:S01]  /*a720*/  ULDC UR61, c[0x0][0x238] ;  /* 0x00008e00003d7ab9 */ /* 0x000fe20000000800 */
[----:B------:R-:W-:Y:S01]  /*a730*/  ULDC UR10, c[0x0][0x238] ;  /* 0x00008e00000a7ab9 */ /* 0x000fe20000000800 */
[----:B------:R4:W-:Y:S01]  /*a740*/  STL [R1+0x75f0], R19 ;  /* 0x0075f01301007387 */ /* 0x0009e20000100800 */
[----:B------:R-:W-:Y:S01]  /*a750*/  ULDC UR11, c[0x0][0x238] ;  /* 0x00008e00000b7ab9 */ /* 0x000fe20000000800 */
[----:B------:R-:W-:Y:S01]  /*a760*/  ULDC UR12, c[0x0][0x238] ;  /* 0x00008e00000c7ab9 */ /* 0x000fe20000000800 */
[----:B------:R-:W-:Y:S01]  /*a770*/  ULDC UR13, c[0x0][0x238] ;  /* 0x00008e00000d7ab9 */ /* 0x000fe20000000800 */
[----:B0-----:R-:W5:Y:S01]  /*a780*/  LDL R26, [R1+0x3984] ;  /* 0x00398400011a7983 */ /* 0x001f620000100800 */
[----:B------:R-:W-:Y:S01]  /*a790*/  ULDC UR14, c[0x0][0x238] ;  /* 0x00008e00000e7ab9 */ /* 0x000fe20000000800 */
[----:B------:R-:W-:Y:S01]  /*a7a0*/  ULDC UR16, c[0x0][0x238] ;  /* 0x00008e0000107ab9 */ /* 0x000fe20000000800 */
[----:B------:R-:W-:Y:S01]  /*a7b0*/  ULDC UR17, c[0x0][0x238] ;  /* 0x00008e0000117ab9 */ /* 0x000fe20000000800 */
[----:B---3--:R-:W3:Y:S01]  /*a7c0*/  LDL R20, [R1+0x3980] ;  /* 0x0039800001147983 */ /* 0x008ee20000100800 */
[----:B------:R-:W-:Y:S01]  /*a7d0*/  ULDC UR18, c[0x0][0x238] ;  /* 0x00008e0000127ab9 */ /* 0x000fe20000000800 */
[----:B------:R-:W-:Y:S01]  /*a7e0*/  ULDC UR19, c[0x0][0x238] ;  /* 0x00008e0000137ab9 */ /* 0x000fe20000000800 */
[----:B------:R-:W-:Y:S01]  /*a7f0*/  ULDC UR20, c[0x0][0x238] ;  /* 0x00008e0000147ab9 */ /* 0x000fe20000000800 */
[----:B-1----:R-:W-:Y:S01]  /*a800*/  VIADD R2, R2, 0xffffffe ;  /* 0x0ffffffe02027836 */ /* 0x002fe20000000000 */
[----:B----4-:R-:W4:Y:S01]  /*a810*/  LDL R19, [R1+0x398c] ;  /* 0x00398c0001137983 */ /* 0x010f220000100800 */
[----:B------:R-:W-:Y:S01]  /*a820*/  ULDC UR21, c[0x0][0x238] ;  /* 0x00008e0000157ab9 */ /* 0x000fe20000000800 */
[----:B------:R-:W-:Y:S01]  /*a830*/  ULDC UR22, c[0x0][0x238] ;  /* 0x00008e0000167ab9 */ /* 0x000fe20000000800 */
[----:B------:R-:W0:Y:S01]  /*a840*/  F2I.FTZ.U32.TRUNC.NTZ R29, R2 ;  /* 0x00000002001d7305 */ /* 0x000e22000021f000 */
[----:B------:R-:W-:Y:S01]  /*a850*/  ULDC UR23, c[0x0][0x238] ;  /* 0x00008e0000177ab9 */ /* 0x000fe20000000800 */
        /* <DEDUP_REMOVED lines=13> */
[--C-:B0-----:R-:W-:Y:S01]  /*a930*/  IMAD.MOV R4, RZ, RZ, -R29.reuse ;  /* 0x000000ffff047224 */ /* 0x101fe200078e0a1d */
[----:B------:R-:W-:Y:S01]  /*a940*/  ULDC UR39, c[0x0][0x238] ;  /* 0x00008e0000277ab9 */ /* 0x000fe20000000800 */
[----:B------:R-:W-:Y:S01]  /*a950*/  ULDC UR40, c[0x0][0x238] ;  /* 0x00008e0000287ab9 */ /* 0x000fe20000000800 */
[----:B------:R-:W-:Y:S01]  /*a960*/  ULDC UR41, c[0x0][0x238] ;  /* 0x00008e0000297ab9 */ /* 0x000fe20000000800 */
[----:B------:R-:W-:Y:S01]  /*a970*/  IMAD R4, R4, R27, RZ ;  /* 0x0000001b04047224 */ /* 0x000fe200078e02ff */
[----:B------:R-:W-:Y:S01]  /*a980*/  ULDC UR42, c[0x0][0x238] ;  /* 0x00008e00002a7ab9 */ /* 0x000fe20000000800 */
[----:B------:R-:W-:Y:S01]  /*a990*/  ULDC UR43, c[0x0][0x238] ;  /* 0x00008e00002b7ab9 */ /* 0x000fe20000000800 */
[----:B------:R-:W-:Y:S01]  /*a9a0*/  ULDC UR44, c[0x0][0x238] ;  /* 0x00008e00002c7ab9 */ /* 0x000fe20000000800 */
[----:B------:R-:W-:Y:S01]  /*a9b0*/  IMAD.HI.U32 R28, R29, R4, R28 ;  /* 0x000000041d1c7227 */ /* 0x000fe200078e001c */
[----:B------:R-:W-:Y:S01]  /*a9c0*/  ULDC UR45, c[0x0][0x238] ;  /* 0x00008e00002d7ab9 */ /* 0x000fe20000000800 */
[----:B------:R-:W-:Y:S01]  /*a9d0*/  ULDC UR46, c[0x0][0x238] ;  /* 0x00008e00002e7ab9 */ /* 0x000fe20000000800 */
[----:B------:R-:W-:Y:S01]  /*a9e0*/  ULDC UR47, c[0x0][0x238] ;  /* 0x00008e00002f7ab9 */ /* 0x000fe20000000800 */
[----:B------:R-:W-:Y:S01]  /*a9f0*/  IMAD.MOV.U32 R29, RZ, RZ, R10 ;  /* 0x000000ffff1d7224 */ /* 0x000fe200078e000a */
[----:B------:R-:W-:Y:S01]  /*aa00*/  ULDC UR48, c[0x0][0x238] ;  /* 0x00008e0000307ab9 */ /* 0x000fe20000000800 */
[----:B------:R-:W-:Y:S01]  /*aa10*/  ULDC UR49, c[0x0][0x238] ;  /* 0x00008e0000317ab9 */ /* 0x000fe20000000800 */
[----:B------:R-:W-:Y:S01]  /*aa20*/  ULDC UR50, c[0x0][0x238] ;  /* 0x00008e0000327ab9 */ /* 0x000fe20000000800 */
[----:B------:R-:W-:Y:S01]  /*aa30*/  ULDC UR51, c[0x0][0x238] ;  /* 0x00008e0000337ab9 */ /* 0x000fe20000000800 */
[----:B------:R0:W-:Y:S01]  /*aa40*/  STL [R1+0x75f4], R29 ;  /* 0x0075f41d01007387 */ /* 0x0001e20000100800 */
[----:B------:R-:W-:Y:S01]  /*aa50*/  ULDC UR52, c[0x0][0x238] ;  /* 0x00008e0000347ab9 */ /* 0x000fe20000000800 */
[----:B------:R-:W-:Y:S01]  /*aa60*/  ULDC UR53, c[0x0][0x238] ;  /* 0x00008e0000357ab9 */ /* 0x000fe20000000800 */
[----:B------:R-:W-:Y:S01]  /*aa70*/  ULDC UR54, c[0x0][0x238] ;  /* 0x00008e0000367ab9 */ /* 0x000fe20000000800 */
[----:B------:R-:W-:Y:S01]  /*aa80*/  ULDC UR55, c[0x0][0x238] ;  /* 0x00008e0000377ab9 */ /* 0x000fe20000000800 */
[----:B0-----:R-:W2:Y:S01]  /*aa90*/  LDL R29, [R1+0x3990] ;  /* 0x00399000011d7983 */ /* 0x001ea20000100800 */
[----:B------:R-:W0:Y:S08]  /*aaa0*/  I2F.RP R3, R0 ;  /* 0x0000000000037306 */ /* 0x000e300000209400 */
[----:B0-----:R-:W0:Y:S02]  /*aab0*/  MUFU.RCP R3, R3 ;  /* 0x0000000300037308 */ /* 0x001e240000001000 */
[----:B0-----:R-:W-:-:S06]  /*aac0*/  VIADD R3, R3, 0xffffffe ;  /* 0x0ffffffe03037836 */ /* 0x001fcc0000000000 */
[----:B------:R-:W0:Y:S01]  /*aad0*/  F2I.FTZ.U32.TRUNC.NTZ R3, R3 ;  /* 0x0000000300037305 */ /* 0x000e22000021f000 */
[----:B------:R-:W-:Y:S02]  /*aae0*/  IMAD.MOV.U32 R2, RZ, RZ, RZ ;  /* 0x000000ffff027224 */ /* 0x000fe400078e00ff */
[----:B0-----:R-:W-:-:S04]  /*aaf0*/  IMAD.MOV R9, RZ, RZ, -R3 ;  /* 0x000000ffff097224 */ /* 0x001fc800078e0a03 */
[----:B------:R-:W-:-:S04]  /*ab00*/  IMAD R9, R9, R0, RZ ;  /* 0x0000000009097224 */ /* 0x000fc800078e02ff */
[----:B------:R-:W-:-:S06]  /*ab10*/  IMAD.HI.U32 R9, R3, R9, R2 ;  /* 0x0000000903097227 */ /* 0x000fcc00078e0002 */
[----:B------:R-:W-:Y:S01]  /*ab20*/  IMAD.HI.U32 R14, R9, R6, RZ ;  /* 0x00000006090e7227 */ /* 0x000fe200078e00ff */
[----:B--2---:R-:W-:Y:S01]  /*ab30*/  IABS R4, R29 ;  /* 0x0000001d00047213 */ /* 0x004fe20000000000 */
[----:B------:R0:W-:Y:S04]  /*ab40*/  STL [R1+0x75f8], R29 ;  /* 0x0075f81d01007387 */ /* 0x0001e80000100800 */
[----:B0-----:R-:W2:Y:S01]  /*ab50*/  LDL R29, [R1+0x3974] ;  /* 0x00397400011d7983 */ /* 0x001ea20000100800 */
[----:B------:R-:W-:-:S04]  /*ab60*/  IMAD.MOV R14, RZ, RZ, -R14 ;  /* 0x000000ffff0e7224 */ /* 0x000fc800078e0a0e */
[----:B------:R-:W-:-:S05]  /*ab70*/  IMAD R6, R0, R14, R6 ;  /* 0x0000000e00067224 */ /* 0x000fca00078e0206 */
[----:B------:R-:W-:Y:S01]  /*ab80*/  ISETP.GT.U32.AND P0, PT, R0, R6, PT ;  /* 0x000000060000720c */ /* 0x000fe20003f04070 */
[C---:B------:R-:W-:Y:S01]  /*ab90*/  IMAD.HI.U32 R13, R9.reuse, R5, RZ ;  /* 0x00000005090d7227 */ /* 0x040fe200078e00ff */
[----:B----4-:R-:W-:Y:S02]  /*aba0*/  IABS R3, R19 ;  /* 0x0000001300037213 */ /* 0x010fe40000000000 */
[----:B-----5:R-:W-:Y:S01]  /*abb0*/  IABS R15, R26 ;  /* 0x0000001a000f7213 */ /* 0x020fe20000000000 */
[----:B------:R-:W-:Y:S02]  /*abc0*/  IMAD.MOV R13, RZ, RZ, -R13 ;  /* 0x000000ffff0d7224 */ /* 0x000fe400078e0a0d */
[----:B------:R-:W-:-:S06]  /*abd0*/  IMAD.HI.U32 R11, R9, R3, RZ ;  /* 0x00000003090b7227 */ /* 0x000fcc00078e00ff */
[----:B------:R-:W-:Y:S02]  /*abe0*/  @!P0 IMAD.IADD R6, R6, 0x1, -R0 ;  /* 0x0000000106068824 */ /* 0x000fe400078e0a00 */
[C---:B------:R-:W-:Y:S01]  /*abf0*/  IMAD R5, R0.reuse, R13, R5 ;  /* 0x0000000d00057224 */ /* 0x040fe200078e0205 */
[----:B------:R-:W-:Y:S01]  /*ac00*/  IABS R13, R16 ;  /* 0x00000010000d7213 */ /* 0x000fe20000000000 */
[----:B------:R-:W-:Y:S01]  /*ac10*/  IMAD.MOV R11, RZ, RZ, -R11 ;  /* 0x000000ffff0b7224 */ /* 0x000fe200078e0a0b */
[----:B------:R-:W-:Y:S01]  /*ac20*/  ISETP.GT.U32.AND P0, PT, R0, R6, PT ;  /* 0x000000060000720c */ /* 0x000fe20003f04070 */
[----:B------:R-:W-:Y:S01]  /*ac30*/  IMAD.HI.U32 R16, R9, R15, RZ ;  /* 0x0000000f09107227 */ /* 0x000fe200078e00ff */
[----:B------:R-:W-:-:S03]  /*ac40*/  IABS R2, R25 ;  /* 0x0000001900027213 */ /* 0x000fc60000000000 */
[C---:B------:R-:W-:Y:S02]  /*ac50*/  IMAD R3, R0.reuse, R11, R3 ;  /* 0x0000000b00037224 */ /* 0x040fe400078e0203 */
[----:B------:R-:W-:Y:S02]  /*ac60*/  IMAD.MOV R16, RZ, RZ, -R16 ;  /* 0x000000ffff107224 */ /* 0x000fe400078e0a10 */
[----:B------:R-:W-:Y:S01]  /*ac70*/  IMAD.HI.U32 R10, R9, R2, RZ ;  /* 0x00000002090a7227 */ /* 0x000fe200078e00ff */
[----:B------:R-:W-:-:S03]  /*ac80*/  ISETP.GT.U32.AND P6, PT, R0, R3, PT ;  /* 0x000000030000720c */ /* 0x000fc60003fc4070 */
[----:B------:R-:W-:Y:S01]  /*ac90*/  IMAD R15, R0, R16, R15 ;  /* 0x00000010000f7224 */ /* 0x000fe200078e020f */
[----:B---3--:R-:W-:Y:S01]  /*aca0*/  IABS R14, R20 ;  /* 0x00000014000e7213 */ /* 0x008fe20000000000 */
[----:B------:R-:W-:Y:S02]  /*acb0*/  IMAD.MOV R10, RZ, RZ, -R10 ;  /* 0x000000ffff0a7224 */ /* 0x000fe400078e0a0a */
[----:B------:R-:W-:Y:S01]  /*acc0*/  @!P0 IMAD.IADD R6, R6, 0x1, -R0 ;  /* 0x0000000106068824 */ /* 0x000fe200078e0a00 */
[C---:B------:R-:W-:Y:S01]  /*acd0*/  ISETP.GT.U32.AND P0, PT, R0.reuse, R15, PT ;  /* 0x0000000f0000720c */ /* 0x040fe20003f04070 */
[----:B------:R-:W-:Y:S02]  /*ace0*/  IMAD R2, R0, R10, R2 ;  /* 0x0000000a00027224 */ /* 0x000fe400078e0202 */
[----:B------:R-:W-:-:S04]  /*acf0*/  IMAD.HI.U32 R12, R9, R4, RZ ;  /* 0x00000004090c7227 */ /* 0x000fc800078e00ff */
[----:B------:R-:W-:-:S04]  /*ad00*/  IMAD.HI.U32 R10, R9, R14, RZ ;  /* 0x0000000e090a7227 */ /* 0x000fc800078e00ff */
[----:B------:R-:W-:-:S04]  /*ad10*/  IMAD.HI.U32 R9, R9, R13, RZ ;  /* 0x0000000d09097227 */ /* 0x000fc800078e00ff */
[----:B------:R-:W-:Y:S02]  /*ad20*/  IMAD.MOV R9, RZ, RZ, -R9 ;  /* 0x000000ffff097224 */ /* 0x000fe400078e0a09 */
[--C-:B------:R-:W-:Y:S02]  /*ad30*/  @!P6 IMAD.IADD R3, R3, 0x1, -R0.reuse ;  /* 0x000000010303e824 */ /* 0x100fe400078e0a00 */
[C---:B------:R-:W-:Y:S01]  /*ad40*/  IMAD R13, R0.reuse, R9, R13 ;  /* 0x00000009000d7224 */ /* 0x040fe200078e020d */
[----:B------:R-:W-:Y:S01]  /*ad50*/  IABS R9, R22 ;  /* 0x0000001600097213 */ /* 0x000fe20000000000 */
[----:B------:R-:W-:Y:S01]  /*ad60*/  @!P0 IMAD.IADD R15, R15, 0x1, -R0 ;  /* 0x000000010f0f8824 */ /* 0x000fe200078e0a00 */
[----:B------:R-:W-:-:S03]  /*ad70*/  ISETP.GT.U32.AND P0, PT, R0, R3, PT ;  /* 0x000000030000720c */ /* 0x000fc60003f04070 */
[----:B------:R-:W-:-:S04]  /*ad80*/  IMAD.HI.U32 R18, R28, R9, RZ ;  /* 0x000000091c127227 */ /* 0x000fc800078e00ff */
[----:B------:R-:W-:-:S04]  /*ad90*/  IMAD.MOV R18, RZ, RZ, -R18 ;  /* 0x000000ffff127224 */ /* 0x000fc800078e0a12 */
[----:B------:R-:W-:Y:S02]  /*ada0*/  IMAD R9, R27, R18, R9 ;  /* 0x000000121b097224 */ /* 0x000fe400078e0209 */
[----:B------:R-:W-:Y:S01]  /*adb0*/  @!P0 IMAD.IADD R3, R3, 0x1, -R0 ;  /* 0x0000000103038824 */ /* 0x000fe200078e0a00 */
[----:B------:R-:W3:Y:S01]  /*adc0*/  LDL R18, [R1+0x397c] ;  /* 0x00397c0001127983 */ /* 0x000ee20000100800 */
[----:B--2---:R-:W-:-:S03]  /*add0*/  ISETP.GE.AND P0, PT, R29, RZ, PT ;  /* 0x000000ff1d00720c */ /* 0x004fc60003f06270 */
[----:B------:R-:W2:Y:S01]  /*ade0*/  LDL.LU R29, [R1+0x75f8] ;  /* 0x0075f800011d7983 */ /* 0x000ea20000300800 */
[----:B------:R-:W-:-:S04]  /*adf0*/  IMAD.MOV R12, RZ, RZ, -R12 ;  /* 0x000000ffff0c7224 */ /* 0x000fc800078e0a0c */
[C---:B------:R-:W-:Y:S01]  /*ae00*/  IMAD R4, R0.reuse, R12, R4 ;  /* 0x0000000c00047224 */ /* 0x040fe200078e0204 */
[----:B------:R-:W-:-:S04]  /*ae10*/  ISETP.GT.U32.AND P2, PT, R0, R5, PT ;  /* 0x000000050000720c */ /* 0x000fc80003f44070 */
[C---:B------:R-:W-:Y:S01]  /*ae20*/  ISETP.GT.U32.AND P4, PT, R0.reuse, R4, PT ;  /* 0x000000040000720c */ /* 0x040fe20003f84070 */
[----:B------:R-:W-:Y:S01]  /*ae30*/  IMAD.MOV R10, RZ, RZ, -R10 ;  /* 0x000000ffff0a7224 */ /* 0x000fe200078e0a0a */
[----:B------:R-:W-:-:S03]  /*ae40*/  ISETP.GT.U32.AND P1, PT, R0, R2, PT ;  /* 0x000000020000720c */ /* 0x000fc60003f24070 */
[----:B------:R-:W-:Y:S01]  /*ae50*/  IMAD R14, R0, R10, R14 ;  /* 0x0000000a000e7224 */ /* 0x000fe200078e020e */
[----:B------:R-:W-:-:S03]  /*ae60*/  IABS R11, R8 ;  /* 0x00000008000b7213 */ /* 0x000fc60000000000 */
[----:B------:R-:W-:Y:S01]  /*ae70*/  @!P2 IMAD.IADD R5, R5, 0x1, -R0 ;  /* 0x000000010505a824 */ /* 0x000fe200078e0a00 */
[----:B------:R-:W-:-:S03]  /*ae80*/  ISETP.GT.U32.AND P2, PT, R0, R14, PT ;  /* 0x0000000e0000720c */ /* 0x000fc60003f44070 */
[----:B------:R-:W-:Y:S01]  /*ae90*/  @!P4 IMAD.IADD R4, R4, 0x1, -R0 ;  /* 0x000000010404c824 */ /* 0x000fe200078e0a00 */
[----:B------:R-:W-:Y:S01]  /*aea0*/  IABS R10, R21 ;  /* 0x00000015000a7213 */ /* 0x000fe20000000000 */
[----:B------:R-:W-:Y:S01]  /*aeb0*/  IMAD.HI.U32 R8, R28, R11, RZ ;  /* 0x0000000b1c087227 */ /* 0x000fe200078e00ff */
[----:B------:R-:W-:-:S03]  /*aec0*/  ISETP.GT.U32.AND P4, PT, R0, R13, PT ;  /* 0x0000000d0000720c */ /* 0x000fc60003f84070 */
[----:B------:R-:W-:Y:S01]  /*aed0*/  @!P1 IMAD.IADD R2, R2, 0x1, -R0 ;  /* 0x0000000102029824 */ /* 0x000fe200078e0a00 */
[----:B------:R-:W-:Y:S01]  /*aee0*/  ISETP.GT.U32.AND P1, PT, R0, R4, PT ;  /* 0x000000040000720c */ /* 0x000fe20003f24070 */
[----:B------:R-:W-:Y:S02]  /*aef0*/  IMAD.MOV R8, RZ, RZ, -R8 ;  /* 0x000000ffff087224 */ /* 0x000fe400078e0a08 */
[----:B------:R-:W-:-:S04]  /*af00*/  IMAD.HI.U32 R16, R28, R10, RZ ;  /* 0x0000000a1c107227 */ /* 0x000fc800078e00ff */
[C---:B------:R-:W-:Y:S01]  /*af10*/  IMAD R11, R27.reuse, R8, R11 ;  /* 0x000000081b0b7224 */ /* 0x040fe200078e020b */
[----:B------:R-:W-:Y:S01]  /*af20*/  IABS R8, R23 ;  /* 0x0000001700087213 */ /* 0x000fe20000000000 */
[----:B------:R-:W-:Y:S02]  /*af30*/  IMAD.MOV R16, RZ, RZ, -R16 ;  /* 0x000000ffff107224 */ /* 0x000fe400078e0a10 */
[----:B------:R-:W-:Y:S02]  /*af40*/  @!P2 IMAD.IADD R14, R14, 0x1, -R0 ;  /* 0x000000010e0ea824 */ /* 0x000fe400078e0a00 */
[----:B------:R-:W-:Y:S02]  /*af50*/  IMAD R10, R27, R16, R10 ;  /* 0x000000101b0a7224 */ /* 0x000fe400078e020a */
[----:B------:R-:W-:-:S04]  /*af60*/  IMAD.HI.U32 R16, R28, R8, RZ ;  /* 0x000000081c107227 */ /* 0x000fc800078e00ff */
[--C-:B------:R-:W-:Y:S01]  /*af70*/  @!P4 IMAD.IADD R13, R13, 0x1, -R0.reuse ;  /* 0x000000010d0dc824 */ /* 0x100fe200078e0a00 */
[----:B------:R-:W-:Y:S01]  /*af80*/  ISETP.GT.U32.AND P4, PT, R0, R15, PT ;  /* 0x0000000f0000720c */ /* 0x000fe20003f84070 */
[----:B------:R-:W-:Y:S01]  /*af90*/  @!P1 IMAD.IADD R4, R4, 0x1, -R0 ;  /* 0x0000000104049824 */ /* 0x000fe200078e0a00 */
[----:B------:R-:W-:Y:S01]  /*afa0*/  ISETP.GT.U32.AND P1, PT, R0, R14, PT ;  /* 0x0000000e0000720c */ /* 0x000fe20003f24070 */
[----:B------:R-:W-:-:S04]  /*afb0*/  IMAD.MOV R16, RZ, RZ, -R16 ;  /* 0x000000ffff107224 */ /* 0x000fc800078e0a10 */
[----:B------:R-:W-:Y:S02]  /*afc0*/  IMAD R8, R27, R16, R8 ;  /* 0x000000101b087224 */ /* 0x000fe400078e0208 */
[----:B------:R-:W4:Y:S04]  /*afd0*/  LDL R16, [R1+0x3978] ;  /* 0x0039780001107983 */ /* 0x000f280000100800 */
[--C-:B------:R-:W-:Y:S02]  /*afe0*/  @!P4 IMAD.IADD R15, R15, 0x1, -R0.reuse ;  /* 0x000000010f0fc824 */ /* 0x100fe400078e0a00 */
[----:B------:R-:W-:Y:S01]  /*aff0*/  @!P1 IMAD.IADD R14, R14, 0x1, -R0 ;  /* 0x000000010e0e9824 */ /* 0x000fe200078e0a00 */
[----:B------:R-:W-:Y:S02]  /*b000*/  ISETP.GE.AND P1, PT, R19, RZ, PT ;  /* 0x000000ff1300720c */ /* 0x000fe40003f26270 */
[----:B--2---:R-:W-:-:S02]  /*b010*/  ISETP.GE.AND P4, PT, R29, RZ, PT ;  /* 0x000000ff1d00720c */ /* 0x004fc40003f86270 */
[----:B------:R-:W2:Y:S04]  /*b020*/  LDL.LU R29, [R1+0x75f4] ;  /* 0x0075f400011d7983 */ /* 0x000ea80000300800 */
[----:B------:R-:W5:Y:S01]  /*b030*/  LDL.LU R19, [R1+0x75f0] ;  /* 0x0075f00001137983 */ /* 0x000f620000300800 */
[C---:B------:R-:W-:Y:S02]  /*b040*/  ISETP.GT.U32.AND P6, PT, R0.reuse, R5, PT ;  /* 0x000000050000720c */ /* 0x040fe40003fc4070 */
[----:B------:R-:W-:-:S11]  /*b050*/  ISETP.GT.U32.AND P2, PT, R0, R2, PT ;  /* 0x000000020000720c */ /* 0x000fd60003f44070 */
[--C-:B------:R-:W-:Y:S01]  /*b060*/  @!P6 IMAD.IADD R5, R5, 0x1, -R0.reuse ;  /* 0x000000010505e824 */ /* 0x100fe200078e0a00 */
[----:B------:R-:W-:Y:S01]  /*b070*/  ISETP.GT.U32.AND P6, PT, R0, R13, PT ;  /* 0x0000000d0000720c */ /* 0x000fe20003fc4070 */
[----:B------:R-:W-:-:S12]  /*b080*/  @!P2 IMAD.IADD R2, R2, 0x1, -R0 ;  /* 0x000000010202a824 */ /* 0x000fd800078e0a00 */
[----:B------:R-:W-:Y:S01]  /*b090*/  @!P6 IMAD.IADD R13, R13, 0x1, -R0 ;  /* 0x000000010d0de824 */ /* 0x000fe200078e0a00 */
[----:B------:R-:W-:Y:S01]  /*b0a0*/  ISETP.GE.AND P6, PT, R25, RZ, PT ;  /* 0x000000ff1900720c */ /* 0x000fe20003fc6270 */
[----:B------:R-:W-:Y:S01]  /*b0b0*/  @!P0 IMAD.MOV R6, RZ, RZ, -R6 ;  /* 0x000000ffff068224 */ /* 0x000fe200078e0a06 */
[----:B------:R-:W2:Y:S01]  /*b0c0*/  LDL.LU R25, [R1+0x75ec] ;  /* 0x0075ec0001197983 */ /* 0x000ea20000300800 */
[----:B------:R-:W-:-:S03]  /*b0d0*/  ISETP.GE.AND P0, PT, R26, RZ, PT ;  /* 0x000000ff1a00720c */ /* 0x000fc60003f06270 */
[----:B------:R-:W2:Y:S07]  /*b0e0*/  LDL.LU R26, [R1+0x75e8] ;  /* 0x0075e800011a7983 */ /* 0x000eae0000300800 */
[----:B------:R-:W-:Y:S01]  /*b0f0*/  @!P6 IMAD.MOV R2, RZ, RZ, -R2 ;  /* 0x000000ffff02e224 */ /* 0x000fe200078e0a02 */
[----:B----4-:R-:W-:-:S13]  /*b100*/  ISETP.GE.AND P2, PT, R16, RZ, PT ;  /* 0x000000ff1000720c */ /* 0x010fda0003f46270 */
[----:B------:R-:W-:Y:S01]  /*b110*/  @!P2 IMAD.MOV R5, RZ, RZ, -R5 ;  /* 0x000000ffff05a224 */ /* 0x000fe200078e0a05 */
[----:B------:R-:W-:Y:S02]  /*b120*/  ISETP.GE.AND P2, PT, R20, RZ, PT ;  /* 0x000000ff1400720c */ /* 0x000fe40003f46270 */
[----:B------:R-:W4:Y:S01]  /*b130*/  LDL.LU R20, [R1+0x75e4] ;  /* 0x0075e40001147983 */ /* 0x000f220000300800 */
[----:B------:R-:W-:Y:S02]  /*b140*/  @!P4 IMAD.MOV R4, RZ, RZ, -R4 ;  /* 0x000000ffff04c224 */ /* 0x000fe400078e0a04 */
[----:B------:R-:W-:Y:S02]  /*b150*/  @!P1 IMAD.MOV R3, RZ, RZ, -R3 ;  /* 0x000000ffff039224 */ /* 0x000fe400078e0a03 */
[----:B------:R-:W-:-:S06]  /*b160*/  @!P0 IMAD.MOV R15, RZ, RZ, -R15 ;  /* 0x000000ffff0f8224 */ /* 0x000fcc00078e0a0f */
[----:B------:R-:W-:Y:S01]  /*b170*/  @!P2 IMAD.MOV R14, RZ, RZ, -R14 ;  /* 0x000000ffff0ea224 */ /* 0x000fe200078e0a0e */
[----:B-----5:R-:W-:Y:S02]  /*b180*/  ISETP.NE.AND P6, PT, R19, RZ, PT ;  /* 0x000000ff1300720c */ /* 0x020fe40003fc5270 */
[----:B------:R-:W-:-:S04]  /*b190*/  LOP3.LUT R16, RZ, R19, RZ, 0x33, !PT ;  /* 0x00000013ff107212 */ /* 0x000fc800078e33ff */
[----:B------:R-:W-:-:S05]  /*b1a0*/  SEL R6, R16, R6, !P6 ;  /* 0x0000000610067207 */ /* 0x000fca0007000000 */
[----:B------:R0:W-:Y:S04]  /*b1b0*/  STL [R1+0x7b4], R6 ;  /* 0x0007b40601007387 */ /* 0x0001e80000100800 */
[----:B0-----:R-:W5:Y:S01]  /*b1c0*/  LDL.LU R6, [R1+0x4] ;  /* 0x0000040001067983 */ /* 0x001f620000300800 */
[C---:B------:R-:W-:Y:S02]  /*b1d0*/  SEL R5, R16.reuse, R5, !P6 ;  /* 0x0000000510057207 */ /* 0x040fe40007000000 */
[----:B------:R-:W-:-:S03]  /*b1e0*/  SEL R4, R16, R4, !P6 ;  /* 0x0000000410047207 */ /* 0x000fc60007000000 */
[----:B------:R0:W-:Y:S04]  /*b1f0*/  STL [R1+0x7b0], R5 ;  /* 0x0007b00501007387 */ /* 0x0001e80000100800 */
[----:B------:R1:W-:Y:S01]  /*b200*/  STL [R1+0x7ac], R4 ;  /* 0x0007ac0401007387 */ /* 0x0003e20000100800 */
[C---:B0-----:R-:W-:Y:S02]  /*b210*/  SEL R5, R16.reuse, R3, !P6 ;  /* 0x0000000310057207 */ /* 0x041fe40007000000 */
[C---:B------:R-:W-:Y:S02]  /*b220*/  SEL R3, R16.reuse, R15, !P6 ;  /* 0x0000000f10037207 */ /* 0x040fe40007000000 */
[C---:B-1----:R-:W-:Y:S02]  /*b230*/  SEL R4, R16.reuse, R2, !P6 ;  /* 0x0000000210047207 */ /* 0x042fe40007000000 */
[----:B------:R-:W-:Y:S01]  /*b240*/  SEL R2, R16, R14, !P6 ;  /* 0x0000000e10027207 */ /* 0x000fe20007000000 */
[----:B------:R-:W-:Y:S04]  /*b250*/  STL [R1+0x7a8], R5 ;  /* 0x0007a80501007387 */ /* 0x000fe80000100800 */
[----:B------:R-:W-:Y:S04]  /*b260*/  STL [R1+0x7a4], R4 ;  /* 0x0007a40401007387 */ /* 0x000fe80000100800 */
[----:B------:R-:W-:Y:S04]  /*b270*/  STL [R1+0x7a0], R3 ;  /* 0x0007a00301007387 */ /* 0x000fe80000100800 */
[----:B------:R0:W-:Y:S04]  /*b280*/  STL [R1+0x79c], R2 ;  /* 0x00079c0201007387 */ /* 0x0001e80000100800 */
[----:B------:R-:W5:Y:S01]  /*b290*/  LDL.LU R15, [R1+0x8] ;  /* 0x00000800010f7983 */ /* 0x000f620000300800 */
[----:B------:R-:W-:-:S05]  /*b2a0*/  IABS R12, R7 ;  /* 0x00000007000c7213 */ /* 0x000fca0000000000 */
[----:B------:R-:W-:-:S04]  /*b2b0*/  IMAD.HI.U32 R7, R28, R12, RZ ;  /* 0x0000000c1c077227 */ /* 0x000fc800078e00ff */
[----:B------:R-:W-:Y:S01]  /*b2c0*/  IMAD.MOV R7, RZ, RZ, -R7 ;  /* 0x000000ffff077224 */ /* 0x000fe200078e0a07 */
[----:B---3--:R-:W-:-:S03]  /*b2d0*/  ISETP.GE.AND P4, PT, R18, RZ, PT ;  /* 0x000000ff1200720c */ /* 0x008fc60003f86270 */
[----:B------:R-:W-:Y:S01]  /*b2e0*/  IMAD R12, R27, R7, R12 ;  /* 0x000000071b0c7224 */ /* 0x000fe200078e020c */
[----:B--2---:R-:W-:-:S04]  /*b2f0*/  IABS R18, R29 ;  /* 0x0000001d00127213 */ /* 0x004fc80000000000 */
[----:B------:R-:W-:Y:S02]  /*b300*/  ISETP.GT.U32.AND P1, PT, R27, R12, PT ;  /* 0x0000000c1b00720c */ /* 0x000fe40003f24070 */
[----:B------:R-:W-:-:S11]  /*b310*/  IABS R7, R24 ;  /* 0x0000001800077213 */ /* 0x000fd60000000000 */
[----:B------:R-:W-:-:S05]  /*b320*/  @!P1 IMAD.IADD R12, R12, 0x1, -R27 ;  /* 0x000000010c0c9824 */ /* 0x000fca00078e0a1b */
[----:B------:R-:W-:Y:S01]  /*b330*/  ISETP.GT.U32.AND P0, PT, R27, R12, PT ;  /* 0x0000000c1b00720c */ /* 0x000fe20003f04070 */
[----:B------:R-:W-:-:S04]  /*b340*/  IMAD.HI.U32 R17, R28, R7, RZ ;  /* 0x000000071c117227 */ /* 0x000fc800078e00ff */
[----:B------:R-:W-:Y:S02]  /*b350*/  IMAD.MOV R17, RZ, RZ, -R17 ;  /* 0x000000ffff117224 */ /* 0x000fe400078e0a11 */
[----:B------:R-:W-:Y:S02]  /*b360*/  @!P4 IMAD.MOV R13, RZ, RZ, -R13 ;  /* 0x000000ffff0dc224 */ /* 0x000fe400078e0a0d */
[----:B------:R-:W-:-:S04]  /*b370*/  IMAD R7, R27, R17, R7 ;  /* 0x000000111b077224 */ /* 0x000fc800078e0207 */
[----:B------:R-:W-:Y:S01]  /*b380*/  @!P0 IMAD.IADD R12, R12, 0x1, -R27 ;  /* 0x000000010c0c8824 */ /* 0x000fe200078e0a1b */
[----:B0-----:R-:W-:Y:S02]  /*b390*/  SEL R2, R16, R13, !P6 ;  /* 0x0000000d10027207 */ /* 0x001fe40007000000 */
[C---:B------:R-:W-:Y:S01]  /*b3a0*/  ISETP.GT.U32.AND P1, PT, R27.reuse, R11, PT ;  /* 0x0000000b1b00720c */ /* 0x040fe20003f24070 */
[----:B------:R-:W-:Y:S01]  /*b3b0*/  IMAD.MOV.U32 R13, RZ, RZ, R12 ;  /* 0x000000ffff0d7224 */ /* 0x000fe200078e000c */
[C---:B------:R-:W-:Y:S02]  /*b3c0*/  ISETP.GT.U32.AND P4, PT, R27.reuse, R10, PT ;  /* 0x0000000a1b00720c */ /* 0x040fe40003f84070 */
[C---:B------:R-:W-:Y:S01]  /*b3d0*/  ISETP.GT.U32.AND P0, PT, R27.reuse, R7, PT ;  /* 0x000000071b00720c */ /* 0x040fe20003f04070 */
[----:B------:R-:W-:Y:S01]  /*b3e0*/  @!P3 IMAD.MOV R13, RZ, RZ, -R13 ;  /* 0x000000ffff0db224 */ /* 0x000fe200078e0a0d */
[C---:B------:R-:W-:Y:S02]  /*b3f0*/  ISETP.GT.U32.AND P2, PT, R27.reuse, R9, PT ;  /* 0x000000091b00720c */ /* 0x040fe40003f44070 */
[----:B------:R-:W-:-:S02]  /*b400*/  ISETP.GT.U32.AND P6, PT, R27, R8, PT ;  /* 0x000000081b00720c */ /* 0x000fc40003fc4070 */
[----:B------:R-:W-:-:S03]  /*b410*/  IABS R0, R25 ;  /* 0x0000001900007213 */ /* 0x000fc60000000000 */
[--C-:B------:R-:W-:Y:S01]  /*b420*/  @!P1 IMAD.IADD R11, R11, 0x1, -R27.reuse ;  /* 0x000000010b0b9824 */ /* 0x100fe200078e0a1b */
[----:B------:R-:W-:Y:S01]  /*b430*/  IABS R17, R26 ;  /* 0x0000001a00117213 */ /* 0x000fe20000000000 */
[--C-:B------:R-:W-:Y:S01]  /*b440*/  @!P4 IMAD.IADD R10, R10, 0x1, -R27.reuse ;  /* 0x000000010a0ac824 */ /* 0x100fe200078e0a1b */
[----:B----4-:R-:W-:Y:S01]  /*b450*/  IABS R20, R20 ;  /* 0x0000001400147213 */ /* 0x010fe20000000000 */
[--C-:B------:R-:W-:Y:S01]  /*b460*/  @!P0 IMAD.IADD R7, R7, 0x1, -R27.reuse ;  /* 0x0000000107078824 */ /* 0x100fe200078e0a1b */
[----:B------:R-:W-:Y:S01]  /*b470*/  ISETP.GT.U32.AND P4, PT, R27, R11, PT ;  /* 0x0000000b1b00720c */ /* 0x000fe20003f84070 */
[----:B------:R-:W-:Y:S01]  /*b480*/  @!P2 IMAD.IADD R9, R9, 0x1, -R27 ;  /* 0x000000010909a824 */ /* 0x000fe200078e0a1b */
[----:B------:R-:W-:Y:S01]  /*b490*/  ISETP.GT.U32.AND P2, PT, R27, R10, PT ;  /* 0x0000000a1b00720c */ /* 0x000fe20003f44070 */
[----:B------:R-:W-:-:S04]  /*b4a0*/  IMAD.HI.U32 R19, R28, R0, RZ ;  /* 0x000000001c137227 */ /* 0x000fc800078e00ff */
[----:B------:R-:W-:Y:S01]  /*b4b0*/  @!P6 IMAD.IADD R8, R8, 0x1, -R27 ;  /* 0x000000010808e824 */ /* 0x000fe200078e0a1b */
[----:B------:R-:W-:Y:S01]  /*b4c0*/  ISETP.GT.U32.AND P6, PT, R27, R7, PT ;  /* 0x000000071b00720c */ /* 0x000fe20003fc4070 */
[----:B------:R-:W-:-:S04]  /*b4d0*/  IMAD.HI.U32 R5, R28, R17, RZ ;  /* 0x000000111c057227 */ /* 0x000fc800078e00ff */
[----:B------:R-:W-:Y:S02]  /*b4e0*/  IMAD.MOV R19, RZ, RZ, -R19 ;  /* 0x000000ffff137224 */ /* 0x000fe400078e0a13 */
[----:B------:R-:W-:Y:S02]  /*b4f0*/  IMAD.MOV R5, RZ, RZ, -R5 ;  /* 0x000000ffff057224 */ /* 0x000fe400078e0a05 */
[C---:B------:R-:W-:Y:S02]  /*b500*/  IMAD R3, R27.reuse, R19, R0 ;  /* 0x000000131b037224 */ /* 0x040fe400078e0200 */
[C---:B------:R-:W-:Y:S01]  /*b510*/  IMAD R17, R27.reuse, R5, R17 ;  /* 0x000000051b117224 */ /* 0x040fe200078e0211 */
[----:B------:R-:W-:Y:S01]  /*b520*/  ISETP.GT.U32.AND P3, PT, R27, R8, PT ;  /* 0x000000081b00720c */ /* 0x000fe20003f64070 */
[--C-:B------:R-:W-:Y:S01]  /*b530*/  @!P4 IMAD.IADD R11, R11, 0x1, -R27.reuse ;  /* 0x000000010b0bc824 */ /* 0x100fe200078e0a1b */
[C---:B------:R-:W-:Y:S01]  /*b540*/  ISETP.GT.U32.AND P4, PT, R27.reuse, R3, PT ;  /* 0x000000031b00720c */ /* 0x040fe20003f84070 */
[--C-:B------:R-:W-:Y:S01]  /*b550*/  @!P2 IMAD.IADD R10, R10, 0x1, -R27.reuse ;  /* 0x000000010a0aa824 */ /* 0x100fe200078e0a1b */
[----:B------:R-:W-:Y:S01]  /*b560*/  ISETP.GT.U32.AND P2, PT, R27, R17, PT ;  /* 0x000000111b00720c */ /* 0x000fe20003f44070 */
[----:B------:R-:W-:Y:S01]  /*b570*/  @!P6 IMAD.IADD R7, R7, 0x1, -R27 ;  /* 0x000000010707e824 */ /* 0x000fe200078e0a1b */
[----:B------:R-:W-:-:S02]  /*b580*/  ISETP.GE.AND P1, PT, R21, RZ, PT ;  /* 0x000000ff1500720c */ /* 0x000fc40003f26270 */
[----:B------:R-:W-:Y:S01]  /*b590*/  ISETP.GT.U32.AND P0, PT, R27, R9, PT ;  /* 0x000000091b00720c */ /* 0x000fe20003f04070 */
[----:B------:R-:W-:-:S04]  /*b5a0*/  IMAD.MOV.U32 R19, RZ, RZ, R10 ;  /* 0x000000ffff137224 */ /* 0x000fc800078e000a */
[--C-:B------:R-:W-:Y:S01]  /*b5b0*/  @!P3 IMAD.IADD R8, R8, 0x1, -R27.reuse ;  /* 0x000000010808b824 */ /* 0x100fe200078e0a1b */
[----:B------:R-:W-:Y:S01]  /*b5c0*/  ISETP.GE.AND P3, PT, R22, RZ, PT ;  /* 0x000000ff1600720c */ /* 0x000fe20003f66270 */
[--C-:B------:R-:W-:Y:S01]  /*b5d0*/  @!P4 IMAD.IADD R3, R3, 0x1, -R27.reuse ;  /* 0x000000010303c824 */ /* 0x100fe200078e0a1b */
[----:B------:R-:W-:Y:S01]  /*b5e0*/  ISETP.GE.AND P4, PT, R23, RZ, PT ;  /* 0x000000ff1700720c */ /* 0x000fe20003f86270 */
[----:B------:R-:W-:Y:S01]  /*b5f0*/  @!P2 IMAD.IADD R17, R17, 0x1, -R27 ;  /* 0x000000011111a824 */ /* 0x000fe200078e0a1b */
[----:B------:R-:W-:Y:S01]  /*b600*/  ISETP.GE.AND P2, PT, R24, RZ, PT ;  /* 0x000000ff1800720c */ /* 0x000fe20003f46270 */
[----:B------:R-:W-:Y:S02]  /*b610*/  IMAD.MOV.U32 R21, RZ, RZ, R11 ;  /* 0x000000ffff157224 */ /* 0x000fe400078e000b */
[----:B------:R-:W-:Y:S02]  /*b620*/  @!P0 IMAD.IADD R9, R9, 0x1, -R27 ;  /* 0x0000000109098824 */ /* 0x000fe400078e0a1b */
[----:B------:R-:W-:Y:S01]  /*b630*/  @!P1 IMAD.MOV R19, RZ, RZ, -R19 ;  /* 0x000000ffff139224 */ /* 0x000fe200078e0a13 */
[----:B------:R-:W-:Y:S01]  /*b640*/  ISETP.GT.U32.AND P1, PT, R27, R17, PT ;  /* 0x000000111b00720c */ /* 0x000fe20003f24070 */
[----:B------:R-:W-:-:S02]  /*b650*/  @!P5 IMAD.MOV R21, RZ, RZ, -R21 ;  /* 0x000000ffff15d224 */ /* 0x000fc400078e0a15 */
[----:B------:R-:W-:Y:S02]  /*b660*/  IMAD.MOV.U32 R12, RZ, RZ, R9 ;  /* 0x000000ffff0c7224 */ /* 0x000fe400078e0009 */
[----:B------:R-:W-:Y:S02]  /*b670*/  @!P4 IMAD.MOV R8, RZ, RZ, -R8 ;  /* 0x000000ffff08c224 */ /* 0x000fe400078e0a08 */
[----:B------:R-:W-:-:S06]  /*b680*/  @!P3 IMAD.MOV R12, RZ, RZ, -R12 ;  /* 0x000000ffff0cb224 */ /* 0x000fcc00078e0a0c */
[----:B------:R-:W-:Y:S02]  /*b690*/  @!P1 IMAD.IADD R17, R17, 0x1, -R27 ;  /* 0x0000000111119824 */ /* 0x000fe400078e0a1b */
[----:B-----5:R-:W-:Y:S02]  /*b6a0*/  IMAD.MOV.U32 R14, RZ, RZ, R6 ;  /* 0x000000ffff0e7224 */ /* 0x020fe400078e0006 */
[----:B------:R-:W-:Y:S02]  /*b6b0*/  IMAD.MOV.U32 R6, RZ, RZ, R29 ;  /* 0x000000ffff067224 */ /* 0x000fe400078e001d */
[----:B------:R-:W2:Y:S04]  /*b6c0*/  LDL.LU R29, [R1+0xc] ;  /* 0x00000c00011d7983 */ /* 0x000ea80000300800 */
[----:B------:R0:W-:Y:S04]  /*b6d0*/  STL [R1+0x798], R2 ;  /* 0x0007980201007387 */ /* 0x0001e80000100800 */
[----:B------:R1:W-:Y:S04]  /*b6e0*/  STL [R1+0x164], R13 ;  /* 0x0001640d01007387 */ /* 0x0003e80000100800 */
[----:B------:R-:W3:Y:S01]  /*b6f0*/  LDL.LU R16, [R1+0x10] ;  /* 0x0000100001107983 */ /* 0x000ee20000300800 */
[----:B0-----:R-:W-:-:S04]  /*b700*/  IMAD.HI.U32 R2, R28, R20, RZ ;  /* 0x000000141c027227 */ /* 0x001fc800078e00ff */
[----:B------:R-:W-:-:S04]  /*b710*/  IMAD.MOV R2, RZ, RZ, -R2 ;  /* 0x000000ffff027224 */ /* 0x000fc800078e0a02 */
[----:B------:R-:W-:-:S05]  /*b720*/  IMAD R20, R27, R2, R20 ;  /* 0x000000021b147224 */ /* 0x000fca00078e0214 */
[----:B------:R-:W-:Y:S02]  /*b730*/  ISETP.GT.U32.AND P6, PT, R27, R20, PT ;  /* 0x000000141b00720c */ /* 0x000fe40003fc4070 */
[----:B------:R-:W-:-:S05]  /*b740*/  IABS R2, R15 ;  /* 0x0000000f00027213 */ /* 0x000fca0000000000 */
[----:B------:R-:W-:-:S06]  /*b750*/  IMAD.HI.U32 R5, R28, R2, RZ ;  /* 0x000000021c057227 */ /* 0x000fcc00078e00ff */
[----:B------:R-:W-:Y:S02]  /*b760*/  @!P6 IMAD.IADD R20, R20, 0x1, -R27 ;  /* 0x000000011414e824 */ /* 0x000fe400078e0a1b */
[----:B------:R-:W-:-:S03]  /*b770*/  IMAD.MOV R5, RZ, RZ, -R5 ;  /* 0x000000ffff057224 */ /* 0x000fc600078e0a05 */
[C---:B------:R-:W-:Y:S01]  /*b780*/  ISETP.GT.U32.AND P5, PT, R27.reuse, R20, PT ;  /* 0x000000141b00720c */ /* 0x040fe20003fa4070 */
[----:B------:R-:W-:Y:S02]  /*b790*/  IMAD R2, R27, R5, R2 ;  /* 0x000000051b027224 */ /* 0x000fe400078e0202 */
[----:B------:R-:W-:Y:S02]  /*b7a0*/  IMAD.MOV.U32 R5, RZ, RZ, R7 ;  /* 0x000000ffff057224 */ /* 0x000fe400078e0007 */
[----:B-1----:R-:W-:Y:S02]  /*b7b0*/  IMAD.MOV.U32 R13, RZ, RZ, R6 ;  /* 0x000000ffff0d7224 */ /* 0x002fe400078e0006 */
[----:B------:R-:W4:Y:S01]  /*b7c0*/  LDL.LU R6, [R1+0x14] ;  /* 0x0000140001067983 */ /* 0x000f220000300800 */
[----:B------:R-:W-:-:S03]  /*b7d0*/  @!P2 IMAD.MOV R5, RZ, RZ, -R5 ;  /* 0x000000ffff05a224 */ /* 0x000fc600078e0a05 */
[----:B------:R-:W-:Y:S01]  /*b7e0*/  STL [R1+0x160], R21 ;  /* 0x0001601501007387 */ /* 0x000fe20000100800 */
[----:B------:R-:W-:-:S03]  /*b7f0*/  ISETP.GE.AND P1, PT, R13, RZ, PT ;  /* 0x000000ff0d00720c */ /* 0x000fc60003f26270 */
[----:B------:R-:W-:Y:S01]  /*b800*/  STL [R1+0x15c], R19 ;  /* 0x00015c1301007387 */ /* 0x000fe20000100800 */
[----:B------:R-:W-:-:S03]  /*b810*/  @!P5 IMAD.IADD R20, R20, 0x1, -R27 ;  /* 0x000000011414d824 */ /* 0x000fc600078e0a1b */
[----:B------:R-:W-:Y:S01]  /*b820*/  STL [R1+0x158], R12 ;  /* 0x0001580c01007387 */ /* 0x000fe20000100800 */
[----:B------:R-:W-:-:S03]  /*b830*/  ISETP.GE.AND P5, PT, R15, RZ, PT ;  /* 0x000000ff0f00720c */ /* 0x000fc60003fa6270 */
[----:B------:R-:W-:Y:S04]  /*b840*/  STL [R1+0x154], R8 ;  /* 0x0001540801007387 */ /* 0x000fe80000100800 */
[----:B------:R0:W-:Y:S04]  /*b850*/  STL [R1+0x128], R5 ;  /* 0x0001280501007387 */ /* 0x0001e80000100800 */
[----:B------:R-:W5:Y:S04]  /*b860*/  LDL.LU R13, [R1+0x18] ;  /* 0x00001800010d7983 */ /* 0x000f680000300800 */
[----:B------:R-:W4:Y:S01]  /*b870*/  LDL.LU R15, [R1+0x1c] ;  /* 0x00001c00010f7983 */ /* 0x000f220000300800 */
[----:B------:R-:W-:Y:S01]  /*b880*/  ISETP.GT.U32.AND P4, PT, R27, R2, PT ;  /* 0x000000021b00720c */ /* 0x000fe20003f84070 */
[----:B------:R-:W-:-:S04]  /*b890*/  IMAD.HI.U32 R4, R28, R18, RZ ;  /* 0x000000121c047227 */ /* 0x000fc800078e00ff */
[----:B------:R-:W-:-:S08]  /*b8a0*/  IMAD.MOV R4, RZ, RZ, -R4 ;  /* 0x000000ffff047224 */ /* 0x000fd000078e0a04 */
[----:B------:R-:W-:Y:S02]  /*b8b0*/  @!P4 IMAD.IADD R2, R2, 0x1, -R27 ;  /* 0x000000010202c824 */ /* 0x000fe400078e0a1b */
[----:B------:R-:W-:-:S05]  /*b8c0*/  IMAD R18, R27, R4, R18 ;  /* 0x000000041b127224 */ /* 0x000fca00078e0212 */
[----:B------:R-:W-:-:S13]  /*b8d0*/  ISETP.GT.U32.AND P0, PT, R27, R18, PT ;  /* 0x000000121b00720c */ /* 0x000fda0003f04070 */
[----:B------:R-:W-:-:S05]  /*b8e0*/  @!P0 IMAD.IADD R18, R18, 0x1, -R27 ;  /* 0x0000000112128824 */ /* 0x000fca00078e0a1b */
[C---:B------:R-:W-:Y:S02]  /*b8f0*/  ISETP.GT.U32.AND P3, PT, R27.reuse, R18, PT ;  /* 0x000000121b00720c */ /* 0x040fe40003f64070 */
[----:B------:R-:W-:Y:S02]  /*b900*/  ISETP.GT.U32.AND P6, PT, R27, R3, PT ;  /* 0x000000031b00720c */ /* 0x000fe40003fc4070 */
[----:B------:R-:W-:Y:S02]  /*b910*/  ISETP.GE.AND P0, PT, R25, RZ, PT ;  /* 0x000000ff1900720c */ /* 0x000fe40003f06270 */
[----:B------:R-:W-:-:S07]  /*b920*/  ISETP.GE.AND P2, PT, R26, RZ, PT ;  /* 0x000000ff1a00720c */ /* 0x000fce0003f46270 */
[--C-:B------:R-:W-:Y:S01]  /*b930*/  @!P3 IMAD.IADD R18, R18, 0x1, -R27.reuse ;  /* 0x000000011212b824 */ /* 0x100fe200078e0a1b */
[----:B------:R-:W-:Y:S01]  /*b940*/  ISETP.GE.AND P3, PT, R14, RZ, PT ;  /* 0x000000ff0e00720c */ /* 0x000fe20003f66270 */
[----:B------:R-:W-:Y:S02]  /*b950*/  @!P6 IMAD.IADD R3, R3, 0x1, -R27 ;  /* 0x000000010303e824 */ /* 0x000fe400078e0a1b */
[----:B------:R-:W-:Y:S02]  /*b960*/  IMAD.MOV.U32 R9, RZ, RZ, R17 ;  /* 0x000000ffff097224 */ /* 0x000fe400078e0011 */
[----:B------:R-:W-:Y:S02]  /*b970*/  @!P0 IMAD.MOV R3, RZ, RZ, -R3 ;  /* 0x000000ffff038224 */ /* 0x000fe400078e0a03 */
[----:B------:R-:W-:Y:S01]  /*b980*/  @!P2 IMAD.MOV R9, RZ, RZ, -R9 ;  /* 0x000000ffff09a224 */ /* 0x000fe200078e0a09 */
[----:B------:R-:W-:-:S13]  /*b990*/  ISETP.GT.U32.AND P0, PT, R27, R2, PT ;  /* 0x000000021b00720c */ /* 0x000fda0003f04070 */
[----:B------:R-:W-:Y:S01]  /*b9a0*/  @!P0 IMAD.IADD R2, R2, 0x1, -R27 ;  /* 0x0000000102028824 */ /* 0x000fe200078e0a1b */
[----:B--2---:R-:W-:Y:S02]  /*b9b0*/  IABS R0, R29 ;  /* 0x0000001d00007213 */ /* 0x004fe40000000000 */
[----:B------:R-:W-:Y:S02]  /*b9c0*/  ISETP.GE.AND P4, PT, R29, RZ, PT ;  /* 0x000000ff1d00720c */ /* 0x000fe40003f86270 */
[----:B------:R-:W2:Y:S01]  /*b9d0*/  LDL.LU R29, [R1+0x20] ;  /* 0x00002000011d7983 */ /* 0x000ea20000300800 */
[----:B------:R-:W-:-:S03]  /*b9e0*/  IMAD.HI.U32 R4, R28, R0, RZ ;  /* 0x000000001c047227 */ /* 0x000fc600078e00ff */
[----:B------:R-:W2:Y:S01]  /*b9f0*/  LDL.LU R14, [R1+0x24] ;  /* 0x00002400010e7983 */ /* 0x000ea20000300800 */
[----:B------:R-:W-:-:S04]  /*ba00*/  IMAD.MOV R4, RZ, RZ, -R4 ;  /* 0x000000ffff047224 */ /* 0x000fc800078e0a04 */
[----:B------:R-:W-:Y:S01]  /*ba10*/  IMAD R0, R27, R4, R0 ;  /* 0x000000041b007224 */ /* 0x000fe200078e0200 */
[----:B---3--:R-:W-:-:S05]  /*ba20*/  IABS R4, R16 ;  /* 0x0000001000047213 */ /* 0x008fca0000000000 */
[----:B0-----:R-:W-:-:S04]  /*ba30*/  IMAD.HI.U32 R5, R28, R4, RZ ;  /* 0x000000041c057227 */ /* 0x001fc800078e00ff */
[----:B------:R-:W-:-:S04]  /*ba40*/  IMAD.MOV R5, RZ, RZ, -R5 ;  /* 0x000000ffff057224 */ /* 0x000fc800078e0a05 */
[----:B------:R-:W-:Y:S02]  /*ba50*/  IMAD R7, R27, R5, R4 ;  /* 0x000000051b077224 */ /* 0x000fe400078e0204 */
[----:B------:R-:W-:Y:S02]  /*ba60*/  IMAD.MOV.U32 R5, RZ, RZ, R18 ;  /* 0x000000ffff057224 */ /* 0x000fe400078e0012 */
[----:B------:R-:W-:Y:S02]  /*ba70*/  IMAD.MOV.U32 R4, RZ, RZ, R20 ;  /* 0x000000ffff047224 */ /* 0x000fe400078e0014 */
[----:B------:R-:W-:Y:S01]  /*ba80*/  @!P1 IMAD.MOV R5, RZ, RZ, -R5 ;  /* 0x000000ffff059224 */ /* 0x000fe200078e0a05 */
[----:B------:R-:W-:Y:S01]  /*ba90*/  STL [R1+0x12c], R3 ;  /* 0x00012c0301007387 */ /* 0x000fe20000100800 */
[----:B------:R-:W-:-:S03]  /*baa0*/  @!P3 IMAD.MOV R4, RZ, RZ, -R4 ;  /* 0x000000ffff04b224 */ /* 0x000fc600078e0a04 */
[----:B------:R-:W-:Y:S01]  /*bab0*/  STL [R1+0x130], R9 ;  /* 0x0001300901007387 */ /* 0x000fe20000100800 */
[----:B------:R-:W-:-:S03]  /*bac0*/  ISETP.GT.U32.AND P6, PT, R27, R0, PT ;  /* 0x000000001b00720c */ /* 0x000fc60003fc4070 */
[----:B------:R-:W-:Y:S04]  /*bad0*/  STL [R1+0x134], R5 ;  /* 0x0001340501007387 */ /* 0x000fe80000100800 */
[----:B------:R-:W3:Y:S04]  /*bae0*/  LDL.LU R19, [R1+0x28] ;  /* 0x0000280001137983 */ /* 0x000ee80000300800 */
[----:B------:R0:W-:Y:S04]  /*baf0*/  STL [R1+0x140], R4 ;  /* 0x0001400401007387 */ /* 0x0001e80000100800 */
[----:B------:R-:W3:Y:S01]  /*bb00*/  LDL.LU R21, [R1+0x2c] ;  /* 0x00002c0001157983 */ /* 0x000ee20000300800 */
[----:B------:R-:W-:-:S05]  /*bb10*/  @!P6 IMAD.IADD R0, R0, 0x1, -R27 ;  /* 0x000000010000e824 */ /* 0x000fca00078e0a1b */
[----:B------:R-:W-:Y:S01]  /*bb20*/  ISETP.GT.U32.AND P2, PT, R27, R0, PT ;  /* 0x000000001b00720c */ /* 0x000fe20003f44070 */
[----:B0-----:R-:W-:-:S04]  /*bb30*/  IMAD.MOV.U32 R4, RZ, RZ, R2 ;  /* 0x000000ffff047224 */ /* 0x001fc800078e0002 */
[----:B------:R-:W-:-:S05]  /*bb40*/  @!P5 IMAD.MOV R4, RZ, RZ, -R4 ;  /* 0x000000ffff04d224 */ /* 0x000fca00078e0a04 */
[----:B------:R2:W-:Y:S03]  /*bb50*/  STL [R1+0x14c], R4 ;  /* 0x00014c0401007387 */ /* 0x0005e60000100800 */
[----:B------:R-:W-:Y:S01]  /*bb60*/  @!P2 IMAD.IADD R0, R0, 0x1, -R27 ;  /* 0x000000010000a824 */ /* 0x000fe200078e0a1b */
[----:B----4-:R-:W-:Y:S02]  /*bb70*/  ISETP.GE.AND P2, PT, R15, RZ, PT ;  /* 0x000000ff0f00720c */ /* 0x010fe40003f46270 */
[----:B------:R-:W-:Y:S02]  /*bb80*/  IABS R5, R15 ;  /* 0x0000000f00057213 */ /* 0x000fe40000000000 */
[----:B------:R-:W4:Y:S04]  /*bb90*/  LDL.LU R15, [R1+0x30] ;  /* 0x00003000010f7983 */ /* 0x000f280000300800 */
[----:B------:R-:W4:Y:S01]  /*bba0*/  LDL.LU R23, [R1+0x34] ;  /* 0x0000340001177983 */ /* 0x000f220000300800 */
[----:B------:R-:W-:-:S02]  /*bbb0*/  ISETP.GT.U32.AND P6, PT, R27, R7, PT ;  /* 0x000000071b00720c */ /* 0x000fc40003fc4070 */
[----:B------:R-:W-:Y:S01]  /*bbc0*/  IABS R8, R6 ;  /* 0x0000000600087213 */ /* 0x000fe20000000000 */
[----:B------:R-:W-:-:S04]  /*bbd0*/  IMAD.MOV.U32 R9, RZ, RZ, R0 ;  /* 0x000000ffff097224 */ /* 0x000fc800078e0000 */
[----:B------:R-:W-:Y:S01]  /*bbe0*/  IMAD.HI.U32 R3, R28, R8, RZ ;  /* 0x000000081c037227 */ /* 0x000fe200078e00ff */
[----:B------:R-:W-:-:S03]  /*bbf0*/  ISETP.GE.AND P3, PT, R6, RZ, PT ;  /* 0x000000ff0600720c */ /* 0x000fc60003f66270 */
[----:B------:R-:W-:Y:S01]  /*bc00*/  IMAD.MOV R3, RZ, RZ, -R3 ;  /* 0x000000ffff037224 */ /* 0x000fe200078e0a03 */
[----:B-----5:R-:W-:Y:S01]  /*bc10*/  IABS R6, R13 ;  /* 0x0000000d00067213 */ /* 0x020fe20000000000 */
[----:B------:R-:W-:Y:S02]  /*bc20*/  @!P6 IMAD.IADD R7, R7, 0x1, -R27 ;  /* 0x000000010707e824 */ /* 0x000fe400078e0a1b */
[----:B------:R-:W-:Y:S02]  /*bc30*/  @!P4 IMAD.MOV R9, RZ, RZ, -R9 ;  /* 0x000000ffff09c224 */ /* 0x000fe400078e0a09 */
[C---:B------:R-:W-:Y:S01]  /*bc40*/  IMAD R8, R27.reuse, R3, R8 ;  /* 0x000000031b087224 */ /* 0x040fe200078e0208 */
[----:B------:R-:W-:Y:S01]  /*bc50*/  ISETP.GE.AND P1, PT, R16, RZ, PT ;  /* 0x000000ff1000720c */ /* 0x000fe20003f26270 */
[----:B------:R-:W-:Y:S01]  /*bc60*/  IMAD.HI.U32 R2, R28, R6, RZ ;  /* 0x000000061c027227 */ /* 0x000fe200078e00ff */
[C---:B------:R-:W-:Y:S01]  /*bc70*/  ISETP.GT.U32.AND P6, PT, R27.reuse, R7, PT ;  /* 0x000000071b00720c */ /* 0x040fe20003fc4070 */
[----:B------:R-:W-:Y:S01]  /*bc80*/  STL [R1+0x150], R9 ;  /* 0x0001500901007387 */ /* 0x000fe20000100800 */
[----:B------:R-:W-:-:S03]  /*bc90*/  ISETP.GT.U32.AND P5, PT, R27, R8, PT ;  /* 0x000000081b00720c */ /* 0x000fc60003fa4070 */
[----:B------:R-:W5:Y:S01]  /*bca0*/  LDL.LU R16, [R1+0x38] ;  /* 0x0000380001107983 */ /* 0x000f620000300800 */
[----:B------:R-:W-:-:S04]  /*bcb0*/  IMAD.MOV R0, RZ, RZ, -R2 ;  /* 0x000000ffff007224 */ /* 0x000fc800078e0a02 */
[----:B------:R-:W-:-:S03]  /*bcc0*/  IMAD R6, R27, R0, R6 ;  /* 0x000000001b067224 */ /* 0x000fc600078e0206 */
[--C-:B------:R-:W-:Y:S02]  /*bcd0*/  @!P6 IMAD.IADD R7, R7, 0x1, -R27.reuse ;  /* 0x000000010707e824 */ /* 0x100fe400078e0a1b */
[----:B------:R-:W-:Y:S01]  /*bce0*/  ISETP.GT.U32.AND P6, PT, R27, R6, PT ;  /* 0x000000061b00720c */ /* 0x000fe20003fc4070 */
[----:B------:R-:W-:-:S05]  /*bcf0*/  @!P5 IMAD.IADD R8, R8, 0x1, -R27 ;  /* 0x000000010808d824 */ /* 0x000fca00078e0a1b */
[----:B------:R-:W-:-:S07]  /*bd00*/  ISETP.GT.U32.AND P5, PT, R27, R8, PT ;  /* 0x000000081b00720c */ /* 0x000fce0003fa4070 */
[----:B------:R-:W-:Y:S01]  /*bd10*/  @!P6 IMAD.IADD R6, R6, 0x1, -R27 ;  /* 0x000000010606e824 */ /* 0x000fe200078e0a1b */
[----:B------:R-:W-:Y:S01]  /*bd20*/  ISETP.GE.AND P0, PT, R13, RZ, PT ;  /* 0x000000ff0d00720c */ /* 0x000fe20003f06270 */
[----:B------:R-:W-:-:S03]  /*bd30*/  IMAD.MOV.U32 R13, RZ, RZ, R7 ;  /* 0x000000ffff0d7224 */ /* 0x000fc600078e0007 */
[----:B------:R-:W-:Y:S01]  /*bd40*/  ISETP.GT.U32.AND P6, PT, R27, R6, PT ;  /* 0x000000061b00720c */ /* 0x000fe20003fc4070 */
[----:B------:R-:W-:-:S04]  /*bd50*/  @!P5 IMAD.IADD R8, R8, 0x1, -R27 ;  /* 0x000000010808d824 */ /* 0x000fc800078e0a1b */
[----:B------:R-:W-:Y:S02]  /*bd60*/  IMAD.MOV.U32 R12, RZ, RZ, R8 ;  /* 0x000000ffff0c7224 */ /* 0x000fe400078e0008 */
[----:B------:R-:W-:Y:S02]  /*bd70*/  @!P1 IMAD.MOV R13, RZ, RZ, -R13 ;  /* 0x000000ffff0d9224 */ /* 0x000fe400078e0a0d */
[----:B------:R-:W-:Y:S02]  /*bd80*/  @!P3 IMAD.MOV R12, RZ, RZ, -R12 ;  /* 0x000000ffff0cb224 */ /* 0x000fe400078e0a0c */
[----:B------:R-:W-:-:S04]  /*bd90*/  IMAD.HI.U32 R2, R28, R5, RZ ;  /* 0x000000051c027227 */ /* 0x000fc800078e00ff */
[----:B------:R-:W-:Y:S02]  /*bda0*/  @!P6 IMAD.IADD R6, R6, 0x1, -R27 ;  /* 0x000000010606e824 */ /* 0x000fe400078e0a1b */
[----:B------:R-:W-:-:S04]  /*bdb0*/  IMAD.MOV R2, RZ, RZ, -R2 ;  /* 0x000000ffff027224 */ /* 0x000fc800078e0a02 */
[----:B------:R-:W-:-:S05]  /*bdc0*/  IMAD R5, R27, R2, R5 ;  /* 0x000000021b057224 */ /* 0x000fca00078e0205 */
[----:B------:R-:W-:-:S13]  /*bdd0*/  ISETP.GT.U32.AND P5, PT, R27, R5, PT ;  /* 0x000000051b00720c */ /* 0x000fda0003fa4070 */
[----:B------:R-:W-:Y:S02]  /*bde0*/  @!P5 IMAD.IADD R5, R5, 0x1, -R27 ;  /* 0x000000010505d824 */ /* 0x000fe400078e0a1b */
[----:B------:R-:W-:-:S04]  /*bdf0*/  IMAD.MOV.U32 R8, RZ, RZ, R6 ;  /* 0x000000ffff087224 */ /* 0x000fc800078e0006 */
[----:B------:R-:W-:Y:S01]  /*be00*/  @!P0 IMAD.MOV R8, RZ, RZ, -R8 ;  /* 0x000000ffff088224 */ /* 0x000fe200078e0a08 */
[----:B--2---:R-:W-:Y:S02]  /*be10*/  IABS R4, R29 ;  /* 0x0000001d00047213 */ /* 0x004fe40000000000 */
[----:B------:R-:W-:Y:S02]  /*be20*/  ISETP.GE.AND P4, PT, R29, RZ, PT ;  /* 0x000000ff1d00720c */ /* 0x000fe40003f86270 */
[----:B------:R-:W2:Y:S01]  /*be30*/  LDL.LU R29, [R1+0x3c] ;  /* 0x00003c00011d7983 */ /* 0x000ea20000300800 */
[----:B------:R-:W-:-:S03]  /*be40*/  IABS R3, R14 ;  /* 0x0000000e00037213 */ /* 0x000fc60000000000 */
[----:B------:R0:W-:Y:S01]  /*be50*/  STL [R1+0x144], R13 ;  /* 0x0001440d01007387 */ /* 0x0001e20000100800 */
[----:B------:R-:W-:-:S03]  /*be60*/  ISETP.GE.AND P6, PT, R14, RZ, PT ;  /* 0x000000ff0e00720c */ /* 0x000fc60003fc6270 */
[----:B------:R4:W-:Y:S01]  /*be70*/  STL [R1+0x148], R12 ;  /* 0x0001480c01007387 */ /* 0x0009e20000100800 */
[----:B------:R-:W-:-:S03]  /*be80*/  IMAD.HI.U32 R11, R28, R4, RZ ;  /* 0x000000041c0b7227 */ /* 0x000fc600078e00ff */
[----:B0-----:R-:W2:Y:S04]  /*be90*/  LDL.LU R13, [R1+0x40] ;  /* 0x00004000010d7983 */ /* 0x001ea80000300800 */
[----:B------:R-:W2:Y:S01]  /*bea0*/  LDL.LU R14, [R1+0x44] ;  /* 0x00004400010e7983 */ /* 0x000ea20000300800 */
[----:B------:R-:W-:-:S04]  /*beb0*/  IMAD.MOV R11, RZ, RZ, -R11 ;  /* 0x000000ffff0b7224 */ /* 0x000fc800078e0a0b */
[----:B------:R-:W-:-:S05]  /*bec0*/  IMAD R4, R27, R11, R4 ;  /* 0x0000000b1b047224 */ /* 0x000fca00078e0204 */
[----:B------:R-:W-:-:S13]  /*bed0*/  ISETP.GT.U32.AND P1, PT, R27, R4, PT ;  /* 0x000000041b00720c */ /* 0x000fda0003f24070 */
[----:B------:R-:W-:Y:S01]  /*bee0*/  @!P1 IMAD.IADD R4, R4, 0x1, -R27 ;  /* 0x0000000104049824 */ /* 0x000fe200078e0a1b */
[----:B------:R-:W-:Y:S02]  /*bef0*/  ISETP.GT.U32.AND P1, PT, R27, R5, PT ;  /* 0x000000051b00720c */ /* 0x000fe40003f24070 */
[----:B---3--:R-:W-:-:S05]  /*bf00*/  IABS R2, R21 ;  /* 0x0000001500027213 */ /* 0x008fca0000000000 */
[----:B------:R-:W-:-:S04]  /*bf10*/  IMAD.HI.U32 R7, R28, R2, RZ ;  /* 0x000000021c077227 */ /* 0x000fc800078e00ff */
[----:B------:R-:W-:-:S04]  /*bf20*/  IMAD.MOV R7, RZ, RZ, -R7 ;  /* 0x000000ffff077224 */ /* 0x000fc800078e0a07 */
[----:B------:R-:W-:Y:S02]  /*bf30*/  IMAD R2, R27, R7, R2 ;  /* 0x000000071b027224 */ /* 0x000fe400078e0202 */
[----:B------:R-:W-:-:S03]  /*bf40*/  @!P1 IMAD.IADD R5, R5, 0x1, -R27 ;  /* 0x0000000105059824 */ /* 0x000fc600078e0a1b */
[----:B------:R-:W-:Y:S01]  /*bf50*/  ISETP.GT.U32.AND P1, PT, R27, R2, PT ;  /* 0x000000021b00720c */ /* 0x000fe20003f24070 */
[----:B------:R0:W-:-:S12]  /*bf60*/  STL [R1+0x490], R8 ;  /* 0x0004900801007387 */ /* 0x0001d80000100800 */
[----:B------:R-:W-:Y:S01]  /*bf70*/  @!P1 IMAD.IADD R2, R2, 0x1, -R27 ;  /* 0x0000000102029824 */ /* 0x000fe200078e0a1b */
[----:B----4-:R-:W-:Y:S02]  /*bf80*/  IABS R12, R15 ;  /* 0x0000000f000c7213 */ /* 0x010fe40000000000 */
[----:B------:R-:W-:Y:S02]  /*bf90*/  ISETP.GE.AND P1, PT, R15, RZ, PT ;  /* 0x000000ff0f00720c */ /* 0x000fe40003f26270 */
[----:B------:R-:W3:Y:S01]  /*bfa0*/  LDL.LU R15, [R1+0x48] ;  /* 0x00004800010f7983 */ /* 0x000ee20000300800 */
[----:B------:R-:W-:-:S05]  /*bfb0*/  IABS R0, R19 ;  /* 0x0000001300007213 */ /* 0x000fca0000000000 */
[----:B------:R-:W-:-:S04]  /*bfc0*/  IMAD.HI.U32 R9, R28, R0, RZ ;  /* 0x000000001c097227 */ /* 0x000fc800078e00ff */
[----:B------:R-:W-:Y:S02]  /*bfd0*/  IMAD.MOV R9, RZ, RZ, -R9 ;  /* 0x000000ffff097224 */ /* 0x000fe400078e0a09 */
[----:B------:R-:W-:-:S04]  /*bfe0*/  IMAD.HI.U32 R10, R28, R3, RZ ;  /* 0x000000031c0a7227 */ /* 0x000fc800078e00ff */
[----:B------:R-:W-:Y:S02]  /*bff0*/  IMAD R0, R27, R9, R0 ;  /* 0x000000091b007224 */ /* 0x000fe400078e0200 */
[----:B------:R-:W-:-:S03]  /*c000*/  IMAD.MOV R10, RZ, RZ, -R10 ;  /* 0x000000ffff0a7224 */ /* 0x000fc600078e0a0a */
[C---:B------:R-:W-:Y:S01]  /*c010*/  ISETP.GT.U32.AND P5, PT, R27.reuse, R0, PT ;  /* 0x000000001b00720c */ /* 0x040fe20003fa4070 */
[----:B------:R-:W-:-:S05]  /*c020*/  IMAD R3, R27, R10, R3 ;  /* 0x0000000a1b037224 */ /* 0x000fca00078e0203 */
[----:B------:R-:W-:-:S07]  /*c030*/  ISETP.GT.U32.AND P3, PT, R27, R3, PT ;  /* 0x000000031b00720c */ /* 0x000fce0003f64070 */
[----:B------:R-:W-:Y:S02]  /*c040*/  @!P5 IMAD.IADD R0, R0, 0x1, -R27 ;  /* 0x000000010000d824 */ /* 0x000fe400078e0a1b */
[----:B------:R-:W-:-:S03]  /*c050*/  @!P2 IMAD.MOV R5, RZ, RZ, -R5 ;  /* 0x000000ffff05a224 */ /* 0x000fc600078e0a05 */
[----:B------:R-:W-:Y:S01]  /*c060*/  ISETP.GT.U32.AND P0, PT, R27, R0, PT ;  /* 0x000000001b00720c */ /* 0x000fe20003f04070 */
[----:B------:R-:W-:Y:S01]  /*c070*/  @!P3 IMAD.IADD R3, R3, 0x1, -R27 ;  /* 0x000000010303b824 */ /* 0x000fe200078e0a1b */
[C---:B------:R-:W-:Y:S01]  /*c080*/  ISETP.GT.U32.AND P3, PT, R27.reuse, R4, PT ;  /* 0x000000041b00720c */ /* 0x040fe20003f64070 */
[----:B------:R-:W-:Y:S04]  /*c090*/  STL [R1+0x138], R5 ;  /* 0x0001380501007387 */ /* 0x000fe80000100800 */
[----:B------:R-:W4:Y:S01]  /*c0a0*/  LDL.LU R22, [R1+0x4c] ;  /* 0x00004c0001167983 */ /* 0x000f220000300800 */
[----:B------:R-:W-:-:S05]  /*c0b0*/  ISETP.GT.U32.AND P5, PT, R27, R3, PT ;  /* 0x000000031b00720c */ /* 0x000fca0003fa4070 */
[--C-:B------:R-:W-:Y:S01]  /*c0c0*/  @!P0 IMAD.IADD R0, R0, 0x1, -R27.reuse ;  /* 0x0000000100008824 */ /* 0x100fe200078e0a1b */
[----:B------:R-:W-:Y:S01]  /*c0d0*/  ISETP.GE.AND P0, PT, R21, RZ, PT ;  /* 0x000000ff1500720c */ /* 0x000fe20003f06270 */
[----:B------:R-:W-:Y:S01]  /*c0e0*/  @!P3 IMAD.IADD R4, R4, 0x1, -R27 ;  /* 0x000000010404b824 */ /* 0x000fe200078e0a1b */
[----:B------:R-:W-:Y:S01]  /*c0f0*/  ISETP.GE.AND P3, PT, R19, RZ, PT ;  /* 0x000000ff1300720c */ /* 0x000fe20003f66270 */
[----:B------:R-:W4:Y:S01]  /*c100*/  LDL.LU R21, [R1+0x50] ;  /* 0x0000500001157983 */ /* 0x000f220000300800 */
[----:B------:R-:W-:-:S03]  /*c110*/  IMAD.HI.U32 R6, R28, R12, RZ ;  /* 0x0000000c1c067227 */ /* 0x000fc600078e00ff */
[----:B------:R-:W4:Y:S01]  /*c120*/  LDL.LU R19, [R1+0x54] ;  /* 0x0000540001137983 */ /* 0x000f220000300800 */
[----:B------:R-:W-:-:S04]  /*c130*/  IMAD.MOV R6, RZ, RZ, -R6 ;  /* 0x000000ffff067224 */ /* 0x000fc800078e0a06 */
[----:B------:R-:W-:Y:S02]  /*c140*/  IMAD R12, R27, R6, R12 ;  /* 0x000000061b0c7224 */ /* 0x000fe400078e020c */
[----:B------:R-:W-:Y:S01]  /*c150*/  @!P5 IMAD.IADD R3, R3, 0x1, -R27 ;  /* 0x000000010303d824 */ /* 0x000fe200078e0a1b */
[----:B------:R-:W-:Y:S02]  /*c160*/  IABS R11, R23 ;  /* 0x00000017000b7213 */ /* 0x000fe40000000000 */
[----:B------:R-:W-:-:S03]  /*c170*/  ISETP.GT.U32.AND P5, PT, R27, R12, PT ;  /* 0x0000000c1b00720c */ /* 0x000fc60003fa4070 */
[----:B0-----:R-:W-:-:S04]  /*c180*/  IMAD.HI.U32 R8, R28, R11, RZ ;  /* 0x0000000b1c087227 */ /* 0x001fc800078e00ff */
[----:B------:R-:W-:Y:S02]  /*c190*/  IMAD.MOV R8, RZ, RZ, -R8 ;  /* 0x000000ffff087224 */ /* 0x000fe400078e0a08 */
[----:B------:R-:W-:Y:S02]  /*c1a0*/  @!P4 IMAD.MOV R4, RZ, RZ, -R4 ;  /* 0x000000ffff04c224 */ /* 0x000fe400078e0a04 */
[C---:B------:R-:W-:Y:S02]  /*c1b0*/  IMAD R11, R27.reuse, R8, R11 ;  /* 0x000000081b0b7224 */ /* 0x040fe400078e020b */
[----:B------:R-:W-:Y:S01]  /*c1c0*/  @!P5 IMAD.IADD R12, R12, 0x1, -R27 ;  /* 0x000000010c0cd824 */ /* 0x000fe200078e0a1b */
[----:B------:R0:W-:Y:S02]  /*c1d0*/  STL [R1+0x13c], R4 ;  /* 0x00013c0401007387 */ /* 0x0001e40000100800 */
[C---:B------:R-:W-:Y:S02]  /*c1e0*/  ISETP.GT.U32.AND P5, PT, R27.reuse, R11, PT ;  /* 0x0000000b1b00720c */ /* 0x040fe40003fa4070 */
[----:B------:R-:W-:Y:S01]  /*c1f0*/  ISETP.GT.U32.AND P4, PT, R27, R12, PT ;  /* 0x0000000c1b00720c */ /* 0x000fe20003f84070 */
[----:B------:R-:W-:-:S02]  /*c200*/  @!P3 IMAD.MOV R0, RZ, RZ, -R0 ;  /* 0x000000ffff00b224 */ /* 0x000fc400078e0a00 */
[----:B0-----:R-:W-:-:S04]  /*c210*/  IMAD.MOV.U32 R4, RZ, RZ, R3 ;  /* 0x000000ffff047224 */ /* 0x001fc800078e0003 */
[----:B------:R-:W-:Y:S01]  /*c220*/  @!P6 IMAD.MOV R4, RZ, RZ, -R4 ;  /* 0x000000ffff04e224 */ /* 0x000fe200078e0a04 */
[----:B-----5:R-:W-:-:S03]  /*c230*/  IABS R10, R16 ;  /* 0x00000010000a7213 */ /* 0x020fc60000000000 */
[--C-:B------:R-:W-:Y:S02]  /*c240*/  @!P5 IMAD.IADD R11, R11, 0x1, -R27.reuse ;  /* 0x000000010b0bd824 */ /* 0x100fe400078e0a1b */
[----:B------:R-:W-:Y:S01]  /*c250*/  @!P4 IMAD.IADD R12, R12, 0x1, -R27 ;  /* 0x000000010c0cc824 */ /* 0x000fe200078e0a1b */
[----:B------:R-:W-:Y:S01]  /*c260*/  STL [R1+0x484], R4 ;  /* 0x0004840401007387 */ /* 0x000fe20000100800 */
[----:B------:R-:W-:-:S03]  /*c270*/  ISETP.GE.AND P4, PT, R16, RZ, PT ;  /* 0x000000ff1000720c */ /* 0x000fc60003f86270 */
[----:B------:R0:W-:Y:S04]  /*c280*/  STL [R1+0x48c], R0 ;  /* 0x00048c0001007387 */ /* 0x0001e80000100800 */
[----:B------:R-:W5:Y:S01]  /*c290*/  LDL.LU R16, [R1+0x58] ;  /* 0x0000580001107983 */ /* 0x000f620000300800 */
[----:B------:R-:W-:Y:S01]  /*c2a0*/  IMAD.HI.U32 R7, R28, R10, RZ ;  /* 0x0000000a1c077227 */ /* 0x000fe200078e00ff */
[----:B------:R-:W-:-:S03]  /*c2b0*/  ISETP.GT.U32.AND P2, PT, R27, R2, PT ;  /* 0x000000021b00720c */ /* 0x000fc60003f44070 */
[----:B------:R-:W-:-:S04]  /*c2c0*/  IMAD.MOV R7, RZ, RZ, -R7 ;  /* 0x000000ffff077224 */ /* 0x000fc800078e0a07 */
[----:B------:R-:W-:-:S05]  /*c2d0*/  IMAD R10, R27, R7, R10 ;  /* 0x000000071b0a7224 */ /* 0x000fca00078e020a */
[----:B------:R-:W-:Y:S01]  /*c2e0*/  ISETP.GT.U32.AND P6, PT, R27, R10, PT ;  /* 0x0000000a1b00720c */ /* 0x000fe20003fc4070 */
[----:B------:R-:W-:-:S12]  /*c2f0*/  @!P2 IMAD.IADD R2, R2, 0x1, -R27 ;  /* 0x000000010202a824 */ /* 0x000fd800078e0a1b */
[----:B------:R-:W-:Y:S02]  /*c300*/  @!P6 IMAD.IADD R10, R10, 0x1, -R27 ;  /* 0x000000010a0ae824 */ /* 0x000fe400078e0a1b */
[----:B------:R-:W-:Y:S01]  /*c310*/  @!P0 IMAD.MOV R2, RZ, RZ, -R2 ;  /* 0x000000ffff028224 */ /* 0x000fe200078e0a02 */
[----:B--2---:R-:W-:Y:S02]  /*c320*/  IABS R9, R29 ;  /* 0x0000001d00097213 */ /* 0x004fe40000000000 */
[----:B------:R-:W-:Y:S02]  /*c330*/  ISETP.GE.AND P5, PT, R29, RZ, PT ;  /* 0x000000ff1d00720c */ /* 0x000fe40003fa6270 */
[----:B------:R-:W2:Y:S01]  /*c340*/  LDL.LU R29, [R1+0x5c] ;  /* 0x00005c00011d7983 */ /* 0x000ea20000300800 */
[----:B------:R-:W-:-:S04]  /*c350*/  IMAD.HI.U32 R6, R28, R9, RZ ;  /* 0x000000091c067227 */ /* 0x000fc800078e00ff */
[----:B------:R-:W-:-:S04]  /*c360*/  IMAD.MOV R6, RZ, RZ, -R6 ;  /* 0x000000ffff067224 */ /* 0x000fc800078e0a06 */
[----:B------:R-:W-:-:S05]  /*c370*/  IMAD R9, R27, R6, R9 ;  /* 0x000000061b097224 */ /* 0x000fca00078e0209 */
[----:B------:R-:W-:Y:S02]  /*c380*/  ISETP.GT.U32.AND P2, PT, R27, R9, PT ;  /* 0x000000091b00720c */ /* 0x000fe40003f44070 */
[----:B------:R-:W-:-:S05]  /*c390*/  IABS R7, R14 ;  /* 0x0000000e00077213 */ /* 0x000fca0000000000 */
[----:B0-----:R-:W-:-:S06]  /*c3a0*/  IMAD.HI.U32 R0, R28, R7, RZ ;  /* 0x000000071c007227 */ /* 0x001fcc00078e00ff */
[----:B------:R-:W-:Y:S01]  /*c3b0*/  @!P2 IMAD.IADD R9, R9, 0x1, -R27 ;  /* 0x000000010909a824 */ /* 0x000fe200078e0a1b */
[----:B------:R-:W-:Y:S01]  /*c3c0*/  ISETP.GT.U32.AND P2, PT, R27, R10, PT ;  /* 0x0000000a1b00720c */ /* 0x000fe20003f44070 */
[----:B------:R-:W-:-:S04]  /*c3d0*/  IMAD.MOV R0, RZ, RZ, -R0 ;  /* 0x000000ffff007224 */ /* 0x000fc800078e0a00 */
[----:B------:R-:W-:-:S08]  /*c3e0*/  IMAD R7, R27, R0, R7 ;  /* 0x000000001b077224 */ /* 0x000fd000078e0207 */
[----:B------:R-:W-:Y:S01]  /*c3f0*/  @!P2 IMAD.IADD R10, R10, 0x1, -R27 ;  /* 0x000000010a0aa824 */ /* 0x000fe200078e0a1b */
[----:B------:R-:W-:Y:S01]  /*c400*/  ISETP.GT.U32.AND P2, PT, R27, R7, PT ;  /* 0x000000071b00720c */ /* 0x000fe20003f44070 */
[----:B------:R0:W-:-:S12]  /*c410*/  STL [R1+0x488], R2 ;  /* 0x0004880201007387 */ /* 0x0001d80000100800 */
[----:B------:R-:W-:Y:S01]  /*c420*/  @!P2 IMAD.IADD R7, R7, 0x1, -R27 ;  /* 0x000000010707a824 */ /* 0x000fe200078e0a1b */
[----:B------:R-:W-:Y:S02]  /*c430*/  ISETP.GE.AND P2, PT, R14, RZ, PT ;  /* 0x000000ff0e00720c */ /* 0x000fe40003f46270 */
[----:B------:R-:W2:Y:S01]  /*c440*/  LDL.LU R14, [R1+0x60] ;  /* 0x00006000010e7983 */ /* 0x000ea20000300800 */
[----:B------:R-:W-:Y:S02]  /*c450*/  IABS R8, R13 ;  /* 0x0000000d00087213 */ /* 0x000fe40000000000 */
[----:B------:R-:W-:-:S03]  /*c460*/  ISETP.GT.U32.AND P6, PT, R27, R11, PT ;  /* 0x0000000b1b00720c */ /* 0x000fc60003fc4070 */
[----:B------:R-:W-:-:S04]  /*c470*/  IMAD.HI.U32 R3, R28, R8, RZ ;  /* 0x000000081c037227 */ /* 0x000fc800078e00ff */
[----:B------:R-:W-:-:S04]  /*c480*/  IMAD.MOV R3, RZ, RZ, -R3 ;  /* 0x000000ffff037224 */ /* 0x000fc800078e0a03 */
[----:B------:R-:W-:Y:S02]  /*c490*/  IMAD R8, R27, R3, R8 ;  /* 0x000000031b087224 */ /* 0x000fe400078e0208 */
[----:B------:R-:W-:Y:S01]  /*c4a0*/  @!P6 IMAD.IADD R11, R11, 0x1, -R27 ;  /* 0x000000010b0be824 */ /* 0x000fe200078e0a1b */
[----:B---3--:R-:W-:Y:S02]  /*c4b0*/  IABS R6, R15 ;  /* 0x0000000f00067213 */ /* 0x008fe40000000000 */
[----:B------:R-:W-:-:S03]  /*c4c0*/  ISETP.GT.U32.AND P6, PT, R27, R8, PT ;  /* 0x000000081b00720c */ /* 0x000fc60003fc4070 */
[----:B0-----:R-:W-:-:S04]  /*c4d0*/  IMAD.HI.U32 R2, R28, R6, RZ ;  /* 0x000000061c027227 */ /* 0x001fc800078e00ff */
[----:B------:R-:W-:-:S04]  /*c4e0*/  IMAD.MOV R2, RZ, RZ, -R2 ;  /* 0x000000ffff027224 */ /* 0x000fc800078e0a02 */
[----:B------:R-:W-:Y:S01]  /*c4f0*/  IMAD R6, R27, R2, R6 ;  /* 0x000000021b067224 */ /* 0x000fe200078e0206 */
[----:B------:R-:W-:Y:S01]  /*c500*/  ISETP.GE.AND P3, PT, R23, RZ, PT ;  /* 0x000000ff1700720c */ /* 0x000fe20003f66270 */
[----:B------:R-:W-:Y:S01]  /*c510*/  @!P6 IMAD.IADD R8, R8, 0x1, -R27 ;  /* 0x000000010808e824 */ /* 0x000fe200078e0a1b */
[C---:B------:R-:W-:Y:S02]  /*c520*/  ISETP.GT.U32.AND P0, PT, R27.reuse, R9, PT ;  /* 0x000000091b00720c */ /* 0x040fe40003f04070 */
[----:B------:R-:W-:Y:S01]  /*c530*/  ISETP.GT.U32.AND P6, PT, R27, R6, PT ;  /* 0x000000061b00720c */ /* 0x000fe20003fc4070 */
[----:B------:R-:W-:-:S08]  /*c540*/  @!P1 IMAD.MOV R12, RZ, RZ, -R12 ;  /* 0x000000ffff0c9224 */ /* 0x000fd000078e0a0c */
[----:B------:R-:W-:Y:S02]  /*c550*/  @!P3 IMAD.MOV R11, RZ, RZ, -R11 ;  /* 0x000000ffff0bb224 */ /* 0x000fe400078e0a0b */
[--C-:B------:R-:W-:Y:S02]  /*c560*/  @!P0 IMAD.IADD R9, R9, 0x1, -R27.reuse ;  /* 0x0000000109098824 */ /* 0x100fe400078e0a1b */
[----:B------:R-:W-:Y:S01]  /*c570*/  @!P6 IMAD.IADD R6, R6, 0x1, -R27 ;  /* 0x000000010606e824 */ /* 0x000fe200078e0a1b */
[----:B------:R-:W-:Y:S01]  /*c580*/  ISETP.GT.U32.AND P6, PT, R27, R7, PT ;  /* 0x000000071b00720c */ /* 0x000fe20003fc4070 */
[----:B------:R-:W-:Y:S04]  /*c590*/  STL [R1+0x480], R12 ;  /* 0x0004800c01007387 */ /* 0x000fe80000100800 */
[----:B------:R0:W-:Y:S01]  /*c5a0*/  STL [R1+0x47c], R11 ;  /* 0x00047c0b01007387 */ /* 0x0001e20000100800 */
[----:B------:R-:W-:-:S02]  /*c5b0*/  @!P4 IMAD.MOV R10, RZ, RZ, -R10 ;  /* 0x000000ffff0ac224 */ /* 0x000fc400078e0a0a */
[----:B0-----:R-:W-:-:S04]  /*c5c0*/  IMAD.MOV.U32 R11, RZ, RZ, R9 ;  /* 0x000000ffff0b7224 */ /* 0x001fc800078e0009 */
[----:B------:R-:W-:Y:S01]  /*c5d0*/  @!P5 IMAD.MOV R11, RZ, RZ, -R11 ;  /* 0x000000ffff0bd224 */ /* 0x000fe200078e0a0b */
[----:B------:R-:W-:Y:S01]  /*c5e0*/  STL [R1+0x478], R10 ;  /* 0x0004780a01007387 */ /* 0x000fe20000100800 */
[----:B------:R-:W-:Y:S01]  /*c5f0*/  @!P6 IMAD.IADD R7, R7, 0x1, -R27 ;  /* 0x000000010707e824 */ /* 0x000fe200078e0a1b */
[----:B------:R-:W-:Y:S02]  /*c600*/  ISETP.GE.AND P6, PT, R15, RZ, PT ;  /* 0x000000ff0f00720c */ /* 0x000fe40003fc6270 */
[----:B------:R-:W-:Y:S04]  /*c610*/  STL [R1+0x474], R11 ;  /* 0x0004740b01007387 */ /* 0x000fe80000100800 */
[----:B------:R-:W3:Y:S01]  /*c620*/  LDL.LU R15, [R1+0x64] ;  /* 0x00006400010f7983 */ /* 0x000ee20000300800 */
[----:B----4-:R-:W-:-:S02]  /*c630*/  IABS R5, R22 ;  /* 0x0000001600057213 */ /* 0x010fc40000000000 */
[----:B------:R-:W-:-:S03]  /*c640*/  IABS R4, R21 ;  /* 0x0000001500047213 */ /* 0x000fc60000000000 */
[C---:B------:R-:W-:Y:S01]  /*c650*/  IMAD.HI.U32 R0, R28.reuse, R5, RZ ;  /* 0x000000051c007227 */ /* 0x040fe200078e00ff */
[----:B------:R-:W-:Y:S02]  /*c660*/  IABS R3, R19 ;  /* 0x0000001300037213 */ /* 0x000fe40000000000 */
[----:B------:R-:W-:Y:S01]  /*c670*/  ISETP.GE.AND P0, PT, R13, RZ, PT ;  /* 0x000000ff0d00720c */ /* 0x000fe20003f06270 */
[----:B------:R-:W-:Y:S01]  /*c680*/  IMAD.MOV R0, RZ, RZ, -R0 ;  /* 0x000000ffff007224 */ /* 0x000fe200078e0a00 */
[----:B------:R-:W-:Y:S01]  /*c690*/  ISETP.GT.U32.AND P1, PT, R27, R8, PT ;  /* 0x000000081b00720c */ /* 0x000fe20003f24070 */
[----:B------:R-:W-:-:S04]  /*c6a0*/  IMAD.HI.U32 R13, R28, R4, RZ ;  /* 0x000000041c0d7227 */ /* 0x000fc800078e00ff */
[----:B------:R-:W-:-:S04]  /*c6b0*/  IMAD.HI.U32 R2, R28, R3, RZ ;  /* 0x000000031c027227 */ /* 0x000fc800078e00ff */
[C---:B------:R-:W-:Y:S02]  /*c6c0*/  IMAD R0, R27.reuse, R0, R5 ;  /* 0x000000001b007224 */ /* 0x040fe400078e0205 */
[----:B------:R-:W-:Y:S02]  /*c6d0*/  IMAD.MOV R13, RZ, RZ, -R13 ;  /* 0x000000ffff0d7224 */ /* 0x000fe400078e0a0d */
[----:B------:R-:W-:Y:S01]  /*c6e0*/  IMAD.MOV R2, RZ, RZ, -R2 ;  /* 0x000000ffff027224 */ /* 0x000fe200078e0a02 */
[C---:B------:R-:W-:Y:S01]  /*c6f0*/  ISETP.GT.U32.AND P4, PT, R27.reuse, R0, PT ;  /* 0x000000001b00720c */ /* 0x040fe20003f84070 */
[C---:B------:R-:W-:Y:S02]  /*c700*/  IMAD R4, R27.reuse, R13, R4 ;  /* 0x0000000d1b047224 */ /* 0x040fe400078e0204 */
[C---:B------:R-:W-:Y:S02]  /*c710*/  IMAD R2, R27.reuse, R2, R3 ;  /* 0x000000021b027224 */ /* 0x040fe400078e0203 */
[----:B------:R-:W-:Y:S01]  /*c720*/  @!P1 IMAD.IADD R8, R8, 0x1, -R27 ;  /* 0x0000000108089824 */ /* 0x000fe200078e0a1b */
[----:B------:R-:W-:-:S02]  /*c730*/  ISETP.GT.U32.AND P5, PT, R27, R4, PT ;  /* 0x000000041b00720c */ /* 0x000fc40003fa4070 */
[C---:B------:R-:W-:Y:S02]  /*c740*/  ISETP.GT.U32.AND P1, PT, R27.reuse, R2, PT ;  /* 0x000000021b00720c */ /* 0x040fe40003f24070 */
[----:B------:R-:W-:-:S03]  /*c750*/  ISETP.GT.U32.AND P3, PT, R27, R6, PT ;  /* 0x000000061b00720c */ /* 0x000fc60003f64070 */
[--C-:B------:R-:W-:Y:S01]  /*c760*/  @!P4 IMAD.IADD R0, R0, 0x1, -R27.reuse ;  /* 0x000000010000c824 */ /* 0x100fe200078e0a1b */
[----:B------:R-:W-:Y:S02]  /*c770*/  ISETP.GE.AND P4, PT, R21, RZ, PT ;  /* 0x000000ff1500720c */ /* 0x000fe40003f86270 */
[----:B------:R-:W4:Y:S03]  /*c780*/  LDL.LU R21, [R1+0x68] ;  /* 0x0000680001157983 */ /* 0x000f260000300800 */
[--C-:B------:R-:W-:Y:S02]  /*c790*/  @!P5 IMAD.IADD R4, R4, 0x1, -R27.reuse ;  /* 0x000000010404d824 */ /* 0x100fe400078e0a1b */
[----:B------:R-:W-:Y:S02]  /*c7a0*/  @!P1 IMAD.IADD R2, R2, 0x1, -R27 ;  /* 0x0000000102029824 */ /* 0x000fe400078e0a1b */
[----:B------:R-:W-:Y:S01]  /*c7b0*/  @!P0 IMAD.MOV R8, RZ, RZ, -R8 ;  /* 0x000000ffff088224 */ /* 0x000fe200078e0a08 */
[----:B------:R-:W-:-:S02]  /*c7c0*/  ISETP.GT.U32.AND P0, PT, R27, R4, PT ;  /* 0x000000041b00720c */ /* 0x000fc40003f04070 */
[----:B------:R-:W-:Y:S01]  /*c7d0*/  ISETP.GT.U32.AND P1, PT, R27, R2, PT ;  /* 0x000000021b00720c */ /* 0x000fe20003f24070 */
[----:B------:R-:W-:Y:S02]  /*c7e0*/  @!P3 IMAD.IADD R6, R6, 0x1, -R27 ;  /* 0x000000010606b824 */ /* 0x000fe400078e0a1b */
[----:B------:R-:W-:Y:S02]  /*c7f0*/  @!P2 IMAD.MOV R7, RZ, RZ, -R7 ;  /* 0x000000ffff07a224 */ /* 0x000fe400078e0a07 */
[----:B------:R-:W-:Y:S01]  /*c800*/  @!P6 IMAD.MOV R6, RZ, RZ, -R6 ;  /* 0x000000ffff06e224 */ /* 0x000fe200078e0a06 */
[----:B------:R-:W-:Y:S01]  /*c810*/  STL [R1+0x470], R8 ;  /* 0x0004700801007387 */ /* 0x000fe20000100800 */
[----:B-----5:R-:W-:-:S03]  /*c820*/  IABS R5, R16 ;  /* 0x0000001000057213 */ /* 0x020fc60000000000 */
[----:B------:R-:W-:Y:S01]  /*c830*/  STL [R1+0x46c], R7 ;  /* 0x00046c0701007387 */ /* 0x000fe20000100800 */
[--C-:B------:R-:W-:Y:S01]  /*c840*/  @!P0 IMAD.IADD R4, R4, 0x1, -R27.reuse ;  /* 0x0000000104048824 */ /* 0x100fe200078e0a1b */
[----:B------:R-:W-:Y:S01]  /*c850*/  ISETP.GE.AND P0, PT, R16, RZ, PT ;  /* 0x000000ff1000720c */ /* 0x000fe20003f06270 */
[----:B------:R-:W-:Y:S01]  /*c860*/  @!P1 IMAD.IADD R2, R2, 0x1, -R27 ;  /* 0x0000000102029824 */ /* 0x000fe200078e0a1b */
[----:B------:R0:W-:Y:S04]  /*c870*/  STL [R1+0x468], R6 ;  /* 0x0004680601007387 */ /* 0x0001e80000100800 */
[----:B------:R-:W5:Y:S01]  /*c880*/  LDL.LU R16, [R1+0x6c] ;  /* 0x00006c0001107983 */ /* 0x000f620000300800 */
[----:B------:R-:W-:-:S04]  /*c890*/  IMAD.HI.U32 R9, R28, R5, RZ ;  /* 0x000000051c097227 */ /* 0x000fc800078e00ff */
[----:B------:R-:W-:Y:S01]  /*c8a0*/  IMAD.MOV R9, RZ, RZ, -R9 ;  /* 0x000000ffff097224 */ /* 0x000fe200078e0a09 */
[----:B------:R-:W-:-:S03]  /*c8b0*/  ISETP.GT.U32.AND P5, PT, R27, R0, PT ;  /* 0x000000001b00720c */ /* 0x000fc60003fa4070 */
[----:B------:R-:W-:Y:S01]  /*c8c0*/  IMAD R9, R27, R9, R5 ;  /* 0x000000091b097224 */ /* 0x000fe200078e0205 */
[----:B------:R-:W-:Y:S02]  /*c8d0*/  ISETP.GE.AND P3, PT, R22, RZ, PT ;  /* 0x000000ff1600720c */ /* 0x000fe40003f66270 */
[----:B--2---:R-:W-:Y:S02]  /*c8e0*/  IABS R3, R29 ;  /* 0x0000001d00037213 */ /* 0x004fe40000000000 */
[----:B------:R-:W-:Y:S02]  /*c8f0*/  ISETP.GE.AND P1, PT, R29, RZ, PT ;  /* 0x000000ff1d00720c */ /* 0x000fe40003f26270 */
[----:B------:R-:W2:Y:S01]  /*c900*/  LDL.LU R29, [R1+0x70] ;  /* 0x00007000011d7983 */ /* 0x000ea20000300800 */
[----:B------:R-:W-:Y:S02]  /*c910*/  ISETP.GT.U32.AND P2, PT, R27, R9, PT ;  /* 0x000000091b00720c */ /* 0x000fe40003f44070 */
[----:B------:R-:W-:-:S04]  /*c920*/  @!P5 IMAD.IADD R0, R0, 0x1, -R27 ;  /* 0x000000010000d824 */ /* 0x000fc800078e0a1b */
[----:B------:R-:W-:-:S05]  /*c930*/  @!P3 IMAD.MOV R0, RZ, RZ, -R0 ;  /* 0x000000ffff00b224 */ /* 0x000fca00078e0a00 */
[----:B------:R-:W-:Y:S02]  /*c940*/  STL [R1+0x464], R0 ;  /* 0x0004640001007387 */ /* 0x000fe40000100800 */
[----:B------:R-:W-:Y:S01]  /*c950*/  @!P2 IMAD.IADD R9, R9, 0x1, -R27 ;  /* 0x000000010909a824 */ /* 0x000fe200078e0a1b */
[----:B------:R-:W-:-:S05]  /*c960*/  IABS R5, R14 ;  /* 0x0000000e00057213 */ /* 0x000fca0000000000 */
[----:B0-----:R-:W-:-:S04]  /*c970*/  IMAD.HI.U32 R6, R28, R5, RZ ;  /* 0x000000051c067227 */ /* 0x001fc800078e00ff */
[----:B------:R-:W-:-:S04]  /*c980*/  IMAD.MOV R6, RZ, RZ, -R6 ;  /* 0x000000ffff067224 */ /* 0x000fc800078e0a06 */
[----:B------:R-:W-:Y:S02]  /*c990*/  IMAD R5, R27, R6, R5 ;  /* 0x000000061b057224 */ /* 0x000fe400078e0205 */
[----:B------:R-:W-:-:S04]  /*c9a0*/  IMAD.MOV.U32 R6, RZ, RZ, R4 ;  /* 0x000000ffff067224 */ /* 0x000fc800078e0004 */
[----:B------:R-:W-:Y:S01]  /*c9b0*/  @!P4 IMAD.MOV R6, RZ, RZ, -R6 ;  /* 0x000000ffff06c224 */ /* 0x000fe200078e0a06 */
[----:B------:R-:W-:-:S04]  /*c9c0*/  ISETP.GE.AND P2, PT, R14, RZ, PT ;  /* 0x000000ff0e00720c */ /* 0x000fc80003f46270 */
[----:B------:R-:W-:Y:S04]  /*c9d0*/  STL [R1+0x18c], R6 ;  /* 0x00018c0601007387 */ /* 0x000fe80000100800 */
[----:B------:R-:W5:Y:S01]  /*c9e0*/  LDL.LU R14, [R1+0x74] ;  /* 0x00007400010e7983 */ /* 0x000f620000300800 */
[----:B------:R-:W-:-:S13]  /*c9f0*/  ISETP.GE.AND P6, PT, R19, RZ, PT ;  /* 0x000000ff1300720c */ /* 0x000fda0003fc6270 */
[----:B------:R-:W-:Y:S01]  /*ca00*/  @!P6 IMAD.MOV R2, RZ, RZ, -R2 ;  /* 0x000000ffff02e224 */ /* 0x000fe200078e0a02 */
[----:B---3--:R-:W-:Y:S02]  /*ca10*/  IABS R7, R15 ;  /* 0x0000000f00077213 */ /* 0x008fe40000000000 */
[----:B------:R-:W-:Y:S02]  /*ca20*/  ISETP.GE.AND P6, PT, R15, RZ, PT ;  /* 0x000000ff0f00720c */ /* 0x000fe40003fc6270 */
[----:B------:R-:W3:Y:S01]  /*ca30*/  LDL.LU R15, [R1+0x78] ;  /* 0x00007800010f7983 */ /* 0x000ee20000300800 */
[----:B------:R-:W-:-:S04]  /*ca40*/  IMAD.HI.U32 R10, R28, R3, RZ ;  /* 0x000000031c0a7227 */ /* 0x000fc800078e00ff */
[----:B------:R-:W-:-:S04]  /*ca50*/  IMAD.MOV R10, RZ, RZ, -R10 ;  /* 0x000000ffff0a7224 */ /* 0x000fc800078e0a0a */
[C---:B------:R-:W-:Y:S01]  /*ca60*/  IMAD R3, R27.reuse, R10, R3 ;  /* 0x0000000a1b037224 */ /* 0x040fe200078e0203 */
[----:B------:R-:W-:-:S04]  /*ca70*/  ISETP.GT.U32.AND P3, PT, R27, R9, PT ;  /* 0x000000091b00720c */ /* 0x000fc80003f64070 */
[C---:B------:R-:W-:Y:S02]  /*ca80*/  ISETP.GT.U32.AND P5, PT, R27.reuse, R3, PT ;  /* 0x000000031b00720c */ /* 0x040fe40003fa4070 */
[----:B------:R-:W-:Y:S01]  /*ca90*/  ISETP.GT.U32.AND P4, PT, R27, R5, PT ;  /* 0x000000051b00720c */ /* 0x000fe20003f84070 */
[----:B------:R0:W-:Y:S06]  /*caa0*/  STL [R1+0x40c], R2 ;  /* 0x00040c0201007387 */ /* 0x0001ec0000100800 */
[----:B------:R-:W-:-:S04]  /*cab0*/  @!P3 IMAD.IADD R9, R9, 0x1, -R27 ;  /* 0x000000010909b824 */ /* 0x000fc800078e0a1b */
[--C-:B------:R-:W-:Y:S02]  /*cac0*/  @!P5 IMAD.IADD R3, R3, 0x1, -R27.reuse ;  /* 0x000000010303d824 */ /* 0x100fe400078e0a1b */
[----:B------:R-:W-:-:S03]  /*cad0*/  @!P4 IMAD.IADD R5, R5, 0x1, -R27 ;  /* 0x000000010505c824 */ /* 0x000fc600078e0a1b */
[----:B------:R-:W-:Y:S02]  /*cae0*/  ISETP.GT.U32.AND P5, PT, R27, R3, PT ;  /* 0x000000031b00720c */ /* 0x000fe40003fa4070 */
[----:B----4-:R-:W-:-:S05]  /*caf0*/  IABS R4, R21 ;  /* 0x0000001500047213 */ /* 0x010fca0000000000 */
[----:B0-----:R-:W-:Y:S02]  /*cb00*/  IMAD.MOV.U32 R2, RZ, RZ, R4 ;  /* 0x000000ffff027224 */ /* 0x001fe400078e0004 */
[----:B------:R-:W-:-:S04]  /*cb10*/  IMAD.MOV.U32 R4, RZ, RZ, R9 ;  /* 0x000000ffff047224 */ /* 0x000fc800078e0009 */
[----:B------:R-:W-:Y:S01]  /*cb20*/  @!P0 IMAD.MOV R4, RZ, RZ, -R4 ;  /* 0x000000ffff048224 */ /* 0x000fe200078e0a04 */
[----:B------:R-:W-:Y:S01]  /*cb30*/  ISETP.GT.U32.AND P0, PT, R27, R5, PT ;  /* 0x000000051b00720c */ /* 0x000fe20003f04070 */
[----:B------:R-:W-:Y:S01]  /*cb40*/  @!P5 IMAD.IADD R3, R3, 0x1, -R27 ;  /* 0x000000010303d824 */ /* 0x000fe200078e0a1b */
[----:B------:R-:W-:Y:S02]  /*cb50*/  ISETP.GE.AND P3, PT, R21, RZ, PT ;  /* 0x000000ff1500720c */ /* 0x000fe40003f66270 */
[----:B------:R-:W4:Y:S01]  /*cb60*/  LDL.LU R21, [R1+0x7c] ;  /* 0x00007c0001157983 */ /* 0x000f220000300800 */
[----:B------:R-:W-:-:S03]  /*cb70*/  @!P1 IMAD.MOV R3, RZ, RZ, -R3 ;  /* 0x000000ffff039224 */ /* 0x000fc600078e0a03 */
[----:B------:R-:W-:Y:S04]  /*cb80*/  STL [R1+0x460], R4 ;  /* 0x0004600401007387 */ /* 0x000fe80000100800 */
[----:B------:R3:W-:Y:S01]  /*cb90*/  STL [R1+0x45c], R3 ;  /* 0x00045c0301007387 */ /* 0x0007e20000100800 */
[----:B------:R-:W-:Y:S02]  /*cba0*/  @!P0 IMAD.IADD R5, R5, 0x1, -R27 ;  /* 0x0000000105058824 */ /* 0x000fe400078e0a1b */
[----:B------:R-:W-:-:S04]  /*cbb0*/  IMAD.HI.U32 R0, R28, R7, RZ ;  /* 0x000000071c007227 */ /* 0x000fc800078e00ff */
[----:B------:R-:W-:-:S04]  /*cbc0*/  IMAD.MOV R0, RZ, RZ, -R0 ;  /* 0x000000ffff007224 */ /* 0x000fc800078e0a00 */
[----:B------:R-:W-:-:S05]  /*cbd0*/  IMAD R7, R27, R0, R7 ;  /* 0x000000001b077224 */ /* 0x000fca00078e0207 */
[----:B------:R-:W-:-:S13]  /*cbe0*/  ISETP.GT.U32.AND P5, PT, R27, R7, PT ;  /* 0x000000071b00720c */ /* 0x000fda0003fa4070 */
[----:B------:R-:W-:Y:S01]  /*cbf0*/  @!P5 IMAD.IADD R7, R7, 0x1, -R27 ;  /* 0x000000010707d824 */ /* 0x000fe200078e0a1b */
[----:B--2---:R-:W-:Y:S02]  /*cc00*/  IABS R8, R29 ;  /* 0x0000001d00087213 */ /* 0x004fe40000000000 */
[----:B------:R-:W-:Y:S02]  /*cc10*/  ISETP.GE.AND P0, PT, R29, RZ, PT ;  /* 0x000000ff1d00720c */ /* 0x000fe40003f06270 */
[----:B------:R-:W2:Y:S01]  /*cc20*/  LDL.LU R29, [R1+0x80] ;  /* 0x00008000011d7983 */ /* 0x000ea20000300800 */
[----:B------:R-:W-:Y:S02]  /*cc30*/  ISETP.GT.U32.AND P5, PT, R27, R7, PT ;  /* 0x000000071b00720c */ /* 0x000fe40003fa4070 */
[----:B-----5:R-:W-:Y:S02]  /*cc40*/  IABS R6, R16 ;  /* 0x0000001000067213 */ /* 0x020fe40000000000 */
[----:B------:R-:W-:-:S02]  /*cc50*/  ISETP.GE.AND P4, PT, R16, RZ, PT ;  /* 0x000000ff1000720c */ /* 0x000fc40003f86270 */
[----:B------:R-:W5:Y:S01]  /*cc60*/  LDL.LU R16, [R1+0x84] ;  /* 0x0000840001107983 */ /* 0x000f620000300800 */
[----:B------:R-:W-:Y:S02]  /*cc70*/  IMAD.MOV.U32 R11, RZ, RZ, R5 ;  /* 0x000000ffff0b7224 */ /* 0x000fe400078e0005 */
[----:B------:R-:W-:-:S04]  /*cc80*/  IMAD.HI.U32 R0, R28, R2, RZ ;  /* 0x000000021c007227 */ /* 0x000fc800078e00ff */
[----:B------:R-:W-:-:S04]  /*cc90*/  @!P5 IMAD.IADD R7, R7, 0x1, -R27 ;  /* 0x000000010707d824 */ /* 0x000fc800078e0a1b */
[----:B------:R-:W-:Y:S02]  /*cca0*/  IMAD.MOV.U32 R10, RZ, RZ, R7 ;  /* 0x000000ffff0a7224 */ /* 0x000fe400078e0007 */
[----:B------:R-:W-:Y:S02]  /*ccb0*/  @!P2 IMAD.MOV R11, RZ, RZ, -R11 ;  /* 0x000000ffff0ba224 */ /* 0x000fe400078e0a0b */
[----:B------:R-:W-:Y:S02]  /*ccc0*/  IMAD.MOV R0, RZ, RZ, -R0 ;  /* 0x000000ffff007224 */ /* 0x000fe400078e0a00 */
[----:B------:R-:W-:Y:S01]  /*ccd0*/  @!P6 IMAD.MOV R10, RZ, RZ, -R10 ;  /* 0x000000ffff0ae224 */ /* 0x000fe200078e0a0a */
[----:B------:R-:W-:Y:S01]  /*cce0*/  STL [R1+0x430], R11 ;  /* 0x0004300b01007387 */ /* 0x000fe20000100800 */
[----:B------:R-:W-:-:S03]  /*ccf0*/  IMAD R2, R27, R0, R2 ;  /* 0x000000001b027224 */ /* 0x000fc600078e0202 */
[----:B------:R0:W-:Y:S01]  /*cd00*/  STL [R1+0x440], R10 ;  /* 0x0004400a01007387 */ /* 0x0001e20000100800 */
[----:B------:R-:W-:Y:S01]  /*cd10*/  IMAD.HI.U32 R9, R28, R6, RZ ;  /* 0x000000061c097227 */ /* 0x000fe200078e00ff */
[----:B------:R-:W-:-:S03]  /*cd20*/  ISETP.GT.U32.AND P1, PT, R27, R2, PT ;  /* 0x000000021b00720c */ /* 0x000fc60003f24070 */
[----:B------:R-:W-:-:S04]  /*cd30*/  IMAD.MOV R9, RZ, RZ, -R9 ;  /* 0x000000ffff097224 */ /* 0x000fc800078e0a09 */
[----:B------:R-:W-:-:S05]  /*cd40*/  IMAD R6, R27, R9, R6 ;  /* 0x000000091b067224 */ /* 0x000fca00078e0206 */
[----:B------:R-:W-:Y:S01]  /*cd50*/  ISETP.GT.U32.AND P5, PT, R27, R6, PT ;  /* 0x000000061b00720c */ /* 0x000fe20003fa4070 */
[----:B------:R-:W-:-:S05]  /*cd60*/  @!P1 IMAD.IADD R2, R2, 0x1, -R27 ;  /* 0x0000000102029824 */ /* 0x000fca00078e0a1b */
[----:B------:R-:W-:Y:S02]  /*cd70*/  ISETP.GT.U32.AND P1, PT, R27, R2, PT ;  /* 0x000000021b00720c */ /* 0x000fe40003f24070 */
[----:B------:R-:W-:Y:S02]  /*cd80*/  IABS R0, R14 ;  /* 0x0000000e00007213 */ /* 0x000fe40000000000 */
[----:B------:R-:W-:Y:S02]  /*cd90*/  ISETP.GE.AND P6, PT, R14, RZ, PT ;  /* 0x000000ff0e00720c */ /* 0x000fe40003fc6270 */
[----:B------:R-:W5:Y:S01]  /*cda0*/  LDL.LU R14, [R1+0x88] ;  /* 0x00008800010e7983 */ /* 0x000f620000300800 */
[----:B------:R-:W-:-:S06]  /*cdb0*/  @!P5 IMAD.IADD R6, R6, 0x1, -R27 ;  /* 0x000000010606d824 */ /* 0x000fcc00078e0a1b */
[----:B------:R-:W-:Y:S01]  /*cdc0*/  @!P1 IMAD.IADD R2, R2, 0x1, -R27 ;  /* 0x0000000102029824 */ /* 0x000fe200078e0a1b */
[----:B------:R-:W-:-:S03]  /*cdd0*/  ISETP.GT.U32.AND P5, PT, R27, R6, PT ;  /* 0x000000061b00720c */ /* 0x000fc60003fa4070 */
[----:B------:R-:W-:-:S04]  /*cde0*/  IMAD.MOV.U32 R9, RZ, RZ, R2 ;  /* 0x000000ffff097224 */ /* 0x000fc800078e0002 */
[----:B------:R-:W-:-:S05]  /*cdf0*/  @!P3 IMAD.MOV R9, RZ, RZ, -R9 ;  /* 0x000000ffff09b224 */ /* 0x000fca00078e0a09 */
[----:B------:R1:W-:Y:S01]  /*ce00*/  STL [R1+0x458], R9 ;  /* 0x0004580901007387 */ /* 0x0003e20000100800 */
[----:B------:R-:W-:Y:S01]  /*ce10*/  @!P5 IMAD.IADD R6, R6, 0x1, -R27 ;  /* 0x000000010606d824 */ /* 0x000fe200078e0a1b */
[----:B---3--:R-:W-:Y:S02]  /*ce20*/  IABS R3, R15 ;  /* 0x0000000f00037213 */ /* 0x008fe40000000000 */
[----:B------:R-:W-:Y:S02]  /*ce30*/  ISETP.GE.AND P5, PT, R15, RZ, PT ;  /* 0x000000ff0f00720c */ /* 0x000fe40003fa6270 */
[----:B------:R-:W3:Y:S01]  /*ce40*/  LDL.LU R15, [R1+0x8c] ;  /* 0x00008c00010f7983 */ /* 0x000ee20000300800 */
[----:B------:R-:W-:-:S03]  /*ce50*/  IMAD.HI.U32 R4, R28, R8, RZ ;  /* 0x000000081c047227 */ /* 0x000fc600078e00ff */
[----:B------:R-:W3:Y:S01]  /*ce60*/  LDL.LU R19, [R1+0x90] ;  /* 0x0000900001137983 */ /* 0x000ee20000300800 */
[----:B------:R-:W-:-:S04]  /*ce70*/  IMAD.MOV R4, RZ, RZ, -R4 ;  /* 0x000000ffff047224 */ /* 0x000fc800078e0a04 */
[----:B------:R-:W-:-:S05]  /*ce80*/  IMAD R8, R27, R4, R8 ;  /* 0x000000041b087224 */ /* 0x000fca00078e0208 */
[----:B------:R-:W-:Y:S01]  /*ce90*/  ISETP.GT.U32.AND P2, PT, R27, R8, PT ;  /* 0x000000081b00720c */ /* 0x000fe20003f44070 */
[----:B------:R-:W-:-:S12]  /*cea0*/  IMAD.HI.U32 R4, R28, R0, RZ ;  /* 0x000000001c047227 */ /* 0x000fd800078e00ff */
[----:B------:R-:W-:-:S05]  /*ceb0*/  @!P2 IMAD.IADD R8, R8, 0x1, -R27 ;  /* 0x000000010808a824 */ /* 0x000fca00078e0a1b */
[----:B------:R-:W-:Y:S01]  /*cec0*/  ISETP.GT.U32.AND P2, PT, R27, R8, PT ;  /* 0x000000081b00720c */ /* 0x000fe20003f44070 */
[----:B------:R-:W-:Y:S02]  /*ced0*/  IMAD.MOV R4, RZ, RZ, -R4 ;  /* 0x000000ffff047224 */ /* 0x000fe400078e0a04 */
[----:B------:R-:W-:-:S04]  /*cee0*/  IMAD.HI.U32 R5, R28, R3, RZ ;  /* 0x000000031c057227 */ /* 0x000fc800078e00ff */
[----:B0-----:R-:W-:Y:S02]  /*cef0*/  IMAD.MOV.U32 R10, RZ, RZ, R6 ;  /* 0x000000ffff0a7224 */ /* 0x001fe400078e0006 */
[----:B------:R-:W-:-:S04]  /*cf00*/  IMAD R0, R27, R4, R0 ;  /* 0x000000041b007224 */ /* 0x000fc800078e0200 */
[----:B------:R-:W-:Y:S02]  /*cf10*/  @!P2 IMAD.IADD R8, R8, 0x1, -R27 ;  /* 0x000000010808a824 */ /* 0x000fe400078e0a1b */
[----:B------:R-:W-:Y:S01]  /*cf20*/  IMAD.MOV R5, RZ, RZ, -R5 ;  /* 0x000000ffff057224 */ /* 0x000fe200078e0a05 */
[----:B----4-:R-:W-:Y:S01]  /*cf30*/  IABS R4, R21 ;  /* 0x0000001500047213 */ /* 0x010fe20000000000 */
[----:B-1----:R-:W-:Y:S02]  /*cf40*/  IMAD.MOV.U32 R9, RZ, RZ, R8 ;  /* 0x000000ffff097224 */ /* 0x002fe400078e0008 */
[----:B------:R-:W-:Y:S02]  /*cf50*/  @!P4 IMAD.MOV R10, RZ, RZ, -R10 ;  /* 0x000000ffff0ac224 */ /* 0x000fe400078e0a0a */
[----:B------:R-:W-:Y:S02]  /*cf60*/  IMAD R3, R27, R5, R3 ;  /* 0x000000051b037224 */ /* 0x000fe400078e0203 */
[----:B------:R-:W-:Y:S01]  /*cf70*/  IMAD.MOV.U32 R5, RZ, RZ, R4 ;  /* 0x000000ffff057224 */ /* 0x000fe200078e0004 */
[----:B------:R-:W-:Y:S01]  /*cf80*/  STL [R1+0x454], R10 ;  /* 0x0004540a01007387 */ /* 0x000fe20000100800 */
[----:B------:R-:W-:Y:S01]  /*cf90*/  @!P0 IMAD.MOV R9, RZ, RZ, -R9 ;  /* 0x000000ffff098224 */ /* 0x000fe200078e0a09 */
[----:B------:R-:W-:-:S02]  /*cfa0*/  ISETP.GE.AND P4, PT, R21, RZ, PT ;  /* 0x000000ff1500720c */ /* 0x000fc40003f86270 */
[C---:B------:R-:W-:Y:S02]  /*cfb0*/  ISETP.GT.U32.AND P1, PT, R27.reuse, R0, PT ;  /* 0x000000001b00720c */ /* 0x040fe40003f24070 */
[----:B------:R-:W-:-:S11]  /*cfc0*/  ISETP.GT.U32.AND P3, PT, R27, R3, PT ;  /* 0x000000031b00720c */ /* 0x000fd60003f64070 */
[--C-:B------:R-:W-:Y:S02]  /*cfd0*/  @!P1 IMAD.IADD R0, R0, 0x1, -R27.reuse ;  /* 0x0000000100009824 */ /* 0x100fe400078e0a1b */
[----:B------:R-:W-:-:S03]  /*cfe0*/  @!P3 IMAD.IADD R3, R3, 0x1, -R27 ;  /* 0x000000010303b824 */ /* 0x000fc600078e0a1b */
[C---:B------:R-:W-:Y:S02]  /*cff0*/  ISETP.GT.U32.AND P1, PT, R27.reuse, R0, PT ;  /* 0x000000001b00720c */ /* 0x040fe40003f24070 */
[----:B------:R-:W-:Y:S02]  /*d000*/  ISETP.GT.U32.AND P3, PT, R27, R3, PT ;  /* 0x000000031b00720c */ /* 0x000fe40003f64070 */
[----:B--2---:R-:W-:Y:S02]  /*d010*/  IABS R4, R29 ;  /* 0x0000001d00047213 */ /* 0x004fe40000000000 */
[----:B------:R-:W-:Y:S02]  /*d020*/  ISETP.GE.AND P0, PT, R29, RZ, PT ;  /* 0x000000ff1d00720c */ /* 0x000fe40003f06270 */
[----:B------:R-:W2:Y:S04]  /*d030*/  LDL.LU R29, [R1+0x94] ;  /* 0x00009400011d7983 */ /* 0x000ea80000300800 */
[----:B------:R0:W-:Y:S04]  /*d040*/  STL [R1+0x444], R9 ;  /* 0x0004440901007387 */ /* 0x0001e80000100800 */
[----:B------:R-:W4:Y:S01]  /*d050*/  LDL.LU R21, [R1+0x98] ;  /* 0x0000980001157983 */ /* 0x000f220000300800 */
[----:B-----5:R-:W-:Y:S01]  /*d060*/  IABS R2, R16 ;  /* 0x0000001000027213 */ /* 0x020fe20000000000 */
[----:B------:R-:W-:-:S02]  /*d070*/  @!P1 IMAD.IADD R0, R0, 0x1, -R27 ;  /* 0x0000000100009824 */ /* 0x000fc400078e0a1b */
[----:B------:R-:W-:Y:S02]  /*d080*/  @!P3 IMAD.IADD R3, R3, 0x1, -R27 ;  /* 0x000000010303b824 */ /* 0x000fe400078e0a1b */
[----:B0-----:R-:W-:Y:S02]  /*d090*/  IMAD.MOV.U32 R9, RZ, RZ, R0 ;  /* 0x000000ffff097224 */ /* 0x001fe400078e0000 */
[----:B------:R-:W-:-:S04]  /*d0a0*/  IMAD.HI.U32 R6, R28, R2, RZ ;  /* 0x000000021c067227 */ /* 0x000fc800078e00ff */
[----:B------:R-:W-:Y:S02]  /*d0b0*/  IMAD.MOV.U32 R8, RZ, RZ, R3 ;  /* 0x000000ffff087224 */ /* 0x000fe400078e0003 */
[----:B------:R-:W-:Y:S02]  /*d0c0*/  @!P6 IMAD.MOV R9, RZ, RZ, -R9 ;  /* 0x000000ffff09e224 */ /* 0x000fe400078e0a09 */
[----:B------:R-:W-:Y:S02]  /*d0d0*/  IMAD.MOV R6, RZ, RZ, -R6 ;  /* 0x000000ffff067224 */ /* 0x000fe400078e0a06 */
[----:B------:R-:W-:Y:S01]  /*d0e0*/  @!P5 IMAD.MOV R8, RZ, RZ, -R8 ;  /* 0x000000ffff08d224 */ /* 0x000fe200078e0a08 */
[----:B------:R-:W-:Y:S01]  /*d0f0*/  ISETP.GE.AND P1, PT, R16, RZ, PT ;  /* 0x000000ff1000720c */ /* 0x000fe20003f26270 */
[----:B------:R-:W-:Y:S01]  /*d100*/  IMAD R2, R27, R6, R2 ;  /* 0x000000061b027224 */ /* 0x000fe200078e0202 */
[----:B------:R-:W5:Y:S04]  /*d110*/  LDL.LU R16, [R1+0x9c] ;  /* 0x00009c0001107983 */ /* 0x000f680000300800 */
[----:B------:R0:W-:Y:S04]  /*d120*/  STL [R1+0x44c], R9 ;  /* 0x00044c0901007387 */ /* 0x0001e80000100800 */
[----:B------:R-:W-:Y:S01]  /*d130*/  STL [R1+0x450], R8 ;  /* 0x0004500801007387 */ /* 0x000fe20000100800 */
[----:B------:R-:W-:-:S04]  /*d140*/  IMAD.HI.U32 R7, R28, R5, RZ ;  /* 0x000000051c077227 */ /* 0x000fc800078e00ff */
[----:B------:R-:W-:-:S04]  /*d150*/  IMAD.MOV R7, RZ, RZ, -R7 ;  /* 0x000000ffff077224 */ /* 0x000fc800078e0a07 */
[----:B------:R-:W-:-:S05]  /*d160*/  IMAD R5, R27, R7, R5 ;  /* 0x000000071b057224 */ /* 0x000fca00078e0205 */
[----:B------:R-:W-:Y:S02]  /*d170*/  ISETP.GT.U32.AND P2, PT, R27, R5, PT ;  /* 0x000000051b00720c */ /* 0x000fe40003f44070 */
[----:B------:R-:W-:Y:S02]  /*d180*/  IABS R6, R14 ;  /* 0x0000000e00067213 */ /* 0x000fe40000000000 */
[----:B------:R-:W-:Y:S02]  /*d190*/  ISETP.GE.AND P6, PT, R14, RZ, PT ;  /* 0x000000ff0e00720c */ /* 0x000fe40003fc6270 */
[----:B------:R-:W5:Y:S07]  /*d1a0*/  LDL.LU R14, [R1+0xe0] ;  /* 0x0000e000010e7983 */ /* 0x000f6e0000300800 */
[----:B------:R-:W-:-:S05]  /*d1b0*/  @!P2 IMAD.IADD R5, R5, 0x1, -R27 ;  /* 0x000000010505a824 */ /* 0x000fca00078e0a1b */
[----:B------:R-:W-:-:S13]  /*d1c0*/  ISETP.GT.U32.AND P2, PT, R27, R5, PT ;  /* 0x000000051b00720c */ /* 0x000fda0003f44070 */
[----:B------:R-:W-:Y:S01]  /*d1d0*/  @!P2 IMAD.IADD R5, R5, 0x1, -R27 ;  /* 0x000000010505a824 */ /* 0x000fe200078e0a1b */
[----:B---3--:R-:W-:Y:S02]  /*d1e0*/  IABS R10, R15 ;  /* 0x0000000f000a7213 */ /* 0x008fe40000000000 */
[----:B------:R-:W-:Y:S02]  /*d1f0*/  ISETP.GE.AND P2, PT, R15, RZ, PT ;  /* 0x000000ff0f00720c */ /* 0x000fe40003f46270 */
[----:B------:R-:W3:Y:S01]  /*d200*/  LDL.LU R15, [R1+0xe4] ;  /* 0x0000e400010f7983 */ /* 0x000ee20000300800 */
[----:B------:R-:W-:-:S04]  /*d210*/  IMAD.HI.U32 R7, R28, R4, RZ ;  /* 0x000000041c077227 */ /* 0x000fc800078e00ff */
[----:B------:R-:W-:Y:S01]  /*d220*/  IMAD.MOV R7, RZ, RZ, -R7 ;  /* 0x000000ffff077224 */ /* 0x000fe200078e0a07 */
[----:B------:R-:W-:-:S03]  /*d230*/  ISETP.GT.U32.AND P5, PT, R27, R2, PT ;  /* 0x000000021b00720c */ /* 0x000fc60003fa4070 */
[----:B------:R-:W-:Y:S02]  /*d240*/  IMAD R4, R27, R7, R4 ;  /* 0x000000071b047224 */ /* 0x000fe400078e0204 */
[----:B------:R-:W-:-:S03]  /*d250*/  IMAD.MOV.U32 R0, RZ, RZ, R6 ;  /* 0x000000ffff007224 */ /* 0x000fc600078e0006 */
[----:B------:R-:W-:Y:S01]  /*d260*/  ISETP.GT.U32.AND P3, PT, R27, R4, PT ;  /* 0x000000041b00720c */ /* 0x000fe20003f64070 */
[----:B------:R-:W-:Y:S01]  /*d270*/  IMAD.HI.U32 R3, R28, R0, RZ ;  /* 0x000000001c037227 */ /* 0x000fe200078e00ff */
[----:B0-----:R-:W-:-:S03]  /*d280*/  IABS R9, R19 ;  /* 0x0000001300097213 */ /* 0x001fc60000000000 */
[----:B------:R-:W-:Y:S02]  /*d290*/  IMAD.MOV R3, RZ, RZ, -R3 ;  /* 0x000000ffff037224 */ /* 0x000fe400078e0a03 */
[----:B------:R-:W-:Y:S02]  /*d2a0*/  @!P5 IMAD.IADD R2, R2, 0x1, -R27 ;  /* 0x000000010202d824 */ /* 0x000fe400078e0a1b */
[C---:B------:R-:W-:Y:S02]  /*d2b0*/  IMAD R0, R27.reuse, R3, R0 ;  /* 0x000000031b007224 */ /* 0x040fe400078e0200 */
[----:B------:R-:W-:Y:S01]  /*d2c0*/  IMAD.HI.U32 R3, R28, R9, RZ ;  /* 0x000000091c037227 */ /* 0x000fe200078e00ff */
[----:B------:R-:W-:-:S03]  /*d2d0*/  ISETP.GT.U32.AND P5, PT, R27, R2, PT ;  /* 0x000000021b00720c */ /* 0x000fc60003fa4070 */
[----:B------:R-:W-:Y:S02]  /*d2e0*/  @!P3 IMAD.IADD R4, R4, 0x1, -R27 ;  /* 0x000000010404b824 */ /* 0x000fe400078e0a1b */
[----:B------:R-:W-:Y:S01]  /*d2f0*/  @!P4 IMAD.MOV R5, RZ, RZ, -R5 ;  /* 0x000000ffff05c224 */ /* 0x000fe200078e0a05 */
[C---:B------:R-:W-:Y:S01]  /*d300*/  ISETP.GT.U32.AND P4, PT, R27.reuse, R0, PT ;  /* 0x000000001b00720c */ /* 0x040fe20003f84070 */
[----:B------:R-:W-:Y:S01]  /*d310*/  IMAD.HI.U32 R6, R28, R10, RZ ;  /* 0x0000000a1c067227 */ /* 0x000fe200078e00ff */
[----:B------:R-:W-:-:S03]  /*d320*/  ISETP.GT.U32.AND P3, PT, R27, R4, PT ;  /* 0x000000041b00720c */ /* 0x000fc60003f64070 */
[----:B------:R-:W-:Y:S02]  /*d330*/  IMAD.MOV R3, RZ, RZ, -R3 ;  /* 0x000000ffff037224 */ /* 0x000fe400078e0a03 */
[----:B------:R-:W-:Y:S02]  /*d340*/  IMAD.MOV R6, RZ, RZ, -R6 ;  /* 0x000000ffff067224 */ /* 0x000fe400078e0a06 */
[C---:B------:R-:W-:Y:S02]  /*d350*/  IMAD R9, R27.reuse, R3, R9 ;  /* 0x000000031b097224 */ /* 0x040fe400078e0209 */
[C---:B------:R-:W-:Y:S02]  /*d360*/  IMAD R10, R27.reuse, R6, R10 ;  /* 0x000000061b0a7224 */ /* 0x040fe400078e020a */
[--C-:B------:R-:W-:Y:S01]  /*d370*/  @!P5 IMAD.IADD R2, R2, 0x1, -R27.reuse ;  /* 0x000000010202d824 */ /* 0x100fe200078e0a1b */
[----:B------:R-:W-:Y:S01]  /*d380*/  ISETP.GT.U32.AND P5, PT, R27, R9, PT ;  /* 0x000000091b00720c */ /* 0x000fe20003fa4070 */
[----:B------:R-:W-:-:S02]  /*d390*/  @!P4 IMAD.IADD R0, R0, 0x1, -R27 ;  /* 0x000000010000c824 */ /* 0x000fc400078e0a1b */
[----:B------:R-:W-:Y:S01]  /*d3a0*/  @!P3 IMAD.IADD R4, R4, 0x1, -R27 ;  /* 0x000000010404b824 */ /* 0x000fe200078e0a1b */
[C---:B------:R-:W-:Y:S02]  /*d3b0*/  ISETP.GT.U32.AND P3, PT, R27.reuse, R10, PT ;  /* 0x0000000a1b00720c */ /* 0x040fe40003f64070 */
[----:B------:R-:W-:Y:S01]  /*d3c0*/  ISETP.GT.U32.AND P4, PT, R27, R0, PT ;  /* 0x000000001b00720c */ /* 0x000fe20003f84070 */
[----:B------:R0:W-:Y:S01]  /*d3d0*/  STL [R1+0x448], R5 ;  /* 0x0004480501007387 */ /* 0x0001e20000100800 */
[----:B------:R-:W-:-:S05]  /*d3e0*/  @!P1 IMAD.MOV R2, RZ, RZ, -R2 ;  /* 0x000000ffff029224 */ /* 0x000fca00078e0a02 */
[----:B------:R-:W-:Y:S02]  /*d3f0*/  @!P5 IMAD.IADD R9, R9, 0x1, -R27 ;  /* 0x000000010909d824 */ /* 0x000fe400078e0a1b */
[----:B0-----:R-:W-:-:S04]  /*d400*/  IMAD.MOV.U32 R5, RZ, RZ, R4 ;  /* 0x000000ffff057224 */ /* 0x001fc800078e0004 */
[----:B------:R-:W-:Y:S01]  /*d410*/  @!P0 IMAD.MOV R5, RZ, RZ, -R5 ;  /* 0x000000ffff058224 */ /* 0x000fe200078e0a05 */
[----:B------:R-:W-:Y:S01]  /*d420*/  ISETP.GT.U32.AND P1, PT, R27, R9, PT ;  /* 0x000000091b00720c */ /* 0x000fe20003f24070 */
[--C-:B------:R-:W-:Y:S02]  /*d430*/  @!P3 IMAD.IADD R10, R10, 0x1, -R27.reuse ;  /* 0x000000010a0ab824 */ /* 0x100fe400078e0a1b */
[----:B------:R-:W-:Y:S01]  /*d440*/  @!P4 IMAD.IADD R0, R0, 0x1, -R27 ;  /* 0x000000010000c824 */ /* 0x000fe200078e0a1b */
[----:B------:R0:W-:Y:S03]  /*d450*/  STL [R1+0x43c], R5 ;  /* 0x00043c0501007387 */ /* 0x0001e60000100800 */
[----:B------:R-:W-:Y:S01]  /*d460*/  IMAD.MOV.U32 R11, RZ, RZ, R0 ;  /* 0x000000ffff0b7224 */ /* 0x000fe200078e0000 */
[----:B------:R-:W-:-:S03]  /*d470*/  ISETP.GE.AND P0, PT, R19, RZ, PT ;  /* 0x000000ff1300720c */ /* 0x000fc60003f06270 */
[----:B------:R-:W-:Y:S02]  /*d480*/  @!P6 IMAD.MOV R11, RZ, RZ, -R11 ;  /* 0x000000ffff0be224 */ /* 0x000fe400078e0a0b */
[----:B------:R-:W-:Y:S01]  /*d490*/  @!P1 IMAD.IADD R9, R9, 0x1, -R27 ;  /* 0x0000000109099824 */ /* 0x000fe200078e0a1b */
[----:B------:R-:W-:Y:S02]  /*d4a0*/  ISETP.GT.U32.AND P5, PT, R27, R10, PT ;  /* 0x0000000a1b00720c */ /* 0x000fe40003fa4070 */
[----:B--2---:R-:W-:Y:S02]  /*d4b0*/  IABS R8, R29 ;  /* 0x0000001d00087213 */ /* 0x004fe40000000000 */
[----:B------:R-:W-:Y:S02]  /*d4c0*/  ISETP.GE.AND P3, PT, R29, RZ, PT ;  /* 0x000000ff1d00720c */ /* 0x000fe40003f66270 */
[----:B------:R-:W2:Y:S04]  /*d4d0*/  LDL.LU R29, [R1+0xe8] ;  /* 0x0000e800011d7983 */ /* 0x000ea80000300800 */
[----:B------:R-:W2:Y:S01]  /*d4e0*/  LDL.LU R22, [R1+0xec] ;  /* 0x0000ec0001167983 */ /* 0x000ea20000300800 */
[----:B----4-:R-:W-:-:S03]  /*d4f0*/  IABS R7, R21 ;  /* 0x0000001500077213 */ /* 0x010fc60000000000 */
[----:B------:R1:W-:Y:S01]  /*d500*/  STL [R1+0x438], R2 ;  /* 0x0004380201007387 */ /* 0x0003e20000100800 */
[----:B------:R-:W-:-:S03]  /*d510*/  ISETP.GE.AND P1, PT, R21, RZ, PT ;  /* 0x000000ff1500720c */ /* 0x000fc60003f26270 */
[----:B------:R-:W4:Y:S04]  /*d520*/  LDL.LU R19, [R1+0xf0] ;  /* 0x0000f00001137983 */ /* 0x000f280000300800 */
[----:B------:R2:W-:Y:S04]  /*d530*/  STL [R1+0x434], R11 ;  /* 0x0004340b01007387 */ /* 0x0005e80000100800 */
[----:B------:R-:W4:Y:S01]  /*d540*/  LDL.LU R21, [R1+0xf4] ;  /* 0x0000f40001157983 */ /* 0x000f220000300800 */
[----:B------:R-:W-:-:S04]  /*d550*/  IMAD.HI.U32 R6, R28, R8, RZ ;  /* 0x000000081c067227 */ /* 0x000fc800078e00ff */
[----:B------:R-:W-:-:S04]  /*d560*/  IMAD.MOV R6, RZ, RZ, -R6 ;  /* 0x000000ffff067224 */ /* 0x000fc800078e0a06 */
[----:B------:R-:W-:-:S05]  /*d570*/  IMAD R8, R27, R6, R8 ;  /* 0x000000061b087224 */ /* 0x000fca00078e0208 */
[----:B------:R-:W-:Y:S01]  /*d580*/  ISETP.GT.U32.AND P4, PT, R27, R8, PT ;  /* 0x000000081b00720c */ /* 0x000fe20003f84070 */
[----:B------:R-:W-:-:S04]  /*d590*/  @!P5 IMAD.IADD R10, R10, 0x1, -R27 ;  /* 0x000000010a0ad824 */ /* 0x000fc800078e0a1b */
[----:B------:R-:W-:Y:S02]  /*d5a0*/  @!P2 IMAD.MOV R10, RZ, RZ, -R10 ;  /* 0x000000ffff0aa224 */ /* 0x000fe400078e0a0a */
[----:B------:R-:W-:Y:S01]  /*d5b0*/  @!P0 IMAD.MOV R9, RZ, RZ, -R9 ;  /* 0x000000ffff098224 */ /* 0x000fe200078e0a09 */
[----:B-----5:R-:W-:Y:S02]  /*d5c0*/  IABS R3, R16 ;  /* 0x0000001000037213 */ /* 0x020fe40000000000 */
[----:B------:R-:W-:Y:S03]  /*d5d0*/  STL [R1+0x424], R10 ;  /* 0x0004240a01007387 */ /* 0x000fe60000100800 */
[----:B------:R-:W-:Y:S01]  /*d5e0*/  @!P4 IMAD.IADD R8, R8, 0x1, -R27 ;  /* 0x000000010808c824 */ /* 0x000fe200078e0a1b */
[----:B------:R-:W-:Y:S02]  /*d5f0*/  ISETP.GE.AND P4, PT, R16, RZ, PT ;  /* 0x000000ff1000720c */ /* 0x000fe40003f86270 */
[----:B------:R-:W5:Y:S01]  /*d600*/  LDL.LU R16, [R1+0x100] ;  /* 0x0001000001107983 */ /* 0x000f620000300800 */
[----:B------:R-:W-:-:S03]  /*d610*/  IMAD.HI.U32 R4, R28, R7, RZ ;  /* 0x000000071c047227 */ /* 0x000fc600078e00ff */
[----:B------:R4:W-:Y:S01]  /*d620*/  STL [R1+0x42c], R9 ;  /* 0x00042c0901007387 */ /* 0x0009e20000100800 */
[----:B0-----:R-:W-:-:S04]  /*d630*/  IMAD.HI.U32 R5, R28, R3, RZ ;  /* 0x000000031c057227 */ /* 0x001fc800078e00ff */
[----:B------:R-:W-:Y:S02]  /*d640*/  IMAD.MOV R4, RZ, RZ, -R4 ;  /* 0x000000ffff047224 */ /* 0x000fe400078e0a04 */
[----:B------:R-:W-:Y:S02]  /*d650*/  IMAD.MOV R5, RZ, RZ, -R5 ;  /* 0x000000ffff057224 */ /* 0x000fe400078e0a05 */
[C---:B------:R-:W-:Y:S02]  /*d660*/  IMAD R7, R27.reuse, R4, R7 ;  /* 0x000000041b077224 */ /* 0x040fe400078e0207 */
[C---:B------:R-:W-:Y:S01]  /*d670*/  IMAD R3, R27.reuse, R5, R3 ;  /* 0x000000051b037224 */ /* 0x040fe200078e0203 */
[----:B-1----:R-:W-:Y:S02]  /*d680*/  IABS R2, R14 ;  /* 0x0000000e00027213 */ /* 0x002fe40000000000 */
[----:B------:R-:W-:Y:S02]  /*d690*/  ISETP.GE.AND P0, PT, R14, RZ, PT ;  /* 0x000000ff0e00720c */ /* 0x000fe40003f06270 */
[----:B------:R-:W5:Y:S01]  /*d6a0*/  LDL.LU R14, [R1+0x104] ;  /* 0x00010400010e7983 */ /* 0x000f620000300800 */
[----:B------:R-:W-:-:S02]  /*d6b0*/  ISETP.GT.U32.AND P6, PT, R27, R7, PT ;  /* 0x000000071b00720c */ /* 0x000fc40003fc4070 */
[----:B------:R-:W-:-:S11]  /*d6c0*/  ISETP.GT.U32.AND P5, PT, R27, R3, PT ;  /* 0x000000031b00720c */ /* 0x000fd60003fa4070 */
[--C-:B------:R-:W-:Y:S01]  /*d6d0*/  @!P6 IMAD.IADD R7, R7, 0x1, -R27.reuse ;  /* 0x000000010707e824 */ /* 0x100fe200078e0a1b */
[----:B------:R-:W-:Y:S01]  /*d6e0*/  ISETP.GT.U32.AND P6, PT, R27, R8, PT ;  /* 0x000000081b00720c */ /* 0x000fe20003fc4070 */
[----:B------:R-:W-:-:S05]  /*d6f0*/  @!P5 IMAD.IADD R3, R3, 0x1, -R27 ;  /* 0x000000010303d824 */ /* 0x000fca00078e0a1b */
[----:B------:R-:W-:-:S07]  /*d700*/  ISETP.GT.U32.AND P2, PT, R27, R3, PT ;  /* 0x000000031b00720c */ /* 0x000fce0003f44070 */
[----:B------:R-:W-:-:S04]  /*d710*/  @!P6 IMAD.IADD R8, R8, 0x1, -R27 ;  /* 0x000000010808e824 */ /* 0x000fc800078e0a1b */
[----:B------:R-:W-:Y:S02]  /*d720*/  @!P3 IMAD.MOV R8, RZ, RZ, -R8 ;  /* 0x000000ffff08b224 */ /* 0x000fe400078e0a08 */
[----:B------:R-:W-:-:S03]  /*d730*/  @!P2 IMAD.IADD R3, R3, 0x1, -R27 ;  /* 0x000000010303a824 */ /* 0x000fc600078e0a1b */
[----:B------:R5:W-:Y:S01]  /*d740*/  STL [R1+0x428], R8 ;  /* 0x0004280801007387 */ /* 0x000be20000100800 */
[----:B---3--:R-:W-:Y:S02]  /*d750*/  IABS R6, R15 ;  /* 0x0000000f00067213 */ /* 0x008fe40000000000 */
[----:B------:R-:W-:Y:S02]  /*d760*/  ISETP.GE.AND P2, PT, R15, RZ, PT ;  /* 0x000000ff0f00720c */ /* 0x000fe40003f46270 */
[----:B------:R-:W3:Y:S01]  /*d770*/  LDL.LU R15, [R1+0x108] ;  /* 0x00010800010f7983 */ /* 0x000ee20000300800 */
[----:B------:R-:W-:Y:S01]  /*d780*/  IMAD.MOV.U32 R0, RZ, RZ, R2 ;  /* 0x000000ffff007224 */ /* 0x000fe200078e0002 */
[----:B------:R-:W-:Y:S01]  /*d790*/  ISETP.GT.U32.AND P5, PT, R27, R7, PT ;  /* 0x000000071b00720c */ /* 0x000fe20003fa4070 */
[----:B------:R-:W-:-:S04]  /*d7a0*/  IMAD.HI.U32 R2, R28, R6, RZ ;  /* 0x000000061c027227 */ /* 0x000fc800078e00ff */
[----:B------:R-:W-:-:S04]  /*d7b0*/  IMAD.HI.U32 R5, R28, R0, RZ ;  /* 0x000000001c057227 */ /* 0x000fc800078e00ff */
[----:B------:R-:W-:Y:S02]  /*d7c0*/  IMAD.MOV R5, RZ, RZ, -R5 ;  /* 0x000000ffff057224 */ /* 0x000fe400078e0a05 */
[----:B------:R-:W-:Y:S02]  /*d7d0*/  IMAD.MOV R2, RZ, RZ, -R2 ;  /* 0x000000ffff027224 */ /* 0x000fe400078e0a02 */
[C---:B------:R-:W-:Y:S02]  /*d7e0*/  IMAD R0, R27.reuse, R5, R0 ;  /* 0x000000051b007224 */ /* 0x040fe400078e0200 */
[----:B------:R-:W-:Y:S02]  /*d7f0*/  IMAD R6, R27, R2, R6 ;  /* 0x000000021b067224 */ /* 0x000fe400078e0206 */
[----:B------:R-:W-:Y:S01]  /*d800*/  @!P5 IMAD.IADD R7, R7, 0x1, -R27 ;  /* 0x000000010707d824 */ /* 0x000fe200078e0a1b */
[C---:B------:R-:W-:Y:S02]  /*d810*/  ISETP.GT.U32.AND P6, PT, R27.reuse, R0, PT ;  /* 0x000000001b00720c */ /* 0x040fe40003fc4070 */
[----:B------:R-:W-:Y:S01]  /*d820*/  ISETP.GT.U32.AND P5, PT, R27, R6, PT ;  /* 0x000000061b00720c */ /* 0x000fe20003fa4070 */
[----:B------:R-:W-:-:S04]  /*d830*/  IMAD.MOV.U32 R12, RZ, RZ, R7 ;  /* 0x000000ffff0c7224 */ /* 0x000fc800078e0007 */
[----:B------:R-:W-:-:S06]  /*d840*/  @!P1 IMAD.MOV R12, RZ, RZ, -R12 ;  /* 0x000000ffff0c9224 */ /* 0x000fcc00078e0a0c */
[--C-:B------:R-:W-:Y:S02]  /*d850*/  @!P6 IMAD.IADD R0, R0, 0x1, -R27.reuse ;  /* 0x000000010000e824 */ /* 0x100fe400078e0a1b */
[----:B------:R-:W-:-:S03]  /*d860*/  @!P5 IMAD.IADD R6, R6, 0x1, -R27 ;  /* 0x000000010606d824 */ /* 0x000fc600078e0a1b */
[C---:B------:R-:W-:Y:S02]  /*d870*/  ISETP.GT.U32.AND P5, PT, R27.reuse, R0, PT ;  /* 0x000000001b00720c */ /* 0x040fe40003fa4070 */
[----:B------:R-:W-:Y:S01]  /*d880*/  ISETP.GT.U32.AND P1, PT, R27, R6, PT ;  /* 0x000000061b00720c */ /* 0x000fe20003f24070 */
[----:B------:R-:W-:-:S10]  /*d890*/  @!P4 IMAD.MOV R3, RZ, RZ, -R3 ;  /* 0x000000ffff03c224 */ /* 0x000fd400078e0a03 */
[--C-:B------:R-:W-:Y:S02]  /*d8a0*/  @!P5 IMAD.IADD R0, R0, 0x1, -R27.reuse ;  /* 0x000000010000d824 */ /* 0x100fe400078e0a1b */
[----:B------:R-:W-:Y:S01]  /*d8b0*/  @!P1 IMAD.IADD R6, R6, 0x1, -R27 ;  /* 0x0000000106069824 */ /* 0x000fe200078e0a1b */
[----:B--2---:R-:W-:Y:S02]  /*d8c0*/  IABS R4, R29 ;  /* 0x0000001d00047213 */ /* 0x004fe40000000000 */
[----:B------:R-:W-:-:S03]  /*d8d0*/  IABS R5, R22 ;  /* 0x0000001600057213 */ /* 0x000fc60000000000 */
[----:B------:R-:W-:-:S04]  /*d8e0*/  IMAD.HI.U32 R2, R28, R4, RZ ;  /* 0x000000041c027227 */ /* 0x000fc800078e00ff */
[----:B------:R-:W-:Y:S02]  /*d8f0*/  IMAD.MOV R2, RZ, RZ, -R2 ;  /* 0x000000ffff027224 */ /* 0x000fe400078e0a02 */
[----:B------:R-:W-:Y:S01]  /*d900*/  IMAD.HI.U32 R11, R28, R5, RZ ;  /* 0x000000051c0b7227 */ /* 0x000fe200078e00ff */
[----:B----4-:R-:W-:-:S03]  /*d910*/  IABS R9, R19 ;  /* 0x0000001300097213 */ /* 0x010fc60000000000 */
[----:B------:R-:W-:Y:S02]  /*d920*/  IMAD R4, R27, R2, R4 ;  /* 0x000000021b047224 */ /* 0x000fe400078e0204 */
[----:B------:R-:W-:Y:S01]  /*d930*/  IMAD.MOV R11, RZ, RZ, -R11 ;  /* 0x000000ffff0b7224 */ /* 0x000fe200078e0a0b */
[----:B------:R-:W-:Y:S02]  /*d940*/  ISETP.GE.AND P3, PT, R29, RZ, PT ;  /* 0x000000ff1d00720c */ /* 0x000fe40003f66270 */
[----:B------:R-:W-:Y:S01]  /*d950*/  IABS R2, R21 ;  /* 0x0000001500027213 */ /* 0x000fe20000000000 */
[----:B------:R-:W2:Y:S01]  /*d960*/  LDL.LU R29, [R1+0x10c] ;  /* 0x00010c00011d7983 */ /* 0x000ea20000300800 */
[----:B------:R-:W-:-:S03]  /*d970*/  IMAD R5, R27, R11, R5 ;  /* 0x0000000b1b057224 */ /* 0x000fc600078e0205 */
[----:B------:R-:W4:Y:S01]  /*d980*/  LDL.LU R23, [R1+0x120] ;  /* 0x0001200001177983 */ /* 0x000f220000300800 */
[----:B------:R-:W-:Y:S02]  /*d990*/  IMAD.MOV.U32 R11, RZ, RZ, R2 ;  /* 0x000000ffff0b7224 */ /* 0x000fe400078e0002 */
[----:B------:R-:W-:-:S04]  /*d9a0*/  IMAD.HI.U32 R10, R28, R9, RZ ;  /* 0x000000091c0a7227 */ /* 0x000fc800078e00ff */
[----:B------:R-:W-:-:S04]  /*d9b0*/  IMAD.HI.U32 R7, R28, R11, RZ ;  /* 0x0000000b1c077227 */ /* 0x000fc800078e00ff */
[----:B------:R-:W-:Y:S02]  /*d9c0*/  IMAD.MOV R10, RZ, RZ, -R10 ;  /* 0x000000ffff0a7224 */ /* 0x000fe400078e0a0a */
[----:B------:R-:W-:Y:S02]  /*d9d0*/  IMAD.MOV R7, RZ, RZ, -R7 ;  /* 0x000000ffff077224 */ /* 0x000fe400078e0a07 */
[C---:B------:R-:W-:Y:S02]  /*d9e0*/  IMAD R2, R27.reuse, R10, R9 ;  /* 0x0000000a1b027224 */ /* 0x040fe400078e0209 */
[----:B------:R-:W-:Y:S01]  /*d9f0*/  IMAD.MOV.U32 R9, RZ, RZ, R0 ;  /* 0x000000ffff097224 */ /* 0x000fe200078e0000 */
[C---:B------:R-:W-:Y:S01]  /*da00*/  ISETP.GT.U32.AND P6, PT, R27.reuse, R4, PT ;  /* 0x000000041b00720c */ /* 0x040fe20003fc4070 */
[C---:B------:R-:W-:Y:S02]  /*da10*/  IMAD R0, R27.reuse, R7, R11 ;  /* 0x000000071b007224 */ /* 0x040fe400078e020b */
[----:B------:R-:W-:Y:S01]  /*da20*/  IMAD.MOV.U32 R7, RZ, RZ, R6 ;  /* 0x000000ffff077224 */ /* 0x000fe200078e0006 */
[----:B------:R-:W-:Y:S01]  /*da30*/  ISETP.GT.U32.AND P5, PT, R27, R5, PT ;  /* 0x000000051b00720c */ /* 0x000fe20003fa4070 */
[----:B------:R-:W-:-:S02]  /*da40*/  @!P0 IMAD.MOV R9, RZ, RZ, -R9 ;  /* 0x000000ffff098224 */ /* 0x000fc400078e0a09 */
[----:B------:R-:W-:Y:S01]  /*da50*/  @!P2 IMAD.MOV R7, RZ, RZ, -R7 ;  /* 0x000000ffff07a224 */ /* 0x000fe200078e0a07 */
[----:B------:R-:W-:Y:S01]  /*da60*/  STL [R1+0x420], R12 ;  /* 0x0004200c01007387 */ /* 0x000fe20000100800 */
[----:B------:R-:W-:-:S03]  /*da70*/  ISETP.GE.AND P1, PT, R19, RZ, PT ;  /* 0x000000ff1300720c */ /* 0x000fc60003f26270 */
[----:B------:R0:W-:Y:S04]  /*da80*/  STL [R1+0x41c], R3 ;  /* 0x00041c0301007387 */ /* 0x0001e80000100800 */
[----:B------:R-:W-:Y:S04]  /*da90*/  STL [R1+0x418], R9 ;  /* 0x0004180901007387 */ /* 0x000fe80000100800 */
[----:B------:R1:W-:Y:S01]  /*daa0*/  STL [R1+0x414], R7 ;  /* 0x0004140701007387 */ /* 0x0003e20000100800 */
[----:B------:R-:W-:-:S03]  /*dab0*/  @!P6 IMAD.IADD R4, R4, 0x1, -R27 ;  /* 0x000000010404e824 */ /* 0x000fc600078e0a1b */
[----:B------:R-:W4:Y:S01]  /*dac0*/  LDL.LU R19, [R1+0x124] ;  /* 0x0001240001137983 */ /* 0x000f220000300800 */
[----:B------:R-:W-:Y:S01]  /*dad0*/  @!P5 IMAD.IADD R5, R5, 0x1, -R27 ;  /* 0x000000010505d824 */ /* 0x000fe200078e0a1b */
[----:B------:R-:W-:Y:S02]  /*dae0*/  ISETP.GT.U32.AND P6, PT, R27, R4, PT ;  /* 0x000000041b00720c */ /* 0x000fe40003fc4070 */
[----:B------:R-:W-:Y:S02]  /*daf0*/  ISETP.GE.AND P5, PT, R21, RZ, PT ;  /* 0x000000ff1500720c */ /* 0x000fe40003fa6270 */
[----:B------:R-:W4:Y:S01]  /*db00*/  LDL.LU R21, [R1+0x168] ;  /* 0x0001680001157983 */ /* 0x000f220000300800 */
[----:B------:R-:W-:-:S08]  /*db10*/  ISETP.GT.U32.AND P0, PT, R27, R2, PT ;  /* 0x000000021b00720c */ /* 0x000fd00003f04070 */
[----:B------:R-:W-:Y:S01]  /*db20*/  @!P6 IMAD.IADD R4, R4, 0x1, -R27 ;  /* 0x000000010404e824 */ /* 0x000fe200078e0a1b */
[----:B------:R-:W-:-:S04]  /*db30*/  ISETP.GT.U32.AND P6, PT, R27, R0, PT ;  /* 0x000000001b00720c */ /* 0x000fc80003fc4070 */
[----:B------:R-:W-:Y:S01]  /*db40*/  @!P0 IMAD.IADD R2, R2, 0x1, -R27 ;  /* 0x0000000102028824 */ /* 0x000fe200078e0a1b */
[----:B------:R-:W-:Y:S02]  /*db50*/  ISETP.GT.U32.AND P0, PT, R27, R5, PT ;  /* 0x000000051b00720c */ /* 0x000fe40003f04070 */
[----:B------:R-:W-:-:S06]  /*db60*/  ISETP.GE.AND P4, PT, R22, RZ, PT ;  /* 0x000000ff1600720c */ /* 0x000fcc0003f86270 */
[----:B------:R-:W-:Y:S01]  /*db70*/  @!P6 IMAD.IADD R0, R0, 0x1, -R27 ;  /* 0x000000010000e824 */ /* 0x000fe200078e0a1b */
[----:B------:R-:W-:-:S04]  /*db80*/  ISETP.GT.U32.AND P6, PT, R27, R2, PT ;  /* 0x000000021b00720c */ /* 0x000fc80003fc4070 */
[----:B------:R-:W-:Y:S01]  /*db90*/  ISETP.GT.U32.AND P2, PT, R27, R0, PT ;  /* 0x000000001b00720c */ /* 0x000fe20003f44070 */
[----:B------:R-:W-:Y:S02]  /*dba0*/  @!P0 IMAD.IADD R5, R5, 0x1, -R27 ;  /* 0x0000000105058824 */ /* 0x000fe400078e0a1b */
[----:B------:R-:W-:Y:S02]  /*dbb0*/  @!P3 IMAD.MOV R4, RZ, RZ, -R4 ;  /* 0x000000ffff04b224 */ /* 0x000fe400078e0a04 */
[----:B------:R-:W-:-:S04]  /*dbc0*/  @!P4 IMAD.MOV R5, RZ, RZ, -R5 ;  /* 0x000000ffff05c224 */ /* 0x000fc800078e0a05 */
[--C-:B------:R-:W-:Y:S01]  /*dbd0*/  @!P6 IMAD.IADD R2, R2, 0x1, -R27.reuse ;  /* 0x000000010202e824 */ /* 0x100fe200078e0a1b */
[----:B-----5:R-:W-:Y:S01]  /*dbe0*/  IABS R8, R16 ;  /* 0x0000001000087213 */ /* 0x020fe20000000000 */
[----:B------:R5:W-:Y:S02]  /*dbf0*/  STL [R1+0x410], R4 ;  /* 0x0004100401007387 */ /* 0x000be40000100800 */
[----:B------:R-:W-:Y:S01]  /*dc00*/  @!P1 IMAD.MOV R2, RZ, RZ, -R2 ;  /* 0x000000ffff029224 */ /* 0x000fe200078e0a02 */
[----:B------:R-:W-:Y:S01]  /*dc10*/  ISETP.GE.AND P0, PT, R16, RZ, PT ;  /* 0x000000ff1000720c */ /* 0x000fe20003f06270 */
[----:B------:R-:W-:Y:S01]  /*dc20*/  @!P2 IMAD.IADD R0, R0, 0x1, -R27 ;  /* 0x000000010000a824 */ /* 0x000fe200078e0a1b */
[----:B------:R-:W5:Y:S01]  /*dc30*/  LDL.LU R16, [R1+0x16c] ;  /* 0x00016c0001107983 */ /* 0x000f620000300800 */
[----:B------:R-:W-:Y:S02]  /*dc40*/  IABS R11, R14 ;  /* 0x0000000e000b7213 */ /* 0x000fe40000000000 */
[----:B------:R-:W-:Y:S01]  /*dc50*/  ISETP.GE.AND P2, PT, R14, RZ, PT ;  /* 0x000000ff0e00720c */ /* 0x000fe20003f46270 */
[----:B------:R-:W-:Y:S04]  /*dc60*/  STL [R1+0x3fc], R5 ;  /* 0x0003fc0501007387 */ /* 0x000fe80000100800 */
[----:B------:R5:W-:Y:S04]  /*dc70*/  STL [R1+0x404], R2 ;  /* 0x0004040201007387 */ /* 0x000be80000100800 */
[----:B------:R-:W5:Y:S01]  /*dc80*/  LDL.LU R14, [R1+0x170] ;  /* 0x00017000010e7983 */ /* 0x000f620000300800 */
[----:B0-----:R-:W-:-:S04]  /*dc90*/  IMAD.HI.U32 R3, R28, R8, RZ ;  /* 0x000000081c037227 */ /* 0x001fc800078e00ff */
[----:B------:R-:W-:-:S04]  /*dca0*/  IMAD.MOV R3, RZ, RZ, -R3 ;  /* 0x000000ffff037224 */ /* 0x000fc800078e0a03 */
[----:B------:R-:W-:-:S05]  /*dcb0*/  IMAD R3, R27, R3, R8 ;  /* 0x000000031b037224 */ /* 0x000fca00078e0208 */
[----:B------:R-:W-:Y:S02]  /*dcc0*/  ISETP.GT.U32.AND P3, PT, R27, R3, PT ;  /* 0x000000031b00720c */ /* 0x000fe40003f64070 */
[----:B---3--:R-:W-:-:S11]  /*dcd0*/  IABS R10, R15 ;  /* 0x0000000f000a7213 */ /* 0x008fd60000000000 */
[----:B------:R-:W-:Y:S01]  /*dce0*/  @!P3 IMAD.IADD R3, R3, 0x1, -R27 ;  /* 0x000000010303b824 */ /* 0x000fe200078e0a1b */
[----:B------:R-:W-:Y:S02]  /*dcf0*/  ISETP.GE.AND P3, PT, R15, RZ, PT ;  /* 0x000000ff0f00720c */ /* 0x000fe40003f66270 */
[----:B------:R-:W3:Y:S01]  /*dd00*/  LDL.LU R15, [R1+0x174] ;  /* 0x00017400010f7983 */ /* 0x000ee20000300800 */
[----:B------:R-:W-:-:S04]  /*dd10*/  IMAD.HI.U32 R6, R28, R11, RZ ;  /* 0x0000000b1c067227 */ /* 0x000fc800078e00ff */
[----:B------:R-:W-:-:S04]  /*dd20*/  IMAD.MOV R6, RZ, RZ, -R6 ;  /* 0x000000ffff067224 */ /* 0x000fc800078e0a06 */
[----:B------:R-:W-:-:S05]  /*dd30*/  IMAD R11, R27, R6, R11 ;  /* 0x000000061b0b7224 */ /* 0x000fca00078e020b */
[C---:B------:R-:W-:Y:S01]  /*dd40*/  ISETP.GT.U32.AND P6, PT, R27.reuse, R11, PT ;  /* 0x0000000b1b00720c */ /* 0x040fe20003fc4070 */
[----:B-1----:R-:W-:Y:S01]  /*dd50*/  IMAD.HI.U32 R7, R28, R10, RZ ;  /* 0x0000000a1c077227 */ /* 0x002fe200078e00ff */
[----:B------:R-:W-:-:S03]  /*dd60*/  ISETP.GT.U32.AND P4, PT, R27, R3, PT ;  /* 0x000000031b00720c */ /* 0x000fc60003f84070 */
[----:B------:R-:W-:-:S08]  /*dd70*/  IMAD.MOV R7, RZ, RZ, -R7 ;  /* 0x000000ffff077224 */ /* 0x000fd000078e0a07 */
[----:B------:R-:W-:Y:S02]  /*dd80*/  @!P6 IMAD.IADD R11, R11, 0x1, -R27 ;  /* 0x000000010b0be824 */ /* 0x000fe400078e0a1b */
[----:B------:R-:W-:-:S03]  /*dd90*/  IMAD R10, R27, R7, R10 ;  /* 0x000000071b0a7224 */ /* 0x000fc600078e020a */
[C---:B------:R-:W-:Y:S02]  /*dda0*/  ISETP.GT.U32.AND P1, PT, R27.reuse, R11, PT ;  /* 0x0000000b1b00720c */ /* 0x040fe40003f24070 */
[----:B------:R-:W-:Y:S01]  /*ddb0*/  ISETP.GT.U32.AND P6, PT, R27, R10, PT ;  /* 0x0000000a1b00720c */ /* 0x000fe20003fc4070 */
[----:B------:R-:W-:Y:S02]  /*ddc0*/  @!P5 IMAD.MOV R0, RZ, RZ, -R0 ;  /* 0x000000ffff00d224 */ /* 0x000fe400078e0a00 */
[----:B------:R-:W-:-:S03]  /*ddd0*/  @!P4 IMAD.IADD R3, R3, 0x1, -R27 ;  /* 0x000000010303c824 */ /* 0x000fc600078e0a1b */
[----:B------:R0:W-:Y:S05]  /*dde0*/  STL [R1+0x408], R0 ;  /* 0x0004080001007387 */ /* 0x0001ea0000100800 */
[--C-:B------:R-:W-:Y:S02]  /*ddf0*/  @!P1 IMAD.IADD R11, R11, 0x1, -R27.reuse ;  /* 0x000000010b0b9824 */ /* 0x100fe400078e0a1b */
[----:B------:R-:W-:-:S05]  /*de00*/  @!P6 IMAD.IADD R10, R10, 0x1, -R27 ;  /* 0x000000010a0ae824 */ /* 0x000fca00078e0a1b */
[----:B------:R-:W-:Y:S01]  /*de10*/  ISETP.GT.U32.AND P6, PT, R27, R10, PT ;  /* 0x0000000a1b00720c */ /* 0x000fe20003fc4070 */
[----:B------:R-:W-:-:S12]  /*de20*/  @!P0 IMAD.MOV R3, RZ, RZ, -R3 ;  /* 0x000000ffff038224 */ /* 0x000fd800078e0a03 */
[----:B------:R-:W-:Y:S02]  /*de30*/  @!P6 IMAD.IADD R10, R10, 0x1, -R27 ;  /* 0x000000010a0ae824 */ /* 0x000fe400078e0a1b */
[----:B------:R-:W-:-:S04]  /*de40*/  IMAD.MOV.U32 R13, RZ, RZ, R11 ;  /* 0x000000ffff0d7224 */ /* 0x000fc800078e000b */
[----:B------:R-:W-:Y:S02]  /*de50*/  @!P2 IMAD.MOV R13, RZ, RZ, -R13 ;  /* 0x000000ffff0da224 */ /* 0x000fe400078e0a0d */
[----:B------:R-:W-:Y:S01]  /*de60*/  @!P3 IMAD.MOV R10, RZ, RZ, -R10 ;  /* 0x000000ffff0ab224 */ /* 0x000fe200078e0a0a */
[----:B--2---:R-:W-:Y:S02]  /*de70*/  IABS R9, R29 ;  /* 0x0000001d00097213 */ /* 0x004fe40000000000 */
[----:B----4-:R-:W-:-:S03]  /*de80*/  IABS R8, R23 ;  /* 0x0000001700087213 */ /* 0x010fc60000000000 */
[----:B------:R-:W-:-:S04]  /*de90*/  IMAD.HI.U32 R6, R28, R9, RZ ;  /* 0x000000091c067227 */ /* 0x000fc800078e00ff */
[----:B-----5:R-:W-:-:S04]  /*dea0*/  IMAD.HI.U32 R4, R28, R8, RZ ;  /* 0x000000081c047227 */ /* 0x020fc800078e00ff */
[----:B------:R-:W-:Y:S02]  /*deb0*/  IMAD.MOV R4, RZ, RZ, -R4 ;  /* 0x000000ffff047224 */ /* 0x000fe400078e0a04 */
[----:B------:R-:W-:Y:S02]  /*dec0*/  IMAD.MOV R6, RZ, RZ, -R6 ;  /* 0x000000ffff067224 */ /* 0x000fe400078e0a06 */
[C---:B------:R-:W-:Y:S02]  /*ded0*/  IMAD R8, R27.reuse, R4, R8 ;  /* 0x000000041b087224 */ /* 0x040fe400078e0208 */
[----:B------:R-:W-:Y:S01]  /*dee0*/  IMAD R9, R27, R6, R9 ;  /* 0x000000061b097224 */ /* 0x000fe200078e0209 */
[----:B------:R-:W-:Y:S02]  /*def0*/  ISETP.GE.AND P1, PT, R29, RZ, PT ;  /* 0x000000ff1d00720c */ /* 0x000fe40003f26270 */
[C---:B------:R-:W-:Y:S01]  /*df00*/  ISETP.GT.U32.AND P4, PT, R27.reuse, R8, PT ;  /* 0x000000081b00720c */ /* 0x040fe20003f84070 */
[----:B------:R-:W2:Y:S01]  /*df10*/  LDL.LU R29, [R1+0x178] ;  /* 0x00017800011d7983 */ /* 0x000ea20000300800 */
[----:B------:R-:W-:-:S03]  /*df20*/  ISETP.GT.U32.AND P5, PT, R27, R9, PT ;  /* 0x000000091b00720c */ /* 0x000fc60003fa4070 */
[----:B------:R-:W4:Y:S08]  /*df30*/  LDL.LU R22, [R1+0x17c] ;  /* 0x00017c0001167983 */ /* 0x000f300000300800 */
[--C-:B------:R-:W-:Y:S02]  /*df40*/  @!P4 IMAD.IADD R8, R8, 0x1, -R27.reuse ;  /* 0x000000010808c824 */ /* 0x100fe400078e0a1b */
[----:B------:R-:W-:Y:S01]  /*df50*/  @!P5 IMAD.IADD R9, R9, 0x1, -R27 ;  /* 0x000000010909d824 */ /* 0x000fe200078e0a1b */
[----:B------:R-:W-:-:S05]  /*df60*/  IABS R7, R19 ;  /* 0x0000001300077213 */ /* 0x000fca0000000000 */
[----:B------:R-:W-:Y:S01]  /*df70*/  IMAD.HI.U32 R2, R28, R7, RZ ;  /* 0x000000071c027227 */ /* 0x000fe200078e00ff */
[----:B------:R-:W-:-:S03]  /*df80*/  IABS R6, R21 ;  /* 0x0000001500067213 */ /* 0x000fc60000000000 */
[----:B------:R-:W-:Y:S01]  /*df90*/  IMAD.MOV R2, RZ, RZ, -R2 ;  /* 0x000000ffff027224 */ /* 0x000fe200078e0a02 */
[C---:B------:R-:W-:Y:S01]  /*dfa0*/  ISETP.GT.U32.AND P0, PT, R27.reuse, R8, PT ;  /* 0x000000081b00720c */ /* 0x040fe20003f04070 */
[----:B0-----:R-:W-:Y:S01]  /*dfb0*/  IMAD.HI.U32 R0, R28, R6, RZ ;  /* 0x000000061c007227 */ /* 0x001fe200078e00ff */
[----:B------:R-:W-:-:S03]  /*dfc0*/  ISETP.GT.U32.AND P5, PT, R27, R9, PT ;  /* 0x000000091b00720c */ /* 0x000fc60003fa4070 */
[----:B------:R-:W-:Y:S02]  /*dfd0*/  IMAD R7, R27, R2, R7 ;  /* 0x000000021b077224 */ /* 0x000fe400078e0207 */
[----:B------:R-:W-:-:S03]  /*dfe0*/  IMAD.MOV R0, RZ, RZ, -R0 ;  /* 0x000000ffff007224 */ /* 0x000fc600078e0a00 */
[C---:B------:R-:W-:Y:S01]  /*dff0*/  ISETP.GT.U32.AND P6, PT, R27.reuse, R7, PT ;  /* 0x000000071b00720c */ /* 0x040fe20003fc4070 */
[----:B------:R-:W-:Y:S01]  /*e000*/  IMAD R6, R27, R0, R6 ;  /* 0x000000001b067224 */ /* 0x000fe200078e0206 */
[----:B------:R3:W-:Y:S01]  /*e010*/  STL [R1+0x400], R3 ;  /* 0x0004000301007387 */ /* 0x0007e20000100800 */
[--C-:B------:R-:W-:Y:S01]  /*e020*/  @!P0 IMAD.IADD R8, R8, 0x1, -R27.reuse ;  /* 0x0000000108088824 */ /* 0x100fe200078e0a1b */
[----:B------:R-:W-:Y:S01]  /*e030*/  ISETP.GE.AND P0, PT, R19, RZ, PT ;  /* 0x000000ff1300720c */ /* 0x000fe20003f06270 */
[--C-:B------:R-:W-:Y:S01]  /*e040*/  @!P5 IMAD.IADD R9, R9, 0x1, -R27.reuse ;  /* 0x000000010909d824 */ /* 0x100fe200078e0a1b */
[----:B------:R-:W-:Y:S01]  /*e050*/  ISETP.GT.U32.AND P5, PT, R27, R6, PT ;  /* 0x000000061b00720c */ /* 0x000fe20003fa4070 */
[----:B------:R-:W5:Y:S06]  /*e060*/  LDL.LU R19, [R1+0x180] ;  /* 0x0001800001137983 */ /* 0x000f6c0000300800 */
[----:B------:R-:W-:Y:S01]  /*e070*/  @!P6 IMAD.IADD R7, R7, 0x1, -R27 ;  /* 0x000000010707e824 */ /* 0x000fe200078e0a1b */
[----:B------:R-:W-:-:S04]  /*e080*/  ISETP.GE.AND P4, PT, R23, RZ, PT ;  /* 0x000000ff1700720c */ /* 0x000fc80003f86270 */
[----:B------:R-:W-:Y:S01]  /*e090*/  ISETP.GT.U32.AND P2, PT, R27, R7, PT ;  /* 0x000000071b00720c */ /* 0x000fe20003f44070 */
[----:B------:R-:W-:-:S05]  /*e0a0*/  @!P5 IMAD.IADD R6, R6, 0x1, -R27 ;  /* 0x000000010606d824 */ /* 0x000fca00078e0a1b */
[----:B------:R-:W-:Y:S01]  /*e0b0*/  ISETP.GT.U32.AND P3, PT, R27, R6, PT ;  /* 0x000000061b00720c */ /* 0x000fe20003f64070 */
[----:B------:R-:W-:Y:S01]  /*e0c0*/  @!P1 IMAD.MOV R9, RZ, RZ, -R9 ;  /* 0x000000ffff099224 */ /* 0x000fe200078e0a09 */
[----:B------:R-:W-:Y:S01]  /*e0d0*/  ISETP.GE.AND P5, PT, R21, RZ, PT ;  /* 0x000000ff1500720c */ /* 0x000fe20003fa6270 */
[----:B------:R-:W-:Y:S01]  /*e0e0*/  @!P4 IMAD.MOV R8, RZ, RZ, -R8 ;  /* 0x000000ffff08c224 */ /* 0x000fe200078e0a08 */
[----:B------:R-:W5:Y:S03]  /*e0f0*/  LDL.LU R21, [R1+0x184] ;  /* 0x0001840001157983 */ /* 0x000f660000300800 */
[----:B------:R-:W-:Y:S01]  /*e100*/  @!P2 IMAD.IADD R7, R7, 0x1, -R27 ;  /* 0x000000010707a824 */ /* 0x000fe200078e0a1b */
[----:B------:R-:W-:Y:S03]  /*e110*/  STL [R1+0x3f8], R13 ;  /* 0x0003f80d01007387 */ /* 0x000fe60000100800 */
[----:B------:R-:W-:Y:S01]  /*e120*/  @!P0 IMAD.MOV R7, RZ, RZ, -R7 ;  /* 0x000000ffff078224 */ /* 0x000fe200078e0a07 */
[----:B------:R-:W-:Y:S01]  /*e130*/  STL [R1+0x3f4], R10 ;  /* 0x0003f40a01007387 */ /* 0x000fe20000100800 */
[----:B------:R-:W-:Y:S01]  /*e140*/  IABS R5, R16 ;  /* 0x0000001000057213 */ /* 0x000fe20000000000 */
[----:B------:R-:W-:-:S02]  /*e150*/  @!P3 IMAD.IADD R6, R6, 0x1, -R27 ;  /* 0x000000010606b824 */ /* 0x000fc400078e0a1b */
[----:B------:R-:W-:Y:S01]  /*e160*/  STL [R1+0x3f0], R9 ;  /* 0x0003f00901007387 */ /* 0x000fe20000100800 */
[----:B------:R-:W-:-:S03]  /*e170*/  ISETP.GE.AND P4, PT, R16, RZ, PT ;  /* 0x000000ff1000720c */ /* 0x000fc60003f86270 */
[----:B------:R0:W-:Y:S01]  /*e180*/  STL [R1+0x3ec], R8 ;  /* 0x0003ec0801007387 */ /* 0x0001e20000100800 */
[----:B------:R-:W-:Y:S02]  /*e190*/  IABS R4, R14 ;  /* 0x0000000e00047213 */ /* 0x000fe40000000000 */
[----:B------:R-:W-:Y:S01]  /*e1a0*/  ISETP.GE.AND P3, PT, R14, RZ, PT ;  /* 0x000000ff0e00720c */ /* 0x000fe20003f66270 */
[----:B------:R-:W-:Y:S04]  /*e1b0*/  STL [R1+0x3e8], R7 ;  /* 0x0003e80701007387 */ /* 0x000fe80000100800 */
[----:B------:R-:W5:Y:S04]  /*e1c0*/  LDL.LU R16, [R1+0x188] ;  /* 0x0001880001107983 */ /* 0x000f680000300800 */
[----:B------:R-:W5:Y:S01]  /*e1d0*/  LDL.LU R14, [R1+0x190] ;  /* 0x00019000010e7983 */ /* 0x000f620000300800 */
[----:B------:R-:W-:-:S04]  /*e1e0*/  IMAD.HI.U32 R0, R28, R5, RZ ;  /* 0x000000051c007227 */ /* 0x000fc800078e00ff */
[----:B------:R-:W-:-:S04]  /*e1f0*/  IMAD.MOV R0, RZ, RZ, -R0 ;  /* 0x000000ffff007224 */ /* 0x000fc800078e0a00 */
[----:B------:R-:W-:Y:S02]  /*e200*/  IMAD R5, R27, R0, R5 ;  /* 0x000000001b057224 */ /* 0x000fe400078e0205 */
[----:B------:R-:W-:-:S04]  /*e210*/  IMAD.HI.U32 R0, R28, R4, RZ ;  /* 0x000000041c007227 */ /* 0x000fc800078e00ff */
[----:B------:R-:W-:-:S04]  /*e220*/  IMAD.MOV R0, RZ, RZ, -R0 ;  /* 0x000000ffff007224 */ /* 0x000fc800078e0a00 */
[----:B------:R-:W-:-:S05]  /*e230*/  IMAD R0, R27, R0, R4 ;  /* 0x000000001b007224 */ /* 0x000fca00078e0204 */
[----:B------:R-:W-:Y:S02]  /*e240*/  ISETP.GT.U32.AND P1, PT, R27, R0, PT ;  /* 0x000000001b00720c */ /* 0x000fe40003f24070 */
[----:B---3--:R-:W-:-:S11]  /*e250*/  IABS R3, R15 ;  /* 0x0000000f00037213 */ /* 0x008fd60000000000 */
[----:B------:R-:W-:Y:S01]  /*e260*/  @!P1 IMAD.IADD R0, R0, 0x1, -R27 ;  /* 0x0000000100009824 */ /* 0x000fe200078e0a1b */
[----:B------:R-:W-:Y:S02]  /*e270*/  ISETP.GE.AND P1, PT, R15, RZ, PT ;  /* 0x000000ff0f00720c */ /* 0x000fe40003f26270 */
[----:B------:R-:W3:Y:S01]  /*e280*/  LDL.LU R15, [R1+0x194] ;  /* 0x00019400010f7983 */ /* 0x000ee20000300800 */
[----:B------:R-:W-:Y:S01]  /*e290*/  ISETP.GT.U32.AND P6, PT, R27, R5, PT ;  /* 0x000000051b00720c */ /* 0x000fe20003fc4070 */
[----:B------:R-:W-:-:S04]  /*e2a0*/  IMAD.HI.U32 R12, R28, R3, RZ ;  /* 0x000000031c0c7227 */ /* 0x000fc800078e00ff */
[----:B------:R-:W-:-:S04]  /*e2b0*/  IMAD.MOV R12, RZ, RZ, -R12 ;  /* 0x000000ffff0c7224 */ /* 0x000fc800078e0a0c */
[----:B------:R-:W-:-:S04]  /*e2c0*/  IMAD R3, R27, R12, R3 ;  /* 0x0000000c1b037224 */ /* 0x000fc800078e0203 */
[----:B------:R-:W-:Y:S01]  /*e2d0*/  @!P6 IMAD.IADD R5, R5, 0x1, -R27 ;  /* 0x000000010505e824 */ /* 0x000fe200078e0a1b */
[C---:B------:R-:W-:Y:S02]  /*e2e0*/  ISETP.GT.U32.AND P2, PT, R27.reuse, R3, PT ;  /* 0x000000031b00720c */ /* 0x040fe40003f44070 */
[C---:B------:R-:W-:Y:S02]  /*e2f0*/  ISETP.GT.U32.AND P0, PT, R27.reuse, R0, PT ;  /* 0x000000001b00720c */ /* 0x040fe40003f04070 */
[----:B------:R-:W-:Y:S01]  /*e300*/  ISETP.GT.U32.AND P6, PT, R27, R5, PT ;  /* 0x000000051b00720c */ /* 0x000fe20003fc4070 */
[----:B------:R-:W-:-:S08]  /*e310*/  @!P5 IMAD.MOV R6, RZ, RZ, -R6 ;  /* 0x000000ffff06d224 */ /* 0x000fd000078e0a06 */
[--C-:B------:R-:W-:Y:S02]  /*e320*/  @!P2 IMAD.IADD R3, R3, 0x1, -R27.reuse ;  /* 0x000000010303a824 */ /* 0x100fe400078e0a1b */
[--C-:B------:R-:W-:Y:S02]  /*e330*/  @!P0 IMAD.IADD R0, R0, 0x1, -R27.reuse ;  /* 0x0000000100008824 */ /* 0x100fe400078e0a1b */
[----:B------:R-:W-:-:S04]  /*e340*/  @!P6 IMAD.IADD R5, R5, 0x1, -R27 ;  /* 0x000000010505e824 */ /* 0x000fc800078e0a1b */
[----:B------:R-:W-:Y:S01]  /*e350*/  @!P4 IMAD.MOV R5, RZ, RZ, -R5 ;  /* 0x000000ffff05c224 */ /* 0x000fe200078e0a05 */
[----:B------:R-:W-:-:S13]  /*e360*/  ISETP.GT.U32.AND P5, PT, R27, R3, PT ;  /* 0x000000031b00720c */ /* 0x000fda0003fa4070 */
[----:B------:R-:W-:Y:S01]  /*e370*/  @!P5 IMAD.IADD R3, R3, 0x1, -R27 ;  /* 0x000000010303d824 */ /* 0x000fe200078e0a1b */
[----:B--2---:R-:W-:-:S05]  /*e380*/  IABS R2, R29 ;  /* 0x0000001d00027213 */ /* 0x004fca0000000000 */
[----:B------:R-:W-:-:S04]  /*e390*/  IMAD.HI.U32 R11, R28, R2, RZ ;  /* 0x000000021c0b7227 */ /* 0x000fc800078e00ff */
[----:B------:R-:W-:-:S04]  /*e3a0*/  IMAD.MOV R11, RZ, RZ, -R11 ;  /* 0x000000ffff0b7224 */ /* 0x000fc800078e0a0b */
[----:B0-----:R-:W-:Y:S01]  /*e3b0*/  IMAD R8, R27, R11, R2 ;  /* 0x0000000b1b087224 */ /* 0x001fe200078e0202 */
[----:B------:R-:W-:Y:S02]  /*e3c0*/  ISETP.GE.AND P2, PT, R29, RZ, PT ;  /* 0x000000ff1d00720c */ /* 0x000fe40003f46270 */
[----:B------:R-:W2:Y:S02]  /*e3d0*/  LDL.LU R29, [R1+0x198] ;  /* 0x00019800011d7983 */ /* 0x000ea40000300800 */
[----:B------:R-:W-:Y:S02]  /*e3e0*/  ISETP.GT.U32.AND P6, PT, R27, R8, PT ;  /* 0x000000081b00720c */ /* 0x000fe40003fc4070 */
[----:B------:R0:W-:Y:S01]  /*e3f0*/  STL [R1+0x3e4], R6 ;  /* 0x0003e40601007387 */ /* 0x0001e20000100800 */
[----:B----4-:R-:W-:Y:S01]  /*e400*/  IABS R4, R22 ;  /* 0x0000001600047213 */ /* 0x010fe20000000000 */
[----:B0-----:R-:W-:-:S04]  /*e410*/  IMAD.MOV.U32 R6, RZ, RZ, R0 ;  /* 0x000000ffff067224 */ /* 0x001fc800078e0000 */
[----:B------:R-:W-:-:S04]  /*e420*/  IMAD.HI.U32 R2, R28, R4, RZ ;  /* 0x000000041c027227 */ /* 0x000fc800078e00ff */
[----:B------:R-:W-:Y:S01]  /*e430*/  @!P3 IMAD.MOV R6, RZ, RZ, -R6 ;  /* 0x000000ffff06b224 */ /* 0x000fe200078e0a06 */
[----:B------:R0:W-:Y:S01]  /*e440*/  STL [R1+0x3e0], R5 ;  /* 0x0003e00501007387 */ /* 0x0001e20000100800 */
[----:B------:R-:W-:Y:S02]  /*e450*/  @!P6 IMAD.IADD R8, R8, 0x1, -R27 ;  /* 0x000000010808e824 */ /* 0x000fe400078e0a1b */
[----:B------:R-:W-:Y:S01]  /*e460*/  IMAD.MOV R2, RZ, RZ, -R2 ;  /* 0x000000ffff027224 */ /* 0x000fe200078e0a02 */
[----:B------:R1:W-:Y:S02]  /*e470*/  STL [R1+0x3dc], R6 ;  /* 0x0003dc0601007387 */ /* 0x0003e40000100800 */
[C---:B------:R-:W-:Y:S01]  /*e480*/  ISETP.GT.U32.AND P6, PT, R27.reuse, R8, PT ;  /* 0x000000081b00720c */ /* 0x040fe20003fc4070 */
[----:B------:R-:W-:Y:S01]  /*e490*/  IMAD R2, R27, R2, R4 ;  /* 0x000000021b027224 */ /* 0x000fe200078e0204 */
[----:B-----5:R-:W-:Y:S02]  /*e4a0*/  IABS R10, R19 ;  /* 0x00000013000a7213 */ /* 0x020fe40000000000 */
[----:B------:R-:W-:-:S02]  /*e4b0*/  ISETP.GE.AND P3, PT, R19, RZ, PT ;  /* 0x000000ff1300720c */ /* 0x000fc40003f66270 */
[----:B------:R-:W4:Y:S01]  /*e4c0*/  LDL.LU R19, [R1+0x19c] ;  /* 0x00019c0001137983 */ /* 0x000f220000300800 */
[----:B------:R-:W-:-:S04]  /*e4d0*/  IMAD.HI.U32 R4, R28, R10, RZ ;  /* 0x0000000a1c047227 */ /* 0x000fc800078e00ff */
[----:B------:R-:W-:-:S04]  /*e4e0*/  IMAD.MOV R4, RZ, RZ, -R4 ;  /* 0x000000ffff047224 */ /* 0x000fc800078e0a04 */
[C---:B------:R-:W-:Y:S01]  /*e4f0*/  IMAD R10, R27.reuse, R4, R10 ;  /* 0x000000041b0a7224 */ /* 0x040fe200078e020a */
[----:B------:R-:W-:Y:S01]  /*e500*/  ISETP.GT.U32.AND P0, PT, R27, R2, PT ;  /* 0x000000021b00720c */ /* 0x000fe20003f04070 */
[----:B------:R-:W-:-:S03]  /*e510*/  @!P6 IMAD.IADD R8, R8, 0x1, -R27 ;  /* 0x000000010808e824 */ /* 0x000fc600078e0a1b */
[----:B------:R-:W-:Y:S01]  /*e520*/  ISETP.GT.U32.AND P6, PT, R27, R10, PT ;  /* 0x0000000a1b00720c */ /* 0x000fe20003fc4070 */
[----:B------:R-:W-:-:S04]  /*e530*/  IMAD.MOV.U32 R11, RZ, RZ, R3 ;  /* 0x000000ffff0b7224 */ /* 0x000fc800078e0003 */
[----:B------:R-:W-:Y:S01]  /*e540*/  @!P1 IMAD.MOV R11, RZ, RZ, -R11 ;  /* 0x000000ffff0b9224 */ /* 0x000fe200078e0a0b */
[----:B------:R-:W-:Y:S02]  /*e550*/  IABS R9, R21 ;  /* 0x0000001500097213 */ /* 0x000fe40000000000 */
[----:B------:R-:W-:Y:S01]  /*e560*/  ISETP.GE.AND P5, PT, R21, RZ, PT ;  /* 0x000000ff1500720c */ /* 0x000fe20003fa6270 */
[--C-:B------:R-:W-:Y:S01]  /*e570*/  @!P0 IMAD.IADD R2, R2, 0x1, -R27.reuse ;  /* 0x0000000102028824 */ /* 0x100fe200078e0a1b */
[----:B------:R-:W5:Y:S03]  /*e580*/  LDL.LU R21, [R1+0x1a0] ;  /* 0x0001a00001157983 */ /* 0x000f660000300800 */
[----:B------:R-:W-:Y:S01]  /*e590*/  @!P6 IMAD.IADD R10, R10, 0x1, -R27 ;  /* 0x000000010a0ae824 */ /* 0x000fe200078e0a1b */
[----:B------:R1:W-:Y:S04]  /*e5a0*/  STL [R1+0x3d8], R11 ;  /* 0x0003d80b01007387 */ /* 0x0003e80000100800 */
[----:B------:R-:W-:-:S02]  /*e5b0*/  ISETP.GT.U32.AND P6, PT, R27, R10, PT ;  /* 0x0000000a1b00720c */ /* 0x000fc40003fc4070 */
[----:B------:R-:W-:Y:S02]  /*e5c0*/  ISETP.GE.AND P0, PT, R16, RZ, PT ;  /* 0x000000ff1000720c */ /* 0x000fe40003f06270 */
[----:B------:R-:W-:Y:S02]  /*e5d0*/  IABS R7, R16 ;  /* 0x0000001000077213 */ /* 0x000fe40000000000 */
[----:B0-----:R-:W-:Y:S01]  /*e5e0*/  IABS R5, R14 ;  /* 0x0000000e00057213 */ /* 0x001fe20000000000 */
[----:B------:R-:W5:Y:S04]  /*e5f0*/  LDL.LU R16, [R1+0x1a4] ;  /* 0x0001a40001107983 */ /* 0x000f680000300800 */
[----:B-1----:R-:W-:-:S04]  /*e600*/  IMAD.HI.U32 R6, R28, R5, RZ ;  /* 0x000000051c067227 */ /* 0x002fc800078e00ff */
[----:B------:R-:W-:Y:S02]  /*e610*/  IMAD.MOV R6, RZ, RZ, -R6 ;  /* 0x000000ffff067224 */ /* 0x000fe400078e0a06 */
[----:B------:R-:W-:-:S04]  /*e620*/  IMAD.HI.U32 R0, R28, R9, RZ ;  /* 0x000000091c007227 */ /* 0x000fc800078e00ff */
[C---:B------:R-:W-:Y:S02]  /*e630*/  IMAD R5, R27.reuse, R6, R5 ;  /* 0x000000061b057224 */ /* 0x040fe400078e0205 */
[----:B------:R-:W-:Y:S01]  /*e640*/  IMAD.MOV R0, RZ, RZ, -R0 ;  /* 0x000000ffff007224 */ /* 0x000fe200078e0a00 */
[C---:B------:R-:W-:Y:S01]  /*e650*/  ISETP.GT.U32.AND P1, PT, R27.reuse, R2, PT ;  /* 0x000000021b00720c */ /* 0x040fe20003f24070 */
[----:B------:R-:W-:Y:S01]  /*e660*/  @!P6 IMAD.IADD R10, R10, 0x1, -R27 ;  /* 0x000000010a0ae824 */ /* 0x000fe200078e0a1b */
[C---:B------:R-:W-:Y:S01]  /*e670*/  ISETP.GT.U32.AND P6, PT, R27.reuse, R5, PT ;  /* 0x000000051b00720c */ /* 0x040fe20003fc4070 */
[----:B------:R-:W-:Y:S02]  /*e680*/  IMAD R9, R27, R0, R9 ;  /* 0x000000001b097224 */ /* 0x000fe400078e0209 */
[----:B------:R-:W-:Y:S01]  /*e690*/  IMAD.MOV.U32 R11, RZ, RZ, R8 ;  /* 0x000000ffff0b7224 */ /* 0x000fe200078e0008 */
[----:B------:R-:W-:-:S03]  /*e6a0*/  ISETP.GE.AND P4, PT, R22, RZ, PT ;  /* 0x000000ff1600720c */ /* 0x000fc60003f86270 */
[----:B------:R-:W-:Y:S01]  /*e6b0*/  @!P2 IMAD.MOV R11, RZ, RZ, -R11 ;  /* 0x000000ffff0ba224 */ /* 0x000fe200078e0a0b */
[----:B------:R-:W-:-:S03]  /*e6c0*/  ISETP.GT.U32.AND P2, PT, R27, R9, PT ;  /* 0x000000091b00720c */ /* 0x000fc60003f44070 */
[--C-:B------:R-:W-:Y:S02]  /*e6d0*/  @!P1 IMAD.IADD R2, R2, 0x1, -R27.reuse ;  /* 0x0000000102029824 */ /* 0x100fe400078e0a1b */
[----:B------:R-:W-:Y:S01]  /*e6e0*/  @!P6 IMAD.IADD R5, R5, 0x1, -R27 ;  /* 0x000000010505e824 */ /* 0x000fe200078e0a1b */
[----:B------:R-:W-:Y:S03]  /*e6f0*/  STL [R1+0x3d4], R11 ;  /* 0x0003d40b01007387 */ /* 0x000fe60000100800 */
[----:B------:R-:W-:Y:S01]  /*e700*/  @!P4 IMAD.MOV R2, RZ, RZ, -R2 ;  /* 0x000000ffff02c224 */ /* 0x000fe200078e0a02 */
[----:B------:R-:W-:-:S03]  /*e710*/  ISETP.GT.U32.AND P4, PT, R27, R5, PT ;  /* 0x000000051b00720c */ /* 0x000fc60003f84070 */
[--C-:B------:R-:W-:Y:S01]  /*e720*/  @!P2 IMAD.IADD R9, R9, 0x1, -R27.reuse ;  /* 0x000000010909a824 */ /* 0x100fe200078e0a1b */
[----:B------:R-:W-:Y:S02]  /*e730*/  ISETP.GE.AND P2, PT, R14, RZ, PT ;  /* 0x000000ff0e00720c */ /* 0x000fe40003f46270 */
[----:B------:R-:W5:Y:S04]  /*e740*/  LDL.LU R14, [R1+0x1a8] ;  /* 0x0001a800010e7983 */ /* 0x000f680000300800 */
[----:B------:R0:W-:Y:S01]  /*e750*/  STL [R1+0x3d0], R2 ;  /* 0x0003d00201007387 */ /* 0x0001e20000100800 */
[----:B---3--:R-:W-:Y:S02]  /*e760*/  IABS R0, R15 ;  /* 0x0000000f00007213 */ /* 0x008fe40000000000 */
[----:B------:R-:W-:Y:S01]  /*e770*/  @!P4 IMAD.IADD R5, R5, 0x1, -R27 ;  /* 0x000000010505c824 */ /* 0x000fe200078e0a1b */
[----:B------:R-:W3:Y:S01]  /*e780*/  LDL.LU R22, [R1+0x1ac] ;  /* 0x0001ac0001167983 */ /* 0x000ee20000300800 */
[----:B0-----:R-:W-:-:S04]  /*e790*/  IMAD.MOV.U32 R2, RZ, RZ, R10 ;  /* 0x000000ffff027224 */ /* 0x001fc800078e000a */
[----:B------:R-:W-:Y:S01]  /*e7a0*/  @!P3 IMAD.MOV R2, RZ, RZ, -R2 ;  /* 0x000000ffff02b224 */ /* 0x000fe200078e0a02 */
[----:B------:R-:W-:-:S04]  /*e7b0*/  ISETP.GE.AND P4, PT, R15, RZ, PT ;  /* 0x000000ff0f00720c */ /* 0x000fc80003f86270 */
[----:B------:R0:W-:Y:S04]  /*e7c0*/  STL [R1+0x3ac], R2 ;  /* 0x0003ac0201007387 */ /* 0x0001e80000100800 */
[----:B------:R-:W3:Y:S01]  /*e7d0*/  LDL.LU R15, [R1+0x1b0] ;  /* 0x0001b000010f7983 */ /* 0x000ee20000300800 */
[----:B------:R-:W-:-:S04]  /*e7e0*/  IMAD.HI.U32 R3, R28, R7, RZ ;  /* 0x000000071c037227 */ /* 0x000fc800078e00ff */
[----:B------:R-:W-:-:S04]  /*e7f0*/  IMAD.MOV R8, RZ, RZ, -R3 ;  /* 0x000000ffff087224 */ /* 0x000fc800078e0a03 */
[----:B------:R-:W-:-:S05]  /*e800*/  IMAD R7, R27, R8, R7 ;  /* 0x000000081b077224 */ /* 0x000fca00078e0207 */
[----:B------:R-:W-:Y:S01]  /*e810*/  ISETP.GT.U32.AND P1, PT, R27, R7, PT ;  /* 0x000000071b00720c */ /* 0x000fe20003f24070 */
[----:B------:R-:W-:-:S04]  /*e820*/  IMAD.HI.U32 R8, R28, R0, RZ ;  /* 0x000000001c087227 */ /* 0x000fc800078e00ff */
[----:B------:R-:W-:-:S04]  /*e830*/  IMAD.MOV R8, RZ, RZ, -R8 ;  /* 0x000000ffff087224 */ /* 0x000fc800078e0a08 */
[----:B------:R-:W-:-:S04]  /*e840*/  IMAD R0, R27, R8, R0 ;  /* 0x000000081b007224 */ /* 0x000fc800078e0200 */
[----:B------:R-:W-:Y:S01]  /*e850*/  @!P1 IMAD.IADD R7, R7, 0x1, -R27 ;  /* 0x0000000107079824 */ /* 0x000fe200078e0a1b */
[C---:B------:R-:W-:Y:S02]  /*e860*/  ISETP.GT.U32.AND P1, PT, R27.reuse, R9, PT ;  /* 0x000000091b00720c */ /* 0x040fe40003f24070 */
[C---:B------:R-:W-:Y:S02]  /*e870*/  ISETP.GT.U32.AND P3, PT, R27.reuse, R0, PT ;  /* 0x000000001b00720c */ /* 0x040fe40003f64070 */
[----:B------:R-:W-:-:S09]  /*e880*/  ISETP.GT.U32.AND P6, PT, R27, R7, PT ;  /* 0x000000071b00720c */ /* 0x000fd20003fc4070 */
[--C-:B------:R-:W-:Y:S02]  /*e890*/  @!P1 IMAD.IADD R9, R9, 0x1, -R27.reuse ;  /* 0x0000000109099824 */ /* 0x100fe400078e0a1b */
[--C-:B------:R-:W-:Y:S02]  /*e8a0*/  @!P3 IMAD.IADD R0, R0, 0x1, -R27.reuse ;  /* 0x000000010000b824 */ /* 0x100fe400078e0a1b */
[----:B------:R-:W-:Y:S02]  /*e8b0*/  @!P6 IMAD.IADD R7, R7, 0x1, -R27 ;  /* 0x000000010707e824 */ /* 0x000fe400078e0a1b */
[----:B------:R-:W-:Y:S02]  /*e8c0*/  @!P5 IMAD.MOV R9, RZ, RZ, -R9 ;  /* 0x000000ffff09d224 */ /* 0x000fe400078e0a09 */
[----:B------:R-:W-:Y:S02]  /*e8d0*/  @!P0 IMAD.MOV R7, RZ, RZ, -R7 ;  /* 0x000000ffff078224 */ /* 0x000fe400078e0a07 */
[----:B------:R-:W-:Y:S01]  /*e8e0*/  @!P2 IMAD.MOV R5, RZ, RZ, -R5 ;  /* 0x000000ffff05a224 */ /* 0x000fe200078e0a05 */
[----:B--2---:R-:W-:-:S05]  /*e8f0*/  IABS R4, R29 ;  /* 0x0000001d00047213 */ /* 0x004fca0000000000 */
[----:B------:R-:W-:-:S04]  /*e900*/  IMAD.MOV.U32 R3, RZ, RZ, R4 ;  /* 0x000000ffff037224 */ /* 0x000fc800078e0004 */
[----:B------:R-:W-:-:S04]  /*e910*/  IMAD.HI.U32 R4, R28, R3, RZ ;  /* 0x000000031c047227 */ /* 0x000fc800078e00ff */
[----:B------:R-:W-:-:S04]  /*e920*/  IMAD.MOV R4, RZ, RZ, -R4 ;  /* 0x000000ffff047224 */ /* 0x000fc800078e0a04 */
[----:B------:R-:W-:Y:S01]  /*e930*/  IMAD R3, R27, R4, R3 ;  /* 0x000000041b037224 */ /* 0x000fe200078e0203 */
[----:B------:R-:W-:Y:S02]  /*e940*/  ISETP.GE.AND P3, PT, R29, RZ, PT ;  /* 0x000000ff1d00720c */ /* 0x000fe40003f66270 */
[----:B------:R-:W2:Y:S01]  /*e950*/  LDL.LU R29, [R1+0x1b4] ;  /* 0x0001b400011d7983 */ /* 0x000ea20000300800 */
[----:B----4-:R-:W-:-:S05]  /*e960*/  IABS R6, R19 ;  /* 0x0000001300067213 */ /* 0x010fca0000000000 */
[----:B------:R-:W-:-:S04]  /*e970*/  IMAD.HI.U32 R4, R28, R6, RZ ;  /* 0x000000061c047227 */ /* 0x000fc800078e00ff */
[----:B------:R-:W-:-:S04]  /*e980*/  IMAD.MOV R4, RZ, RZ, -R4 ;  /* 0x000000ffff047224 */ /* 0x000fc800078e0a04 */
[C---:B------:R-:W-:Y:S01]  /*e990*/  IMAD R6, R27.reuse, R4, R6 ;  /* 0x000000041b067224 */ /* 0x040fe200078e0206 */
[----:B------:R-:W-:-:S04]  /*e9a0*/  ISETP.GT.U32.AND P1, PT, R27, R3, PT ;  /* 0x000000031b00720c */ /* 0x000fc80003f24070 */
[----:B------:R-:W-:Y:S01]  /*e9b0*/  ISETP.GT.U32.AND P6, PT, R27, R6, PT ;  /* 0x000000061b00720c */ /* 0x000fe20003fc4070 */
[----:B------:R-:W-:Y:S01]  /*e9c0*/  STL [R1+0x3bc], R9 ;  /* 0x0003bc0901007387 */ /* 0x000fe20000100800 */
[----:B------:R-:W-:-:S03]  /*e9d0*/  ISETP.GE.AND P0, PT, R19, RZ, PT ;  /* 0x000000ff1300720c */ /* 0x000fc60003f06270 */
[----:B------:R-:W-:Y:S04]  /*e9e0*/  STL [R1+0x3c8], R7 ;  /* 0x0003c80701007387 */ /* 0x000fe80000100800 */
[--C-:B------:R-:W-:Y:S01]  /*e9f0*/  @!P1 IMAD.IADD R3, R3, 0x1, -R27.reuse ;  /* 0x0000000103039824 */ /* 0x100fe200078e0a1b */
[----:B------:R3:W-:Y:S03]  /*ea00*/  STL [R1+0x3cc], R5 ;  /* 0x0003cc0501007387 */ /* 0x0007e60000100800 */
[----:B------:R-:W-:Y:S01]  /*ea10*/  @!P6 IMAD.IADD R6, R6, 0x1, -R27 ;  /* 0x000000010606e824 */ /* 0x000fe200078e0a1b */
[----:B------:R-:W4:Y:S01]  /*ea20*/  LDL.LU R19, [R1+0x1b8] ;  /* 0x0001b80001137983 */ /* 0x000f220000300800 */
[----:B------:R-:W-:-:S02]  /*ea30*/  ISETP.GT.U32.AND P1, PT, R27, R0, PT ;  /* 0x000000001b00720c */ /* 0x000fc40003f24070 */
[C---:B------:R-:W-:Y:S02]  /*ea40*/  ISETP.GT.U32.AND P5, PT, R27.reuse, R3, PT ;  /* 0x000000031b00720c */ /* 0x040fe40003fa4070 */
[----:B------:R-:W-:Y:S02]  /*ea50*/  ISETP.GT.U32.AND P6, PT, R27, R6, PT ;  /* 0x000000061b00720c */ /* 0x000fe40003fc4070 */
[----:B-----5:R-:W-:-:S05]  /*ea60*/  IABS R10, R16 ;  /* 0x00000010000a7213 */ /* 0x020fca0000000000 */
[----:B0-----:R-:W-:-:S04]  /*ea70*/  IMAD.HI.U32 R2, R28, R10, RZ ;  /* 0x0000000a1c027227 */ /* 0x001fc800078e00ff */
[----:B------:R-:W-:Y:S01]  /*ea80*/  IMAD.MOV R2, RZ, RZ, -R2 ;  /* 0x000000ffff027224 */ /* 0x000fe200078e0a02 */
[----:B------:R-:W-:-:S03]  /*ea90*/  IABS R8, R21 ;  /* 0x0000001500087213 */ /* 0x000fc60000000000 */
[----:B------:R-:W-:Y:S02]  /*eaa0*/  IMAD R10, R27, R2, R10 ;  /* 0x000000021b0a7224 */ /* 0x000fe400078e020a */
[--C-:B------:R-:W-:Y:S01]  /*eab0*/  @!P6 IMAD.IADD R6, R6, 0x1, -R27.reuse ;  /* 0x000000010606e824 */ /* 0x100fe200078e0a1b */
[----:B------:R-:W-:Y:S01]  /*eac0*/  ISETP.GE.AND P6, PT, R16, RZ, PT ;  /* 0x000000ff1000720c */ /* 0x000fe20003fc6270 */
[--C-:B------:R-:W-:Y:S01]  /*ead0*/  @!P1 IMAD.IADD R0, R0, 0x1, -R27.reuse ;  /* 0x0000000100009824 */ /* 0x100fe200078e0a1b */
[----:B------:R-:W-:Y:S01]  /*eae0*/  ISETP.GE.AND P1, PT, R21, RZ, PT ;  /* 0x000000ff1500720c */ /* 0x000fe20003f26270 */
[----:B------:R-:W-:Y:S01]  /*eaf0*/  @!P5 IMAD.IADD R3, R3, 0x1, -R27 ;  /* 0x000000010303d824 */ /* 0x000fe200078e0a1b */
[----:B------:R-:W-:Y:S01]  /*eb00*/  ISETP.GT.U32.AND P5, PT, R27, R10, PT ;  /* 0x0000000a1b00720c */ /* 0x000fe20003fa4070 */
[----:B------:R-:W5:Y:S01]  /*eb10*/  LDL.LU R16, [R1+0x1bc] ;  /* 0x0001bc0001107983 */ /* 0x000f620000300800 */
[----:B------:R-:W-:-:S03]  /*eb20*/  IMAD.HI.U32 R4, R28, R8, RZ ;  /* 0x000000081c047227 */ /* 0x000fc600078e00ff */
[----:B------:R-:W5:Y:S01]  /*eb30*/  LDL.LU R21, [R1+0x1c0] ;  /* 0x0001c00001157983 */ /* 0x000f620000300800 */
[----:B------:R-:W-:-:S04]  /*eb40*/  IMAD.MOV R4, RZ, RZ, -R4 ;  /* 0x000000ffff047224 */ /* 0x000fc800078e0a04 */
[C---:B------:R-:W-:Y:S02]  /*eb50*/  IMAD R8, R27.reuse, R4, R8 ;  /* 0x000000041b087224 */ /* 0x040fe400078e0208 */
[----:B------:R-:W-:Y:S02]  /*eb60*/  IMAD.MOV.U32 R11, RZ, RZ, R3 ;  /* 0x000000ffff0b7224 */ /* 0x000fe400078e0003 */
[----:B------:R-:W-:Y:S01]  /*eb70*/  @!P5 IMAD.IADD R10, R10, 0x1, -R27 ;  /* 0x000000010a0ad824 */ /* 0x000fe200078e0a1b */
[----:B------:R-:W-:Y:S01]  /*eb80*/  ISETP.GT.U32.AND P2, PT, R27, R8, PT ;  /* 0x000000081b00720c */ /* 0x000fe20003f44070 */
[----:B------:R-:W-:-:S03]  /*eb90*/  @!P3 IMAD.MOV R11, RZ, RZ, -R11 ;  /* 0x000000ffff0bb224 */ /* 0x000fc600078e0a0b */
[----:B------:R-:W-:Y:S01]  /*eba0*/  ISETP.GT.U32.AND P3, PT, R27, R10, PT ;  /* 0x0000000a1b00720c */ /* 0x000fe20003f64070 */
[----:B------:R-:W-:Y:S02]  /*ebb0*/  IMAD.MOV.U32 R12, RZ, RZ, R0 ;  /* 0x000000ffff0c7224 */ /* 0x000fe400078e0000 */
[----:B------:R-:W-:Y:S02]  /*ebc0*/  @!P0 IMAD.MOV R6, RZ, RZ, -R6 ;  /* 0x000000ffff068224 */ /* 0x000fe400078e0a06 */
[----:B------:R-:W-:Y:S01]  /*ebd0*/  @!P4 IMAD.MOV R12, RZ, RZ, -R12 ;  /* 0x000000ffff0cc224 */ /* 0x000fe200078e0a0c */
[----:B------:R-:W-:-:S03]  /*ebe0*/  IABS R4, R14 ;  /* 0x0000000e00047213 */ /* 0x000fc60000000000 */
[--C-:B------:R-:W-:Y:S01]  /*ebf0*/  @!P2 IMAD.IADD R8, R8, 0x1, -R27.reuse ;  /* 0x000000010808a824 */ /* 0x100fe200078e0a1b */
[----:B------:R-:W-:Y:S02]  /*ec00*/  ISETP.GE.AND P2, PT, R14, RZ, PT ;  /* 0x000000ff0e00720c */ /* 0x000fe40003f46270 */
[----:B------:R-:W5:Y:S01]  /*ec10*/  LDL.LU R14, [R1+0x1c4] ;  /* 0x0001c400010e7983 */ /* 0x000f620000300800 */
[----:B------:R-:W-:-:S03]  /*ec20*/  @!P3 IMAD.IADD R10, R10, 0x1, -R27 ;  /* 0x000000010a0ab824 */ /* 0x000fc600078e0a1b */
[----:B------:R0:W-:Y:S04]  /*ec30*/  STL [R1+0x3c4], R12 ;  /* 0x0003c40c01007387 */ /* 0x0001e80000100800 */
[----:B------:R1:W-:Y:S04]  /*ec40*/  STL [R1+0x3c0], R11 ;  /* 0x0003c00b01007387 */ /* 0x0003e80000100800 */
[----:B------:R-:W-:Y:S01]  /*ec50*/  STL [R1+0x3b8], R6 ;  /* 0x0003b80601007387 */ /* 0x000fe20000100800 */
[----:B---3--:R-:W-:Y:S02]  /*ec60*/  IABS R5, R15 ;  /* 0x0000000f00057213 */ /* 0x008fe40000000000 */
[----:B------:R-:W-:-:S02]  /*ec70*/  ISETP.GE.AND P3, PT, R15, RZ, PT ;  /* 0x000000ff0f00720c */ /* 0x000fc40003f66270 */
[----:B------:R-:W3:Y:S01]  /*ec80*/  LDL.LU R15, [R1+0x1c8] ;  /* 0x0001c800010f7983 */ /* 0x000ee20000300800 */
[----:B------:R-:W-:Y:S01]  /*ec90*/  IABS R9, R22 ;  /* 0x0000001600097213 */ /* 0x000fe20000000000 */
[----:B------:R-:W-:Y:S01]  /*eca0*/  IMAD.HI.U32 R2, R28, R4, RZ ;  /* 0x000000041c027227 */ /* 0x000fe200078e00ff */
[----:B------:R-:W-:-:S03]  /*ecb0*/  ISETP.GT.U32.AND P4, PT, R27, R8, PT ;  /* 0x000000081b00720c */ /* 0x000fc60003f84070 */
[----:B------:R-:W-:Y:S02]  /*ecc0*/  IMAD.MOV R2, RZ, RZ, -R2 ;  /* 0x000000ffff027224 */ /* 0x000fe400078e0a02 */
[----:B------:R-:W-:-:S04]  /*ecd0*/  IMAD.HI.U32 R7, R28, R9, RZ ;  /* 0x000000091c077227 */ /* 0x000fc800078e00ff */
[----:B------:R-:W-:Y:S02]  /*ece0*/  IMAD R4, R27, R2, R4 ;  /* 0x000000021b047224 */ /* 0x000fe400078e0204 */
[----:B------:R-:W-:-:S03]  /*ecf0*/  IMAD.MOV R3, RZ, RZ, -R7 ;  /* 0x000000ffff037224 */ /* 0x000fc600078e0a07 */
[C---:B------:R-:W-:Y:S01]  /*ed00*/  ISETP.GT.U32.AND P5, PT, R27.reuse, R4, PT ;  /* 0x000000041b00720c */ /* 0x040fe20003fa4070 */
[----:B------:R-:W-:Y:S02]  /*ed10*/  IMAD R9, R27, R3, R9 ;  /* 0x000000031b097224 */ /* 0x000fe400078e0209 */
[----:B------:R-:W-:-:S03]  /*ed20*/  @!P4 IMAD.IADD R8, R8, 0x1, -R27 ;  /* 0x000000010808c824 */ /* 0x000fc600078e0a1b */
[----:B------:R-:W-:-:S07]  /*ed30*/  ISETP.GT.U32.AND P4, PT, R27, R9, PT ;  /* 0x000000091b00720c */ /* 0x000fce0003f84070 */
[----:B------:R-:W-:-:S06]  /*ed40*/  @!P5 IMAD.IADD R4, R4, 0x1, -R27 ;  /* 0x000000010404d824 */ /* 0x000fcc00078e0a1b */
[----:B------:R-:W-:Y:S01]  /*ed50*/  @!P4 IMAD.IADD R9, R9, 0x1, -R27 ;  /* 0x000000010909c824 */ /* 0x000fe200078e0a1b */
[----:B------:R-:W-:Y:S01]  /*ed60*/  ISETP.GT.U32.AND P4, PT, R27, R4, PT ;  /* 0x000000041b00720c */ /* 0x000fe20003f84070 */
[----:B0-----:R-:W-:Y:S02]  /*ed70*/  IMAD.MOV.U32 R12, RZ, RZ, R8 ;  /* 0x000000ffff0c7224 */ /* 0x001fe400078e0008 */
[----:B------:R-:W-:Y:S02]  /*ed80*/  @!P6 IMAD.MOV R10, RZ, RZ, -R10 ;  /* 0x000000ffff0ae224 */ /* 0x000fe400078e0a0a */
[----:B------:R-:W-:Y:S02]  /*ed90*/  @!P1 IMAD.MOV R12, RZ, RZ, -R12 ;  /* 0x000000ffff0c9224 */ /* 0x000fe400078e0a0c */
[----:B------:R-:W-:-:S03]  /*eda0*/  IMAD.HI.U32 R0, R28, R5, RZ ;  /* 0x000000051c007227 */ /* 0x000fc600078e00ff */
[----:B------:R-:W-:Y:S03]  /*edb0*/  STL [R1+0x3b4], R12 ;  /* 0x0003b40c01007387 */ /* 0x000fe60000100800 */
[----:B------:R-:W-:Y:S01]  /*edc0*/  @!P4 IMAD.IADD R4, R4, 0x1, -R27 ;  /* 0x000000010404c824 */ /* 0x000fe200078e0a1b */
[----:B------:R0:W-:Y:S01]  /*edd0*/  STL [R1+0x3b0], R10 ;  /* 0x0003b00a01007387 */ /* 0x0001e20000100800 */
[----:B------:R-:W-:-:S04]  /*ede0*/  IMAD.MOV R0, RZ, RZ, -R0 ;  /* 0x000000ffff007224 */ /* 0x000fc800078e0a00 */
[C---:B------:R-:W-:Y:S01]  /*edf0*/  IMAD R5, R27.reuse, R0, R5 ;  /* 0x000000001b057224 */ /* 0x040fe200078e0205 */
[----:B------:R-:W-:-:S04]  /*ee00*/  ISETP.GT.U32.AND P1, PT, R27, R9, PT ;  /* 0x000000091b00720c */ /* 0x000fc80003f24070 */
[----:B------:R-:W-:Y:S01]  /*ee10*/  ISETP.GT.U32.AND P5, PT, R27, R5, PT ;  /* 0x000000051b00720c */ /* 0x000fe20003fa4070 */
[----:B------:R-:W-:Y:S01]  /*ee20*/  @!P2 IMAD.MOV R4, RZ, RZ, -R4 ;  /* 0x000000ffff04a224 */ /* 0x000fe200078e0a04 */
[----:B------:R-:W-:-:S07]  /*ee30*/  ISETP.GE.AND P0, PT, R22, RZ, PT ;  /* 0x000000ff1600720c */ /* 0x000fce0003f06270 */
[----:B------:R-:W-:-:S04]  /*ee40*/  @!P1 IMAD.IADD R9, R9, 0x1, -R27 ;  /* 0x0000000109099824 */ /* 0x000fc800078e0a1b */
[----:B------:R-:W-:-:S05]  /*ee50*/  @!P5 IMAD.IADD R5, R5, 0x1, -R27 ;  /* 0x000000010505d824 */ /* 0x000fca00078e0a1b */
[----:B------:R-:W-:Y:S01]  /*ee60*/  ISETP.GT.U32.AND P5, PT, R27, R5, PT ;  /* 0x000000051b00720c */ /* 0x000fe20003fa4070 */
[----:B------:R-:W-:-:S12]  /*ee70*/  @!P0 IMAD.MOV R9, RZ, RZ, -R9 ;  /* 0x000000ffff098224 */ /* 0x000fd800078e0a09 */
[----:B------:R-:W-:-:S04]  /*ee80*/  @!P5 IMAD.IADD R5, R5, 0x1, -R27 ;  /* 0x000000010505d824 */ /* 0x000fc800078e0a1b */
[----:B------:R-:W-:Y:S01]  /*ee90*/  @!P3 IMAD.MOV R5, RZ, RZ, -R5 ;  /* 0x000000ffff05b224 */ /* 0x000fe200078e0a05 */
[----:B--2---:R-:W-:Y:S02]  /*eea0*/  IABS R2, R29 ;  /* 0x0000001d00027213 */ /* 0x004fe40000000000 */
[----:B------:R-:W-:Y:S02]  /*eeb0*/  ISETP.GE.AND P4, PT, R29, RZ, PT ;  /* 0x000000ff1d00720c */ /* 0x000fe40003f86270 */
[----:B------:R-:W2:Y:S01]  /*eec0*/  LDL.LU R29, [R1+0x1cc] ;  /* 0x0001cc00011d7983 */ /* 0x000ea20000300800 */
[----:B------:R-:W-:-:S04]  /*eed0*/  IMAD.HI.U32 R3, R28, R2, RZ ;  /* 0x000000021c037227 */ /* 0x000fc800078e00ff */
[----:B------:R-:W-:-:S04]  /*eee0*/  IMAD.MOV R3, RZ, RZ, -R3 ;  /* 0x000000ffff037224 */ /* 0x000fc800078e0a03 */
[----:B------:R-:W-:-:S05]  /*eef0*/  IMAD R2, R27, R3, R2 ;  /* 0x000000031b027224 */ /* 0x000fca00078e0202 */
[----:B------:R-:W-:Y:S01]  /*ef00*/  ISETP.GT.U32.AND P6, PT, R27, R2, PT ;  /* 0x000000021b00720c */ /* 0x000fe20003fc4070 */
[----:B------:R-:W-:-:S12]  /*ef10*/  STL [R1+0x190], R4 ;  /* 0x0001900401007387 */ /* 0x000fd80000100800 */
[----:B------:R-:W-:Y:S01]  /*ef20*/  @!P6 IMAD.IADD R2, R2, 0x1, -R27 ;  /* 0x000000010202e824 */ /* 0x000fe200078e0a1b */
[----:B----4-:R-:W-:-:S05]  /*ef30*/  IABS R0, R19 ;  /* 0x0000001300007213 */ /* 0x010fca0000000000 */
[----:B-1----:R-:W-:-:S04]  /*ef40*/  IMAD.HI.U32 R11, R28, R0, RZ ;  /* 0x000000001c0b7227 */ /* 0x002fc800078e00ff */
[----:B------:R-:W-:-:S04]  /*ef50*/  IMAD.MOV R11, RZ, RZ, -R11 ;  /* 0x000000ffff0b7224 */ /* 0x000fc800078e0a0b */
[----:B------:R-:W-:-:S05]  /*ef60*/  IMAD R0, R27, R11, R0 ;  /* 0x0000000b1b007224 */ /* 0x000fca00078e0200 */
[C---:B------:R-:W-:Y:S02]  /*ef70*/  ISETP.GT.U32.AND P1, PT, R27.reuse, R0, PT ;  /* 0x000000001b00720c */ /* 0x040fe40003f24070 */
[----:B------:R-:W-:Y:S02]  /*ef80*/  ISETP.GT.U32.AND P6, PT, R27, R2, PT ;  /* 0x000000021b00720c */ /* 0x000fe40003fc4070 */
[----:B------:R-:W-:Y:S02]  /*ef90*/  ISETP.GE.AND P2, PT, R19, RZ, PT ;  /* 0x000000ff1300720c */ /* 0x000fe40003f46270 */
[----:B------:R-:W4:Y:S01]  /*efa0*/  LDL.LU R19, [R1+0x1d0] ;  /* 0x0001d00001137983 */ /* 0x000f220000300800 */
[----:B-----5:R-:W-:-:S05]  /*efb0*/  IABS R3, R21 ;  /* 0x0000001500037213 */ /* 0x020fca0000000000 */
[----:B0-----:R-:W-:-:S04]  /*efc0*/  IMAD.HI.U32 R10, R28, R3, RZ ;  /* 0x000000031c0a7227 */ /* 0x001fc800078e00ff */
[----:B------:R-:W-:Y:S01]  /*efd0*/  IMAD.MOV R10, RZ, RZ, -R10 ;  /* 0x000000ffff0a7224 */ /* 0x000fe200078e0a0a */
[----:B------:R-:W-:Y:S01]  /*efe0*/  IABS R7, R16 ;  /* 0x0000001000077213 */ /* 0x000fe20000000000 */
[----:B------:R-:W-:Y:S01]  /*eff0*/  @!P1 IMAD.IADD R0, R0, 0x1, -R27 ;  /* 0x0000000100009824 */ /* 0x000fe200078e0a1b */
[----:B------:R-:W-:Y:S01]  /*f000*/  ISETP.GE.AND P1, PT, R16, RZ, PT ;  /* 0x000000ff1000720c */ /* 0x000fe20003f26270 */
[----:B------:R-:W-:Y:S01]  /*f010*/  IMAD R3, R27, R10, R3 ;  /* 0x0000000a1b037224 */ /* 0x000fe200078e0203 */
[----:B------:R-:W5:Y:S01]  /*f020*/  LDL.LU R16, [R1+0x1d4] ;  /* 0x0001d40001107983 */ /* 0x000f620000300800 */
[----:B------:R-:W-:-:S03]  /*f030*/  @!P6 IMAD.IADD R2, R2, 0x1, -R27 ;  /* 0x000000010202e824 */ /* 0x000fc600078e0a1b */
[----:B------:R-:W-:Y:S01]  /*f040*/  ISETP.GT.U32.AND P6, PT, R27, R3, PT ;  /* 0x000000031b00720c */ /* 0x000fe20003fc4070 */
[----:B------:R0:W-:Y:S01]  /*f050*/  STL [R1+0x194], R9 ;  /* 0x0001940901007387 */ /* 0x0001e20000100800 */
[----:B------:R-:W-:Y:S01]  /*f060*/  ISETP.GE.AND P3, PT, R21, RZ, PT ;  /* 0x000000ff1500720c */ /* 0x000fe20003f66270 */
[----:B0-----:R-:W-:-:S04]  /*f070*/  IMAD.MOV.U32 R9, RZ, RZ, R2 ;  /* 0x000000ffff097224 */ /* 0x001fc800078e0002 */
[----:B------:R-:W-:Y:S01]  /*f080*/  @!P4 IMAD.MOV R9, RZ, RZ, -R9 ;  /* 0x000000ffff09c224 */ /* 0x000fe200078e0a09 */
[----:B------:R-:W-:Y:S05]  /*f090*/  STL [R1+0x39c], R5 ;  /* 0x00039c0501007387 */ /* 0x000fea0000100800 */
[----:B------:R-:W-:Y:S01]  /*f0a0*/  @!P6 IMAD.IADD R3, R3, 0x1, -R27 ;  /* 0x000000010303e824 */ /* 0x000fe200078e0a1b */
[----:B------:R0:W-:Y:S04]  /*f0b0*/  STL [R1+0x3a4], R9 ;  /* 0x0003a40901007387 */ /* 0x0001e80000100800 */
[----:B------:R-:W5:Y:S01]  /*f0c0*/  LDL.LU R21, [R1+0x1d8] ;  /* 0x0001d80001157983 */ /* 0x000f620000300800 */
[----:B---3--:R-:W-:-:S02]  /*f0d0*/  IABS R4, R15 ;  /* 0x0000000f00047213 */ /* 0x008fc40000000000 */
[----:B------:R-:W-:Y:S02]  /*f0e0*/  ISETP.GE.AND P6, PT, R15, RZ, PT ;  /* 0x000000ff0f00720c */ /* 0x000fe40003fc6270 */
[----:B------:R-:W3:Y:S01]  /*f0f0*/  LDL.LU R15, [R1+0x1dc] ;  /* 0x0001dc00010f7983 */ /* 0x000ee20000300800 */
[----:B------:R-:W-:-:S04]  /*f100*/  IMAD.HI.U32 R8, R28, R7, RZ ;  /* 0x000000071c087227 */ /* 0x000fc800078e00ff */
[----:B------:R-:W-:-:S04]  /*f110*/  IMAD.MOV R8, RZ, RZ, -R8 ;  /* 0x000000ffff087224 */ /* 0x000fc800078e0a08 */
[----:B------:R-:W-:-:S05]  /*f120*/  IMAD R7, R27, R8, R7 ;  /* 0x000000081b077224 */ /* 0x000fca00078e0207 */
[----:B------:R-:W-:-:S13]  /*f130*/  ISETP.GT.U32.AND P5, PT, R27, R7, PT ;  /* 0x000000071b00720c */ /* 0x000fda0003fa4070 */
[----:B------:R-:W-:Y:S01]  /*f140*/  @!P5 IMAD.IADD R7, R7, 0x1, -R27 ;  /* 0x000000010707d824 */ /* 0x000fe200078e0a1b */
[----:B------:R-:W-:-:S13]  /*f150*/  ISETP.GT.U32.AND P5, PT, R27, R0, PT ;  /* 0x000000001b00720c */ /* 0x000fda0003fa4070 */
[----:B------:R-:W-:-:S04]  /*f160*/  @!P5 IMAD.IADD R0, R0, 0x1, -R27 ;  /* 0x000000010000d824 */ /* 0x000fc800078e0a1b */
[----:B0-----:R-:W-:-:S04]  /*f170*/  IMAD.MOV.U32 R9, RZ, RZ, R0 ;  /* 0x000000ffff097224 */ /* 0x001fc800078e0000 */
[----:B------:R-:W-:Y:S01]  /*f180*/  @!P2 IMAD.MOV R9, RZ, RZ, -R9 ;  /* 0x000000ffff09a224 */ /* 0x000fe200078e0a09 */
[----:B------:R-:W-:Y:S02]  /*f190*/  IABS R6, R14 ;  /* 0x0000000e00067213 */ /* 0x000fe40000000000 */
[----:B------:R-:W-:Y:S02]  /*f1a0*/  ISETP.GE.AND P5, PT, R14, RZ, PT ;  /* 0x000000ff0e00720c */ /* 0x000fe40003fa6270 */
[----:B------:R0:W-:Y:S01]  /*f1b0*/  STL [R1+0x3a8], R9 ;  /* 0x0003a80901007387 */ /* 0x0001e20000100800 */
[----:B------:R-:W-:-:S03]  /*f1c0*/  IMAD.HI.U32 R8, R28, R6, RZ ;  /* 0x000000061c087227 */ /* 0x000fc600078e00ff */
[----:B------:R-:W3:Y:S01]  /*f1d0*/  LDL.LU R14, [R1+0x1e0] ;  /* 0x0001e000010e7983 */ /* 0x000ee20000300800 */
[----:B------:R-:W-:Y:S01]  /*f1e0*/  IMAD.MOV R8, RZ, RZ, -R8 ;  /* 0x000000ffff087224 */ /* 0x000fe200078e0a08 */
[----:B------:R-:W-:-:S03]  /*f1f0*/  ISETP.GT.U32.AND P0, PT, R27, R7, PT ;  /* 0x000000071b00720c */ /* 0x000fc60003f04070 */
[----:B------:R-:W-:-:S05]  /*f200*/  IMAD R6, R27, R8, R6 ;  /* 0x000000081b067224 */ /* 0x000fca00078e0206 */
[----:B------:R-:W-:-:S05]  /*f210*/  ISETP.GT.U32.AND P4, PT, R27, R6, PT ;  /* 0x000000061b00720c */ /* 0x000fca0003f84070 */
[----:B------:R-:W-:Y:S02]  /*f220*/  @!P0 IMAD.IADD R7, R7, 0x1, -R27 ;  /* 0x0000000107078824 */ /* 0x000fe400078e0a1b */
[----:B------:R-:W-:-:S04]  /*f230*/  IMAD.HI.U32 R8, R28, R4, RZ ;  /* 0x000000041c087227 */ /* 0x000fc800078e00ff */
[----:B------:R-:W-:Y:S02]  /*f240*/  @!P1 IMAD.MOV R7, RZ, RZ, -R7 ;  /* 0x000000ffff079224 */ /* 0x000fe400078e0a07 */
[----:B------:R-:W-:Y:S01]  /*f250*/  @!P4 IMAD.IADD R6, R6, 0x1, -R27 ;  /* 0x000000010606c824 */ /* 0x000fe200078e0a1b */
[----:B------:R-:W-:Y:S01]  /*f260*/  ISETP.GT.U32.AND P4, PT, R27, R3, PT ;  /* 0x000000031b00720c */ /* 0x000fe20003f84070 */
[----:B------:R-:W-:-:S04]  /*f270*/  IMAD.MOV R8, RZ, RZ, -R8 ;  /* 0x000000ffff087224 */ /* 0x000fc800078e0a08 */
[C---:B------:R-:W-:Y:S01]  /*f280*/  IMAD R4, R27.reuse, R8, R4 ;  /* 0x000000081b047224 */ /* 0x040fe200078e0204 */
[----:B------:R-:W-:-:S04]  /*f290*/  ISETP.GT.U32.AND P2, PT, R27, R6, PT ;  /* 0x000000061b00720c */ /* 0x000fc80003f44070 */
[----:B------:R-:W-:-:S03]  /*f2a0*/  ISETP.GT.U32.AND P0, PT, R27, R4, PT ;  /* 0x000000041b00720c */ /* 0x000fc60003f04070 */
[----:B------:R-:W-:-:S06]  /*f2b0*/  @!P4 IMAD.IADD R3, R3, 0x1, -R27 ;  /* 0x000000010303c824 */ /* 0x000fcc00078e0a1b */
[----:B------:R-:W-:-:S04]  /*f2c0*/  @!P2 IMAD.IADD R6, R6, 0x1, -R27 ;  /* 0x000000010606a824 */ /* 0x000fc800078e0a1b */
[----:B------:R-:W-:-:S05]  /*f2d0*/  @!P0 IMAD.IADD R4, R4, 0x1, -R27 ;  /* 0x0000000104048824 */ /* 0x000fca00078e0a1b */
[----:B------:R-:W-:Y:S01]  /*f2e0*/  ISETP.GT.U32.AND P0, PT, R27, R4, PT ;  /* 0x000000041b00720c */ /* 0x000fe20003f04070 */
[----:B------:R-:W-:Y:S01]  /*f2f0*/  IMAD.MOV.U32 R10, RZ, RZ, R3 ;  /* 0x000000ffff0a7224 */ /* 0x000fe200078e0003 */
[----:B--2---:R-:W-:Y:S02]  /*f300*/  IABS R2, R29 ;  /* 0x0000001d00027213 */ /* 0x004fe40000000000 */
[----:B------:R-:W-:Y:S02]  /*f310*/  ISETP.GE.AND P1, PT, R29, RZ, PT ;  /* 0x000000ff1d00720c */ /* 0x000fe40003f26270 */
[----:B------:R-:W2:Y:S01]  /*f320*/  LDL.LU R29, [R1+0x1e4] ;  /* 0x0001e400011d7983 */ /* 0x000ea20000300800 */
[----:B------:R-:W-:-:S04]  /*f330*/  IMAD.HI.U32 R5, R28, R2, RZ ;  /* 0x000000021c057227 */ /* 0x000fc800078e00ff */
[----:B------:R-:W-:-:S04]  /*f340*/  IMAD.MOV R5, RZ, RZ, -R5 ;  /* 0x000000ffff057224 */ /* 0x000fc800078e0a05 */
[----:B------:R-:W-:-:S05]  /*f350*/  IMAD R2, R27, R5, R2 ;  /* 0x000000051b027224 */ /* 0x000fca00078e0202 */
[----:B------:R-:W-:Y:S01]  /*f360*/  ISETP.GT.U32.AND P4, PT, R27, R2, PT ;  /* 0x000000021b00720c */ /* 0x000fe20003f84070 */
[----:B------:R1:W-:-:S12]  /*f370*/  STL [R1+0x3a0], R7 ;  /* 0x0003a00701007387 */ /* 0x0003d80000100800 */
[----:B------:R-:W-:-:S05]  /*f380*/  @!P4 IMAD.IADD R2, R2, 0x1, -R27 ;  /* 0x000000010202c824 */ /* 0x000fca00078e0a1b */
[----:B------:R-:W-:Y:S01]  /*f390*/  ISETP.GT.U32.AND P4, PT, R27, R2, PT ;  /* 0x000000021b00720c */ /* 0x000fe20003f84070 */
[----:B------:R-:W-:Y:S02]  /*f3a0*/  @!P0 IMAD.IADD R4, R4, 0x1, -R27 ;  /* 0x0000000104048824 */ /* 0x000fe400078e0a1b */
[----:B------:R-:W-:Y:S02]  /*f3b0*/  @!P3 IMAD.MOV R10, RZ, RZ, -R10 ;  /* 0x000000ffff0ab224 */ /* 0x000fe400078e0a0a */
[----:B------:R-:W-:Y:S02]  /*f3c0*/  @!P5 IMAD.MOV R6, RZ, RZ, -R6 ;  /* 0x000000ffff06d224 */ /* 0x000fe400078e0a06 */
[----:B------:R-:W-:-:S06]  /*f3d0*/  @!P6 IMAD.MOV R4, RZ, RZ, -R4 ;  /* 0x000000ffff04e224 */ /* 0x000fcc00078e0a04 */
[----:B------:R-:W-:Y:S01]  /*f3e0*/  @!P4 IMAD.IADD R2, R2, 0x1, -R27 ;  /* 0x000000010202c824 */ /* 0x000fe200078e0a1b */
[----:B----4-:R-:W-:Y:S02]  /*f3f0*/  IABS R8, R19 ;  /* 0x0000001300087213 */ /* 0x010fe40000000000 */
[----:B------:R-:W-:Y:S02]  /*f400*/  ISETP.GE.AND P2, PT, R19, RZ, PT ;  /* 0x000000ff1300720c */ /* 0x000fe40003f46270 */
[----:B------:R-:W4:Y:S01]  /*f410*/  LDL.LU R19, [R1+0x1e8] ;  /* 0x0001e80001137983 */ /* 0x000f220000300800 */
[----:B------:R-:W-:-:S04]  /*f420*/  IMAD.HI.U32 R5, R28, R8, RZ ;  /* 0x000000081c057227 */ /* 0x000fc800078e00ff */
[----:B------:R-:W-:Y:S01]  /*f430*/  IMAD.MOV R5, RZ, RZ, -R5 ;  /* 0x000000ffff057224 */ /* 0x000fe200078e0a05 */
[----:B------:R-:W-:Y:S01]  /*f440*/  STL [R1+0x198], R10 ;  /* 0x0001980a01007387 */ /* 0x000fe20000100800 */
[----:B-----5:R-:W-:-:S05]  /*f450*/  IABS R0, R16 ;  /* 0x0000001000007213 */ /* 0x020fca0000000000 */
[----:B0-----:R-:W-:-:S04]  /*f460*/  IMAD.HI.U32 R9, R28, R0, RZ ;  /* 0x000000001c097227 */ /* 0x001fc800078e00ff */
[----:B------:R-:W-:Y:S01]  /*f470*/  IMAD.MOV R9, RZ, RZ, -R9 ;  /* 0x000000ffff097224 */ /* 0x000fe200078e0a09 */
[----:B------:R-:W-:Y:S01]  /*f480*/  ISETP.GE.AND P0, PT, R16, RZ, PT ;  /* 0x000000ff1000720c */ /* 0x000fe20003f06270 */
[C---:B------:R-:W-:Y:S01]  /*f490*/  IMAD R8, R27.reuse, R5, R8 ;  /* 0x000000051b087224 */ /* 0x040fe200078e0208 */
[----:B------:R-:W5:Y:S01]  /*f4a0*/  LDL.LU R16, [R1+0x1ec] ;  /* 0x0001ec0001107983 */ /* 0x000f620000300800 */
[----:B------:R-:W-:Y:S02]  /*f4b0*/  IMAD R0, R27, R9, R0 ;  /* 0x000000091b007224 */ /* 0x000fe400078e0200 */
[----:B------:R-:W-:Y:S01]  /*f4c0*/  IMAD.MOV.U32 R9, RZ, RZ, R2 ;  /* 0x000000ffff097224 */ /* 0x000fe200078e0002 */
[----:B------:R0:W-:Y:S03]  /*f4d0*/  STL [R1+0x1a0], R6 ;  /* 0x0001a00601007387 */ /* 0x0001e60000100800 */
[----:B------:R-:W-:Y:S01]  /*f4e0*/  @!P1 IMAD.MOV R9, RZ, RZ, -R9 ;  /* 0x000000ffff099224 */ /* 0x000fe200078e0a09 */
[----:B------:R-:W-:Y:S01]  /*f4f0*/  STL [R1+0x1a4], R4 ;  /* 0x0001a40401007387 */ /* 0x000fe20000100800 */
[----:B---3--:R-:W-:-:S02]  /*f500*/  IABS R5, R15 ;  /* 0x0000000f00057213 */ /* 0x008fc40000000000 */
[----:B------:R-:W-:Y:S02]  /*f510*/  ISETP.GE.AND P1, PT, R15, RZ, PT ;  /* 0x000000ff0f00720c */ /* 0x000fe40003f26270 */
[----:B------:R-:W3:Y:S01]  /*f520*/  LDL.LU R15, [R1+0x1f0] ;  /* 0x0001f000010f7983 */ /* 0x000ee20000300800 */
[C---:B------:R-:W-:Y:S02]  /*f530*/  ISETP.GT.U32.AND P5, PT, R27.reuse, R0, PT ;  /* 0x000000001b00720c */ /* 0x040fe40003fa4070 */
[----:B------:R-:W-:Y:S02]  /*f540*/  ISETP.GT.U32.AND P3, PT, R27, R8, PT ;  /* 0x000000081b00720c */ /* 0x000fe40003f64070 */
[----:B-1----:R-:W-:-:S09]  /*f550*/  IABS R7, R21 ;  /* 0x0000001500077213 */ /* 0x002fd20000000000 */
[--C-:B------:R-:W-:Y:S02]  /*f560*/  @!P5 IMAD.IADD R0, R0, 0x1, -R27.reuse ;  /* 0x000000010000d824 */ /* 0x100fe400078e0a1b */
[----:B------:R-:W-:-:S03]  /*f570*/  @!P3 IMAD.IADD R8, R8, 0x1, -R27 ;  /* 0x000000010808b824 */ /* 0x000fc600078e0a1b */
[C---:B------:R-:W-:Y:S02]  /*f580*/  ISETP.GT.U32.AND P5, PT, R27.reuse, R0, PT ;  /* 0x000000001b00720c */ /* 0x040fe40003fa4070 */
[----:B------:R-:W-:Y:S01]  /*f590*/  ISETP.GT.U32.AND P3, PT, R27, R8, PT ;  /* 0x000000081b00720c */ /* 0x000fe20003f64070 */
[----:B------:R-:W-:-:S04]  /*f5a0*/  IMAD.HI.U32 R3, R28, R7, RZ ;  /* 0x000000071c037227 */ /* 0x000fc800078e00ff */
[----:B------:R-:W-:-:S04]  /*f5b0*/  IMAD.MOV R3, RZ, RZ, -R3 ;  /* 0x000000ffff037224 */ /* 0x000fc800078e0a03 */
[----:B------:R-:W-:Y:S02]  /*f5c0*/  IMAD R7, R27, R3, R7 ;  /* 0x000000031b077224 */ /* 0x000fe400078e0207 */
[--C-:B------:R-:W-:Y:S02]  /*f5d0*/  @!P5 IMAD.IADD R0, R0, 0x1, -R27.reuse ;  /* 0x000000010000d824 */ /* 0x100fe400078e0a1b */
[----:B------:R-:W-:Y:S01]  /*f5e0*/  @!P3 IMAD.IADD R8, R8, 0x1, -R27 ;  /* 0x000000010808b824 */ /* 0x000fe200078e0a1b */
[----:B0-----:R-:W-:-:S05]  /*f5f0*/  IABS R6, R14 ;  /* 0x0000000e00067213 */ /* 0x001fca0000000000 */
[----:B------:R-:W-:-:S04]  /*f600*/  IMAD.HI.U32 R2, R28, R6, RZ ;  /* 0x000000061c027227 */ /* 0x000fc800078e00ff */
[----:B------:R-:W-:-:S04]  /*f610*/  IMAD.MOV R2, RZ, RZ, -R2 ;  /* 0x000000ffff027224 */ /* 0x000fc800078e0a02 */
[C---:B------:R-:W-:Y:S01]  /*f620*/  IMAD R6, R27.reuse, R2, R6 ;  /* 0x000000021b067224 */ /* 0x040fe200078e0206 */
[----:B------:R-:W-:-:S04]  /*f630*/  ISETP.GT.U32.AND P4, PT, R27, R7, PT ;  /* 0x000000071b00720c */ /* 0x000fc80003f84070 */
[----:B------:R-:W-:Y:S01]  /*f640*/  ISETP.GT.U32.AND P5, PT, R27, R6, PT ;  /* 0x000000061b00720c */ /* 0x000fe20003fa4070 */
[----:B------:R-:W-:Y:S02]  /*f650*/  IMAD.MOV.U32 R10, RZ, RZ, R8 ;  /* 0x000000ffff0a7224 */ /* 0x000fe400078e0008 */
[----:B------:R-:W-:-:S04]  /*f660*/  IMAD.HI.U32 R3, R28, R5, RZ ;  /* 0x000000051c037227 */ /* 0x000fc800078e00ff */
[----:B------:R-:W-:Y:S01]  /*f670*/  @!P2 IMAD.MOV R10, RZ, RZ, -R10 ;  /* 0x000000ffff0aa224 */ /* 0x000fe200078e0a0a */
[----:B------:R-:W-:Y:S01]  /*f680*/  STL [R1+0x1b4], R9 ;  /* 0x0001b40901007387 */ /* 0x000fe20000100800 */
[----:B------:R-:W-:-:S03]  /*f690*/  IMAD.MOV R3, RZ, RZ, -R3 ;  /* 0x000000ffff037224 */ /* 0x000fc600078e0a03 */
[----:B------:R0:W-:Y:S01]  /*f6a0*/  STL [R1+0x1b8], R10 ;  /* 0x0001b80a01007387 */ /* 0x0001e20000100800 */
[--C-:B------:R-:W-:Y:S02]  /*f6b0*/  @!P5 IMAD.IADD R6, R6, 0x1, -R27.reuse ;  /* 0x000000010606d824 */ /* 0x100fe400078e0a1b */
[----:B------:R-:W-:Y:S02]  /*f6c0*/  @!P4 IMAD.IADD R7, R7, 0x1, -R27 ;  /* 0x000000010707c824 */ /* 0x000fe400078e0a1b */
[----:B------:R-:W-:-:S03]  /*f6d0*/  IMAD R5, R27, R3, R5 ;  /* 0x000000031b057224 */ /* 0x000fc600078e0205 */
[C---:B------:R-:W-:Y:S02]  /*f6e0*/  ISETP.GT.U32.AND P4, PT, R27.reuse, R7, PT ;  /* 0x000000071b00720c */ /* 0x040fe40003f84070 */
[----:B------:R-:W-:Y:S02]  /*f6f0*/  ISETP.GT.U32.AND P3, PT, R27, R5, PT ;  /* 0x000000051b00720c */ /* 0x000fe40003f64070 */
[----:B------:R-:W-:-:S09]  /*f700*/  ISETP.GE.AND P6, PT, R21, RZ, PT ;  /* 0x000000ff1500720c */ /* 0x000fd20003fc6270 */
[--C-:B------:R-:W-:Y:S02]  /*f710*/  @!P4 IMAD.IADD R7, R7, 0x1, -R27.reuse ;  /* 0x000000010707c824 */ /* 0x100fe400078e0a1b */
[----:B------:R-:W-:Y:S01]  /*f720*/  @!P3 IMAD.IADD R5, R5, 0x1, -R27 ;  /* 0x000000010505b824 */ /* 0x000fe200078e0a1b */
[----:B------:R-:W-:-:S04]  /*f730*/  ISETP.GE.AND P2, PT, R14, RZ, PT ;  /* 0x000000ff0e00720c */ /* 0x000fc80003f46270 */
[----:B------:R-:W-:Y:S01]  /*f740*/  ISETP.GT.U32.AND P3, PT, R27, R5, PT ;  /* 0x000000051b00720c */ /* 0x000fe20003f64070 */
[----:B0-----:R-:W-:-:S04]  /*f750*/  IMAD.MOV.U32 R10, RZ, RZ, R0 ;  /* 0x000000ffff0a7224 */ /* 0x001fc800078e0000 */
[----:B------:R-:W-:Y:S01]  /*f760*/  @!P0 IMAD.MOV R10, RZ, RZ, -R10 ;  /* 0x000000ffff0a8224 */ /* 0x000fe200078e0a0a */
[----:B--2---:R-:W-:Y:S02]  /*f770*/  IABS R4, R29 ;  /* 0x0000001d00047213 */ /* 0x004fe40000000000 */
[----:B------:R-:W-:Y:S02]  /*f780*/  ISETP.GE.AND P5, PT, R29, RZ, PT ;  /* 0x000000ff1d00720c */ /* 0x000fe40003fa6270 */
[----:B------:R-:W2:Y:S01]  /*f790*/  LDL.LU R29, [R1+0x1f4] ;  /* 0x0001f400011d7983 */ /* 0x000ea20000300800 */
[----:B------:R-:W-:-:S03]  /*f7a0*/  IMAD.HI.U32 R9, R28, R4, RZ ;  /* 0x000000041c097227 */ /* 0x000fc600078e00ff */
[----:B------:R-:W2:Y:S01]  /*f7b0*/  LDL.LU R21, [R1+0x1f8] ;  /* 0x0001f80001157983 */ /* 0x000ea20000300800 */
[----:B------:R-:W-:-:S03]  /*f7c0*/  IMAD.MOV R9, RZ, RZ, -R9 ;  /* 0x000000ffff097224 */ /* 0x000fc600078e0a09 */
[----:B------:R-:W2:Y:S01]  /*f7d0*/  LDL.LU R14, [R1+0x1fc] ;  /* 0x0001fc00010e7983 */ /* 0x000ea20000300800 */
[----:B------:R-:W-:-:S05]  /*f7e0*/  IMAD R4, R27, R9, R4 ;  /* 0x000000091b047224 */ /* 0x000fca00078e0204 */
[----:B------:R-:W-:Y:S01]  /*f7f0*/  ISETP.GT.U32.AND P4, PT, R27, R4, PT ;  /* 0x000000041b00720c */ /* 0x000fe20003f84070 */
[----:B------:R-:W-:-:S12]  /*f800*/  @!P3 IMAD.IADD R5, R5, 0x1, -R27 ;  /* 0x000000010505b824 */ /* 0x000fd800078e0a1b */
[----:B------:R-:W-:Y:S01]  /*f810*/  @!P4 IMAD.IADD R4, R4, 0x1, -R27 ;  /* 0x000000010404c824 */ /* 0x000fe200078e0a1b */
[----:B------:R-:W-:-:S04]  /*f820*/  ISETP.GT.U32.AND P4, PT, R27, R6, PT ;  /* 0x000000061b00720c */ /* 0x000fc80003f84070 */
[----:B------:R-:W-:Y:S01]  /*f830*/  ISETP.GT.U32.AND P0, PT, R27, R4, PT ;  /* 0x000000041b00720c */ /* 0x000fe20003f04070 */
[----:B------:R-:W-:Y:S01]  /*f840*/  @!P6 IMAD.MOV R7, RZ, RZ, -R7 ;  /* 0x000000ffff07e224 */ /* 0x000fe200078e0a07 */
[----:B------:R0:W-:Y:S04]  /*f850*/  STL [R1+0x388], R10 ;  /* 0x0003880a01007387 */ /* 0x0001e80000100800 */
[----:B------:R-:W-:Y:S03]  /*f860*/  STL [R1+0x38c], R7 ;  /* 0x00038c0701007387 */ /* 0x000fe60000100800 */
[----:B------:R-:W-:Y:S01]  /*f870*/  @!P4 IMAD.IADD R6, R6, 0x1, -R27 ;  /* 0x000000010606c824 */ /* 0x000fe200078e0a1b */
[----:B----4-:R-:W-:-:S05]  /*f880*/  IABS R3, R19 ;  /* 0x0000001300037213 */ /* 0x010fca0000000000 */
[----:B------:R-:W-:-:S04]  /*f890*/  IMAD.HI.U32 R9, R28, R3, RZ ;  /* 0x000000031c097227 */ /* 0x000fc800078e00ff */
[----:B------:R-:W-:-:S04]  /*f8a0*/  IMAD.MOV R9, RZ, RZ, -R9 ;  /* 0x000000ffff097224 */ /* 0x000fc800078e0a09 */
[----:B------:R-:W-:Y:S02]  /*f8b0*/  IMAD R3, R27, R9, R3 ;  /* 0x000000091b037224 */ /* 0x000fe400078e0203 */
[----:B------:R-:W-:-:S04]  /*f8c0*/  IMAD.MOV.U32 R9, RZ, RZ, R5 ;  /* 0x000000ffff097224 */ /* 0x000fc800078e0005 */
[----:B------:R-:W-:Y:S02]  /*f8d0*/  @!P1 IMAD.MOV R9, RZ, RZ, -R9 ;  /* 0x000000ffff099224 */ /* 0x000fe400078e0a09 */
[----:B------:R-:W-:-:S03]  /*f8e0*/  @!P0 IMAD.IADD R4, R4, 0x1, -R27 ;  /* 0x0000000104048824 */ /* 0x000fc600078e0a1b */
[----:B------:R-:W-:Y:S01]  /*f8f0*/  STL [R1+0x394], R9 ;  /* 0x0003940901007387 */ /* 0x000fe20000100800 */
[----:B-----5:R-:W-:Y:S02]  /*f900*/  IABS R2, R16 ;  /* 0x0000001000027213 */ /* 0x020fe40000000000 */
[----:B------:R-:W-:Y:S02]  /*f910*/  ISETP.GE.AND P4, PT, R16, RZ, PT ;  /* 0x000000ff1000720c */ /* 0x000fe40003f86270 */
[----:B------:R-:W4:Y:S01]  /*f920*/  LDL.LU R16, [R1+0x200] ;  /* 0x0002000001107983 */ /* 0x000f220000300800 */
[----:B---3--:R-:W-:Y:S02]  /*f930*/  IABS R0, R15 ;  /* 0x0000000f00007213 */ /* 0x008fe40000000000 */
[----:B------:R-:W-:Y:S02]  /*f940*/  ISETP.GE.AND P0, PT, R15, RZ, PT ;  /* 0x000000ff0f00720c */ /* 0x000fe40003f06270 */
[----:B------:R-:W3:Y:S01]  /*f950*/  LDL.LU R15, [R1+0x204] ;  /* 0x00020400010f7983 */ /* 0x000ee20000300800 */
[----:B------:R-:W-:Y:S01]  /*f960*/  IMAD.HI.U32 R8, R28, R2, RZ ;  /* 0x000000021c087227 */ /* 0x000fe200078e00ff */
[----:B------:R-:W-:-:S03]  /*f970*/  ISETP.GT.U32.AND P3, PT, R27, R3, PT ;  /* 0x000000031b00720c */ /* 0x000fc60003f64070 */
[----:B------:R-:W-:Y:S02]  /*f980*/  IMAD.MOV R8, RZ, RZ, -R8 ;  /* 0x000000ffff087224 */ /* 0x000fe400078e0a08 */
[----:B------:R-:W-:Y:S02]  /*f990*/  @!P2 IMAD.MOV R6, RZ, RZ, -R6 ;  /* 0x000000ffff06a224 */ /* 0x000fe400078e0a06 */
[C---:B------:R-:W-:Y:S02]  /*f9a0*/  IMAD R2, R27.reuse, R8, R2 ;  /* 0x000000081b027224 */ /* 0x040fe400078e0202 */
[----:B------:R-:W-:Y:S01]  /*f9b0*/  @!P5 IMAD.MOV R4, RZ, RZ, -R4 ;  /* 0x000000ffff04d224 */ /* 0x000fe200078e0a04 */
[----:B------:R1:W-:Y:S02]  /*f9c0*/  STL [R1+0x398], R6 ;  /* 0x0003980601007387 */ /* 0x0003e40000100800 */
[----:B------:R-:W-:Y:S01]  /*f9d0*/  ISETP.GT.U32.AND P1, PT, R27, R2, PT ;  /* 0x000000021b00720c */ /* 0x000fe20003f24070 */
[----:B------:R-:W-:-:S02]  /*f9e0*/  @!P3 IMAD.IADD R3, R3, 0x1, -R27 ;  /* 0x000000010303b824 */ /* 0x000fc400078e0a1b */
[----:B------:R-:W-:-:S03]  /*f9f0*/  IMAD.HI.U32 R5, R28, R0, RZ ;  /* 0x000000001c057227 */ /* 0x000fc600078e00ff */
[----:B------:R-:W-:Y:S01]  /*fa00*/  ISETP.GT.U32.AND P2, PT, R27, R3, PT ;  /* 0x000000031b00720c */ /* 0x000fe20003f44070 */
[----:B------:R-:W-:Y:S01]  /*fa10*/  IMAD.MOV R5, RZ, RZ, -R5 ;  /* 0x000000ffff057224 */ /* 0x000fe200078e0a05 */
[----:B------:R-:W-:-:S03]  /*fa20*/  ISETP.GE.AND P6, PT, R19, RZ, PT ;  /* 0x000000ff1300720c */ /* 0x000fc60003fc6270 */
[----:B------:R-:W-:Y:S02]  /*fa30*/  IMAD R0, R27, R5, R0 ;  /* 0x000000051b007224 */ /* 0x000fe400078e0200 */
[----:B------:R-:W-:-:S03]  /*fa40*/  @!P1 IMAD.IADD R2, R2, 0x1, -R27 ;  /* 0x0000000102029824 */ /* 0x000fc600078e0a1b */
[C---:B------:R-:W-:Y:S02]  /*fa50*/  ISETP.GT.U32.AND P5, PT, R27.reuse, R0, PT ;  /* 0x000000001b00720c */ /* 0x040fe40003fa4070 */
[----:B------:R-:W-:Y:S01]  /*fa60*/  ISETP.GT.U32.AND P1, PT, R27, R2, PT ;  /* 0x000000021b00720c */ /* 0x000fe20003f24070 */
[----:B------:R-:W-:-:S04]  /*fa70*/  @!P2 IMAD.IADD R3, R3, 0x1, -R27 ;  /* 0x000000010303a824 */ /* 0x000fc800078e0a1b */
[----:B------:R-:W-:-:S04]  /*fa80*/  IMAD.MOV.U32 R13, RZ, RZ, R3 ;  /* 0x000000ffff0d7224 */ /* 0x000fc800078e0003 */
[----:B------:R-:W-:Y:S02]  /*fa90*/  @!P6 IMAD.MOV R13, RZ, RZ, -R13 ;  /* 0x000000ffff0de224 */ /* 0x000fe400078e0a0d */
[--C-:B------:R-:W-:Y:S02]  /*faa0*/  @!P5 IMAD.IADD R0, R0, 0x1, -R27.reuse ;  /* 0x000000010000d824 */ /* 0x100fe400078e0a1b */
[----:B------:R-:W-:-:S03]  /*fab0*/  @!P1 IMAD.IADD R2, R2, 0x1, -R27 ;  /* 0x0000000102029824 */ /* 0x000fc600078e0a1b */
[----:B------:R-:W-:Y:S01]  /*fac0*/  ISETP.GT.U32.AND P5, PT, R27, R0, PT ;  /* 0x000000001b00720c */ /* 0x000fe20003fa4070 */
[----:B------:R-:W-:-:S04]  /*fad0*/  IMAD.MOV.U32 R12, RZ, RZ, R2 ;  /* 0x000000ffff0c7224 */ /* 0x000fc800078e0002 */
[----:B------:R-:W-:-:S08]  /*fae0*/  @!P4 IMAD.MOV R12, RZ, RZ, -R12 ;  /* 0x000000ffff0cc224 */ /* 0x000fd000078e0a0c */
[----:B------:R-:W-:Y:S01]  /*faf0*/  @!P5 IMAD.IADD R0, R0, 0x1, -R27 ;  /* 0x000000010000d824 */ /* 0x000fe200078e0a1b */
[----:B--2---:R-:W-:Y:S02]  /*fb00*/  ISETP.GE.AND P3, PT, R29, RZ, PT ;  /* 0x000000ff1d00720c */ /* 0x004fe40003f66270 */
[----:B------:R-:W-:Y:S02]  /*fb10*/  IABS R11, R29 ;  /* 0x0000001d000b7213 */ /* 0x000fe40000000000 */
[----:B------:R-:W2:Y:S04]  /*fb20*/  LDL.LU R29, [R1+0x208] ;  /* 0x00020800011d7983 */ /* 0x000ea80000300800 */
[----:B------:R5:W-:Y:S04]  /*fb30*/  STL [R1+0x390], R4 ;  /* 0x0003900401007387 */ /* 0x000be80000100800 */
[----:B------:R-:W2:Y:S01]  /*fb40*/  LDL.LU R23, [R1+0x20c] ;  /* 0x00020c0001177983 */ /* 0x000ea20000300800 */
[----:B0-----:R-:W-:-:S03]  /*fb50*/  IABS R10, R21 ;  /* 0x00000015000a7213 */ /* 0x001fc60000000000 */
[----:B------:R-:W2:Y:S01]  /*fb60*/  LDL.LU R22, [R1+0x210] ;  /* 0x0002100001167983 */ /* 0x000ea20000300800 */
[----:B-1----:R-:W-:-:S03]  /*fb70*/  IMAD.HI.U32 R6, R28, R11, RZ ;  /* 0x0000000b1c067227 */ /* 0x002fc600078e00ff */
[----:B------:R-:W2:Y:S01]  /*fb80*/  LDL.LU R19, [R1+0x214] ;  /* 0x0002140001137983 */ /* 0x000ea20000300800 */
[----:B------:R-:W-:Y:S01]  /*fb90*/  IABS R9, R14 ;  /* 0x0000000e00097213 */ /* 0x000fe20000000000 */
[----:B------:R-:W-:Y:S01]  /*fba0*/  IMAD.HI.U32 R5, R28, R10, RZ ;  /* 0x0000000a1c057227 */ /* 0x000fe200078e00ff */
[----:B------:R-:W-:Y:S01]  /*fbb0*/  ISETP.GE.AND P1, PT, R14, RZ, PT ;  /* 0x000000ff0e00720c */ /* 0x000fe20003f26270 */
[----:B------:R-:W-:Y:S02]  /*fbc0*/  STL [R1+0x380], R13 ;  /* 0x0003800d01007387 */ /* 0x000fe40000100800 */
[----:B------:R-:W-:Y:S02]  /*fbd0*/  IMAD.MOV R6, RZ, RZ, -R6 ;  /* 0x000000ffff067224 */ /* 0x000fe400078e0a06 */
[----:B------:R-:W2:Y:S01]  /*fbe0*/  LDL.LU R14, [R1+0x218] ;  /* 0x00021800010e7983 */ /* 0x000ea20000300800 */
[----:B------:R-:W-:Y:S02]  /*fbf0*/  IMAD.MOV R5, RZ, RZ, -R5 ;  /* 0x000000ffff057224 */ /* 0x000fe400078e0a05 */
[----:B------:R-:W-:-:S02]  /*fc00*/  IMAD R11, R27, R6, R11 ;  /* 0x000000061b0b7224 */ /* 0x000fc400078e020b */
[----:B-----5:R-:W-:-:S03]  /*fc10*/  IMAD.HI.U32 R4, R28, R9, RZ ;  /* 0x000000091c047227 */ /* 0x020fc600078e00ff */
[C---:B------:R-:W-:Y:S01]  /*fc20*/  ISETP.GT.U32.AND P6, PT, R27.reuse, R11, PT ;  /* 0x0000000b1b00720c */ /* 0x040fe20003fc4070 */
[----:B------:R-:W-:Y:S02]  /*fc30*/  IMAD R10, R27, R5, R10 ;  /* 0x000000051b0a7224 */ /* 0x000fe400078e020a */
[----:B------:R-:W-:-:S03]  /*fc40*/  IMAD.MOV R4, RZ, RZ, -R4 ;  /* 0x000000ffff047224 */ /* 0x000fc600078e0a04 */
[C---:B------:R-:W-:Y:S01]  /*fc50*/  ISETP.GT.U32.AND P4, PT, R27.reuse, R10, PT ;  /* 0x0000000a1b00720c */ /* 0x040fe20003f84070 */
[----:B------:R-:W-:-:S05]  /*fc60*/  IMAD R9, R27, R4, R9 ;  /* 0x000000041b097224 */ /* 0x000fca00078e0209 */
[----:B------:R-:W-:Y:S01]  /*fc70*/  ISETP.GT.U32.AND P5, PT, R27, R9, PT ;  /* 0x000000091b00720c */ /* 0x000fe20003fa4070 */
[--C-:B------:R-:W-:Y:S01]  /*fc80*/  @!P6 IMAD.IADD R11, R11, 0x1, -R27.reuse ;  /* 0x000000010b0be824 */ /* 0x100fe200078e0a1b */
[----:B------:R0:W-:Y:S05]  /*fc90*/  STL [R1+0x384], R12 ;  /* 0x0003840c01007387 */ /* 0x0001ea0000100800 */
[----:B------:R-:W-:Y:S01]  /*fca0*/  @!P4 IMAD.IADD R10, R10, 0x1, -R27 ;  /* 0x000000010a0ac824 */ /* 0x000fe200078e0a1b */
[----:B------:R-:W-:Y:S01]  /*fcb0*/  ISETP.GT.U32.AND P4, PT, R27, R11, PT ;  /* 0x0000000b1b00720c */ /* 0x000fe20003f84070 */
[----:B0-----:R-:W-:-:S04]  /*fcc0*/  IMAD.MOV.U32 R12, RZ, RZ, R0 ;  /* 0x000000ffff0c7224 */ /* 0x001fc800078e0000 */
[--C-:B------:R-:W-:Y:S02]  /*fcd0*/  @!P5 IMAD.IADD R9, R9, 0x1, -R27.reuse ;  /* 0x000000010909d824 */ /* 0x100fe400078e0a1b */
[----:B------:R-:W-:Y:S01]  /*fce0*/  @!P0 IMAD.MOV R12, RZ, RZ, -R12 ;  /* 0x000000ffff0c8224 */ /* 0x000fe200078e0a0c */
[----:B------:R-:W-:Y:S02]  /*fcf0*/  ISETP.GT.U32.AND P0, PT, R27, R10, PT ;  /* 0x0000000a1b00720c */ /* 0x000fe40003f04070 */
[----:B------:R-:W-:Y:S02]  /*fd00*/  ISETP.GE.AND P2, PT, R21, RZ, PT ;  /* 0x000000ff1500720c */ /* 0x000fe40003f46270 */
[----:B------:R-:W-:Y:S01]  /*fd10*/  ISETP.GT.U32.AND P5, PT, R27, R9, PT ;  /* 0x000000091b00720c */ /* 0x000fe20003fa4070 */
[----:B------:R-:W-:Y:S01]  /*fd20*/  @!P4 IMAD.IADD R11, R11, 0x1, -R27 ;  /* 0x000000010b0bc824 */ /* 0x000fe200078e0a1b */
[----:B------:R-:W-:Y:S03]  /*fd30*/  STL [R1+0x37c], R12 ;  /* 0x00037c0c01007387 */ /* 0x000fe60000100800 */
[----:B------:R-:W-:Y:S01]  /*fd40*/  @!P3 IMAD.MOV R11, RZ, RZ, -R11 ;  /* 0x000000ffff0bb224 */ /* 0x000fe200078e0a0b */
[----:B------:R-:W5:Y:S03]  /*fd50*/  LDL.LU R21, [R1+0x21c] ;  /* 0x00021c0001157983 */ /* 0x000f660000300800 */
[----:B------:R-:W-:-:S04]  /*fd60*/  @!P0 IMAD.IADD R10, R10, 0x1, -R27 ;  /* 0x000000010a0a8824 */ /* 0x000fc800078e0a1b */
[----:B------:R-:W-:Y:S02]  /*fd70*/  @!P2 IMAD.MOV R10, RZ, RZ, -R10 ;  /* 0x000000ffff0aa224 */ /* 0x000fe400078e0a0a */
[----:B------:R-:W-:Y:S01]  /*fd80*/  @!P5 IMAD.IADD R9, R9, 0x1, -R27 ;  /* 0x000000010909d824 */ /* 0x000fe200078e0a1b */
[----:B----4-:R-:W-:Y:S02]  /*fd90*/  IABS R8, R16 ;  /* 0x0000001000087213 */ /* 0x010fe40000000000 */
[----:B------:R-:W-:Y:S02]  /*fda0*/  ISETP.GE.AND P5, PT, R16, RZ, PT ;  /* 0x000000ff1000720c */ /* 0x000fe40003fa6270 */
[----:B------:R-:W4:Y:S01]  /*fdb0*/  LDL.LU R16, [R1+0x220] ;  /* 0x0002200001107983 */ /* 0x000f220000300800 */
[----:B---3--:R-:W-:-:S05]  /*fdc0*/  IABS R7, R15 ;  /* 0x0000000f00077213 */ /* 0x008fca0000000000 */
[----:B------:R-:W-:-:S04]  /*fdd0*/  IMAD.HI.U32 R2, R28, R7, RZ ;  /* 0x000000071c027227 */ /* 0x000fc800078e00ff */
[----:B------:R-:W-:-:S04]  /*fde0*/  IMAD.MOV R2, RZ, RZ, -R2 ;  /* 0x000000ffff027224 */ /* 0x000fc800078e0a02 */
[----:B------:R-:W-:-:S05]  /*fdf0*/  IMAD R7, R27, R2, R7 ;  /* 0x000000021b077224 */ /* 0x000fca00078e0207 */
[----:B------:R-:W-:Y:S01]  /*fe00*/  ISETP.GT.U32.AND P4, PT, R27, R7, PT ;  /* 0x000000071b00720c */ /* 0x000fe20003f84070 */
[----:B------:R-:W-:Y:S04]  /*fe10*/  STL [R1+0x378], R11 ;  /* 0x0003780b01007387 */ /* 0x000fe80000100800 */
[----:B------:R0:W-:Y:S08]  /*fe20*/  STL [R1+0x374], R10 ;  /* 0x0003740a01007387 */ /* 0x0001f00000100800 */
[----:B------:R-:W-:Y:S01]  /*fe30*/  @!P4 IMAD.IADD R7, R7, 0x1, -R27 ;  /* 0x000000010707c824 */ /* 0x000fe200078e0a1b */
[----:B------:R-:W-:-:S02]  /*fe40*/  ISETP.GE.AND P4, PT, R15, RZ, PT ;  /* 0x000000ff0f00720c */ /* 0x000fc40003f86270 */
[----:B------:R-:W3:Y:S01]  /*fe50*/  LDL.LU R15, [R1+0x224] ;  /* 0x00022400010f7983 */ /* 0x000ee20000300800 */
[----:B------:R-:W-:-:S04]  /*fe60*/  IMAD.HI.U32 R3, R28, R8, RZ ;  /* 0x000000081c037227 */ /* 0x000fc800078e00ff */
[----:B------:R-:W-:-:S04]  /*fe70*/  IMAD.MOV R3, RZ, RZ, -R3 ;  /* 0x000000ffff037224 */ /* 0x000fc800078e0a03 */
[----:B------:R-:W-:-:S05]  /*fe80*/  IMAD R8, R27, R3, R8 ;  /* 0x000000031b087224 */ /* 0x000fca00078e0208 */
[----:B------:R-:W-:-:S13]  /*fe90*/  ISETP.GT.U32.AND P6, PT, R27, R8, PT ;  /* 0x000000081b00720c */ /* 0x000fda0003fc4070 */
[----:B------:R-:W-:-:S05]  /*fea0*/  @!P6 IMAD.IADD R8, R8, 0x1, -R27 ;  /* 0x000000010808e824 */ /* 0x000fca00078e0a1b */
[----:B------:R-:W-:-:S13]  /*feb0*/  ISETP.GT.U32.AND P6, PT, R27, R8, PT ;  /* 0x000000081b00720c */ /* 0x000fda0003fc4070 */
[----:B------:R-:W-:-:S04]  /*fec0*/  @!P6 IMAD.IADD R8, R8, 0x1, -R27 ;  /* 0x000000010808e824 */ /* 0x000fc800078e0a1b */
[----:B0-----:R-:W-:Y:S02]  /*fed0*/  IMAD.MOV.U32 R10, RZ, RZ, R8 ;  /* 0x000000ffff0a7224 */ /* 0x001fe400078e0008 */
[----:B------:R-:W-:Y:S02]  /*fee0*/  @!P1 IMAD.MOV R9, RZ, RZ, -R9 ;  /* 0x000000ffff099224 */ /* 0x000fe400078e0a09 */
[----:B------:R-:W-:-:S03]  /*fef0*/  @!P5 IMAD.MOV R10, RZ, RZ, -R10 ;  /* 0x000000ffff0ad224 */ /* 0x000fc600078e0a0a */
[----:B------:R5:W-:Y:S01]  /*ff00*/  STL [R1+0x370], R9 ;  /* 0x0003700901007387 */ /* 0x000be20000100800 */
[----:B--2---:R-:W-:Y:S02]  /*ff10*/  IABS R6, R29 ;  /* 0x0000001d00067213 */ /* 0x004fe40000000000 */
[----:B------:R-:W-:-:S03]  /*ff20*/  IABS R5, R23 ;  /* 0x0000001700057213 */ /* 0x000fc60000000000 */
[----:B------:R-:W-:-:S04]  /*ff30*/  IMAD.HI.U32 R2, R28, R6, RZ ;  /* 0x000000061c027227 */ /* 0x000fc800078e00ff */
[----:B------:R-:W-:-:S04]  /*ff40*/  IMAD.HI.U32 R0, R28, R5, RZ ;  /* 0x000000051c007227 */ /* 0x000fc800078e00ff */
[----:B------:R-:W-:Y:S02]  /*ff50*/  IMAD.MOV R0, RZ, RZ, -R0 ;  /* 0x000000ffff007224 */ /* 0x000fe400078e0a00 */
[----:B------:R-:W-:Y:S02]  /*ff60*/  IMAD.MOV R2, RZ, RZ, -R2 ;  /* 0x000000ffff027224 */ /* 0x000fe400078e0a02 */
[C---:B------:R-:W-:Y:S02]  /*ff70*/  IMAD R5, R27.reuse, R0, R5 ;  /* 0x000000001b057224 */ /* 0x040fe400078e0205 */
[C---:B------:R-:W-:Y:S01]  /*ff80*/  IMAD R6, R27.reuse, R2, R6 ;  /* 0x000000021b067224 */ /* 0x040fe200078e0206 */
[----:B------:R-:W-:Y:S02]  /*ff90*/  IABS R4, R22 ;  /* 0x0000001600047213 */ /* 0x000fe40000000000 */
[C---:B------:R-:W-:Y:S02]  /*ffa0*/  ISETP.GT.U32.AND P6, PT, R27.reuse, R5, PT ;  /* 0x000000051b00720c */ /* 0x040fe40003fc4070 */
[----:B------:R-:W-:Y:S01]  /*ffb0*/  ISETP.GT.U32.AND P0, PT, R27, R6, PT ;  /* 0x000000061b00720c */ /* 0x000fe20003f04070 */
[----:B------:R-:W-:Y:S01]  /*ffc0*/  IMAD.HI.U32 R0, R28, R4, RZ ;  /* 0x000000041c007227 */ /* 0x000fe200078e00ff */
[----:B------:R-:W-:-:S02]  /*ffd0*/  IABS R3, R19 ;  /* 0x0000001300037213 */ /* 0x000fc40000000000 */
[----:B------:R-:W-:Y:S01]  /*ffe0*/  IABS R2, R14 ;  /* 0x0000000e00027213 */ /* 0x000fe20000000000 */
[----:B------:R-:W-:Y:S02]  /*fff0*/  IMAD.MOV R0, RZ, RZ, -R0 ;  /* 0x000000ffff007224 */ /* 0x000fe400078e0a00 */
[----:B------:R-:W-:-:S04]  /*10000*/  IMAD.HI.U32 R12, R28, R3, RZ ;  /* 0x000000031c0c7227 */ /* 0x000fc800078e00ff */
[--C-:B------:R-:W-:Y:S01]  /*10010*/  @!P6 IMAD.IADD R5, R5, 0x1, -R27.reuse ;  /* 0x000000010505e824 */ /* 0x100fe200078e0a1b */
[C---:B------:R-:W-:Y:S01]  /*10020*/  ISETP.GT.U32.AND P6, PT, R27.reuse, R7, PT ;  /* 0x000000071b00720c */ /* 0x040fe20003fc4070 */
[----:B------:R-:W-:Y:S02]  /*10030*/  IMAD R0, R27, R0, R4 ;  /* 0x000000001b007224 */ /* 0x000fe400078e0204 */
[----:B------:R-:W-:Y:S02]  /*10040*/  IMAD.MOV R12, RZ, RZ, -R12 ;  /* 0x000000ffff0c7224 */ /* 0x000fe400078e0a0c */
[----:B------:R-:W-:Y:S02]  /*10050*/  @!P0 IMAD.IADD R6, R6, 0x1, -R27 ;  /* 0x0000000106068824 */ /* 0x000fe400078e0a1b */
[----:B------:R-:W-:-:S03]  /*10060*/  IMAD.HI.U32 R4, R28, R2, RZ ;  /* 0x000000021c047227 */ /* 0x000fc600078e00ff */
[C---:B------:R-:W-:Y:S01]  /*10070*/  ISETP.GT.U32.AND P2, PT, R27.reuse, R6, PT ;  /* 0x000000061b00720c */ /* 0x040fe20003f44070 */
[C---:B------:R-:W-:Y:S02]  /*10080*/  IMAD R3, R27.reuse, R12, R3 ;  /* 0x0000000c1b037224 */ /* 0x040fe400078e0203 */
[----:B------:R-:W-:Y:S01]  /*10090*/  IMAD.MOV R4, RZ, RZ, -R4 ;  /* 0x000000ffff047224 */ /* 0x000fe200078e0a04 */
[----:B------:R-:W-:Y:S02]  /*100a0*/  ISETP.GT.U32.AND P1, PT, R27, R0, PT ;  /* 0x000000001b00720c */ /* 0x000fe40003f24070 */
[----:B------:R-:W-:Y:S01]  /*100b0*/  ISETP.GE.AND P0, PT, R29, RZ, PT ;  /* 0x000000ff1d00720c */ /* 0x000fe20003f06270 */
[C---:B------:R-:W-:Y:S01]  /*100c0*/  IMAD R8, R27.reuse, R4, R2 ;  /* 0x000000041b087224 */ /* 0x040fe200078e0202 */
[----:B------:R-:W-:Y:S01]  /*100d0*/  ISETP.GT.U32.AND P5, PT, R27, R3, PT ;  /* 0x000000031b00720c */ /* 0x000fe20003fa4070 */
[--C-:B------:R-:W-:Y:S01]  /*100e0*/  @!P6 IMAD.IADD R7, R7, 0x1, -R27.reuse ;  /* 0x000000010707e824 */ /* 0x100fe200078e0a1b */
[C---:B------:R-:W-:Y:S01]  /*100f0*/  ISETP.GT.U32.AND P3, PT, R27.reuse, R5, PT ;  /* 0x000000051b00720c */ /* 0x040fe20003f64070 */
[----:B------:R-:W2:Y:S01]  /*10100*/  LDL.LU R29, [R1+0x228] ;  /* 0x00022800011d7983 */ /* 0x000ea20000300800 */
[----:B------:R-:W-:Y:S01]  /*10110*/  ISETP.GT.U32.AND P6, PT, R27, R8, PT ;  /* 0x000000081b00720c */ /* 0x000fe20003fc4070 */
[----:B------:R-:W-:-:S02]  /*10120*/  @!P2 IMAD.IADD R6, R6, 0x1, -R27 ;  /* 0x000000010606a824 */ /* 0x000fc400078e0a1b */
[----:B------:R-:W-:Y:S01]  /*10130*/  @!P4 IMAD.MOV R7, RZ, RZ, -R7 ;  /* 0x000000ffff07c224 */ /* 0x000fe200078e0a07 */
[----:B------:R-:W-:Y:S01]  /*10140*/  STL [R1+0x36c], R10 ;  /* 0x00036c0a01007387 */ /* 0x000fe20000100800 */
[--C-:B------:R-:W-:Y:S02]  /*10150*/  @!P1 IMAD.IADD R0, R0, 0x1, -R27.reuse ;  /* 0x0000000100009824 */ /* 0x100fe400078e0a1b */
[----:B------:R-:W-:Y:S01]  /*10160*/  @!P0 IMAD.MOV R6, RZ, RZ, -R6 ;  /* 0x000000ffff068224 */ /* 0x000fe200078e0a06 */
[----:B------:R-:W-:Y:S01]  /*10170*/  ISETP.GE.AND P0, PT, R14, RZ, PT ;  /* 0x000000ff0e00720c */ /* 0x000fe20003f06270 */
[----:B------:R-:W-:Y:S01]  /*10180*/  @!P5 IMAD.IADD R3, R3, 0x1, -R27 ;  /* 0x000000010303d824 */ /* 0x000fe200078e0a1b */
[----:B------:R3:W-:Y:S01]  /*10190*/  STL [R1+0x368], R7 ;  /* 0x0003680701007387 */ /* 0x0007e20000100800 */
[----:B------:R-:W-:-:S03]  /*101a0*/  ISETP.GT.U32.AND P5, PT, R27, R0, PT ;  /* 0x000000001b00720c */ /* 0x000fc60003fa4070 */
[----:B------:R-:W2:Y:S01]  /*101b0*/  LDL.LU R14, [R1+0x22c] ;  /* 0x00022c00010e7983 */ /* 0x000ea20000300800 */
[--C-:B------:R-:W-:Y:S01]  /*101c0*/  @!P6 IMAD.IADD R8, R8, 0x1, -R27.reuse ;  /* 0x000000010808e824 */ /* 0x100fe200078e0a1b */
[----:B------:R-:W-:Y:S01]  /*101d0*/  ISETP.GT.U32.AND P6, PT, R27, R3, PT ;  /* 0x000000031b00720c */ /* 0x000fe20003fc4070 */
[----:B------:R-:W-:Y:S01]  /*101e0*/  @!P3 IMAD.IADD R5, R5, 0x1, -R27 ;  /* 0x000000010505b824 */ /* 0x000fe200078e0a1b */
[----:B------:R-:W-:Y:S02]  /*101f0*/  ISETP.GE.AND P2, PT, R23, RZ, PT ;  /* 0x000000ff1700720c */ /* 0x000fe40003f46270 */
[----:B------:R-:W-:Y:S02]  /*10200*/  ISETP.GE.AND P3, PT, R22, RZ, PT ;  /* 0x000000ff1600720c */ /* 0x000fe40003f66270 */
[----:B------:R-:W-:Y:S01]  /*10210*/  ISETP.GE.AND P1, PT, R19, RZ, PT ;  /* 0x000000ff1300720c */ /* 0x000fe20003f26270 */
[----:B------:R-:W-:Y:S01]  /*10220*/  IMAD.MOV.U32 R11, RZ, RZ, R5 ;  /* 0x000000ffff0b7224 */ /* 0x000fe200078e0005 */
[----:B------:R-:W2:Y:S01]  /*10230*/  LDL.LU R23, [R1+0x230] ;  /* 0x0002300001177983 */ /* 0x000ea20000300800 */
[----:B------:R-:W-:-:S04]  /*10240*/  @!P5 IMAD.IADD R0, R0, 0x1, -R27 ;  /* 0x000000010000d824 */ /* 0x000fc800078e0a1b */
[----:B------:R-:W-:Y:S02]  /*10250*/  @!P6 IMAD.IADD R3, R3, 0x1, -R27 ;  /* 0x000000010303e824 */ /* 0x000fe400078e0a1b */
[----:B------:R-:W-:Y:S02]  /*10260*/  @!P2 IMAD.MOV R11, RZ, RZ, -R11 ;  /* 0x000000ffff0ba224 */ /* 0x000fe400078e0a0b */
[----:B------:R-:W-:Y:S01]  /*10270*/  @!P3 IMAD.MOV R0, RZ, RZ, -R0 ;  /* 0x000000ffff00b224 */ /* 0x000fe200078e0a00 */
[----:B------:R0:W-:Y:S01]  /*10280*/  STL [R1+0x364], R6 ;  /* 0x0003640601007387 */ /* 0x0001e20000100800 */
[----:B------:R-:W-:-:S03]  /*10290*/  @!P1 IMAD.MOV R3, RZ, RZ, -R3 ;  /* 0x000000ffff039224 */ /* 0x000fc600078e0a03 */
[----:B------:R-:W2:Y:S01]  /*102a0*/  LDL.LU R22, [R1+0x234] ;  /* 0x0002340001167983 */ /* 0x000ea20000300800 */
[----:B-----5:R-:W-:-:S03]  /*102b0*/  IABS R9, R21 ;  /* 0x0000001500097213 */ /* 0x020fc60000000000 */
[----:B------:R-:W-:Y:S01]  /*102c0*/  STL [R1+0x360], R11 ;  /* 0x0003600b01007387 */ /* 0x000fe20000100800 */
[----:B------:R-:W-:-:S03]  /*102d0*/  ISETP.GE.AND P6, PT, R21, RZ, PT ;  /* 0x000000ff1500720c */ /* 0x000fc60003fc6270 */
[----:B------:R-:W-:Y:S04]  /*102e0*/  STL [R1+0x35c], R0 ;  /* 0x00035c0001007387 */ /* 0x000fe80000100800 */
[----:B------:R1:W-:Y:S04]  /*102f0*/  STL [R1+0x348], R3 ;  /* 0x0003480301007387 */ /* 0x0003e80000100800 */
[----:B------:R-:W5:Y:S01]  /*10300*/  LDL.LU R21, [R1+0x238] ;  /* 0x0002380001157983 */ /* 0x000f620000300800 */
[----:B---3--:R-:W-:Y:S02]  /*10310*/  IABS R7, R15 ;  /* 0x0000000f00077213 */ /* 0x008fe40000000000 */
[----:B------:R-:W-:-:S02]  /*10320*/  ISETP.GE.AND P1, PT, R15, RZ, PT ;  /* 0x000000ff0f00720c */ /* 0x000fc40003f26270 */
[----:B------:R-:W3:Y:S01]  /*10330*/  LDL.LU R15, [R1+0x23c] ;  /* 0x00023c00010f7983 */ /* 0x000ee20000300800 */
[----:B------:R-:W-:-:S04]  /*10340*/  IMAD.HI.U32 R2, R28, R9, RZ ;  /* 0x000000091c027227 */ /* 0x000fc800078e00ff */
[----:B------:R-:W-:-:S04]  /*10350*/  IMAD.MOV R2, RZ, RZ, -R2 ;  /* 0x000000ffff027224 */ /* 0x000fc800078e0a02 */
[C---:B0-----:R-:W-:Y:S01]  /*10360*/  IMAD R6, R27.reuse, R2, R9 ;  /* 0x000000021b067224 */ /* 0x041fe200078e0209 */
[----:B------:R-:W-:-:S04]  /*10370*/  ISETP.GT.U32.AND P4, PT, R27, R8, PT ;  /* 0x000000081b00720c */ /* 0x000fc80003f84070 */
[----:B------:R-:W-:Y:S02]  /*10380*/  ISETP.GT.U32.AND P5, PT, R27, R6, PT ;  /* 0x000000061b00720c */ /* 0x000fe40003fa4070 */
[----:B----4-:R-:W-:Y:S01]  /*10390*/  IABS R4, R16 ;  /* 0x0000001000047213 */ /* 0x010fe20000000000 */
[----:B------:R-:W-:-:S04]  /*103a0*/  IMAD.MOV.U32 R9, RZ, RZ, R7 ;  /* 0x000000ffff097224 */ /* 0x000fc800078e0007 */
[----:B------:R-:W-:-:S06]  /*103b0*/  IMAD.HI.U32 R10, R28, R4, RZ ;  /* 0x000000041c0a7227 */ /* 0x000fcc00078e00ff */
[--C-:B------:R-:W-:Y:S02]  /*103c0*/  @!P5 IMAD.IADD R6, R6, 0x1, -R27.reuse ;  /* 0x000000010606d824 */ /* 0x100fe400078e0a1b */
[----:B------:R-:W-:Y:S02]  /*103d0*/  @!P4 IMAD.IADD R8, R8, 0x1, -R27 ;  /* 0x000000010808c824 */ /* 0x000fe400078e0a1b */
[----:B------:R-:W-:Y:S01]  /*103e0*/  IMAD.HI.U32 R2, R28, R9, RZ ;  /* 0x000000091c027227 */ /* 0x000fe200078e00ff */
[----:B------:R-:W-:-:S03]  /*103f0*/  ISETP.GT.U32.AND P5, PT, R27, R6, PT ;  /* 0x000000061b00720c */ /* 0x000fc60003fa4070 */
[----:B------:R-:W-:Y:S02]  /*10400*/  IMAD.MOV R10, RZ, RZ, -R10 ;  /* 0x000000ffff0a7224 */ /* 0x000fe400078e0a0a */
[----:B------:R-:W-:Y:S02]  /*10410*/  @!P0 IMAD.MOV R8, RZ, RZ, -R8 ;  /* 0x000000ffff088224 */ /* 0x000fe400078e0a08 */
[----:B------:R-:W-:Y:S01]  /*10420*/  IMAD.MOV R2, RZ, RZ, -R2 ;  /* 0x000000ffff027224 */ /* 0x000fe200078e0a02 */
[----:B------:R-:W-:Y:S01]  /*10430*/  ISETP.GE.AND P4, PT, R16, RZ, PT ;  /* 0x000000ff1000720c */ /* 0x000fe20003f86270 */
[C---:B------:R-:W-:Y:S01]  /*10440*/  IMAD R4, R27.reuse, R10, R4 ;  /* 0x0000000a1b047224 */ /* 0x040fe200078e0204 */
[----:B------:R-:W-:Y:S01]  /*10450*/  STL [R1+0x354], R8 ;  /* 0x0003540801007387 */ /* 0x000fe20000100800 */
[----:B------:R-:W-:-:S03]  /*10460*/  IMAD R2, R27, R2, R9 ;  /* 0x000000021b027224 */ /* 0x000fc600078e0209 */
[----:B------:R-:W4:Y:S01]  /*10470*/  LDL.LU R16, [R1+0x240] ;  /* 0x0002400001107983 */ /* 0x000f220000300800 */
[C---:B------:R-:W-:Y:S01]  /*10480*/  ISETP.GT.U32.AND P2, PT, R27.reuse, R4, PT ;  /* 0x000000041b00720c */ /* 0x040fe20003f44070 */
[----:B------:R-:W-:Y:S01]  /*10490*/  @!P5 IMAD.IADD R6, R6, 0x1, -R27 ;  /* 0x000000010606d824 */ /* 0x000fe200078e0a1b */
[----:B------:R-:W-:Y:S01]  /*104a0*/  ISETP.GT.U32.AND P3, PT, R27, R2, PT ;  /* 0x000000021b00720c */ /* 0x000fe20003f64070 */
[----:B------:R-:W4:Y:S02]  /*104b0*/  LDL R19, [R1+0x727c] ;  /* 0x00727c0001137983 */ /* 0x000f240000100800 */
[----:B-1----:R-:W-:-:S04]  /*104c0*/  IMAD.MOV.U32 R3, RZ, RZ, R6 ;  /* 0x000000ffff037224 */ /* 0x002fc800078e0006 */
[----:B------:R-:W-:-:S04]  /*104d0*/  @!P6 IMAD.MOV R3, RZ, RZ, -R3 ;  /* 0x000000ffff03e224 */ /* 0x000fc800078e0a03 */
[--C-:B------:R-:W-:Y:S01]  /*104e0*/  @!P2 IMAD.IADD R4, R4, 0x1, -R27.reuse ;  /* 0x000000010404a824 */ /* 0x100fe200078e0a1b */
[----:B------:R-:W-:Y:S01]  /*104f0*/  STL [R1+0x358], R3 ;  /* 0x0003580301007387 */ /* 0x000fe20000100800 */
[----:B------:R-:W-:-:S03]  /*10500*/  @!P3 IMAD.IADD R2, R2, 0x1, -R27 ;  /* 0x000000010202b824 */ /* 0x000fc600078e0a1b */
[C---:B------:R-:W-:Y:S02]  /*10510*/  ISETP.GT.U32.AND P2, PT, R27.reuse, R4, PT ;  /* 0x000000041b00720c */ /* 0x040fe40003f44070 */
[----:B------:R-:W-:-:S11]  /*10520*/  ISETP.GT.U32.AND P3, PT, R27, R2, PT ;  /* 0x000000021b00720c */ /* 0x000fd60003f64070 */
[--C-:B------:R-:W-:Y:S02]  /*10530*/  @!P2 IMAD.IADD R4, R4, 0x1, -R27.reuse ;  /* 0x000000010404a824 */ /* 0x100fe400078e0a1b */
[----:B------:R-:W-:Y:S02]  /*10540*/  @!P3 IMAD.IADD R2, R2, 0x1, -R27 ;  /* 0x000000010202b824 */ /* 0x000fe400078e0a1b */
[----:B------:R-:W-:Y:S02]  /*10550*/  @!P4 IMAD.MOV R4, RZ, RZ, -R4 ;  /* 0x000000ffff04c224 */ /* 0x000fe400078e0a04 */
[----:B------:R-:W-:Y:S01]  /*10560*/  @!P1 IMAD.MOV R2, RZ, RZ, -R2 ;  /* 0x000000ffff029224 */ /* 0x000fe200078e0a02 */
[----:B--2---:R-:W-:Y:S02]  /*10570*/  IABS R7, R29 ;  /* 0x0000001d00077213 */ /* 0x004fe40000000000 */
[----:B------:R-:W-:Y:S02]  /*10580*/  ISETP.GE.AND P0, PT, R29, RZ, PT ;  /* 0x000000ff1d00720c */ /* 0x000fe40003f06270 */
[----:B------:R-:W-:-:S02]  /*10590*/  IABS R29, R14 ;  /* 0x0000000e001d7213 */ /* 0x000fc40000000000 */
[----:B------:R-:W-:Y:S02]  /*105a0*/  ISETP.GE.AND P6, PT, R14, RZ, PT ;  /* 0x000000ff0e00720c */ /* 0x000fe40003fc6270 */
[----:B------:R-:W2:Y:S04]  /*105b0*/  LDL R14, [R1+0x7280] ;  /* 0x00728000010e7983 */ /* 0x000ea80000100800 */
[----:B------:R0:W-:Y:S01]  /*105c0*/  STL [R1+0x34c], R4 ;  /* 0x00034c0401007387 */ /* 0x0001e20000100800 */
[----:B------:R-:W-:Y:S02]  /*105d0*/  IABS R26, R23 ;  /* 0x00000017001a7213 */ /* 0x000fe40000000000 */
[----:B------:R-:W-:Y:S01]  /*105e0*/  ISETP.GE.AND P2, PT, R23, RZ, PT ;  /* 0x000000ff1700720c */ /* 0x000fe20003f46270 */
[----:B------:R-:W2:Y:S04]  /*105f0*/  LDL R18, [R1+0x7284] ;  /* 0x0072840001127983 */ /* 0x000ea80000100800 */
[----:B------:R2:W-:Y:S01]  /*10600*/  STL [R1+0x350], R2 ;  /* 0x0003500201007387 */ /* 0x0005e20000100800 */
[----:B---3--:R-:W-:Y:S01]  /*10610*/  ISETP.GE.AND P1, PT, R15, RZ, PT ;  /* 0x000000ff0f00720c */ /* 0x008fe20003f26270 */
[----:B------:R-:W-:Y:S01]  /*10620*/  IMAD.HI.U32 R5, R28, R7, RZ ;  /* 0x000000071c057227 */ /* 0x000fe200078e00ff */
[----:B------:R-:W-:Y:S01]  /*10630*/  IABS R23, R15 ;  /* 0x0000000f00177213 */ /* 0x000fe20000000000 */
[----:B------:R-:W3:Y:S04]  /*10640*/  LDL R17, [R1+0x7294] ;  /* 0x0072940001117983 */ /* 0x000ee80000100800 */
[----:B------:R-:W3:Y:S01]  /*10650*/  LDL R15, [R1+0x7288] ;  /* 0x00728800010f7983 */ /* 0x000ee20000100800 */
[----:B------:R-:W-:-:S04]  /*10660*/  IMAD.MOV R5, RZ, RZ, -R5 ;  /* 0x000000ffff057224 */ /* 0x000fc800078e0a05 */
[----:B------:R-:W-:-:S05]  /*10670*/  IMAD R0, R27, R5, R7 ;  /* 0x000000051b007224 */ /* 0x000fca00078e0207 */
[----:B------:R-:W-:Y:S02]  /*10680*/  ISETP.GT.U32.AND P5, PT, R27, R0, PT ;  /* 0x000000001b00720c */ /* 0x000fe40003fa4070 */
[----:B-----5:R-:W-:Y:S02]  /*10690*/  ISETP.GE.AND P4, PT, R21, RZ, PT ;  /* 0x000000ff1500720c */ /* 0x020fe40003f86270 */
[----:B------:R-:W-:Y:S02]  /*106a0*/  IABS R24, R21 ;  /* 0x0000001500187213 */ /* 0x000fe40000000000 */
[----:B------:R-:W5:Y:S07]  /*106b0*/  LDL R21, [R1+0x728c] ;  /* 0x00728c0001157983 */ /* 0x000f6e0000100800 */
[----:B------:R-:W-:-:S05]  /*106c0*/  @!P5 IMAD.IADD R0, R0, 0x1, -R27 ;  /* 0x000000010000d824 */ /* 0x000fca00078e0a1b */
[----:B------:R-:W-:Y:S02]  /*106d0*/  ISETP.GT.U32.AND P5, PT, R27, R0, PT ;  /* 0x000000001b00720c */ /* 0x000fe40003fa4070 */
[----:B------:R-:W-:Y:S02]  /*106e0*/  IABS R25, R22 ;  /* 0x0000001600197213 */ /* 0x000fe40000000000 */
[----:B------:R-:W-:Y:S02]  /*106f0*/  ISETP.GE.AND P3, PT, R22, RZ, PT ;  /* 0x000000ff1600720c */ /* 0x000fe40003f66270 */
[----:B----4-:R-:W-:-:S07]  /*10700*/  IABS R22, R16 ;  /* 0x0000001000167213 */ /* 0x010fce0000000000 */
[----:B------:R-:W-:Y:S01]  /*10710*/  @!P5 IMAD.IADD R0, R0, 0x1, -R27 ;  /* 0x000000010000d824 */ /* 0x000fe200078e0a1b */
[----:B------:R-:W-:Y:S02]  /*10720*/  ISETP.GE.AND P5, PT, R16, RZ, PT ;  /* 0x000000ff1000720c */ /* 0x000fe40003fa6270 */
[----:B------:R-:W4:Y:S01]  /*10730*/  LDL R16, [R1+0x7290] ;  /* 0x0072900001107983 */ /* 0x000f220000100800 */
[C---:B------:R-:W-:Y:S01]  /*10740*/  IMAD.HI.U32 R5, R28.reuse, R26, RZ ;  /* 0x0000001a1c057227 */ /* 0x040fe200078e00ff */
[----:B0-----:R-:W-:Y:S02]  /*10750*/  IABS R4, R19 ;  /* 0x0000001300047213 */ /* 0x001fe40000000000 */
[----:B------:R-:W4:Y:S01]  /*10760*/  LDL R19, [R1+0x7298] ;  /* 0x0072980001137983 */ /* 0x000f220000100800 */
[----:B------:R-:W-:-:S04]  /*10770*/  IMAD.HI.U32 R3, R28, R25, RZ ;  /* 0x000000191c037227 */ /* 0x000fc800078e00ff */
[----:B------:R-:W-:Y:S02]  /*10780*/  IMAD.MOV R5, RZ, RZ, -R5 ;  /* 0x000000ffff057224 */ /* 0x000fe400078e0a05 */
[----:B------:R-:W-:Y:S02]  /*10790*/  IMAD.MOV R3, RZ, RZ, -R3 ;  /* 0x000000ffff037224 */ /* 0x000fe400078e0a03 */
[C---:B------:R-:W-:Y:S02]  /*107a0*/  IMAD R26, R27.reuse, R5, R26 ;  /* 0x000000051b1a7224 */ /* 0x040fe400078e021a */
[----:B------:R-:W-:Y:S02]  /*107b0*/  IMAD R25, R27, R3, R25 ;  /* 0x000000031b197224 */ /* 0x000fe400078e0219 */
[----:B------:R-:W-:-:S04]  /*107c0*/  IMAD.HI.U32 R5, R28, R4, RZ ;  /* 0x000000041c057227 */ /* 0x000fc800078e00ff */
[----:B------:R-:W-:Y:S02]  /*107d0*/  IMAD.MOV R5, RZ, RZ, -R5 ;  /* 0x000000ffff057224 */ /* 0x000fe400078e0a05 */
[----:B------:R-:W-:-:S04]  /*107e0*/  IMAD.HI.U32 R8, R28, R24, RZ ;  /* 0x000000181c087227 */ /* 0x000fc800078e00ff */
[----:B------:R-:W-:Y:S02]  /*107f0*/  IMAD R4, R27, R5, R4 ;  /* 0x000000051b047224 */ /* 0x000fe400078e0204 */
[----:B------:R-:W-:-:S04]  /*10800*/  IMAD.MOV R8, RZ, RZ, -R8 ;  /* 0x000000ffff087224 */ /* 0x000fc800078e0a08 */
[----:B------:R-:W-:Y:S01]  /*10810*/  IMAD R24, R27, R8, R24 ;  /* 0x000000081b187224 */ /* 0x000fe200078e0218 */
[----:B--2---:R-:W-:Y:S02]  /*10820*/  IABS R2, R14 ;  /* 0x0000000e00027213 */ /* 0x004fe40000000000 */
[----:B------:R-:W2:Y:S03]  /*10830*/  LDL R14, [R1+0x729c] ;  /* 0x00729c00010e7983 */ /* 0x000ea60000100800 */
[----:B------:R-:W-:-:S04]  /*10840*/  IMAD.HI.U32 R3, R28, R2, RZ ;  /* 0x000000021c037227 */ /* 0x000fc800078e00ff */
[----:B------:R-:W-:-:S04]  /*10850*/  IMAD.MOV R3, RZ, RZ, -R3 ;  /* 0x000000ffff037224 */ /* 0x000fc800078e0a03 */
[----:B------:R-:W-:Y:S01]  /*10860*/  IMAD R2, R27, R3, R2 ;  /* 0x000000031b027224 */ /* 0x000fe200078e0202 */
[----:B------:R-:W-:Y:S04]  /*10870*/  STL [R1+0x24], R4 ;  /* 0x0000240401007387 */ /* 0x000fe80000100800 */
[----:B------:R0:W-:Y:S01]  /*10880*/  STL [R1+0x20], R2 ;  /* 0x0000200201007387 */ /* 0x0001e20000100800 */
[----:B---3--:R-:W-:-:S03]  /*10890*/  IABS R8, R15 ;  /* 0x0000000f00087213 */ /* 0x008fc60000000000 */
[----:B------:R-:W3:Y:S01]  /*108a0*/  LDL R15, [R1+0x72a0] ;  /* 0x0072a000010f7983 */ /* 0x000ee20000100800 */
[----:B------:R-:W-:-:S04]  /*108b0*/  IMAD.HI.U32 R6, R28, R29, RZ ;  /* 0x0000001d1c067227 */ /* 0x000fc800078e00ff */
[----:B------:R-:W-:-:S04]  /*108c0*/  IMAD.MOV R6, RZ, RZ, -R6 ;  /* 0x000000ffff067224 */ /* 0x000fc800078e0a06 */
[----:B------:R-:W-:Y:S02]  /*108d0*/  IMAD R29, R27, R6, R29 ;  /* 0x000000061b1d7224 */ /* 0x000fe400078e021d */
[----:B------:R-:W-:-:S04]  /*108e0*/  IMAD.HI.U32 R6, R28, R22, RZ ;  /* 0x000000161c067227 */ /* 0x000fc800078e00ff */
[----:B------:R-:W-:-:S04]  /*108f0*/  IMAD.MOV R6, RZ, RZ, -R6 ;  /* 0x000000ffff067224 */ /* 0x000fc800078e0a06 */
[----:B------:R-:W-:Y:S01]  /*10900*/  IMAD R22, R27, R6, R22 ;  /* 0x000000061b167224 */ /* 0x000fe200078e0216 */
[----:B-----5:R-:W-:Y:S02]  /*10910*/  IABS R6, R21 ;  /* 0x0000001500067213 */ /* 0x020fe40000000000 */
[----:B------:R-:W5:Y:S01]  /*10920*/  LDL R21, [R1+0x72a4] ;  /* 0x0072a40001157983 */ /* 0x000f620000100800 */
[----:B------:R-:W-:Y:S01]  /*10930*/  IMAD.HI.U32 R7, R28, R23, RZ ;  /* 0x000000171c077227 */ /* 0x000fe200078e00ff */
[----:B------:R-:W-:-:S03]  /*10940*/  IABS R10, R18 ;  /* 0x00000012000a7213 */ /* 0x000fc60000000000 */
[----:B------:R-:W-:Y:S01]  /*10950*/  IMAD.MOV R7, RZ, RZ, -R7 ;  /* 0x000000ffff077224 */ /* 0x000fe200078e0a07 */
[----:B0-----:R-:W-:Y:S01]  /*10960*/  IABS R2, R17 ;  /* 0x0000001100027213 */ /* 0x001fe20000000000 */
[----:B------:R-:W-:-:S04]  /*10970*/  IMAD.HI.U32 R11, R28, R10, RZ ;  /* 0x0000000a1c0b7227 */ /* 0x000fc800078e00ff */
[----:B------:R-:W-:Y:S02]  /*10980*/  IMAD R23, R27, R7, R23 ;  /* 0x000000071b177224 */ /* 0x000fe400078e0217 */
[C---:B------:R-:W-:Y:S01]  /*10990*/  IMAD.HI.U32 R9, R28.reuse, R8, RZ ;  /* 0x000000081c097227 */ /* 0x040fe200078e00ff */
[----:B----4-:R-:W-:Y:S02]  /*109a0*/  IABS R4, R16 ;  /* 0x0000001000047213 */ /* 0x010fe40000000000 */
[----:B------:R-:W4:Y:S01]  /*109b0*/  LDL R16, [R1+0x72a8] ;  /* 0x0072a80001107983 */ /* 0x000f220000100800 */
[----:B------:R-:W-:-:S04]  /*109c0*/  IMAD.HI.U32 R7, R28, R6, RZ ;  /* 0x000000061c077227 */ /* 0x000fc800078e00ff */
[----:B------:R-:W-:-:S04]  /*109d0*/  IMAD.HI.U32 R5, R28, R4, RZ ;  /* 0x000000041c057227 */ /* 0x000fc800078e00ff */
[----:B------:R-:W-:-:S04]  /*109e0*/  IMAD.HI.U32 R3, R28, R2, RZ ;  /* 0x000000021c037227 */ /* 0x000fc800078e00ff */
[----:B------:R-:W-:Y:S02]  /*109f0*/  IMAD.MOV R11, RZ, RZ, -R11 ;  /* 0x000000ffff0b7224 */ /* 0x000fe400078e0a0b */
[----:B------:R-:W-:Y:S02]  /*10a00*/  IMAD.MOV R9, RZ, RZ, -R9 ;  /* 0x000000ffff097224 */ /* 0x000fe400078e0a09 */
[----:B------:R-:W-:Y:S02]  /*10a10*/  IMAD.MOV R7, RZ, RZ, -R7 ;  /* 0x000000ffff077224 */ /* 0x000fe400078e0a07 */
[----:B------:R-:W-:Y:S02]  /*10a20*/  IMAD.MOV R5, RZ, RZ, -R5 ;  /* 0x000000ffff057224 */ /* 0x000fe400078e0a05 */
[----:B------:R-:W-:Y:S02]  /*10a30*/  IMAD.MOV R3, RZ, RZ, -R3 ;  /* 0x000000ffff037224 */ /* 0x000fe400078e0a03 */
[----:B------:R-:W-:-:S02]  /*10a40*/  IMAD R10, R27, R11, R10 ;  /* 0x0000000b1b0a7224 */ /* 0x000fc400078e020a */
[C---:B------:R-:W-:Y:S02]  /*10a50*/  IMAD R8, R27.reuse, R9, R8 ;  /* 0x000000091b087224 */ /* 0x040fe400078e0208 */
[C---:B------:R-:W-:Y:S02]  /*10a60*/  IMAD R6, R27.reuse, R7, R6 ;  /* 0x000000071b067224 */ /* 0x040fe400078e0206 */
[C---:B------:R-:W-:Y:S01]  /*10a70*/  IMAD R4, R27.reuse, R5, R4 ;  /* 0x000000051b047224 */ /* 0x040fe200078e0204 */
[----:B------:R0:W-:Y:S01]  /*10a80*/  STL [R1+0x1c], R10 ;  /* 0x00001c0a01007387 */ /* 0x0001e20000100800 */
[----:B------:R-:W-:-:S03]  /*10a90*/  IMAD R2, R27, R3, R2 ;  /* 0x000000031b027224 */ /* 0x000fc600078e0202 */
[----:B------:R2:W-:Y:S04]  /*10aa0*/  STL [R1+0x18], R8 ;  /* 0x0000180801007387 */ /* 0x0005e80000100800 */
[----:B------:R3:W-:Y:S04]  /*10ab0*/  STL [R1+0x14], R6 ;  /* 0x0000140601007387 */ /* 0x0007e80000100800 */
[----:B------:R5:W-:Y:S04]  /*10ac0*/  STL [R1+0x10], R4 ;  /* 0x0000100401007387 */ /* 0x000be80000100800 */
[----:B------:R4:W-:Y:S01]  /*10ad0*/  STL [R1+0x108], R2 ;  /* 0x0001080201007387 */ /* 0x0009e20000100800 */
[----:B0-----:R-:W-:-:S03]  /*10ae0*/  IABS R10, R19 ;  /* 0x00000013000a7213 */ /* 0x001fc60000000000 */
[----:B------:R-:W4:Y:S04]  /*10af0*/  LDL R20, [R1+0x72ac] ;  /* 0x0072ac0001147983 */ /* 0x000f280000100800 */
[----:B------:R-:W4:Y:S01]  /*10b00*/  LDL R18, [R1+0x72b0] ;  /* 0x0072b00001127983 */ /* 0x000f220000100800 */
[----:B--2---:R-:W-:-:S03]  /*10b10*/  IABS R8, R14 ;  /* 0x0000000e00087213 */ /* 0x004fc60000000000 */
[----:B------:R-:W2:Y:S04]  /*10b20*/  LDL R17, [R1+0x72bc] ;  /* 0x0072bc0001117983 */ /* 0x000ea80000100800 */
[----:B------:R-:W2:Y:S01]  /*10b30*/  LDL R14, [R1+0x72b4] ;  /* 0x0072b400010e7983 */ /* 0x000ea20000100800 */
[----:B---3--:R-:W-:-:S03]  /*10b40*/  IABS R6, R15 ;  /* 0x0000000f00067213 */ /* 0x008fc60000000000 */
[----:B------:R-:W3:Y:S01]  /*10b50*/  LDL R15, [R1+0x72b8] ;  /* 0x0072b800010f7983 */ /* 0x000ee20000100800 */
[----:B------:R-:W-:-:S04]  /*10b60*/  IMAD.HI.U32 R11, R28, R10, RZ ;  /* 0x0000000a1c0b7227 */ /* 0x000fc800078e00ff */
[----:B------:R-:W-:-:S04]  /*10b70*/  IMAD.HI.U32 R9, R28, R8, RZ ;  /* 0x000000081c097227 */ /* 0x000fc800078e00ff */
[----:B------:R-:W-:-:S04]  /*10b80*/  IMAD.HI.U32 R7, R28, R6, RZ ;  /* 0x000000061c077227 */ /* 0x000fc800078e00ff */
[----:B------:R-:W-:Y:S02]  /*10b90*/  IMAD.MOV R11, RZ, RZ, -R11 ;  /* 0x000000ffff0b7224 */ /* 0x000fe400078e0a0b */
[----:B------:R-:W-:Y:S01]  /*10ba0*/  IMAD.MOV R9, RZ, RZ, -R9 ;  /* 0x000000ffff097224 */ /* 0x000fe200078e0a09 */
[----:B-----5:R-:W-:Y:S01]  /*10bb0*/  IABS R4, R21 ;  /* 0x0000001500047213 */ /* 0x020fe20000000000 */
[----:B------:R-:W-:-:S04]  /*10bc0*/  IMAD.MOV R7, RZ, RZ, -R7 ;  /* 0x000000ffff077224 */ /* 0x000fc800078e0a07 */
[----:B------:R-:W-:-:S04]  /*10bd0*/  IMAD.HI.U32 R5, R28, R4, RZ ;  /* 0x000000041c057227 */ /* 0x000fc800078e00ff */
[C---:B------:R-:W-:Y:S02]  /*10be0*/  IMAD R10, R27.reuse, R11, R10 ;  /* 0x0000000b1b0a7224 */ /* 0x040fe400078e020a */
[----:B------:R-:W-:Y:S02]  /*10bf0*/  IMAD.MOV R5, RZ, RZ, -R5 ;  /* 0x000000ffff057224 */ /* 0x000fe400078e0a05 */
[C---:B------:R-:W-:Y:S01]  /*10c00*/  IMAD R8, R27.reuse, R9, R8 ;  /* 0x000000091b087224 */ /* 0x040fe200078e0208 */
[----:B------:R-:W-:Y:S01]  /*10c10*/  STL [R1+0x104], R10 ;  /* 0x0001040a01007387 */ /* 0x000fe20000100800 */
[C---:B------:R-:W-:Y:S02]  /*10c20*/  IMAD R6, R27.reuse, R7, R6 ;  /* 0x000000071b067224 */ /* 0x040fe400078e0206 */
[----:B------:R-:W-:Y:S01]  /*10c30*/  IMAD R4, R27, R5, R4 ;  /* 0x000000051b047224 */ /* 0x000fe200078e0204 */
[----:B------:R-:W-:Y:S04]  /*10c40*/  STL [R1+0x100], R8 ;  /* 0x0001000801007387 */ /* 0x000fe80000100800 */
[----:B------:R-:W5:Y:S01]  /*10c50*/  LDL R21, [R1+0x72c0] ;  /* 0x0072c00001157983 */ /* 0x000f620000100800 */
[----:B----4-:R-:W-:-:S03]  /*10c60*/  IABS R2, R16 ;  /* 0x0000001000027213 */ /* 0x010fc60000000000 */
[----:B------:R2:W-:Y:S04]  /*10c70*/  STL [R1+0x30], R6 ;  /* 0x0000300601007387 */ /* 0x0005e80000100800 */
[----:B------:R3:W-:Y:S04]  /*10c80*/  STL [R1+0x2c], R4 ;  /* 0x00002c0401007387 */ /* 0x0007e80000100800 */
[----:B------:R-:W4:Y:S04]  /*10c90*/  LDL R19, [R1+0x72c4] ;  /* 0x0072c40001137983 */ /* 0x000f280000100800 */
[----:B------:R-:W4:Y:S01]  /*10ca0*/  LDL R16, [R1+0x72c8] ;  /* 0x0072c80001107983 */ /* 0x000f220000100800 */
[----:B------:R-:W-:-:S04]  /*10cb0*/  IMAD.HI.U32 R3, R28, R2, RZ ;  /* 0x000000021c037227 */ /* 0x000fc800078e00ff */
[----:B------:R-:W-:-:S04]  /*10cc0*/  IMAD.MOV R3, RZ, RZ, -R3 ;  /* 0x000000ffff037224 */ /* 0x000fc800078e0a03 */
[----:B------:R-:W-:-:S05]  /*10cd0*/  IMAD R2, R27, R3, R2 ;  /* 0x000000031b027224 */ /* 0x000fca00078e0202 */
[----:B------:R0:W-:Y:S01]  /*10ce0*/  STL [R1+0x28], R2 ;  /* 0x0000280201007387 */ /* 0x0001e20000100800 */
[----:B--2---:R-:W-:-:S03]  /*10cf0*/  IABS R6, R14 ;  /* 0x0000000e00067213 */ /* 0x004fc60000000000 */
[----:B------:R-:W2:Y:S01]  /*10d00*/  LDL R14, [R1+0x72cc] ;  /* 0x0072cc00010e7983 */ /* 0x000ea20000100800 */
[----:B---3--:R-:W-:-:S03]  /*10d10*/  IABS R4, R15 ;  /* 0x0000000f00047213 */ /* 0x008fc60000000000 */
[----:B------:R-:W3:Y:S01]  /*10d20*/  LDL R15, [R1+0x72d0] ;  /* 0x0072d000010f7983 */ /* 0x000ee20000100800 */
[----:B------:R-:W-:Y:S02]  /*10d30*/  IABS R10, R20 ;  /* 0x00000014000a7213 */ /* 0x000fe40000000000 */
[----:B------:R-:W-:Y:S02]  /*10d40*/  IABS R8, R18 ;  /* 0x0000001200087213 */ /* 0x000fe40000000000 */
[----:B0-----:R-:W-:Y:S01]  /*10d50*/  IABS R2, R17 ;  /* 0x0000001100027213 */ /* 0x001fe20000000000 */
[----:B------:R-:W-:-:S04]  /*10d60*/  IMAD.HI.U32 R11, R28, R10, RZ ;  /* 0x0000000a1c0b7227 */ /* 0x000fc800078e00ff */
[----:B------:R-:W-:-:S04]  /*10d70*/  IMAD.HI.U32 R9, R28, R8, RZ ;  /* 0x000000081c097227 */ /* 0x000fc800078e00ff */
[----:B------:R-:W-:-:S04]  /*10d80*/  IMAD.HI.U32 R7, R28, R6, RZ ;  /* 0x000000061c077227 */ /* 0x000fc800078e00ff */
[----:B------:R-:W-:-:S04]  /*10d90*/  IMAD.HI.U32 R5, R28, R4, RZ ;  /* 0x000000041c057227 */ /* 0x000fc800078e00ff */
[----:B------:R-:W-:Y:S02]  /*10da0*/  IMAD.MOV R11, RZ, RZ, -R11 ;  /* 0x000000ffff0b7224 */ /* 0x000fe400078e0a0b */
[----:B------:R-:W-:-:S04]  /*10db0*/  IMAD.HI.U32 R3, R28, R2, RZ ;  /* 0x000000021c037227 */ /* 0x000fc800078e00ff */
[----:B------:R-:W-:Y:S02]  /*10dc0*/  IMAD.MOV R9, RZ, RZ, -R9 ;  /* 0x000000ffff097224 */ /* 0x000fe400078e0a09 */
[----:B------:R-:W-:Y:S02]  /*10dd0*/  IMAD.MOV R7, RZ, RZ, -R7 ;  /* 0x000000ffff077224 */ /* 0x000fe400078e0a07 */
[----:B------:R-:W-:Y:S02]  /*10de0*/  IMAD.MOV R5, RZ, RZ, -R5 ;  /* 0x000000ffff057224 */ /* 0x000fe400078e0a05 */
[C---:B------:R-:W-:Y:S02]  /*10df0*/  IMAD R10, R27.reuse, R11, R10 ;  /* 0x0000000b1b0a7224 */ /* 0x040fe400078e020a */
[----:B------:R-:W-:Y:S02]  /*10e00*/  IMAD.MOV R3, RZ, RZ, -R3 ;  /* 0x000000ffff037224 */ /* 0x000fe400078e0a03 */
[----:B------:R-:W-:-:S02]  /*10e10*/  IMAD R8, R27, R9, R8 ;  /* 0x000000091b087224 */ /* 0x000fc400078e0208 */
[C---:B------:R-:W-:Y:S02]  /*10e20*/  IMAD R6, R27.reuse, R7, R6 ;  /* 0x000000071b067224 */ /* 0x040fe400078e0206 */
[C---:B------:R-:W-:Y:S01]  /*10e30*/  IMAD R4, R27.reuse, R5, R4 ;  /* 0x000000051b047224 */ /* 0x040fe200078e0204 */
[----:B------:R5:W-:Y:S01]  /*10e40*/  STL [R1+0xd8], R10 ;  /* 0x0000d80a01007387 */ /* 0x000be20000100800 */
[----:B------:R-:W-:-:S03]  /*10e50*/  IMAD R2, R27, R3, R2 ;  /* 0x000000031b027224 */ /* 0x000fc600078e0202 */
[----:B------:R4:W-:Y:S04]  /*10e60*/  STL [R1+0xf8], R8 ;  /* 0x0000f80801007387 */ /* 0x0009e80000100800 */
[----:B------:R0:W-:Y:S01]  /*10e70*/  STL [R1+0xf4], R6 ;  /* 0x0000f40601007387 */ /* 0x0001e20000100800 */
[----:B-----5:R-:W-:-:S03]  /*10e80*/  IABS R10, R21 ;  /* 0x00000015000a7213 */ /* 0x020fc60000000000 */
[----:B------:R2:W-:Y:S04]  /*10e90*/  STL [R1+0xf0], R4 ;  /* 0x0000f00401007387 */ /* 0x0005e80000100800 */
[----:B------:R-:W5:Y:S01]  /*10ea0*/  LDL R21, [R1+0x72d4] ;  /* 0x0072d40001157983 */ /* 0x000f620000100800 */
[----:B----4-:R-:W-:-:S03]  /*10eb0*/  IABS R8, R19 ;  /* 0x0000001300087213 */ /* 0x010fc60000000000 */
[----:B------:R3:W-:Y:S01]  /*10ec0*/  STL [R1+0xec], R2 ;  /* 0x0000ec0201007387 */ /* 0x0007e20000100800 */
[----:B0-----:R-:W-:-:S03]  /*10ed0*/  IABS R6, R16 ;  /* 0x0000001000067213 */ /* 0x001fc60000000000 */
[----:B------:R-:W4:Y:S04]  /*10ee0*/  LDL R20, [R1+0x72d8] ;  /* 0x0072d80001147983 */ /* 0x000f280000100800 */
[----:B------:R-:W4:Y:S01]  /*10ef0*/  LDL R18, [R1+0x72dc] ;  /* 0x0072dc0001127983 */ /* 0x000f220000100800 */
[----:B------:R-:W-:-:S03]  /*10f00*/  IMAD.HI.U32 R11, R28, R10, RZ ;  /* 0x0000000a1c0b7227 */ /* 0x000fc600078e00ff */
[----:B------:R-:W4:Y:S01]  /*10f10*/  LDL R16, [R1+0x72e0] ;  /* 0x0072e00001107983 */ /* 0x000f220000100800 */
[----:B------:R-:W-:-:S03]  /*10f20*/  IMAD.HI.U32 R9, R28, R8, RZ ;  /* 0x000000081c097227 */ /* 0x000fc600078e00ff */
[----:B------:R-:W4:Y:S01]  /*10f30*/  LDL R17, [R1+0x72e4] ;  /* 0x0072e40001117983 */ /* 0x000f220000100800 */
[----:B------:R-:W-:Y:S02]  /*10f40*/  IMAD.MOV R11, RZ, RZ, -R11 ;  /* 0x000000ffff0b7224 */ /* 0x000fe400078e0a0b */
[----:B------:R-:W-:Y:S02]  /*10f50*/  IMAD.MOV R9, RZ, RZ, -R9 ;  /* 0x000000ffff097224 */ /* 0x000fe400078e0a09 */
[C---:B------:R-:W-:Y:S02]  /*10f60*/  IMAD R10, R27.reuse, R11, R10 ;  /* 0x0000000b1b0a7224 */ /* 0x040fe400078e020a */
[----:B------:R-:W-:-:S03]  /*10f70*/  IMAD R8, R27, R9, R8 ;  /* 0x000000091b087224 */ /* 0x000fc600078e0208 */
[----:B------:R5:W-:Y:S04]  /*10f80*/  STL [R1+0xc], R10 ;  /* 0x00000c0a01007387 */ /* 0x000be80000100800 */
[----:B------:R4:W-:Y:S01]  /*10f90*/  STL [R1+0xe8], R8 ;  /* 0x0000e80801007387 */ /* 0x0009e20000100800 */
[----:B------:R-:W-:-:S04]  /*10fa0*/  IMAD.HI.U32 R7, R28, R6, RZ ;  /* 0x000000061c077227 */ /* 0x000fc800078e00ff */
[----:B------:R-:W-:-:S04]  /*10fb0*/  IMAD.MOV R7, RZ, RZ, -R7 ;  /* 0x000000ffff077224 */ /* 0x000fc800078e0a07 */
[----:B------:R-:W-:Y:S01]  /*10fc0*/  IMAD R6, R27, R7, R6 ;  /* 0x000000071b067224 */ /* 0x000fe200078e0206 */
[----:B--2---:R-:W-:Y:S02]  /*10fd0*/  IABS R4, R14 ;  /* 0x0000000e00047213 */ /* 0x004fe40000000000 */
[----:B------:R-:W2:Y:S03]  /*10fe0*/  LDL R14, [R1+0x72e8] ;  /* 0x0072e800010e7983 */ /* 0x000ea60000100800 */
[----:B------:R-:W-:-:S04]  /*10ff0*/  IMAD.HI.U32 R5, R28, R4, RZ ;  /* 0x000000041c057227 */ /* 0x000fc800078e00ff */
[----:B------:R-:W-:-:S04]  /*11000*/  IMAD.MOV R5, RZ, RZ, -R5 ;  /* 0x000000ffff057224 */ /* 0x000fc800078e0a05 */
[----:B------:R-:W-:Y:S01]  /*11010*/  IMAD R4, R27, R5, R4 ;  /* 0x000000051b047224 */ /* 0x000fe200078e0204 */
[----:B------:R0:W-:Y:S04]  /*11020*/  STL [R1+0xe4], R6 ;  /* 0x0000e40601007387 */ /* 0x0001e80000100800 */
[----:B------:R1:W-:Y:S01]  /*11030*/  STL [R1+0xe0], R4 ;  /* 0x0000e00401007387 */ /* 0x0003e20000100800 */
[----:B---3--:R-:W-:-:S03]  /*11040*/  IABS R2, R15 ;  /* 0x0000000f00027213 */ /* 0x008fc60000000000 */
[----:B------:R-:W3:Y:S02]  /*11050*/  LDL R15, [R1+0x72ec] ;  /* 0x0072ec00010f7983 */ /* 0x000ee40000100800 */
[----:B------:R-:W-:-:S04]  /*11060*/  IMAD.HI.U32 R3, R28, R2, RZ ;  /* 0x000000021c037227 */ /* 0x000fc800078e00ff */
[----:B------:R-:W-:-:S04]  /*11070*/  IMAD.MOV R3, RZ, RZ, -R3 ;  /* 0x000000ffff037224 */ /* 0x000fc800078e0a03 */
[----:B------:R-:W-:-:S05]  /*11080*/  IMAD R2, R27, R3, R2 ;  /* 0x000000031b027224 */ /* 0x000fca00078e0202 */
[----:B------:R1:W-:Y:S04]  /*11090*/  STL [R1+0xdc], R2 ;  /* 0x0000dc0201007387 */ /* 0x0003e80000100800 */
[----:B------:R-:W3:Y:S01]  /*110a0*/  LDL R19, [R1+0x72f0] ;  /* 0x0072f00001137983 */ /* 0x000ee20000100800 */
[----:B-----5:R-:W-:-:S03]  /*110b0*/  IABS R10, R21 ;  /* 0x00000015000a7213 */ /* 0x020fc60000000000 */
[----:B------:R-:W5:Y:S01]  /*110c0*/  LDL R21, [R1+0x72f4] ;  /* 0x0072f40001157983 */ /* 0x000f620000100800 */
[----:B----4-:R-:W-:Y:S01]  /*110d0*/  IABS R8, R20 ;  /* 0x0000001400087213 */ /* 0x010fe20000000000 */
[----:B------:R-:W-:Y:S01]  /*110e0*/  IMAD.HI.U32 R11, R28, R10, RZ ;  /* 0x0000000a1c0b7227 */ /* 0x000fe200078e00ff */
[----:B0-----:R-:W-:-:S03]  /*110f0*/  IABS R6, R18 ;  /* 0x0000001200067213 */ /* 0x001fc60000000000 */
[C---:B------:R-:W-:Y:S01]  /*11100*/  IMAD.HI.U32 R9, R28.reuse, R8, RZ ;  /* 0x000000081c097227 */ /* 0x040fe200078e00ff */
[----:B-1----:R-:W-:Y:S02]  /*11110*/  IABS R4, R16 ;  /* 0x0000001000047213 */ /* 0x002fe40000000000 */
[----:B------:R-:W4:Y:S01]  /*11120*/  LDL R16, [R1+0x72f8] ;  /* 0x0072f80001107983 */ /* 0x000f220000100800 */
[----:B------:R-:W-:-:S04]  /*11130*/  IMAD.HI.U32 R7, R28, R6, RZ ;  /* 0x000000061c077227 */ /* 0x000fc800078e00ff */
[----:B------:R-:W-:-:S04]  /*11140*/  IMAD.HI.U32 R5, R28, R4, RZ ;  /* 0x000000041c057227 */ /* 0x000fc800078e00ff */
[----:B------:R-:W-:Y:S02]  /*11150*/  IMAD.MOV R11, RZ, RZ, -R11 ;  /* 0x000000ffff0b7224 */ /* 0x000fe400078e0a0b */
[----:B------:R-:W-:Y:S02]  /*11160*/  IMAD.MOV R9, RZ, RZ, -R9 ;  /* 0x000000ffff097224 */ /* 0x000fe400078e0a09 */
[----:B------:R-:W-:Y:S02]  /*11170*/  IMAD.MOV R7, RZ, RZ, -R7 ;  /* 0x000000ffff077224 */ /* 0x000fe400078e0a07 */
[----:B------:R-:W-:Y:S02]  /*11180*/  IMAD.MOV R5, RZ, RZ, -R5 ;  /* 0x000000ffff057224 */ /* 0x000fe400078e0a05 */
[C---:B------:R-:W-:Y:S02]  /*11190*/  IMAD R10, R27.reuse, R11, R10 ;  /* 0x0000000b1b0a7224 */ /* 0x040fe400078e020a */
[----:B------:R-:W-:-:S02]  /*111a0*/  IMAD R8, R27, R9, R8 ;  /* 0x000000091b087224 */ /* 0x000fc400078e0208 */
[C---:B------:R-:W-:Y:S02]  /*111b0*/  IMAD R6, R27.reuse, R7, R6 ;  /* 0x000000071b067224 */ /* 0x040fe400078e0206 */
[----:B------:R-:W-:Y:S01]  /*111c0*/  IMAD R4, R27, R5, R4 ;  /* 0x000000051b047224 */ /* 0x000fe200078e0204 */
[----:B------:R2:W-:Y:S04]  /*111d0*/  STL [R1+0xc8], R10 ;  /* 0x0000c80a01007387 */ /* 0x0005e80000100800 */
[----:B------:R3:W-:Y:S04]  /*111e0*/  STL [R1+0xc4], R8 ;  /* 0x0000c40801007387 */ /* 0x0007e80000100800 */
[----:B------:R0:W-:Y:S04]  /*111f0*/  STL [R1+0xd4], R6 ;  /* 0x0000d40601007387 */ /* 0x0001e80000100800 */
[----:B------:R5:W-:Y:S01]  /*11200*/  STL [R1+0xd0], R4 ;  /* 0x0000d00401007387 */ /* 0x000be20000100800 */
[----:B------:R-:W-:-:S05]  /*11210*/  IABS R2, R17 ;  /* 0x0000001100027213 */ /* 0x000fca0000000000 */
[----:B------:R-:W-:-:S04]  /*11220*/  IMAD.HI.U32 R3, R28, R2, RZ ;  /* 0x000000021c037227 */ /* 0x000fc800078e00ff */
[----:B------:R-:W-:-:S04]  /*11230*/  IMAD.MOV R3, RZ, RZ, -R3 ;  /* 0x000000ffff037224 */ /* 0x000fc800078e0a03 */
[----:B------:R-:W-:Y:S01]  /*11240*/  IMAD R2, R27, R3, R2 ;  /* 0x000000031b027224 */ /* 0x000fe200078e0202 */
[----:B--2---:R-:W-:Y:S02]  /*11250*/  IABS R10, R14 ;  /* 0x0000000e000a7213 */ /* 0x004fe40000000000 */
[----:B------:R-:W2:Y:S04]  /*11260*/  LDL R14, [R1+0x72fc] ;  /* 0x0072fc00010e7983 */ /* 0x000ea80000100800 */
[----:B------:R4:W-:Y:S04]  /*11270*/  STL [R1+0xcc], R2 ;  /* 0x0000cc0201007387 */ /* 0x0009e80000100800 */
[----:B------:R-:W2:Y:S04]  /*11280*/  LDL R20, [R1+0x7304] ;  /* 0x0073040001147983 */ /* 0x000ea80000100800 */
[----:B------:R-:W2:Y:S01]  /*11290*/  LDL R18, [R1+0x7308] ;  /* 0x0073080001127983 */ /* 0x000ea20000100800 */
[----:B---3--:R-:W-:-:S03]  /*112a0*/  IABS R8, R15 ;  /* 0x0000000f00087213 */ /* 0x008fc60000000000 */
[----:B------:R-:W3:Y:S04]  /*112b0*/  LDL R17, [R1+0x730c] ;  /* 0x00730c0001117983 */ /* 0x000ee80000100800 */
[----:B------:R-:W3:Y:S01]  /*112c0*/  LDL R15, [R1+0x7300] ;  /* 0x00730000010f7983 */ /* 0x000ee20000100800 */
[----:B------:R-:W-:-:S04]  /*112d0*/  IMAD.HI.U32 R11, R28, R10, RZ ;  /* 0x0000000a1c0b7227 */ /* 0x000fc800078e00ff */
[----:B------:R-:W-:-:S04]  /*112e0*/  IMAD.HI.U32 R9, R28, R8, RZ ;  /* 0x000000081c097227 */ /* 0x000fc800078e00ff */
[----:B------:R-:W-:Y:S02]  /*112f0*/  IMAD.MOV R11, RZ, RZ, -R11 ;  /* 0x000000ffff0b7224 */ /* 0x000fe400078e0a0b */
[----:B------:R-:W-:Y:S02]  /*11300*/  IMAD.MOV R9, RZ, RZ, -R9 ;  /* 0x000000ffff097224 */ /* 0x000fe400078e0a09 */
[C---:B------:R-:W-:Y:S01]  /*11310*/  IMAD R10, R27.reuse, R11, R10 ;  /* 0x0000000b1b0a7224 */ /* 0x040fe200078e020a */
[----:B0-----:R-:W-:Y:S01]  /*11320*/  IABS R6, R19 ;  /* 0x0000001300067213 */ /* 0x001fe20000000000 */
[----:B------:R-:W-:-:S03]  /*11330*/  IMAD R8, R27, R9, R8 ;  /* 0x000000091b087224 */ /* 0x000fc600078e0208 */
[----:B------:R-:W-:Y:S01]  /*11340*/  STL [R1+0x38], R10 ;  /* 0x0000380a01007387 */ /* 0x000fe20000100800 */
[----:B------:R-:W-:-:S03]  /*11350*/  IMAD.HI.U32 R7, R28, R6, RZ ;  /* 0x000000061c077227 */ /* 0x000fc600078e00ff */
[----:B------:R-:W-:Y:S01]  /*11360*/  STL [R1+0x34], R8 ;  /* 0x0000340801007387 */ /* 0x000fe20000100800 */
[----:B------:R-:W-:-:S03]  /*11370*/  IMAD.MOV R7, RZ, RZ, -R7 ;  /* 0x000000ffff077224 */ /* 0x000fc600078e0a07 */
[----:B------:R-:W3:Y:S01]  /*11380*/  LDL R19, [R1+0x7310] ;  /* 0x0073100001137983 */ /* 0x000ee20000100800 */
[----:B------:R-:W-:-:S05]  /*11390*/  IMAD R6, R27, R7, R6 ;  /* 0x000000071b067224 */ /* 0x000fca00078e0206 */
[----:B------:R2:W-:Y:S01]  /*113a0*/  STL [R1+0x8], R6 ;  /* 0x0000080601007387 */ /* 0x0005e20000100800 */
[----:B-----5:R-:W-:-:S03]  /*113b0*/  IABS R4, R21 ;  /* 0x0000001500047213 */ /* 0x020fc60000000000 */
[----:B------:R-:W5:Y:S02]  /*113c0*/  LDL R21, [R1+0x7314] ;  /* 0x0073140001157983 */ /* 0x000f640000100800 */
[----:B------:R-:W-:-:S04]  /*113d0*/  IMAD.HI.U32 R5, R28, R4, RZ ;  /* 0x000000041c057227 */ /* 0x000fc800078e00ff */
[----:B------:R-:W-:Y:S01]  /*113e0*/  IMAD.MOV R5, RZ, RZ, -R5 ;  /* 0x000000ffff057224 */ /* 0x000fe200078e0a05 */
[----:B----4-:R-:W-:-:S05]  /*113f0*/  IABS R2, R16 ;  /* 0x0000001000027213 */ /* 0x010fca0000000000 */
[----:B------:R-:W-:-:S04]  /*11400*/  IMAD.HI.U32 R3, R28, R2, RZ ;  /* 0x000000021c037227 */ /* 0x000fc800078e00ff */
[----:B------:R-:W-:Y:S02]  /*11410*/  IMAD.MOV R3, RZ, RZ, -R3 ;  /* 0x000000ffff037224 */ /* 0x000fe400078e0a03 */
[C---:B------:R-:W-:Y:S02]  /*11420*/  IMAD R4, R27.reuse, R5, R4 ;  /* 0x000000051b047224 */ /* 0x040fe400078e0204 */
[----:B------:R-:W-:-:S03]  /*11430*/  IMAD R2, R27, R3, R2 ;  /* 0x000000031b027224 */ /* 0x000fc600078e0202 */
[----:B------:R0:W-:Y:S04]  /*11440*/  STL [R1+0xbc], R4 ;  /* 0x0000bc0401007387 */ /* 0x0001e80000100800 */
[----:B------:R-:W4:Y:S04]  /*11450*/  LDL R16, [R1+0x7318] ;  /* 0x0073180001107983 */ /* 0x000f280000100800 */
[----:B------:R1:W-:Y:S01]  /*11460*/  STL [R1+0x60], R2 ;  /* 0x0000600201007387 */ /* 0x0003e20000100800 */
[----:B--2---:R-:W-:-:S03]  /*11470*/  IABS R6, R14 ;  /* 0x0000000e00067213 */ /* 0x004fc60000000000 */
[----:B------:R-:W2:Y:S01]  /*11480*/  LDL R14, [R1+0x731c] ;  /* 0x00731c00010e7983 */ /* 0x000ea20000100800 */
[----:B---3--:R-:W-:-:S03]  /*11490*/  IABS R5, R15 ;  /* 0x0000000f00057213 */ /* 0x008fc60000000000 */
[----:B------:R-:W3:Y:S01]  /*114a0*/  LDL R15, [R1+0x7320] ;  /* 0x00732000010f7983 */ /* 0x000ee20000100800 */
[----:B0-----:R-:W-:Y:S02]  /*114b0*/  IABS R4, R20 ;  /* 0x0000001400047213 */ /* 0x001fe40000000000 */
[----:B------:R-:W-:Y:S01]  /*114c0*/  IABS R3, R18 ;  /* 0x0000001200037213 */ /* 0x000fe20000000000 */
[----:B------:R-:W-:Y:S01]  /*114d0*/  IMAD.HI.U32 R7, R28, R6, RZ ;  /* 0x000000061c077227 */ /* 0x000fe200078e00ff */
[----:B-1----:R-:W-:-:S03]  /*114e0*/  IABS R2, R17 ;  /* 0x0000001100027213 */ /* 0x002fc60000000000 */
[----:B------:R-:W-:-:S04]  /*114f0*/  IMAD.HI.U32 R8, R28, R5, RZ ;  /* 0x000000051c087227 */ /* 0x000fc800078e00ff */
        /* <DEDUP_REMOVED lines=12> */
[----:B------:R-:W-:Y:S01]  /*115c0*/  STL [R1+0x5c], R7 ;  /* 0x00005c0701007387 */ /* 0x000fe20000100800 */
[----:B------:R-:W-:-:S03]  /*115d0*/  IMAD R4, R27, R11, R2 ;  /* 0x0000000b1b047224 */ /* 0x000fc600078e0202 */
[----:B------:R-:W-:Y:S01]  /*115e0*/  STL [R1+0x58], R6 ;  /* 0x0000580601007387 */ /* 0x000fe20000100800 */
[----:B------:R-:W-:-:S03]  /*115f0*/  IABS R2, R19 ;  /* 0x0000001300027213 */ /* 0x000fc60000000000 */
[----:B------:R-:W-:Y:S04]  /*11600*/  STL [R1+0x54], R5 ;  /* 0x0000540501007387 */ /* 0x000fe80000100800 */
[----:B------:R5:W-:Y:S04]  /*11610*/  STL [R1+0x50], R3 ;  /* 0x0000500301007387 */ /* 0x000be80000100800 */
[----:B------:R4:W-:Y:S04]  /*11620*/  STL [R1+0x4c], R4 ;  /* 0x00004c0401007387 */ /* 0x0009e80000100800 */
[----:B------:R-:W3:Y:S01]  /*11630*/  LDL R19, [R1+0x7324] ;  /* 0x0073240001137983 */ /* 0x000ee20000100800 */
[----:B-----5:R-:W-:-:S03]  /*11640*/  IABS R3, R21 ;  /* 0x0000001500037213 */ /* 0x020fc60000000000 */
[----:B------:R-:W5:Y:S01]  /*11650*/  LDL R21, [R1+0x7328] ;  /* 0x0073280001157983 */ /* 0x000f620000100800 */
[----:B----4-:R-:W-:-:S03]  /*11660*/  IABS R4, R16 ;  /* 0x0000001000047213 */ /* 0x010fc60000000000 */
[----:B------:R-:W4:Y:S01]  /*11670*/  LDL R16, [R1+0x732c] ;  /* 0x00732c0001107983 */ /* 0x000f220000100800 */
[----:B--2---:R-:W-:-:S03]  /*11680*/  IABS R5, R14 ;  /* 0x0000000e00057213 */ /* 0x004fc60000000000 */
[----:B------:R-:W2:Y:S01]  /*11690*/  LDL R14, [R1+0x7330] ;  /* 0x00733000010e7983 */ /* 0x000ea20000100800 */
[----:B---3--:R-:W-:-:S03]  /*116a0*/  IABS R6, R15 ;  /* 0x0000000f00067213 */ /* 0x008fc60000000000 */
[----:B------:R-:W3:Y:S01]  /*116b0*/  LDL R15, [R1+0x7334] ;  /* 0x00733400010f7983 */ /* 0x000ee20000100800 */
[----:B------:R-:W-:-:S04]  /*116c0*/  IMAD.HI.U32 R7, R28, R2, RZ ;  /* 0x000000021c077227 */ /* 0x000fc800078e00ff */
[----:B------:R-:W-:-:S04]  /*116d0*/  IMAD.HI.U32 R8, R28, R3, RZ ;  /* 0x000000031c087227 */ /* 0x000fc800078e00ff */
[----:B------:R-:W-:Y:S02]  /*116e0*/  IMAD.MOV.U32 R12, RZ, RZ, R0 ;  /* 0x000000ffff0c7224 */ /* 0x000fe400078e0000 */
[----:B------:R-:W-:Y:S02]  /*116f0*/  IMAD.MOV R0, RZ, RZ, -R7 ;  /* 0x000000ffff007224 */ /* 0x000fe400078e0a07 */
[----:B------:R-:W-:-:S04]  /*11700*/  IMAD.HI.U32 R10, R28, R4, RZ ;  /* 0x000000041c0a7227 */ /* 0x000fc800078e00ff */
[----:B------:R-:W-:Y:S02]  /*11710*/  IMAD.MOV R7, RZ, RZ, -R8 ;  /* 0x000000ffff077224 */ /* 0x000fe400078e0a08 */
[----:B------:R-:W-:-:S04]  /*11720*/  IMAD.HI.U32 R11, R28, R5, RZ ;  /* 0x000000051c0b7227 */ /* 0x000fc800078e00ff */
[----:B------:R-:W-:-:S04]  /*11730*/  IMAD.HI.U32 R9, R28, R6, RZ ;  /* 0x000000061c097227 */ /* 0x000fc800078e00ff */
[----:B------:R-:W-:Y:S02]  /*11740*/  @!P0 IMAD.MOV R12, RZ, RZ, -R12 ;  /* 0x000000ffff0c8224 */ /* 0x000fe400078e0a0c */
[C---:B------:R-:W-:Y:S02]  /*11750*/  IMAD R2, R27.reuse, R0, R2 ;  /* 0x000000001b027224 */ /* 0x040fe400078e0202 */
[----:B------:R-:W-:Y:S02]  /*11760*/  IMAD.MOV R8, RZ, RZ, -R10 ;  /* 0x000000ffff087224 */ /* 0x000fe400078e0a0a */
[----:B------:R-:W-:Y:S02]  /*11770*/  IMAD R3, R27, R7, R3 ;  /* 0x000000071b037224 */ /* 0x000fe400078e0203 */
[----:B------:R-:W-:Y:S01]  /*11780*/  IMAD.MOV R10, RZ, RZ, -R11 ;  /* 0x000000ffff0a7224 */ /* 0x000fe200078e0a0b */
[----:B------:R-:W-:Y:S01]  /*11790*/  STL [R1+0x344], R12 ;  /* 0x0003440c01007387 */ /* 0x000fe20000100800 */
[----:B------:R-:W-:-:S02]  /*117a0*/  IMAD.MOV R9, RZ, RZ, -R9 ;  /* 0x000000ffff097224 */ /* 0x000fc400078e0a09 */
[C---:B------:R-:W-:Y:S01]  /*117b0*/  IMAD R0, R27.reuse, R8, R4 ;  /* 0x000000081b007224 */ /* 0x040fe200078e0204 */
[----:B------:R0:W-:Y:S04]  /*117c0*/  STL [R1+0x48], R2 ;  /* 0x0000480201007387 */ /* 0x0001e80000100800 */
[----:B------:R1:W-:Y:S01]  /*117d0*/  STL [R1+0x44], R3 ;  /* 0x0000440301007387 */ /* 0x0003e20000100800 */
[----:B0-----:R-:W-:-:S03]  /*117e0*/  IMAD R2, R27, R10, R5 ;  /* 0x0000000a1b027224 */ /* 0x001fc600078e0205 */
[----:B------:R0:W-:Y:S01]  /*117f0*/  STL [R1+0x40], R0 ;  /* 0x0000400001007387 */ /* 0x0001e20000100800 */
[----:B-1----:R-:W-:-:S03]  /*11800*/  IMAD R3, R27, R9, R6 ;  /* 0x000000091b037224 */ /* 0x002fc600078e0206 */
[----:B------:R5:W-:Y:S04]  /*11810*/  STL [R1+0x3c], R2 ;  /* 0x00003c0201007387 */ /* 0x000be80000100800 */
[----:B------:R4:W-:Y:S01]  /*11820*/  STL [R1+0x4], R3 ;  /* 0x0000040301007387 */ /* 0x0009e20000100800 */
[----:B0-----:R-:W-:-:S03]  /*11830*/  IABS R0, R19 ;  /* 0x0000001300007213 */ /* 0x001fc60000000000 */
        /* <DEDUP_REMOVED lines=23> */
[----:B------:R-:W-:Y:S01]  /*119b0*/  STL [R1+0x8c], R11 ;  /* 0x00008c0b01007387 */ /* 0x000fe20000100800 */
[----:B------:R-:W-:-:S03]  /*119c0*/  IMAD R4, R27, R6, R5 ;  /* 0x000000061b047224 */ /* 0x000fc600078e0205 */
[----:B------:R0:W-:Y:S04]  /*119d0*/  STL [R1+0x88], R0 ;  /* 0x0000880001007387 */ /* 0x0001e80000100800 */
[----:B------:R-:W-:Y:S04]  /*119e0*/  STL [R1+0x84], R3 ;  /* 0x0000840301007387 */ /* 0x000fe80000100800 */
        /* <DEDUP_REMOVED lines=13> */
[----:B------:R-:W-:Y:S02]  /*11ac0*/  IMAD.MOV R6, RZ, RZ, -R6 ;  /* 0x000000ffff067224 */ /* 0x000fe400078e0a06 */
[----:B------:R-:W-:-:S04]  /*11ad0*/  IMAD.HI.U32 R7, R28, R2, RZ ;  /* 0x000000021c077227 */ /* 0x000fc800078e00ff */
[----:B------:R-:W-:-:S04]  /*11ae0*/  IMAD.HI.U32 R8, R28, R3, RZ ;  /* 0x000000031c087227 */ /* 0x000fc800078e00ff */
[----:B------:R-:W-:-:S04]  /*11af0*/  IMAD.HI.U32 R9, R28, R4, RZ ;  /* 0x000000041c097227 */ /* 0x000fc800078e00ff */
[----:B------:R-:W-:-:S04]  /*11b00*/  IMAD.HI.U32 R10, R28, R5, RZ ;  /* 0x000000051c0a7227 */ /* 0x000fc800078e00ff */
[C---:B------:R-:W-:Y:S02]  /*11b10*/  IMAD R11, R27.reuse, R6, R0 ;  /* 0x000000061b0b7224 */ /* 0x040fe400078e0200 */
[----:B------:R-:W-:Y:S02]  /*11b20*/  IMAD.MOV R0, RZ, RZ, -R7 ;  /* 0x000000ffff007224 */ /* 0x000fe400078e0a07 */
[----:B------:R-:W-:Y:S02]  /*11b30*/  IMAD.MOV R6, RZ, RZ, -R8 ;  /* 0x000000ffff067224 */ /* 0x000fe400078e0a08 */
[----:B------:R-:W-:Y:S02]  /*11b40*/  IMAD.MOV R7, RZ, RZ, -R9 ;  /* 0x000000ffff077224 */ /* 0x000fe400078e0a09 */
[----:B------:R-:W-:Y:S02]  /*11b50*/  IMAD.MOV R8, RZ, RZ, -R10 ;  /* 0x000000ffff087224 */ /* 0x000fe400078e0a0a */
[----:B------:R-:W-:-:S02]  /*11b60*/  IMAD R9, R27, R0, R2 ;  /* 0x000000001b097224 */ /* 0x000fc400078e0202 */
[C---:B------:R-:W-:Y:S02]  /*11b70*/  IMAD R0, R27.reuse, R6, R3 ;  /* 0x000000061b007224 */ /* 0x040fe400078e0203 */
[C---:B------:R-:W-:Y:S01]  /*11b80*/  IMAD R2, R27.reuse, R7, R4 ;  /* 0x000000071b027224 */ /* 0x040fe200078e0204 */
[----:B------:R-:W-:Y:S01]  /*11b90*/  STL [R1+0x78], R11 ;  /* 0x0000780b01007387 */ /* 0x000fe20000100800 */
[----:B------:R-:W-:-:S03]  /*11ba0*/  IMAD R3, R27, R8, R5 ;  /* 0x000000081b037224 */ /* 0x000fc600078e0205 */
[----:B------:R-:W-:Y:S04]  /*11bb0*/  STL [R1+0x74], R9 ;  /* 0x0000740901007387 */ /* 0x000fe80000100800 */
[----:B------:R0:W-:Y:S04]  /*11bc0*/  STL [R1+0x70], R0 ;  /* 0x0000700001007387 */ /* 0x0001e80000100800 */
        /* <DEDUP_REMOVED lines=15> */
[----:B------:R-:W-:Y:S02]  /*11cc0*/  IMAD.MOV R6, RZ, RZ, -R6 ;  /* 0x000000ffff067224 */ /* 0x000fe400078e0a06 */
[----:B------:R-:W-:Y:S02]  /*11cd0*/  IMAD.MOV R7, RZ, RZ, -R7 ;  /* 0x000000ffff077224 */ /* 0x000fe400078e0a07 */
[----:B------:R-:W-:Y:S02]  /*11ce0*/  IMAD.MOV R9, RZ, RZ, -R9 ;  /* 0x000000ffff097224 */ /* 0x000fe400078e0a09 */
[----:B------:R-:W-:-:S04]  /*11cf0*/  IMAD.HI.U32 R8, R28, R4, RZ ;  /* 0x000000041c087227 */ /* 0x000fc800078e00ff */
[----:B------:R-:W-:-:S04]  /*11d00*/  IMAD.HI.U32 R10, R28, R5, RZ ;  /* 0x000000051c0a7227 */ /* 0x000fc800078e00ff */
[C---:B------:R-:W-:Y:S02]  /*11d10*/  IMAD R11, R27.reuse, R6, R0 ;  /* 0x000000061b0b7224 */ /* 0x040fe400078e0200 */
[C---:B------:R-:W-:Y:S02]  /*11d20*/  IMAD R6, R27.reuse, R7, R2 ;  /* 0x000000071b067224 */ /* 0x040fe400078e0202 */
[C---:B------:R-:W-:Y:S02]  /*11d30*/  IMAD R3, R27.reuse, R9, R3 ;  /* 0x000000091b037224 */ /* 0x040fe400078e0203 */
[----:B------:R-:W-:Y:S01]  /*11d40*/  IMAD.MOV R0, RZ, RZ, -R8 ;  /* 0x000000ffff007224 */ /* 0x000fe200078e0a08 */
[----:B------:R-:W-:Y:S01]  /*11d50*/  STL [R1+0x64], R11 ;  /* 0x0000640b01007387 */ /* 0x000fe20000100800 */
[----:B------:R-:W-:Y:S02]  /*11d60*/  IMAD.MOV R2, RZ, RZ, -R10 ;  /* 0x000000ffff027224 */ /* 0x000fe400078e0a0a */
[C---:B------:R-:W-:Y:S01]  /*11d70*/  IMAD R4, R27.reuse, R0, R4 ;  /* 0x000000001b047224 */ /* 0x040fe200078e0204 */
[----:B------:R-:W-:Y:S04]  /*11d80*/  STL [R1], R6 ;  /* 0x0000000601007387 */ /* 0x000fe80000100800 */
[----:B------:R0:W-:Y:S04]  /*11d90*/  STL [R1+0xb8], R3 ;  /* 0x0000b80301007387 */ /* 0x0001e80000100800 */
[----:B------:R-:W-:Y:S01]  /*11da0*/  STL [R1+0xb4], R4 ;  /* 0x0000b40401007387 */ /* 0x000fe20000100800 */
[----:B0-----:R-:W-:-:S05]  /*11db0*/  IMAD R3, R27, R2, R5 ;  /* 0x000000021b037224 */ /* 0x001fca00078e0205 */
[----:B------:R4:W-:Y:S01]  /*11dc0*/  STL [R1+0xb0], R3 ;  /* 0x0000b00301007387 */ /* 0x0009e20000100800 */
[----:B------:R-:W-:-:S03]  /*11dd0*/  IABS R0, R19 ;  /* 0x0000001300007213 */ /* 0x000fc60000000000 */
        /* <DEDUP_REMOVED lines=11> */
[----:B------:R-:W-:Y:S02]  /*11e90*/  IMAD.MOV R6, RZ, RZ, -R6 ;  /* 0x000000ffff067224 */ /* 0x000fe400078e0a06 */
[----:B------:R-:W-:-:S04]  /*11ea0*/  IMAD.HI.U32 R8, R28, R3, RZ ;  /* 0x000000031c087227 */ /* 0x000fc800078e00ff */
[----:B------:R-:W-:Y:S02]  /*11eb0*/  IMAD.MOV R7, RZ, RZ, -R7 ;  /* 0x000000ffff077224 */ /* 0x000fe400078e0a07 */
[----:B------:R-:W-:-:S04]  /*11ec0*/  IMAD.HI.U32 R9, R28, R4, RZ ;  /* 0x000000041c097227 */ /* 0x000fc800078e00ff */
[----:B------:R-:W-:-:S04]  /*11ed0*/  IMAD.HI.U32 R10, R28, R5, RZ ;  /* 0x000000051c0a7227 */ /* 0x000fc800078e00ff */
[C---:B------:R-:W-:Y:S02]  /*11ee0*/  IMAD R6, R27.reuse, R6, R0 ;  /* 0x000000061b067224 */ /* 0x040fe400078e0200 */
[----:B------:R-:W-:Y:S02]  /*11ef0*/  IMAD.MOV R8, RZ, RZ, -R8 ;  /* 0x000000ffff087224 */ /* 0x000fe400078e0a08 */
[C---:B------:R-:W-:Y:S02]  /*11f00*/  IMAD R0, R27.reuse, R7, R2 ;  /* 0x000000071b007224 */ /* 0x040fe400078e0202 */
[----:B------:R-:W-:Y:S02]  /*11f10*/  IMAD.MOV R9, RZ, RZ, -R9 ;  /* 0x000000ffff097224 */ /* 0x000fe400078e0a09 */
[----:B------:R-:W-:Y:S01]  /*11f20*/  IMAD.MOV R10, RZ, RZ, -R10 ;  /* 0x000000ffff0a7224 */ /* 0x000fe200078e0a0a */
[----:B------:R-:W-:Y:S01]  /*11f30*/  STL [R1+0xac], R6 ;  /* 0x0000ac0601007387 */ /* 0x000fe20000100800 */
[----:B------:R-:W-:-:S02]  /*11f40*/  IMAD R3, R27, R8, R3 ;  /* 0x000000081b037224 */ /* 0x000fc400078e0203 */
[C---:B------:R-:W-:Y:S01]  /*11f50*/  IMAD R2, R27.reuse, R9, R4 ;  /* 0x000000091b027224 */ /* 0x040fe200078e0204 */
[----:B------:R0:W-:Y:S04]  /*11f60*/  STL [R1+0xa8], R0 ;  /* 0x0000a80001007387 */ /* 0x0001e80000100800 */
[----:B------:R-:W-:Y:S01]  /*11f70*/  STL [R1+0xa4], R3 ;  /* 0x0000a40301007387 */ /* 0x000fe20000100800 */
[----:B0-----:R-:W-:-:S03]  /*11f80*/  IMAD R0, R27, R10, R5 ;  /* 0x0000000a1b007224 */ /* 0x001fc600078e0205 */
[----:B------:R-:W-:Y:S04]  /*11f90*/  STL [R1+0xa0], R2 ;  /* 0x0000a00201007387 */ /* 0x000fe80000100800 */
[----:B------:R0:W-:Y:S04]  /*11fa0*/  STL [R1+0x9c], R0 ;  /* 0x00009c0001007387 */ /* 0x0001e80000100800 */
[----:B------:R-:W3:Y:S01]  /*11fb0*/  LDL R17, [R1+0x738c] ;  /* 0x00738c0001117983 */ /* 0x000ee20000100800 */
[----:B0-----:R-:W-:-:S03]  /*11fc0*/  IABS R0, R19 ;  /* 0x0000001300007213 */ /* 0x001fc60000000000 */
[----:B------:R-:W3:Y:S01]  /*11fd0*/  LDL R19, [R1+0x7388] ;  /* 0x0073880001137983 */ /* 0x000ee20000100800 */
[----:B-----5:R-:W-:Y:S02]  /*11fe0*/  IABS R2, R21 ;  /* 0x0000001500027213 */ /* 0x020fe40000000000 */
[----:B----4-:R-:W-:Y:S02]  /*11ff0*/  IABS R3, R16 ;  /* 0x0000001000037213 */ /* 0x010fe40000000000 */
        /* <DEDUP_REMOVED lines=17> */
[----:B------:R-:W-:Y:S01]  /*12110*/  STL [R1+0x98], R4 ;  /* 0x0000980401007387 */ /* 0x000fe20000100800 */
[----:B------:R-:W-:-:S03]  /*12120*/  IMAD.HI.U32 R8, R28, R20, RZ ;  /* 0x000000141c087227 */ /* 0x000fc600078e00ff */
[----:B------:R0:W-:Y:S04]  /*12130*/  STL [R1+0x94], R2 ;  /* 0x0000940201007387 */ /* 0x0001e80000100800 */
[----:B------:R-:W-:Y:S01]  /*12140*/  STL [R1+0x75d8], R21 ;  /* 0x0075d81501007387 */ /* 0x000fe20000100800 */
[----:B------:R-:W-:-:S03]  /*12150*/  IMAD.MOV R8, RZ, RZ, -R8 ;  /* 0x000000ffff087224 */ /* 0x000fc600078e0a08 */
[----:B------:R1:W-:Y:S01]  /*12160*/  STL [R1+0x90], R0 ;  /* 0x0000900001007387 */ /* 0x0003e20000100800 */
[----:B------:R-:W-:Y:S01]  /*12170*/  IMAD R20, R27, R8, R20 ;  /* 0x000000081b147224 */ /* 0x000fe200078e0214 */
[----:B------:R-:W-:Y:S02]  /*12180*/  IABS R18, R17 ;  /* 0x0000001100127213 */ /* 0x000fe40000000000 */
[----:B------:R-:W-:-:S03]  /*12190*/  IABS R19, R19 ;  /* 0x0000001300137213 */ /* 0x000fc60000000000 */
[----:B0-----:R-:W-:-:S04]  /*121a0*/  IMAD.HI.U32 R2, R28, R18, RZ ;  /* 0x000000121c027227 */ /* 0x001fc800078e00ff */
[----:B-1----:R-:W-:-:S04]  /*121b0*/  IMAD.HI.U32 R0, R28, R19, RZ ;  /* 0x000000131c007227 */ /* 0x002fc800078e00ff */
[----:B------:R-:W-:Y:S02]  /*121c0*/  IMAD.MOV R0, RZ, RZ, -R0 ;  /* 0x000000ffff007224 */ /* 0x000fe400078e0a00 */
[----:B------:R-:W-:Y:S02]  /*121d0*/  IMAD.MOV R2, RZ, RZ, -R2 ;  /* 0x000000ffff027224 */ /* 0x000fe400078e0a02 */
[C---:B------:R-:W-:Y:S02]  /*121e0*/  IMAD R19, R27.reuse, R0, R19 ;  /* 0x000000001b137224 */ /* 0x040fe400078e0213 */
[----:B------:R-:W-:Y:S01]  /*121f0*/  IMAD R18, R27, R2, R18 ;  /* 0x000000021b127224 */ /* 0x000fe200078e0212 */
[----:B------:R0:W-:Y:S04]  /*12200*/  STL [R1+0x75c4], R20 ;  /* 0x0075c41401007387 */ /* 0x0001e80000100800 */
[----:B------:R-:W5:Y:S04]  /*12210*/  LDL R13, [R1+0x73a0] ;  /* 0x0073a000010d7983 */ /* 0x000f680000100800 */
[----:B------:R-:W5:Y:S01]  /*12220*/  LDL R12, [R1+0x73a4] ;  /* 0x0073a400010c7983 */ /* 0x000f620000100800 */
[----:B----4-:R-:W-:-:S03]  /*12230*/  IABS R17, R16 ;  /* 0x0000001000117213 */ /* 0x010fc60000000000 */
[----:B------:R-:W4:Y:S04]  /*12240*/  LDL R11, [R1+0x73a8] ;  /* 0x0073a800010b7983 */ /* 0x000f280000100800 */
[----:B------:R-:W5:Y:S04]  /*12250*/  LDL R9, [R1+0x73ac] ;  /* 0x0073ac0001097983 */ /* 0x000f680000100800 */
[----:B0-----:R-:W4:Y:S01]  /*12260*/  LDL R20, [R1+0x20] ;  /* 0x0000200001147983 */ /* 0x001f220000100800 */
[----:B------:R-:W-:-:S04]  /*12270*/  IMAD.HI.U32 R3, R28, R17, RZ ;  /* 0x000000111c037227 */ /* 0x000fc800078e00ff */
[----:B------:R-:W-:-:S04]  /*12280*/  IMAD.MOV R3, RZ, RZ, -R3 ;  /* 0x000000ffff037224 */ /* 0x000fc800078e0a03 */
[----:B------:R-:W-:Y:S01]  /*12290*/  IMAD R17, R27, R3, R17 ;  /* 0x000000031b117224 */ /* 0x000fe200078e0211 */
[----:B--2---:R-:W-:Y:S02]  /*122a0*/  IABS R16, R14 ;  /* 0x0000000e00107213 */ /* 0x004fe40000000000 */
[----:B------:R-:W2:Y:S04]  /*122b0*/  LDL R14, [R1+0x739c] ;  /* 0x00739c00010e7983 */ /* 0x000ea80000100800 */
[----:B------:R-:W-:Y:S04]  /*122c0*/  STL [R1+0x75c0], R19 ;  /* 0x0075c01301007387 */ /* 0x000fe80000100800 */
[----:B------:R0:W-:Y:S04]  /*122d0*/  STL [R1+0x75c8], R18 ;  /* 0x0075c81201007387 */ /* 0x0001e80000100800 */
[----:B0-----:R-:W4:Y:S01]  /*122e0*/  LDL R18, [R1+0x24] ;  /* 0x0000240001127983 */ /* 0x001f220000100800 */
[----:B------:R-:W-:-:S04]  /*122f0*/  IMAD.HI.U32 R4, R28, R16, RZ ;  /* 0x000000101c047227 */ /* 0x000fc800078e00ff */
[----:B------:R-:W-:-:S04]  /*12300*/  IMAD.MOV R4, RZ, RZ, -R4 ;  /* 0x000000ffff047224 */ /* 0x000fc800078e0a04 */
[----:B------:R-:W-:Y:S01]  /*12310*/  IMAD R16, R27, R4, R16 ;  /* 0x000000041b107224 */ /* 0x000fe200078e0210 */
[----:B------:R0:W-:Y:S04]  /*12320*/  STL [R1+0x75cc], R17 ;  /* 0x0075cc1101007387 */ /* 0x0001e80000100800 */
[----:B------:R-:W-:Y:S01]  /*12330*/  STL [R1+0x75d0], R16 ;  /* 0x0075d01001007387 */ /* 0x000fe20000100800 */
[----:B---3--:R-:W-:-:S05]  /*12340*/  IABS R15, R15 ;  /* 0x0000000f000f7213 */ /* 0x008fca0000000000 */
[----:B------:R-:W-:-:S04]  /*12350*/  IMAD.HI.U32 R5, R28, R15, RZ ;  /* 0x0000000f1c057227 */ /* 0x000fc800078e00ff */
[----:B------:R-:W-:-:S04]  /*12360*/  IMAD.MOV R5, RZ, RZ, -R5 ;  /* 0x000000ffff057224 */ /* 0x000fc800078e0a05 */
[----:B------:R-:W-:-:S05]  /*12370*/  IMAD R15, R27, R5, R15 ;  /* 0x000000051b0f7224 */ /* 0x000fca00078e020f */
[----:B------:R-:W-:Y:S04]  /*12380*/  STL [R1+0x75bc], R15 ;  /* 0x0075bc0f01007387 */ /* 0x000fe80000100800 */
[----:B------:R-:W3:Y:S01]  /*12390*/  LDL R21, [R1+0x73c0] ;  /* 0x0073c00001157983 */ /* 0x000ee20000100800 */
[----:B------:R-:W-:-:S03]  /*123a0*/  ISETP.GT.U32.AND P0, PT, R27, R29, PT ;  /* 0x0000001d1b00720c */ /* 0x000fc60003f04070 */
[----:B------:R-:W3:Y:S04]  /*123b0*/  LDL R8, [R1+0x73b4] ;  /* 0x0073b40001087983 */ /* 0x000ee80000100800 */
[----:B------:R-:W3:Y:S04]  /*123c0*/  LDL R7, [R1+0x73b8] ;  /* 0x0073b80001077983 */ /* 0x000ee80000100800 */
[----:B------:R-:W3:Y:S02]  /*123d0*/  LDL R6, [R1+0x73bc] ;  /* 0x0073bc0001067983 */ /* 0x000ee40000100800 */
[----:B------:R-:W-:-:S05]  /*123e0*/  @!P0 IMAD.IADD R29, R29, 0x1, -R27 ;  /* 0x000000011d1d8824 */ /* 0x000fca00078e0a1b */
[----:B------:R-:W-:-:S13]  /*123f0*/  ISETP.GT.U32.AND P0, PT, R27, R29, PT ;  /* 0x0000001d1b00720c */ /* 0x000fda0003f04070 */
[----:B------:R-:W-:Y:S01]  /*12400*/  @!P0 IMAD.IADD R29, R29, 0x1, -R27 ;  /* 0x000000011d1d8824 */ /* 0x000fe200078e0a1b */
[----:B------:R-:W-:-:S13]  /*12410*/  ISETP.GT.U32.AND P0, PT, R27, R26, PT ;  /* 0x0000001a1b00720c */ /* 0x000fda0003f04070 */
        /* <DEDUP_REMOVED lines=17> */
[C---:B------:R-:W-:Y:S02]  /*12530*/  ISETP.GT.U32.AND P0, PT, R27.reuse, R22, PT ;  /* 0x000000161b00720c */ /* 0x040fe40003f04070 */
[----:B-----5:R-:W-:Y:S02]  /*12540*/  IABS R10, R9 ;  /* 0x00000009000a7213 */ /* 0x020fe40000000000 */
[----:B------:R-:W5:Y:S01]  /*12550*/  LDL R9, [R1+0x73b0] ;  /* 0x0073b00001097983 */ /* 0x000f620000100800 */
[----:B--2---:R-:W-:Y:S02]  /*12560*/  IABS R14, R14 ;  /* 0x0000000e000e7213 */ /* 0x004fe40000000000 */
[----:B------:R-:W-:Y:S01]  /*12570*/  IABS R13, R13 ;  /* 0x0000000d000d7213 */ /* 0x000fe20000000000 */
[----:B0-----:R-:W2:Y:S05]  /*12580*/  LDL.LU R17, [R1+0x1c] ;  /* 0x00001c0001117983 */ /* 0x001eaa0000300800 */
[----:B------:R-:W-:Y:S01]  /*12590*/  @!P0 IMAD.IADD R22, R22, 0x1, -R27 ;  /* 0x0000000116168824 */ /* 0x000fe200078e0a1b */
[----:B------:R-:W-:Y:S01]  /*125a0*/  IABS R12, R12 ;  /* 0x0000000c000c7213 */ /* 0x000fe20000000000 */
[----:B------:R-:W2:Y:S01]  /*125b0*/  LDL.LU R19, [R1+0x18] ;  /* 0x0000180001137983 */ /* 0x000ea20000300800 */
[----:B----4-:R-:W-:-:S02]  /*125c0*/  ISETP.GT.U32.AND P0, PT, R27, R18, PT ;  /* 0x000000121b00720c */ /* 0x010fc40003f04070 */
[----:B------:R-:W-:Y:S01]  /*125d0*/  IABS R11, R11 ;  /* 0x0000000b000b7213 */ /* 0x000fe20000000000 */
[----:B------:R-:W-:-:S10]  /*125e0*/  IMAD.HI.U32 R0, R28, R14, RZ ;  /* 0x0000000e1c007227 */ /* 0x000fd400078e00ff */
[----:B------:R-:W-:Y:S02]  /*125f0*/  @!P0 IMAD.IADD R18, R18, 0x1, -R27 ;  /* 0x0000000112128824 */ /* 0x000fe400078e0a1b */
[----:B------:R-:W-:-:S03]  /*12600*/  IMAD.HI.U32 R2, R28, R13, RZ ;  /* 0x0000000d1c027227 */ /* 0x000fc600078e00ff */
[----:B------:R-:W-:Y:S01]  /*12610*/  @!P0 STL [R1+0x24], R18 ;  /* 0x0000241201008387 */ /* 0x000fe20000100800 */
[----:B------:R-:W-:Y:S01]  /*12620*/  ISETP.GT.U32.AND P0, PT, R27, R20, PT ;  /* 0x000000141b00720c */ /* 0x000fe20003f04070 */
        /* <DEDUP_REMOVED lines=13> */
[----:B------:R-:W-:Y:S02]  /*12700*/  IMAD R10, R27, R5, R10 ;  /* 0x000000051b0a7224 */ /* 0x000fe400078e020a */
[----:B------:R-:W-:Y:S01]  /*12710*/  @!P0 IMAD.IADD R20, R20, 0x1, -R27 ;  /* 0x0000000114148824 */ /* 0x000fe200078e0a1b */
[----:B------:R-:W-:Y:S04]  /*12720*/  STL [R1+0x75b8], R13 ;  /* 0x0075b80d01007387 */ /* 0x000fe80000100800 */
[----:B------:R-:W-:Y:S04]  /*12730*/  STL [R1+0x75d4], R12 ;  /* 0x0075d40c01007387 */ /* 0x000fe80000100800 */
[----:B------:R-:W-:Y:S04]  /*12740*/  STL [R1+0x75b0], R11 ;  /* 0x0075b00b01007387 */ /* 0x000fe80000100800 */
[----:B------:R-:W-:Y:S04]  /*12750*/  STL [R1+0x75b4], R10 ;  /* 0x0075b40a01007387 */ /* 0x000fe80000100800 */
[----:B------:R1:W-:Y:S04]  /*12760*/  @!P0 STL [R1+0x20], R20 ;  /* 0x0000201401008387 */ /* 0x0003e80000100800 */
[----:B0-----:R-:W4:Y:S04]  /*12770*/  LDL R14, [R1+0x73c4] ;  /* 0x0073c400010e7983 */ /* 0x001f280000100800 */
[----:B------:R-:W2:Y:S04]  /*12780*/  LDL R16, [R1+0x73c8] ;  /* 0x0073c80001107983 */ /* 0x000ea80000100800 */
[----:B------:R-:W2:Y:S04]  /*12790*/  LDL R18, [R1+0x73cc] ;  /* 0x0073cc0001127983 */ /* 0x000ea80000100800 */
[----:B-1----:R-:W2:Y:S01]  /*127a0*/  LDL R20, [R1+0x73d0] ;  /* 0x0073d00001147983 */ /* 0x002ea20000100800 */
[----:B---3--:R-:W-:-:S03]  /*127b0*/  IABS R5, R21 ;  /* 0x0000001500057213 */ /* 0x008fc60000000000 */
[----:B------:R-:W3:Y:S01]  /*127c0*/  LDL R21, [R1+0x73d4] ;  /* 0x0073d40001157983 */ /* 0x000ee20000100800 */
[----:B------:R-:W-:-:S03]  /*127d0*/  IABS R8, R8 ;  /* 0x0000000800087213 */ /* 0x000fc60000000000 */
[----:B------:R-:W3:Y:S02]  /*127e0*/  LDL.LU R15, [R1+0x10] ;  /* 0x00001000010f7983 */ /* 0x000ee40000300800 */
[----:B------:R-:W-:-:S04]  /*127f0*/  IMAD.HI.U32 R2, R28, R8, RZ ;  /* 0x000000081c027227 */ /* 0x000fc800078e00ff */
[----:B------:R-:W-:Y:S01]  /*12800*/  IMAD.MOV R2, RZ, RZ, -R2 ;  /* 0x000000ffff027224 */ /* 0x000fe200078e0a02 */
[----:B------:R-:W-:-:S03]  /*12810*/  IABS R7, R7 ;  /* 0x0000000700077213 */ /* 0x000fc60000000000 */
[----:B------:R-:W-:Y:S01]  /*12820*/  IMAD R8, R27, R2, R8 ;  /* 0x000000021b087224 */ /* 0x000fe200078e0208 */
[----:B------:R-:W-:Y:S01]  /*12830*/  IABS R6, R6 ;  /* 0x0000000600067213 */ /* 0x000fe20000000000 */
[----:B------:R-:W-:-:S04]  /*12840*/  IMAD.HI.U32 R3, R28, R7, RZ ;  /* 0x000000071c037227 */ /* 0x000fc800078e00ff */
[----:B------:R-:W-:-:S04]  /*12850*/  IMAD.HI.U32 R4, R28, R6, RZ ;  /* 0x000000061c047227 */ /* 0x000fc800078e00ff */
[----:B------:R-:W-:-:S04]  /*12860*/  IMAD.HI.U32 R10, R28, R5, RZ ;  /* 0x000000051c0a7227 */ /* 0x000fc800078e00ff */
[----:B------:R-:W-:Y:S02]  /*12870*/  IMAD.MOV R3, RZ, RZ, -R3 ;  /* 0x000000ffff037224 */ /* 0x000fe400078e0a03 */
[----:B------:R-:W-:Y:S02]  /*12880*/  IMAD.MOV R4, RZ, RZ, -R4 ;  /* 0x000000ffff047224 */ /* 0x000fe400078e0a04 */
[----:B------:R-:W-:Y:S02]  /*12890*/  IMAD.MOV R10, RZ, RZ, -R10 ;  /* 0x000000ffff0a7224 */ /* 0x000fe400078e0a0a */
[C---:B------:R-:W-:Y:S02]  /*128a0*/  IMAD R7, R27.reuse, R3, R7 ;  /* 0x000000031b077224 */ /* 0x040fe400078e0207 */
[C---:B------:R-:W-:Y:S02]  /*128b0*/  IMAD R6, R27.reuse, R4, R6 ;  /* 0x000000041b067224 */ /* 0x040fe400078e0206 */
[----:B------:R-:W-:Y:S01]  /*128c0*/  IMAD R5, R27, R10, R5 ;  /* 0x0000000a1b057224 */ /* 0x000fe200078e0205 */
[----:B-----5:R-:W-:-:S05]  /*128d0*/  IABS R9, R9 ;  /* 0x0000000900097213 */ /* 0x020fca0000000000 */
[----:B------:R-:W-:-:S04]  /*128e0*/  IMAD.HI.U32 R0, R28, R9, RZ ;  /* 0x000000091c007227 */ /* 0x000fc800078e00ff */
[----:B------:R-:W-:-:S04]  /*128f0*/  IMAD.MOV R0, RZ, RZ, -R0 ;  /* 0x000000ffff007224 */ /* 0x000fc800078e0a00 */
[----:B------:R-:W-:-:S05]  /*12900*/  IMAD R9, R27, R0, R9 ;  /* 0x000000001b097224 */ /* 0x000fca00078e0209 */
[----:B------:R-:W-:Y:S04]  /*12910*/  STL [R1+0x759c], R9 ;  /* 0x00759c0901007387 */ /* 0x000fe80000100800 */
[----:B------:R0:W-:Y:S04]  /*12920*/  STL [R1+0x75a0], R8 ;  /* 0x0075a00801007387 */ /* 0x0001e80000100800 */
[----:B0-----:R-:W5:Y:S04]  /*12930*/  LDL.LU R8, [R1+0x14] ;  /* 0x0000140001087983 */ /* 0x001f680000300800 */
[----:B------:R-:W-:Y:S04]  /*12940*/  STL [R1+0x75a4], R7 ;  /* 0x0075a40701007387 */ /* 0x000fe80000100800 */
[----:B------:R0:W-:Y:S04]  /*12950*/  STL [R1+0x75a8], R6 ;  /* 0x0075a80601007387 */ /* 0x0001e80000100800 */
[----:B------:R3:W-:Y:S01]  /*12960*/  STL [R1+0x7594], R5 ;  /* 0x0075940501007387 */ /* 0x0007e20000100800 */
[----:B----4-:R-:W-:-:S02]  /*12970*/  IABS R4, R14 ;  /* 0x0000000e00047213 */ /* 0x010fc40000000000 */
[----:B--2---:R-:W-:-:S03]  /*12980*/  IABS R3, R16 ;  /* 0x0000001000037213 */ /* 0x004fc60000000000 */
[----:B------:R-:W-:Y:S01]  /*12990*/  IMAD.HI.U32 R10, R28, R4, RZ ;  /* 0x000000041c0a7227 */ /* 0x000fe200078e00ff */
[----:B------:R-:W-:-:S03]  /*129a0*/  IABS R2, R18 ;  /* 0x0000001200027213 */ /* 0x000fc60000000000 */
[----:B------:R-:W-:Y:S01]  /*129b0*/  IMAD.HI.U32 R11, R28, R3, RZ ;  /* 0x000000031c0b7227 */ /* 0x000fe200078e00ff */
[----:B------:R-:W-:-:S03]  /*129c0*/  IABS R0, R20 ;  /* 0x0000001400007213 */ /* 0x000fc60000000000 */
[----:B------:R-:W-:Y:S02]  /*129d0*/  IMAD.MOV R13, RZ, RZ, -R10 ;  /* 0x000000ffff0d7224 */ /* 0x000fe400078e0a0a */
[----:B------:R-:W-:-:S04]  /*129e0*/  IMAD.HI.U32 R9, R28, R2, RZ ;  /* 0x000000021c097227 */ /* 0x000fc800078e00ff */
[----:B------:R-:W-:Y:S02]  /*129f0*/  IMAD.MOV R11, RZ, RZ, -R11 ;  /* 0x000000ffff0b7224 */ /* 0x000fe400078e0a0b */
[----:B0-----:R-:W-:Y:S01]  /*12a00*/  IMAD.HI.U32 R6, R28, R0, RZ ;  /* 0x000000001c067227 */ /* 0x001fe200078e00ff */
[----:B---3--:R-:W-:-:S03]  /*12a10*/  IABS R5, R21 ;  /* 0x0000001500057213 */ /* 0x008fc60000000000 */
[----:B------:R-:W-:Y:S02]  /*12a20*/  IMAD R4, R27, R13, R4 ;  /* 0x0000000d1b047224 */ /* 0x000fe400078e0204 */
[----:B------:R-:W-:Y:S02]  /*12a30*/  IMAD.MOV.U32 R12, RZ, RZ, R5 ;  /* 0x000000ffff0c7224 */ /* 0x000fe400078e0005 */
[----:B------:R-:W2:Y:S01]  /*12a40*/  LDL.LU R5, [R1+0x24] ;  /* 0x0000240001057983 */ /* 0x000ea20000300800 */
[----:B------:R-:W-:-:S03]  /*12a50*/  IMAD.MOV R9, RZ, RZ, -R9 ;  /* 0x000000ffff097224 */ /* 0x000fc600078e0a09 */
[----:B------:R-:W3:Y:S01]  /*12a60*/  LDL.LU R7, [R1+0x20] ;  /* 0x0000200001077983 */ /* 0x000ee20000300800 */
[C---:B------:R-:W-:Y:S02]  /*12a70*/  IMAD R3, R27.reuse, R11, R3 ;  /* 0x0000000b1b037224 */ /* 0x040fe400078e0203 */
[----:B------:R-:W-:Y:S01]  /*12a80*/  IMAD.MOV R6, RZ, RZ, -R6 ;  /* 0x000000ffff067224 */ /* 0x000fe200078e0a06 */
[----:B------:R-:W-:Y:S01]  /*12a90*/  STL [R1+0x7598], R4 ;  /* 0x0075980401007387 */ /* 0x000fe20000100800 */
[C---:B------:R-:W-:Y:S02]  /*12aa0*/  IMAD R2, R27.reuse, R9, R2 ;  /* 0x000000091b027224 */ /* 0x040fe400078e0202 */
[----:B------:R-:W-:Y:S01]  /*12ab0*/  IMAD.HI.U32 R10, R28, R12, RZ ;  /* 0x0000000c1c0a7227 */ /* 0x000fe200078e00ff */
[----:B------:R-:W4:Y:S03]  /*12ac0*/  LDL.LU R21, [R1+0x108] ;  /* 0x0001080001157983 */ /* 0x000f260000300800 */
[----:B------:R-:W-:Y:S01]  /*12ad0*/  IMAD R0, R27, R6, R0 ;  /* 0x000000061b007224 */ /* 0x000fe200078e0200 */
[----:B------:R0:W-:Y:S01]  /*12ae0*/  STL [R1+0x75dc], R3 ;  /* 0x0075dc0301007387 */ /* 0x0001e20000100800 */
[----:B------:R-:W-:-:S03]  /*12af0*/  IMAD.MOV.U32 R6, RZ, RZ, R29 ;  /* 0x000000ffff067224 */ /* 0x000fc600078e001d */
[----:B------:R-:W4:Y:S01]  /*12b00*/  LDL.LU R9, [R1+0x104] ;  /* 0x0001040001097983 */ /* 0x000f220000300800 */
[----:B------:R-:W-:-:S03]  /*12b10*/  IMAD.MOV R10, RZ, RZ, -R10 ;  /* 0x000000ffff0a7224 */ /* 0x000fc600078e0a0a */
[----:B------:R-:W4:Y:S01]  /*12b20*/  LDL.LU R11, [R1+0x100] ;  /* 0x00010000010b7983 */ /* 0x000f220000300800 */
[----:B------:R-:W-:-:S03]  /*12b30*/  @!P6 IMAD.MOV R6, RZ, RZ, -R6 ;  /* 0x000000ffff06e224 */ /* 0x000fc600078e0a06 */
[----:B------:R1:W-:Y:S01]  /*12b40*/  STL [R1+0x75e0], R2 ;  /* 0x0075e00201007387 */ /* 0x0003e20000100800 */
[----:B------:R-:W-:-:S03]  /*12b50*/  IMAD R29, R27, R10, R12 ;  /* 0x0000000a1b1d7224 */ /* 0x000fc600078e020c */
[----:B0-----:R-:W4:Y:S01]  /*12b60*/  LDL R3, [R1+0x727c] ;  /* 0x00727c0001037983 */ /* 0x001f220000100800 */
[----:B-1----:R-:W-:-:S03]  /*12b70*/  IMAD.MOV.U32 R2, RZ, RZ, R26 ;  /* 0x000000ffff027224 */ /* 0x002fc600078e001a */
[----:B------:R-:W4:Y:S01]  /*12b80*/  LDL.LU R18, [R1+0x30] ;  /* 0x0000300001127983 */ /* 0x000f220000300800 */
[----:B------:R-:W-:Y:S02]  /*12b90*/  IMAD.MOV.U32 R10, RZ, RZ, R25 ;  /* 0x000000ffff0a7224 */ /* 0x000fe400078e0019 */
[----:B------:R-:W-:Y:S01]  /*12ba0*/  @!P2 IMAD.MOV R2, RZ, RZ, -R2 ;  /* 0x000000ffff02a224 */ /* 0x000fe200078e0a02 */
[----:B------:R-:W4:Y:S04]  /*12bb0*/  LDL R4, [R1+0x73d8] ;  /* 0x0073d80001047983 */ /* 0x000f280000100800 */
[----:B------:R-:W4:Y:S04]  /*12bc0*/  LDL.LU R12, [R1+0x2c] ;  /* 0x00002c00010c7983 */ /* 0x000f280000300800 */
[----:B------:R0:W-:Y:S01]  /*12bd0*/  STL [R1+0x340], R6 ;  /* 0x0003400601007387 */ /* 0x0001e20000100800 */
[----:B------:R-:W-:-:S02]  /*12be0*/  @!P3 IMAD.MOV R10, RZ, RZ, -R10 ;  /* 0x000000ffff0ab224 */ /* 0x000fc400078e0a0a */
[----:B------:R-:W-:Y:S01]  /*12bf0*/  IMAD.MOV.U32 R16, RZ, RZ, R23 ;  /* 0x000000ffff107224 */ /* 0x000fe200078e0017 */
[----:B0-----:R-:W4:Y:S04]  /*12c00*/  LDL R6, [R1+0x7280] ;  /* 0x0072800001067983 */ /* 0x001f280000100800 */
[----:B------:R-:W4:Y:S04]  /*12c10*/  LDL.LU R20, [R1+0x28] ;  /* 0x0000280001147983 */ /* 0x000f280000300800 */
[----:B------:R0:W-:Y:S01]  /*12c20*/  STL [R1+0x33c], R2 ;  /* 0x00033c0201007387 */ /* 0x0001e20000100800 */
[----:B------:R-:W-:-:S03]  /*12c30*/  @!P1 IMAD.MOV R16, RZ, RZ, -R16 ;  /* 0x000000ffff109224 */ /* 0x000fc600078e0a10 */
[----:B------:R1:W-:Y:S04]  /*12c40*/  STL [R1+0x338], R10 ;  /* 0x0003380a01007387 */ /* 0x0003e80000100800 */
[----:B------:R-:W4:Y:S01]  /*12c50*/  LDL R13, [R1+0x7288] ;  /* 0x00728800010d7983 */ /* 0x000f220000100800 */
[----:B0-----:R-:W-:-:S03]  /*12c60*/  IMAD.MOV.U32 R2, RZ, RZ, R24 ;  /* 0x000000ffff027224 */ /* 0x001fc600078e0018 */
[----:B------:R-:W4:Y:S01]  /*12c70*/  LDL R14, [R1+0x728c] ;  /* 0x00728c00010e7983 */ /* 0x000f220000100800 */
[----:B------:R-:W-:-:S03]  /*12c80*/  @!P4 IMAD.MOV R2, RZ, RZ, -R2 ;  /* 0x000000ffff02c224 */ /* 0x000fc600078e0a02 */
[----:B-1----:R-:W4:Y:S04]  /*12c90*/  LDL R10, [R1+0x7284] ;  /* 0x00728400010a7983 */ /* 0x002f280000100800 */
[----:B------:R-:W-:Y:S04]  /*12ca0*/  STL [R1+0x334], R2 ;  /* 0x0003340201007387 */ /* 0x000fe80000100800 */
[----:B------:R0:W-:Y:S04]  /*12cb0*/  STL [R1+0x330], R16 ;  /* 0x0003301001007387 */ /* 0x0001e80000100800 */
[----:B0-----:R-:W4:Y:S01]  /*12cc0*/  LDL R16, [R1+0x7290] ;  /* 0x0072900001107983 */ /* 0x001f220000100800 */
[----:B------:R-:W-:-:S13]  /*12cd0*/  ISETP.GT.U32.AND P0, PT, R27, R17, PT ;  /* 0x000000111b00720c */ /* 0x000fda0003f04070 */
[----:B------:R-:W-:Y:S01]  /*12ce0*/  @!P0 IMAD.IADD R17, R17, 0x1, -R27 ;  /* 0x0000000111118824 */ /* 0x000fe200078e0a1b */
[----:B------:R-:W-:-:S13]  /*12cf0*/  ISETP.GT.U32.AND P0, PT, R27, R19, PT ;  /* 0x000000131b00720c */ /* 0x000fda0003f04070 */
[----:B------:R-:W-:Y:S01]  /*12d00*/  @!P0 IMAD.IADD R19, R19, 0x1, -R27 ;  /* 0x0000000113138824 */ /* 0x000fe200078e0a1b */
[----:B------:R-:W-:-:S04]  /*12d10*/  ISETP.GT.U32.AND P3, PT, R27, R17, PT ;  /* 0x000000111b00720c */ /* 0x000fc80003f64070 */
[----:B------:R-:W-:Y:S01]  /*12d20*/  ISETP.GT.U32.AND P4, PT, R27, R19, PT ;  /* 0x000000131b00720c */ /* 0x000fe20003f84070 */
[----:B------:R-:W-:-:S08]  /*12d30*/  IMAD.MOV.U32 R2, RZ, RZ, R22 ;  /* 0x000000ffff027224 */ /* 0x000fd000078e0016 */
[----:B------:R-:W-:-:S04]  /*12d40*/  @!P3 IMAD.IADD R17, R17, 0x1, -R27 ;  /* 0x000000011111b824 */ /* 0x000fc800078e0a1b */
[----:B------:R-:W-:Y:S02]  /*12d50*/  @!P4 IMAD.IADD R19, R19, 0x1, -R27 ;  /* 0x000000011313c824 */ /* 0x000fe400078e0a1b */
[----:B------:R-:W-:Y:S01]  /*12d60*/  @!P5 IMAD.MOV R2, RZ, RZ, -R2 ;  /* 0x000000ffff02d224 */ /* 0x000fe200078e0a02 */
[----:B-----5:R-:W-:-:S13]  /*12d70*/  ISETP.GT.U32.AND P0, PT, R27, R8, PT ;  /* 0x000000081b00720c */ /* 0x020fda0003f04070 */
[----:B------:R-:W-:Y:S01]  /*12d80*/  @!P0 IMAD.IADD R8, R8, 0x1, -R27 ;  /* 0x0000000108088824 */ /* 0x000fe200078e0a1b */
[----:B------:R-:W-:-:S04]  /*12d90*/  ISETP.GT.U32.AND P0, PT, R27, R15, PT ;  /* 0x0000000f1b00720c */ /* 0x000fc80003f04070 */
[----:B------:R-:W-:-:S09]  /*12da0*/  ISETP.GT.U32.AND P6, PT, R27, R8, PT ;  /* 0x000000081b00720c */ /* 0x000fd20003fc4070 */
[----:B------:R-:W-:-:S05]  /*12db0*/  @!P0 IMAD.IADD R15, R15, 0x1, -R27 ;  /* 0x000000010f0f8824 */ /* 0x000fca00078e0a1b */
[----:B------:R-:W-:Y:S01]  /*12dc0*/  ISETP.GT.U32.AND P1, PT, R27, R15, PT ;  /* 0x0000000f1b00720c */ /* 0x000fe20003f24070 */
[--C-:B------:R-:W-:Y:S01]  /*12dd0*/  @!P6 IMAD.IADD R8, R8, 0x1, -R27.reuse ;  /* 0x000000010808e824 */ /* 0x100fe200078e0a1b */
[----:B------:R0:W-:Y:S11]  /*12de0*/  STL [R1+0x32c], R2 ;  /* 0x00032c0201007387 */ /* 0x0001f60000100800 */
[----:B------:R-:W-:Y:S01]  /*12df0*/  @!P1 IMAD.IADD R15, R15, 0x1, -R27 ;  /* 0x000000010f0f9824 */ /* 0x000fe200078e0a1b */
[----:B--2---:R-:W-:-:S02]  /*12e00*/  ISETP.GT.U32.AND P0, PT, R27, R5, PT ;  /* 0x000000051b00720c */ /* 0x004fc40003f04070 */
[----:B---3--:R-:W-:-:S11]  /*12e10*/  ISETP.GT.U32.AND P2, PT, R27, R7, PT ;  /* 0x000000071b00720c */ /* 0x008fd60003f44070 */
[--C-:B------:R-:W-:Y:S02]  /*12e20*/  @!P0 IMAD.IADD R5, R5, 0x1, -R27.reuse ;  /* 0x0000000105058824 */ /* 0x100fe400078e0a1b */
[----:B------:R-:W-:Y:S01]  /*12e30*/  @!P2 IMAD.IADD R7, R7, 0x1, -R27 ;  /* 0x000000010707a824 */ /* 0x000fe200078e0a1b */
[C---:B----4-:R-:W-:Y:S02]  /*12e40*/  ISETP.GT.U32.AND P2, PT, R27.reuse, R9, PT ;  /* 0x000000091b00720c */ /* 0x050fe40003f44070 */
[----:B------:R-:W-:Y:S02]  /*12e50*/  ISETP.GT.U32.AND P3, PT, R27, R11, PT ;  /* 0x0000000b1b00720c */ /* 0x000fe40003f64070 */
[----:B------:R-:W-:Y:S02]  /*12e60*/  ISETP.GE.AND P0, PT, R3, RZ, PT ;  /* 0x000000ff0300720c */ /* 0x000fe40003f06270 */
[C---:B------:R-:W-:Y:S02]  /*12e70*/  ISETP.GT.U32.AND P4, PT, R27.reuse, R18, PT ;  /* 0x000000121b00720c */ /* 0x040fe40003f84070 */
[----:B------:R-:W-:-:S05]  /*12e80*/  ISETP.GT.U32.AND P6, PT, R27, R12, PT ;  /* 0x0000000c1b00720c */ /* 0x000fca0003fc4070 */
[----:B------:R-:W-:Y:S02]  /*12e90*/  @!P2 IMAD.IADD R9, R9, 0x1, -R27 ;  /* 0x000000010909a824 */ /* 0x000fe400078e0a1b */
[----:B------:R-:W-:Y:S02]  /*12ea0*/  IMAD.MOV.U32 R3, RZ, RZ, R5 ;  /* 0x000000ffff037224 */ /* 0x000fe400078e0005 */
[--C-:B------:R-:W-:Y:S02]  /*12eb0*/  @!P3 IMAD.IADD R11, R11, 0x1, -R27.reuse ;  /* 0x000000010b0bb824 */ /* 0x100fe400078e0a1b */
[----:B------:R-:W-:Y:S01]  /*12ec0*/  @!P4 IMAD.IADD R18, R18, 0x1, -R27 ;  /* 0x000000011212c824 */ /* 0x000fe200078e0a1b */
[----:B------:R-:W-:Y:S01]  /*12ed0*/  ISETP.GE.AND P1, PT, R6, RZ, PT ;  /* 0x000000ff0600720c */ /* 0x000fe20003f26270 */
[----:B------:R-:W-:Y:S02]  /*12ee0*/  @!P0 IMAD.MOV R3, RZ, RZ, -R3 ;  /* 0x000000ffff038224 */ /* 0x000fe400078e0a03 */
[----:B------:R-:W-:-:S02]  /*12ef0*/  @!P6 IMAD.IADD R12, R12, 0x1, -R27 ;  /* 0x000000010c0ce824 */ /* 0x000fc400078e0a1b */
[----:B0-----:R-:W-:Y:S01]  /*12f00*/  IMAD.MOV.U32 R2, RZ, RZ, R7 ;  /* 0x000000ffff027224 */ /* 0x001fe200078e0007 */
[----:B------:R-:W-:Y:S02]  /*12f10*/  IABS R22, R4 ;  /* 0x0000000400167213 */ /* 0x000fe40000000000 */
[----:B------:R-:W-:Y:S02]  /*12f20*/  ISETP.GE.AND P3, PT, R13, RZ, PT ;  /* 0x000000ff0d00720c */ /* 0x000fe40003f66270 */
[----:B------:R-:W-:Y:S02]  /*12f30*/  ISETP.GE.AND P4, PT, R14, RZ, PT ;  /* 0x000000ff0e00720c */ /* 0x000fe40003f86270 */
[----:B------:R-:W-:Y:S02]  /*12f40*/  ISETP.GE.AND P2, PT, R10, RZ, PT ;  /* 0x000000ff0a00720c */ /* 0x000fe40003f46270 */
[----:B------:R-:W2:Y:S04]  /*12f50*/  LDL.LU R10, [R1+0xd8] ;  /* 0x0000d800010a7983 */ /* 0x000ea80000300800 */
[----:B------:R-:W3:Y:S04]  /*12f60*/  LDL.LU R6, [R1+0xf8] ;  /* 0x0000f80001067983 */ /* 0x000ee80000300800 */
[----:B------:R-:W4:Y:S04]  /*12f70*/  LDL.LU R13, [R1+0xf4] ;  /* 0x0000f400010d7983 */ /* 0x000f280000300800 */
[----:B------:R-:W5:Y:S01]  /*12f80*/  LDL.LU R14, [R1+0xf0] ;  /* 0x0000f000010e7983 */ /* 0x000f620000300800 */
[----:B------:R-:W-:-:S03]  /*12f90*/  ISETP.GE.AND P6, PT, R16, RZ, PT ;  /* 0x000000ff1000720c */ /* 0x000fc60003fc6270 */
[----:B------:R-:W5:Y:S01]  /*12fa0*/  LDL.LU R16, [R1+0xec] ;  /* 0x0000ec0001107983 */ /* 0x000f620000300800 */
[----:B------:R-:W-:-:S03]  /*12fb0*/  @!P1 IMAD.MOV R2, RZ, RZ, -R2 ;  /* 0x000000ffff029224 */ /* 0x000fc600078e0a02 */
[----:B------:R-:W5:Y:S04]  /*12fc0*/  LDL.LU R5, [R1+0xc] ;  /* 0x00000c0001057983 */ /* 0x000f680000300800 */
[----:B------:R0:W-:Y:S04]  /*12fd0*/  STL [R1+0x328], R3 ;  /* 0x0003280301007387 */ /* 0x0001e80000100800 */
[----:B------:R-:W5:Y:S04]  /*12fe0*/  LDL R4, [R1+0x7294] ;  /* 0x0072940001047983 */ /* 0x000f680000100800 */
[----:B------:R-:W5:Y:S01]  /*12ff0*/  LDL R7, [R1+0x7298] ;  /* 0x0072980001077983 */ /* 0x000f620000100800 */
[----:B0-----:R-:W-:-:S03]  /*13000*/  IMAD.MOV.U32 R3, RZ, RZ, R17 ;  /* 0x000000ffff037224 */ /* 0x001fc600078e0011 */
[----:B------:R0:W-:Y:S01]  /*13010*/  STL [R1+0x324], R2 ;  /* 0x0003240201007387 */ /* 0x0001e20000100800 */
[----:B------:R-:W-:-:S03]  /*13020*/  @!P2 IMAD.MOV R3, RZ, RZ, -R3 ;  /* 0x000000ffff03a224 */ /* 0x000fc600078e0a03 */
[----:B------:R-:W5:Y:S01]  /*13030*/  LDL R17, [R1+0x729c] ;  /* 0x00729c0001117983 */ /* 0x000f620000100800 */
[----:B0-----:R-:W-:-:S03]  /*13040*/  IMAD.MOV.U32 R2, RZ, RZ, R19 ;  /* 0x000000ffff027224 */ /* 0x001fc600078e0013 */
[----:B------:R-:W5:Y:S04]  /*13050*/  LDL R19, [R1+0x72a0] ;  /* 0x0072a00001137983 */ /* 0x000f680000100800 */
[----:B------:R0:W-:Y:S01]  /*13060*/  STL [R1+0x320], R3 ;  /* 0x0003200301007387 */ /* 0x0001e20000100800 */
[----:B------:R-:W-:Y:S02]  /*13070*/  @!P3 IMAD.MOV R2, RZ, RZ, -R2 ;  /* 0x000000ffff02b224 */ /* 0x000fe400078e0a02 */
[----:B0-----:R-:W-:Y:S02]  /*13080*/  IMAD.MOV.U32 R3, RZ, RZ, R8 ;  /* 0x000000ffff037224 */ /* 0x001fe400078e0008 */
[----:B------:R-:W5:Y:S04]  /*13090*/  LDL R8, [R1+0x72a4] ;  /* 0x0072a40001087983 */ /* 0x000f680000100800 */
[----:B------:R0:W-:Y:S02]  /*130a0*/  STL [R1+0x31c], R2 ;  /* 0x00031c0201007387 */ /* 0x0001e40000100800 */
[----:B0-----:R-:W-:-:S02]  /*130b0*/  IMAD.MOV.U32 R2, RZ, RZ, R15 ;  /* 0x000000ffff027224 */ /* 0x001fc400078e000f */
[----:B------:R-:W5:Y:S01]  /*130c0*/  LDL R15, [R1+0x72a8] ;  /* 0x0072a800010f7983 */ /* 0x000f620000100800 */
[----:B------:R-:W-:-:S13]  /*130d0*/  ISETP.GT.U32.AND P5, PT, R27, R21, PT ;  /* 0x000000151b00720c */ /* 0x000fda0003fa4070 */
[----:B------:R-:W-:Y:S01]  /*130e0*/  @!P5 IMAD.IADD R21, R21, 0x1, -R27 ;  /* 0x000000011515d824 */ /* 0x000fe200078e0a1b */
[C---:B------:R-:W-:Y:S02]  /*130f0*/  ISETP.GT.U32.AND P5, PT, R27.reuse, R20, PT ;  /* 0x000000141b00720c */ /* 0x040fe40003fa4070 */
[C---:B------:R-:W-:Y:S02]  /*13100*/  ISETP.GT.U32.AND P2, PT, R27.reuse, R11, PT ;  /* 0x0000000b1b00720c */ /* 0x040fe40003f44070 */
[C---:B------:R-:W-:Y:S02]  /*13110*/  ISETP.GT.U32.AND P0, PT, R27.reuse, R21, PT ;  /* 0x000000151b00720c */ /* 0x040fe40003f04070 */
[----:B------:R-:W-:-:S07]  /*13120*/  ISETP.GT.U32.AND P1, PT, R27, R9, PT ;  /* 0x000000091b00720c */ /* 0x000fce0003f24070 */
[----:B------:R-:W-:Y:S01]  /*13130*/  @!P5 IMAD.IADD R20, R20, 0x1, -R27 ;  /* 0x000000011414d824 */ /* 0x000fe200078e0a1b */
[----:B------:R-:W-:Y:S01]  /*13140*/  ISETP.GT.U32.AND P3, PT, R27, R18, PT ;  /* 0x000000121b00720c */ /* 0x000fe20003f64070 */
[----:B------:R-:W-:-:S03]  /*13150*/  @!P6 IMAD.MOV R2, RZ, RZ, -R2 ;  /* 0x000000ffff02e224 */ /* 0x000fc600078e0a02 */
[----:B------:R-:W-:Y:S01]  /*13160*/  ISETP.GT.U32.AND P5, PT, R27, R20, PT ;  /* 0x000000141b00720c */ /* 0x000fe20003fa4070 */
[--C-:B------:R-:W-:Y:S02]  /*13170*/  @!P0 IMAD.IADD R21, R21, 0x1, -R27.reuse ;  /* 0x0000000115158824 */ /* 0x100fe400078e0a1b */
[--C-:B------:R-:W-:Y:S02]  /*13180*/  @!P2 IMAD.IADD R11, R11, 0x1, -R27.reuse ;  /* 0x000000010b0ba824 */ /* 0x100fe400078e0a1b */
[----:B------:R-:W-:Y:S02]  /*13190*/  @!P1 IMAD.IADD R9, R9, 0x1, -R27 ;  /* 0x0000000109099824 */ /* 0x000fe400078e0a1b */
[----:B------:R-:W-:Y:S02]  /*131a0*/  @!P4 IMAD.MOV R3, RZ, RZ, -R3 ;  /* 0x000000ffff03c224 */ /* 0x000fe400078e0a03 */
[----:B------:R-:W-:-:S04]  /*131b0*/  @!P3 IMAD.IADD R18, R18, 0x1, -R27 ;  /* 0x000000011212b824 */ /* 0x000fc800078e0a1b */
[----:B------:R-:W-:Y:S01]  /*131c0*/  @!P5 IMAD.IADD R20, R20, 0x1, -R27 ;  /* 0x000000011414d824 */ /* 0x000fe200078e0a1b */
[----:B------:R-:W-:Y:S01]  /*131d0*/  STL [R1+0x318], R3 ;  /* 0x0003180301007387 */ /* 0x000fe20000100800 */
[----:B------:R-:W-:-:S03]  /*131e0*/  ISETP.GT.U32.AND P4, PT, R27, R12, PT ;  /* 0x0000000c1b00720c */ /* 0x000fc60003f84070 */
[----:B------:R0:W-:Y:S02]  /*131f0*/  STL [R1+0x314], R2 ;  /* 0x0003140201007387 */ /* 0x0001e40000100800 */
[----:B0-----:R-:W-:-:S08]  /*13200*/  IMAD.MOV.U32 R2, RZ, RZ, R9 ;  /* 0x000000ffff027224 */ /* 0x001fd000078e0009 */
[----:B------:R-:W-:Y:S01]  /*13210*/  @!P4 IMAD.IADD R12, R12, 0x1, -R27 ;  /* 0x000000010c0cc824 */ /* 0x000fe200078e0a1b */
[C---:B--2---:R-:W-:Y:S02]  /*13220*/  ISETP.GT.U32.AND P6, PT, R27.reuse, R10, PT ;  /* 0x0000000a1b00720c */ /* 0x044fe40003fc4070 */
[C---:B---3--:R-:W-:Y:S02]  /*13230*/  ISETP.GT.U32.AND P0, PT, R27.reuse, R6, PT ;  /* 0x000000061b00720c */ /* 0x048fe40003f04070 */
[C---:B----4-:R-:W-:Y:S02]  /*13240*/  ISETP.GT.U32.AND P1, PT, R27.reuse, R13, PT ;  /* 0x0000000d1b00720c */ /* 0x050fe40003f24070 */
[----:B-----5:R-:W-:-:S07]  /*13250*/  ISETP.GT.U32.AND P2, PT, R27, R14, PT ;  /* 0x0000000e1b00720c */ /* 0x020fce0003f44070 */
[--C-:B------:R-:W-:Y:S01]  /*13260*/  @!P6 IMAD.IADD R10, R10, 0x1, -R27.reuse ;  /* 0x000000010a0ae824 */ /* 0x100fe200078e0a1b */
[----:B------:R-:W-:Y:S01]  /*13270*/  ISETP.GT.U32.AND P3, PT, R27, R16, PT ;  /* 0x000000101b00720c */ /* 0x000fe20003f64070 */
[--C-:B------:R-:W-:Y:S02]  /*13280*/  @!P0 IMAD.IADD R6, R6, 0x1, -R27.reuse ;  /* 0x0000000106068824 */ /* 0x100fe400078e0a1b */
[--C-:B------:R-:W-:Y:S01]  /*13290*/  @!P1 IMAD.IADD R13, R13, 0x1, -R27.reuse ;  /* 0x000000010d0d9824 */ /* 0x100fe200078e0a1b */
[----:B------:R-:W-:Y:S02]  /*132a0*/  ISETP.GE.AND P5, PT, R4, RZ, PT ;  /* 0x000000ff0400720c */ /* 0x000fe40003fa6270 */
[----:B------:R-:W-:Y:S01]  /*132b0*/  ISETP.GE.AND P6, PT, R7, RZ, PT ;  /* 0x000000ff0700720c */ /* 0x000fe20003fc6270 */
[--C-:B------:R-:W-:Y:S01]  /*132c0*/  @!P2 IMAD.IADD R14, R14, 0x1, -R27.reuse ;  /* 0x000000010e0ea824 */ /* 0x100fe200078e0a1b */
[----:B------:R-:W-:Y:S02]  /*132d0*/  ISETP.GE.AND P0, PT, R17, RZ, PT ;  /* 0x000000ff1100720c */ /* 0x000fe40003f06270 */
[----:B------:R-:W2:Y:S03]  /*132e0*/  LDL.LU R17, [R1+0xe8] ;  /* 0x0000e80001117983 */ /* 0x000ea60000300800 */
[----:B------:R-:W-:Y:S01]  /*132f0*/  @!P3 IMAD.IADD R16, R16, 0x1, -R27 ;  /* 0x000000011010b824 */ /* 0x000fe200078e0a1b */
[----:B------:R-:W-:-:S02]  /*13300*/  ISETP.GE.AND P1, PT, R19, RZ, PT ;  /* 0x000000ff1300720c */ /* 0x000fc40003f26270 */
[----:B------:R-:W3:Y:S04]  /*13310*/  LDL.LU R19, [R1+0xe4] ;  /* 0x0000e40001137983 */ /* 0x000ee80000300800 */
[----:B------:R-:W4:Y:S01]  /*13320*/  LDL.LU R7, [R1+0xe0] ;  /* 0x0000e00001077983 */ /* 0x000f220000300800 */
[----:B------:R-:W-:-:S03]  /*13330*/  @!P6 IMAD.MOV R2, RZ, RZ, -R2 ;  /* 0x000000ffff02e224 */ /* 0x000fc600078e0a02 */
[----:B------:R-:W5:Y:S01]  /*13340*/  LDL R3, [R1+0x72ac] ;  /* 0x0072ac0001037983 */ /* 0x000f620000100800 */
[----:B------:R-:W-:Y:S01]  /*13350*/  ISETP.GE.AND P2, PT, R8, RZ, PT ;  /* 0x000000ff0800720c */ /* 0x000fe20003f46270 */
[----:B------:R-:W-:Y:S02]  /*13360*/  IMAD.MOV.U32 R8, RZ, RZ, R21 ;  /* 0x000000ffff087224 */ /* 0x000fe400078e0015 */
[----:B------:R-:W2:Y:S02]  /*13370*/  LDL.LU R21, [R1+0xdc] ;  /* 0x0000dc0001157983 */ /* 0x000ea40000300800 */
[----:B------:R-:W-:Y:S02]  /*13380*/  @!P5 IMAD.MOV R8, RZ, RZ, -R8 ;  /* 0x000000ffff08d224 */ /* 0x000fe400078e0a08 */
[----:B------:R-:W2:Y:S01]  /*13390*/  LDL R4, [R1+0x73dc] ;  /* 0x0073dc0001047983 */ /* 0x000ea20000100800 */
[----:B------:R-:W-:Y:S01]  /*133a0*/  @!P0 IMAD.MOV R11, RZ, RZ, -R11 ;  /* 0x000000ffff0b8224 */ /* 0x000fe200078e0a0b */
[----:B------:R-:W-:-:S02]  /*133b0*/  ISETP.GE.AND P3, PT, R15, RZ, PT ;  /* 0x000000ff0f00720c */ /* 0x000fc40003f66270 */
[----:B------:R-:W2:Y:S04]  /*133c0*/  LDL.LU R15, [R1+0xc8] ;  /* 0x0000c800010f7983 */ /* 0x000ea80000300800 */
[----:B------:R0:W-:Y:S04]  /*133d0*/  STL [R1+0x310], R8 ;  /* 0x0003100801007387 */ /* 0x0001e80000100800 */
[----:B0-----:R-:W2:Y:S04]  /*133e0*/  LDL.LU R8, [R1+0xc4] ;  /* 0x0000c40001087983 */ /* 0x001ea80000300800 */
[----:B------:R-:W2:Y:S04]  /*133f0*/  LDL R9, [R1+0x72b0] ;  /* 0x0072b00001097983 */ /* 0x000ea80000100800 */
[----:B------:R0:W-:Y:S04]  /*13400*/  STL [R1+0x30c], R2 ;  /* 0x00030c0201007387 */ /* 0x0001e80000100800 */
[----:B------:R1:W-:Y:S01]  /*13410*/  STL [R1+0x308], R11 ;  /* 0x0003080b01007387 */ /* 0x0003e20000100800 */
[----:B0-----:R-:W-:-:S03]  /*13420*/  IMAD.MOV.U32 R2, RZ, RZ, R18 ;  /* 0x000000ffff027224 */ /* 0x001fc600078e0012 */
[----:B------:R-:W2:Y:S01]  /*13430*/  LDL R18, [R1+0x72b8] ;  /* 0x0072b80001127983 */ /* 0x000ea20000100800 */
[----:B------:R-:W-:Y:S02]  /*13440*/  @!P1 IMAD.MOV R2, RZ, RZ, -R2 ;  /* 0x000000ffff029224 */ /* 0x000fe400078e0a02 */
[----:B------:R-:W-:Y:S01]  /*13450*/  @!P2 IMAD.MOV R12, RZ, RZ, -R12 ;  /* 0x000000ffff0ca224 */ /* 0x000fe200078e0a0c */
[----:B-1----:R-:W2:Y:S04]  /*13460*/  LDL R11, [R1+0x72b4] ;  /* 0x0072b400010b7983 */ /* 0x002ea80000100800 */
[----:B------:R0:W-:Y:S02]  /*13470*/  STL [R1+0x304], R2 ;  /* 0x0003040201007387 */ /* 0x0001e40000100800 */
[----:B0-----:R-:W-:-:S02]  /*13480*/  IMAD.MOV.U32 R2, RZ, RZ, R20 ;  /* 0x000000ffff027224 */ /* 0x001fc400078e0014 */
[----:B------:R-:W2:Y:S04]  /*13490*/  LDL R20, [R1+0x72bc] ;  /* 0x0072bc0001147983 */ /* 0x000ea80000100800 */
[----:B------:R0:W-:Y:S04]  /*134a0*/  STL [R1+0x300], R12 ;  /* 0x0003000c01007387 */ /* 0x0001e80000100800 */
[----:B0-----:R-:W2:Y:S01]  /*134b0*/  LDL R12, [R1+0x72c0] ;  /* 0x0072c000010c7983 */ /* 0x001ea20000100800 */
[C---:B------:R-:W-:Y:S02]  /*134c0*/  ISETP.GT.U32.AND P4, PT, R27.reuse, R5, PT ;  /* 0x000000051b00720c */ /* 0x040fe40003f84070 */
[----:B------:R-:W-:-:S02]  /*134d0*/  ISETP.GT.U32.AND P0, PT, R27, R13, PT ;  /* 0x0000000d1b00720c */ /* 0x000fc40003f04070 */
[C---:B------:R-:W-:Y:S02]  /*134e0*/  ISETP.GT.U32.AND P5, PT, R27.reuse, R6, PT ;  /* 0x000000061b00720c */ /* 0x040fe40003fa4070 */
[C---:B------:R-:W-:Y:S02]  /*134f0*/  ISETP.GT.U32.AND P1, PT, R27.reuse, R14, PT ;  /* 0x0000000e1b00720c */ /* 0x040fe40003f24070 */
[----:B------:R-:W-:-:S05]  /*13500*/  ISETP.GT.U32.AND P2, PT, R27, R16, PT ;  /* 0x000000101b00720c */ /* 0x000fca0003f44070 */
[--C-:B------:R-:W-:Y:S01]  /*13510*/  @!P4 IMAD.IADD R5, R5, 0x1, -R27.reuse ;  /* 0x000000010505c824 */ /* 0x100fe200078e0a1b */
[----:B------:R-:W-:Y:S01]  /*13520*/  ISETP.GT.U32.AND P4, PT, R27, R10, PT ;  /* 0x0000000a1b00720c */ /* 0x000fe20003f84070 */
[----:B------:R-:W-:-:S03]  /*13530*/  @!P0 IMAD.IADD R13, R13, 0x1, -R27 ;  /* 0x000000010d0d8824 */ /* 0x000fc600078e0a1b */
[----:B------:R-:W-:Y:S01]  /*13540*/  ISETP.GT.U32.AND P6, PT, R27, R5, PT ;  /* 0x000000051b00720c */ /* 0x000fe20003fc4070 */
[--C-:B------:R-:W-:Y:S02]  /*13550*/  @!P5 IMAD.IADD R6, R6, 0x1, -R27.reuse ;  /* 0x000000010606d824 */ /* 0x100fe400078e0a1b */
[--C-:B------:R-:W-:Y:S02]  /*13560*/  @!P1 IMAD.IADD R14, R14, 0x1, -R27.reuse ;  /* 0x000000010e0e9824 */ /* 0x100fe400078e0a1b */
[--C-:B------:R-:W-:Y:S02]  /*13570*/  @!P2 IMAD.IADD R16, R16, 0x1, -R27.reuse ;  /* 0x000000011010a824 */ /* 0x100fe400078e0a1b */
[----:B------:R-:W-:Y:S02]  /*13580*/  @!P3 IMAD.MOV R2, RZ, RZ, -R2 ;  /* 0x000000ffff02b224 */ /* 0x000fe400078e0a02 */
[----:B------:R-:W-:-:S04]  /*13590*/  @!P4 IMAD.IADD R10, R10, 0x1, -R27 ;  /* 0x000000010a0ac824 */ /* 0x000fc800078e0a1b */
[----:B------:R-:W-:Y:S01]  /*135a0*/  @!P6 IMAD.IADD R5, R5, 0x1, -R27 ;  /* 0x000000010505e824 */ /* 0x000fe200078e0a1b */
[----:B------:R0:W-:Y:S01]  /*135b0*/  STL [R1+0x2fc], R2 ;  /* 0x0002fc0201007387 */ /* 0x0001e20000100800 */
[----:B------:R-:W-:-:S04]  /*135c0*/  IMAD.HI.U32 R23, R28, R22, RZ ;  /* 0x000000161c177227 */ /* 0x000fc800078e00ff */
[----:B------:R-:W-:Y:S02]  /*135d0*/  IMAD.MOV R23, RZ, RZ, -R23 ;  /* 0x000000ffff177224 */ /* 0x000fe400078e0a17 */
[----:B0-----:R-:W-:Y:S02]  /*135e0*/  IMAD.MOV.U32 R2, RZ, RZ, R6 ;  /* 0x000000ffff027224 */ /* 0x001fe400078e0006 */
[C---:B------:R-:W-:Y:S01]  /*135f0*/  IMAD R22, R27.reuse, R23, R22 ;  /* 0x000000171b167224 */ /* 0x040fe200078e0216 */
[C---:B---3--:R-:W-:Y:S02]  /*13600*/  ISETP.GT.U32.AND P5, PT, R27.reuse, R19, PT ;  /* 0x000000131b00720c */ /* 0x048fe40003fa4070 */
[----:B----4-:R-:W-:Y:S02]  /*13610*/  ISETP.GT.U32.AND P0, PT, R27, R7, PT ;  /* 0x000000071b00720c */ /* 0x010fe40003f04070 */
[----:B-----5:R-:W-:Y:S02]  /*13620*/  ISETP.GE.AND P4, PT, R3, RZ, PT ;  /* 0x000000ff0300720c */ /* 0x020fe40003f86270 */
[----:B--2---:R-:W-:-:S09]  /*13630*/  ISETP.GT.U32.AND P1, PT, R27, R21, PT ;  /* 0x000000151b00720c */ /* 0x004fd20003f24070 */
[--C-:B------:R-:W-:Y:S02]  /*13640*/  @!P0 IMAD.IADD R7, R7, 0x1, -R27.reuse ;  /* 0x0000000107078824 */ /* 0x100fe400078e0a1b */
[--C-:B------:R-:W-:Y:S02]  /*13650*/  @!P5 IMAD.IADD R19, R19, 0x1, -R27.reuse ;  /* 0x000000011313d824 */ /* 0x100fe400078e0a1b */
[----:B------:R-:W-:Y:S01]  /*13660*/  IMAD.MOV.U32 R3, RZ, RZ, R10 ;  /* 0x000000ffff037224 */ /* 0x000fe200078e000a */
[----:B------:R-:W-:Y:S01]  /*13670*/  ISETP.GT.U32.AND P2, PT, R27, R15, PT ;  /* 0x0000000f1b00720c */ /* 0x000fe20003f44070 */
[----:B------:R-:W-:Y:S02]  /*13680*/  @!P1 IMAD.IADD R21, R21, 0x1, -R27 ;  /* 0x0000000115159824 */ /* 0x000fe400078e0a1b */
[----:B------:R-:W-:Y:S01]  /*13690*/  @!P4 IMAD.MOV R3, RZ, RZ, -R3 ;  /* 0x000000ffff03c224 */ /* 0x000fe200078e0a03 */
[----:B------:R-:W-:Y:S02]  /*136a0*/  IABS R23, R4 ;  /* 0x0000000400177213 */ /* 0x000fe40000000000 */
[----:B------:R-:W-:-:S07]  /*136b0*/  ISETP.GE.AND P6, PT, R9, RZ, PT ;  /* 0x000000ff0900720c */ /* 0x000fce0003fc6270 */
[----:B------:R-:W-:Y:S01]  /*136c0*/  @!P2 IMAD.IADD R15, R15, 0x1, -R27 ;  /* 0x000000010f0fa824 */ /* 0x000fe200078e0a1b */
[----:B------:R-:W-:Y:S02]  /*136d0*/  ISETP.GE.AND P0, PT, R18, RZ, PT ;  /* 0x000000ff1200720c */ /* 0x000fe40003f06270 */
[----:B------:R-:W2:Y:S01]  /*136e0*/  LDL.LU R18, [R1+0xd4] ;  /* 0x0000d40001127983 */ /* 0x000ea20000300800 */
[----:B------:R-:W-:-:S03]  /*136f0*/  ISETP.GE.AND P5, PT, R11, RZ, PT ;  /* 0x000000ff0b00720c */ /* 0x000fc60003fa6270 */
[----:B------:R-:W3:Y:S01]  /*13700*/  LDL.LU R9, [R1+0xd0] ;  /* 0x0000d00001097983 */ /* 0x000ee20000300800 */
[----:B------:R-:W-:-:S03]  /*13710*/  @!P6 IMAD.MOV R2, RZ, RZ, -R2 ;  /* 0x000000ffff02e224 */ /* 0x000fc600078e0a02 */
[----:B------:R-:W4:Y:S01]  /*13720*/  LDL.LU R11, [R1+0xcc] ;  /* 0x0000cc00010b7983 */ /* 0x000f220000300800 */
[----:B------:R-:W-:-:S03]  /*13730*/  ISETP.GE.AND P1, PT, R20, RZ, PT ;  /* 0x000000ff1400720c */ /* 0x000fc60003f26270 */
[----:B------:R-:W5:Y:S01]  /*13740*/  LDL.LU R20, [R1+0x38] ;  /* 0x0000380001147983 */ /* 0x000f620000300800 */
[----:B------:R-:W-:-:S03]  /*13750*/  ISETP.GE.AND P2, PT, R12, RZ, PT ;  /* 0x000000ff0c00720c */ /* 0x000fc60003f46270 */
[----:B------:R-:W5:Y:S04]  /*13760*/  LDL.LU R12, [R1+0x34] ;  /* 0x00003400010c7983 */ /* 0x000f680000300800 */
        /* <DEDUP_REMOVED lines=9> */
[----:B------:R-:W5:Y:S01]  /*13800*/  LDL R14, [R1+0x72d0] ;  /* 0x0072d000010e7983 */ /* 0x000f620000100800 */
[----:B------:R-:W-:-:S03]  /*13810*/  @!P0 IMAD.MOV R2, RZ, RZ, -R2 ;  /* 0x000000ffff028224 */ /* 0x000fc600078e0a02 */
[----:B------:R0:W-:Y:S02]  /*13820*/  STL [R1+0x2f0], R3 ;  /* 0x0002f00301007387 */ /* 0x0001e40000100800 */
        /* <DEDUP_REMOVED lines=9> */
[C---:B------:R-:W-:Y:S01]  /*138c0*/  ISETP.GT.U32.AND P5, PT, R27.reuse, R7, PT ;  /* 0x000000071b00720c */ /* 0x040fe20003fa4070 */
[----:B------:R-:W-:Y:S01]  /*138d0*/  @!P2 IMAD.MOV R2, RZ, RZ, -R2 ;  /* 0x000000ffff02a224 */ /* 0x000fe200078e0a02 */
[----:B------:R-:W-:-:S07]  /*138e0*/  ISETP.GT.U32.AND P0, PT, R27, R21, PT ;  /* 0x000000151b00720c */ /* 0x000fce0003f04070 */
[----:B------:R-:W-:Y:S01]  /*138f0*/  @!P3 IMAD.IADD R8, R8, 0x1, -R27 ;  /* 0x000000010808b824 */ /* 0x000fe200078e0a1b */
[----:B------:R-:W-:-:S04]  /*13900*/  ISETP.GT.U32.AND P3, PT, R27, R17, PT ;  /* 0x000000111b00720c */ /* 0x000fc80003f64070 */
[----:B------:R-:W-:Y:S01]  /*13910*/  ISETP.GT.U32.AND P6, PT, R27, R8, PT ;  /* 0x000000081b00720c */ /* 0x000fe20003fc4070 */
[--C-:B------:R-:W-:Y:S02]  /*13920*/  @!P4 IMAD.IADD R19, R19, 0x1, -R27.reuse ;  /* 0x000000011313c824 */ /* 0x100fe400078e0a1b */
[----:B------:R-:W-:-:S06]  /*13930*/  @!P5 IMAD.IADD R7, R7, 0x1, -R27 ;  /* 0x000000010707d824 */ /* 0x000fcc00078e0a1b */
[--C-:B------:R-:W-:Y:S02]  /*13940*/  @!P3 IMAD.IADD R17, R17, 0x1, -R27.reuse ;  /* 0x000000011111b824 */ /* 0x100fe400078e0a1b */
[--C-:B------:R-:W-:Y:S02]  /*13950*/  @!P0 IMAD.IADD R21, R21, 0x1, -R27.reuse ;  /* 0x0000000115158824 */ /* 0x100fe400078e0a1b */
[----:B------:R-:W-:Y:S02]  /*13960*/  @!P6 IMAD.IADD R8, R8, 0x1, -R27 ;  /* 0x000000010808e824 */ /* 0x000fe400078e0a1b */
[----:B------:R-:W-:Y:S01]  /*13970*/  @!P1 IMAD.MOV R3, RZ, RZ, -R3 ;  /* 0x000000ffff039224 */ /* 0x000fe200078e0a03 */
[----:B------:R-:W-:-:S04]  /*13980*/  ISETP.GT.U32.AND P1, PT, R27, R15, PT ;  /* 0x0000000f1b00720c */ /* 0x000fc80003f24070 */
[----:B------:R-:W-:Y:S04]  /*13990*/  STL [R1+0x2e8], R3 ;  /* 0x0002e80301007387 */ /* 0x000fe80000100800 */
[----:B------:R0:W-:Y:S02]  /*139a0*/  STL [R1+0x2e4], R2 ;  /* 0x0002e40201007387 */ /* 0x0001e40000100800 */
[----:B0-----:R-:W-:-:S03]  /*139b0*/  IMAD.MOV.U32 R2, RZ, RZ, R19 ;  /* 0x000000ffff027224 */ /* 0x001fc600078e0013 */
[----:B------:R-:W-:Y:S01]  /*139c0*/  @!P1 IMAD.IADD R15, R15, 0x1, -R27 ;  /* 0x000000010f0f9824 */ /* 0x000fe200078e0a1b */
[C---:B--2---:R-:W-:Y:S02]  /*139d0*/  ISETP.GT.U32.AND P2, PT, R27.reuse, R18, PT ;  /* 0x000000121b00720c */ /* 0x044fe40003f44070 */
[C---:B---3--:R-:W-:Y:S02]  /*139e0*/  ISETP.GT.U32.AND P3, PT, R27.reuse, R9, PT ;  /* 0x000000091b00720c */ /* 0x048fe40003f64070 */
[----:B----4-:R-:W-:-:S09]  /*139f0*/  ISETP.GT.U32.AND P4, PT, R27, R11, PT ;  /* 0x0000000b1b00720c */ /* 0x010fd20003f84070 */
[--C-:B------:R-:W-:Y:S01]  /*13a00*/  @!P2 IMAD.IADD R18, R18, 0x1, -R27.reuse ;  /* 0x000000011212a824 */ /* 0x100fe200078e0a1b */
[----:B-----5:R-:W-:Y:S01]  /*13a10*/  ISETP.GT.U32.AND P5, PT, R27, R20, PT ;  /* 0x000000141b00720c */ /* 0x020fe20003fa4070 */
[--C-:B------:R-:W-:Y:S02]  /*13a20*/  @!P3 IMAD.IADD R9, R9, 0x1, -R27.reuse ;  /* 0x000000010909b824 */ /* 0x100fe400078e0a1b */
[----:B------:R-:W-:Y:S01]  /*13a30*/  @!P4 IMAD.IADD R11, R11, 0x1, -R27 ;  /* 0x000000010b0bc824 */ /* 0x000fe200078e0a1b */
[----:B------:R-:W-:-:S09]  /*13a40*/  ISETP.GT.U32.AND P0, PT, R27, R12, PT ;  /* 0x0000000c1b00720c */ /* 0x000fd20003f04070 */
[----:B------:R-:W-:Y:S01]  /*13a50*/  @!P5 IMAD.IADD R20, R20, 0x1, -R27 ;  /* 0x000000011414d824 */ /* 0x000fe200078e0a1b */
[----:B------:R-:W-:Y:S02]  /*13a60*/  ISETP.GE.AND P6, PT, R4, RZ, PT ;  /* 0x000000ff0400720c */ /* 0x000fe40003fc6270 */
[----:B------:R-:W-:Y:S01]  /*13a70*/  ISETP.GE.AND P2, PT, R6, RZ, PT ;  /* 0x000000ff0600720c */ /* 0x000fe20003f46270 */
[----:B------:R-:W-:Y:S02]  /*13a80*/  IMAD.MOV.U32 R6, RZ, RZ, R17 ;  /* 0x000000ffff067224 */ /* 0x000fe400078e0011 */
[----:B------:R-:W-:Y:S01]  /*13a90*/  @!P0 IMAD.IADD R12, R12, 0x1, -R27 ;  /* 0x000000010c0c8824 */ /* 0x000fe200078e0a1b */
[----:B------:R-:W-:Y:S02]  /*13aa0*/  ISETP.GE.AND P3, PT, R13, RZ, PT ;  /* 0x000000ff0d00720c */ /* 0x000fe40003f66270 */
[----:B------:R-:W2:Y:S05]  /*13ab0*/  LDL.LU R13, [R1+0xbc] ;  /* 0x0000bc00010d7983 */ /* 0x000eaa0000300800 */
[----:B------:R-:W-:Y:S01]  /*13ac0*/  @!P6 IMAD.MOV R6, RZ, RZ, -R6 ;  /* 0x000000ffff06e224 */ /* 0x000fe200078e0a06 */
[----:B------:R-:W-:-:S02]  /*13ad0*/  ISETP.GE.AND P4, PT, R14, RZ, PT ;  /* 0x000000ff0e00720c */ /* 0x000fc40003f86270 */
[----:B------:R-:W3:Y:S01]  /*13ae0*/  LDL.LU R14, [R1+0x60] ;  /* 0x00006000010e7983 */ /* 0x000ee20000300800 */
[----:B------:R-:W-:Y:S02]  /*13af0*/  @!P2 IMAD.MOV R2, RZ, RZ, -R2 ;  /* 0x000000ffff02a224 */ /* 0x000fe400078e0a02 */
[----:B------:R-:W-:Y:S01]  /*13b00*/  @!P3 IMAD.MOV R7, RZ, RZ, -R7 ;  /* 0x000000ffff07b224 */ /* 0x000fe200078e0a07 */
[----:B------:R-:W-:Y:S02]  /*13b10*/  ISETP.GE.AND P5, PT, R16, RZ, PT ;  /* 0x000000ff1000720c */ /* 0x000fe40003fa6270 */
[----:B------:R-:W4:Y:S04]  /*13b20*/  LDL.LU R16, [R1+0x5c] ;  /* 0x00005c0001107983 */ /* 0x000f280000300800 */
[----:B------:R-:W5:Y:S04]  /*13b30*/  LDL R3, [R1+0x72dc] ;  /* 0x0072dc0001037983 */ /* 0x000f680000100800 */
[----:B------:R-:W2:Y:S04]  /*13b40*/  LDL.LU R17, [R1+0x58] ;  /* 0x0000580001117983 */ /* 0x000ea80000300800 */
[----:B------:R-:W2:Y:S01]  /*13b50*/  LDL R4, [R1+0x73e0] ;  /* 0x0073e00001047983 */ /* 0x000ea20000100800 */
[----:B------:R-:W-:-:S03]  /*13b60*/  ISETP.GE.AND P0, PT, R5, RZ, PT ;  /* 0x000000ff0500720c */ /* 0x000fc60003f06270 */
[----:B------:R-:W2:Y:S04]  /*13b70*/  LDL.LU R5, [R1+0x54] ;  /* 0x0000540001057983 */ /* 0x000ea80000300800 */
[----:B------:R-:W2:Y:S04]  /*13b80*/  LDL.LU R19, [R1+0x50] ;  /* 0x0000500001137983 */ /* 0x000ea80000300800 */
[----:B------:R0:W-:Y:S01]  /*13b90*/  STL [R1+0x2e0], R6 ;  /* 0x0002e00601007387 */ /* 0x0001e20000100800 */
[----:B------:R-:W-:-:S03]  /*13ba0*/  @!P5 IMAD.MOV R15, RZ, RZ, -R15 ;  /* 0x000000ffff0fd224 */ /* 0x000fc600078e0a0f */
[----:B0-----:R-:W2:Y:S04]  /*13bb0*/  LDL R6, [R1+0x72e0] ;  /* 0x0072e00001067983 */ /* 0x001ea80000100800 */
[----:B------:R0:W-:Y:S04]  /*13bc0*/  STL [R1+0x2dc], R2 ;  /* 0x0002dc0201007387 */ /* 0x0001e80000100800 */
[----:B------:R1:W-:Y:S01]  /*13bd0*/  STL [R1+0x2d8], R7 ;  /* 0x0002d80701007387 */ /* 0x0003e20000100800 */
[----:B0-----:R-:W-:-:S03]  /*13be0*/  IMAD.MOV.U32 R2, RZ, RZ, R21 ;  /* 0x000000ffff027224 */ /* 0x001fc600078e0015 */
[----:B------:R-:W2:Y:S01]  /*13bf0*/  LDL R21, [R1+0x72e8] ;  /* 0x0072e80001157983 */ /* 0x000ea20000100800 */
[----:B------:R-:W-:-:S03]  /*13c00*/  @!P4 IMAD.MOV R2, RZ, RZ, -R2 ;  /* 0x000000ffff02c224 */ /* 0x000fc600078e0a02 */
[----:B-1----:R-:W2:Y:S04]  /*13c10*/  LDL R7, [R1+0x72e4] ;  /* 0x0072e40001077983 */ /* 0x002ea80000100800 */
[----:B------:R0:W-:Y:S02]  /*13c20*/  STL [R1+0x2d4], R2 ;  /* 0x0002d40201007387 */ /* 0x0001e40000100800 */
[----:B0-----:R-:W-:Y:S02]  /*13c30*/  IMAD.MOV.U32 R2, RZ, RZ, R8 ;  /* 0x000000ffff027224 */ /* 0x001fe400078e0008 */
[----:B------:R-:W2:Y:S04]  /*13c40*/  LDL R8, [R1+0x72ec] ;  /* 0x0072ec0001087983 */ /* 0x000ea80000100800 */
[----:B------:R0:W-:Y:S04]  /*13c50*/  STL [R1+0x2d0], R15 ;  /* 0x0002d00f01007387 */ /* 0x0001e80000100800 */
[----:B0-----:R-:W2:Y:S01]  /*13c60*/  LDL R15, [R1+0x72f0] ;  /* 0x0072f000010f7983 */ /* 0x001ea20000100800 */
[----:B------:R-:W-:-:S02]  /*13c70*/  ISETP.GT.U32.AND P1, PT, R27, R10, PT ;  /* 0x0000000a1b00720c */ /* 0x000fc40003f24070 */
[C---:B------:R-:W-:Y:S02]  /*13c80*/  ISETP.GT.U32.AND P3, PT, R27.reuse, R11, PT ;  /* 0x0000000b1b00720c */ /* 0x040fe40003f64070 */
        /* <DEDUP_REMOVED lines=9> */
[----:B------:R-:W-:-:S04]  /*13d20*/  @!P5 IMAD.IADD R12, R12, 0x1, -R27 ;  /* 0x000000010c0cd824 */ /* 0x000fc800078e0a1b */
[--C-:B------:R-:W-:Y:S02]  /*13d30*/  @!P1 IMAD.IADD R18, R18, 0x1, -R27.reuse ;  /* 0x0000000112129824 */ /* 0x100fe400078e0a1b */
[----:B------:R-:W-:Y:S02]  /*13d40*/  @!P0 IMAD.MOV R2, RZ, RZ, -R2 ;  /* 0x000000ffff028224 */ /* 0x000fe400078e0a02 */
[----:B------:R-:W-:-:S03]  /*13d50*/  @!P6 IMAD.IADD R10, R10, 0x1, -R27 ;  /* 0x000000010a0ae824 */ /* 0x000fc600078e0a1b */
        /* <DEDUP_REMOVED lines=8> */
[----:B--2---:R-:W-:-:S02]  /*13de0*/  ISETP.GT.U32.AND P4, PT, R27, R17, PT ;  /* 0x000000111b00720c */ /* 0x004fc40003f84070 */
[----:B------:R-:W-:-:S07]  /*13df0*/  ISETP.GT.U32.AND P5, PT, R27, R5, PT ;  /* 0x000000051b00720c */ /* 0x000fce0003fa4070 */
[--C-:B------:R-:W-:Y:S02]  /*13e00*/  @!P3 IMAD.IADD R16, R16, 0x1, -R27.reuse ;  /* 0x000000011010b824 */ /* 0x100fe400078e0a1b */
[--C-:B------:R-:W-:Y:S02]  /*13e10*/  @!P2 IMAD.IADD R14, R14, 0x1, -R27.reuse ;  /* 0x000000010e0ea824 */ /* 0x100fe400078e0a1b */
[----:B------:R-:W-:Y:S02]  /*13e20*/  IMAD.MOV.U32 R3, RZ, RZ, R18 ;  /* 0x000000ffff037224 */ /* 0x000fe400078e0012 */
[----:B------:R-:W-:Y:S02]  /*13e30*/  @!P4 IMAD.IADD R17, R17, 0x1, -R27 ;  /* 0x000000011111c824 */ /* 0x000fe400078e0a1b */
[----:B------:R-:W-:Y:S01]  /*13e40*/  @!P1 IMAD.MOV R3, RZ, RZ, -R3 ;  /* 0x000000ffff039224 */ /* 0x000fe200078e0a03 */
[----:B------:R-:W-:Y:S01]  /*13e50*/  ISETP.GE.AND P6, PT, R6, RZ, PT ;  /* 0x000000ff0600720c */ /* 0x000fe20003fc6270 */
[----:B------:R-:W-:Y:S01]  /*13e60*/  @!P5 IMAD.IADD R5, R5, 0x1, -R27 ;  /* 0x000000010505d824 */ /* 0x000fe200078e0a1b */
[----:B------:R-:W-:-:S02]  /*13e70*/  IABS R24, R4 ;  /* 0x0000000400187213 */ /* 0x000fc40000000000 */
[----:B------:R-:W-:Y:S02]  /*13e80*/  ISETP.GE.AND P3, PT, R21, RZ, PT ;  /* 0x000000ff1500720c */ /* 0x000fe40003f66270 */
[----:B------:R-:W2:Y:S01]  /*13e90*/  LDL.LU R21, [R1+0x4c] ;  /* 0x00004c0001157983 */ /* 0x000ea20000300800 */
[----:B------:R-:W-:-:S03]  /*13ea0*/  ISETP.GE.AND P2, PT, R7, RZ, PT ;  /* 0x000000ff0700720c */ /* 0x000fc60003f46270 */
[----:B------:R-:W3:Y:S04]  /*13eb0*/  LDL.LU R6, [R1+0x48] ;  /* 0x0000480001067983 */ /* 0x000ee80000300800 */
[----:B------:R-:W4:Y:S01]  /*13ec0*/  LDL.LU R7, [R1+0x44] ;  /* 0x0000440001077983 */ /* 0x000f220000300800 */
[----:B------:R-:W-:Y:S01]  /*13ed0*/  @!P6 IMAD.MOV R2, RZ, RZ, -R2 ;  /* 0x000000ffff02e224 */ /* 0x000fe200078e0a02 */
[----:B------:R-:W-:Y:S02]  /*13ee0*/  ISETP.GE.AND P4, PT, R8, RZ, PT ;  /* 0x000000ff0800720c */ /* 0x000fe40003f86270 */
        /* <DEDUP_REMOVED lines=35> */
[----:B------:R-:W-:-:S05]  /*14120*/  @!P4 IMAD.MOV R3, RZ, RZ, -R3 ;  /* 0x000000ffff03c224 */ /* 0x000fca00078e0a03 */
[----:B------:R-:W-:Y:S04]  /*14130*/  STL [R1+0x2b8], R3 ;  /* 0x0002b80301007387 */ /* 0x000fe80000100800 */
[----:B------:R0:W-:Y:S01]  /*14140*/  STL [R1+0x2b4], R2 ;  /* 0x0002b40201007387 */ /* 0x0001e20000100800 */
[----:B------:R-:W-:Y:S01]  /*14150*/  ISETP.GT.U32.AND P4, PT, R27, R5, PT ;  /* 0x000000051b00720c */ /* 0x000fe20003f84070 */
[----:B0-----:R-:W-:-:S12]  /*14160*/  IMAD.MOV.U32 R2, RZ, RZ, R14 ;  /* 0x000000ffff027224 */ /* 0x001fd800078e000e */
        /* <DEDUP_REMOVED lines=9> */
[--C-:B------:R-:W-:Y:S01]  /*14200*/  @!P2 IMAD.IADD R8, R8, 0x1, -R27.reuse ;  /* 0x000000010808a824 */ /* 0x100fe200078e0a1b */
[----:B------:R-:W-:Y:S02]  /*14210*/  ISETP.GE.AND P6, PT, R4, RZ, PT ;  /* 0x000000ff0400720c */ /* 0x000fe40003fc6270 */
[----:B------:R-:W-:Y:S02]  /*14220*/  ISETP.GE.AND P5, PT, R9, RZ, PT ;  /* 0x000000ff0900720c */ /* 0x000fe40003fa6270 */
[----:B------:R-:W2:Y:S01]  /*14230*/  LDL.LU R9, [R1+0x8c] ;  /* 0x00008c0001097983 */ /* 0x000ea20000300800 */
[----:B------:R-:W-:Y:S01]  /*14240*/  @!P3 IMAD.IADD R15, R15, 0x1, -R27 ;  /* 0x000000010f0fb824 */ /* 0x000fe200078e0a1b */
[----:B------:R-:W-:Y:S02]  /*14250*/  ISETP.GE.AND P0, PT, R11, RZ, PT ;  /* 0x000000ff0b00720c */ /* 0x000fe40003f06270 */
[----:B------:R-:W-:Y:S02]  /*14260*/  ISETP.GE.AND P1, PT, R20, RZ, PT ;  /* 0x000000ff1400720c */ /* 0x000fe40003f26270 */
[----:B------:R-:W3:Y:S05]  /*14270*/  LDL.LU R20, [R1+0x88] ;  /* 0x0000880001147983 */ /* 0x000eea0000300800 */
[----:B------:R-:W-:Y:S01]  /*14280*/  @!P5 IMAD.MOV R2, RZ, RZ, -R2 ;  /* 0x000000ffff02d224 */ /* 0x000fe200078e0a02 */
[----:B------:R-:W4:Y:S04]  /*14290*/  LDL.LU R11, [R1+0x84] ;  /* 0x00008400010b7983 */ /* 0x000f280000300800 */
[----:B------:R-:W5:Y:S01]  /*142a0*/  LDL R3, [R1+0x730c] ;  /* 0x00730c0001037983 */ /* 0x000f620000100800 */
[----:B------:R-:W-:Y:S01]  /*142b0*/  ISETP.GE.AND P2, PT, R12, RZ, PT ;  /* 0x000000ff0c00720c */ /* 0x000fe20003f46270 */
[----:B------:R-:W-:-:S02]  /*142c0*/  IMAD.MOV.U32 R12, RZ, RZ, R13 ;  /* 0x000000ffff0c7224 */ /* 0x000fc400078e000d */
[----:B------:R-:W2:Y:S02]  /*142d0*/  LDL.LU R13, [R1+0x80] ;  /* 0x00008000010d7983 */ /* 0x000ea40000300800 */
[----:B------:R-:W-:Y:S02]  /*142e0*/  @!P6 IMAD.MOV R12, RZ, RZ, -R12 ;  /* 0x000000ffff0ce224 */ /* 0x000fe400078e0a0c */
[----:B------:R-:W2:Y:S01]  /*142f0*/  LDL R4, [R1+0x73e4] ;  /* 0x0073e40001047983 */ /* 0x000ea20000100800 */
[----:B------:R-:W-:Y:S01]  /*14300*/  @!P0 IMAD.MOV R16, RZ, RZ, -R16 ;  /* 0x000000ffff108224 */ /* 0x000fe200078e0a10 */
[----:B------:R-:W-:Y:S02]  /*14310*/  ISETP.GE.AND P3, PT, R10, RZ, PT ;  /* 0x000000ff0a00720c */ /* 0x000fe40003f66270 */
[----:B------:R-:W2:Y:S04]  /*14320*/  LDL.LU R10, [R1+0x7c] ;  /* 0x00007c00010a7983 */ /* 0x000ea80000300800 */
[----:B------:R-:W2:Y:S04]  /*14330*/  LDL.LU R14, [R1+0x78] ;  /* 0x00007800010e7983 */ /* 0x000ea80000300800 */
[----:B------:R0:W-:Y:S04]  /*14340*/  STL [R1+0x2b0], R12 ;  /* 0x0002b00c01007387 */ /* 0x0001e80000100800 */
[----:B0-----:R-:W2:Y:S04]  /*14350*/  LDL R12, [R1+0x7310] ;  /* 0x00731000010c7983 */ /* 0x001ea80000100800 */
[----:B------:R0:W-:Y:S01]  /*14360*/  STL [R1+0x2ac], R2 ;  /* 0x0002ac0201007387 */ /* 0x0001e20000100800 */
[----:B------:R-:W-:-:S03]  /*14370*/  @!P2 IMAD.MOV R5, RZ, RZ, -R5 ;  /* 0x000000ffff05a224 */ /* 0x000fc600078e0a05 */
        /* <DEDUP_REMOVED lines=15> */
[----:B------:R-:W-:Y:S01]  /*14470*/  @!P4 IMAD.IADD R18, R18, 0x1, -R27 ;  /* 0x000000011212c824 */ /* 0x000fe200078e0a1b */
[----:B------:R-:W-:-:S04]  /*14480*/  ISETP.GT.U32.AND P4, PT, R27, R21, PT ;  /* 0x000000151b00720c */ /* 0x000fc80003f84070 */
[----:B------:R-:W-:Y:S01]  /*14490*/  ISETP.GT.U32.AND P6, PT, R27, R18, PT ;  /* 0x000000121b00720c */ /* 0x000fe20003fc4070 */
[--C-:B------:R-:W-:Y:S02]  /*144a0*/  @!P5 IMAD.IADD R6, R6, 0x1, -R27.reuse ;  /* 0x000000010606d824 */ /* 0x100fe400078e0a1b */
[--C-:B------:R-:W-:Y:S02]  /*144b0*/  @!P0 IMAD.IADD R7, R7, 0x1, -R27.reuse ;  /* 0x0000000107078824 */ /* 0x100fe400078e0a1b */
[--C-:B------:R-:W-:Y:S02]  /*144c0*/  @!P1 IMAD.IADD R8, R8, 0x1, -R27.reuse ;  /* 0x0000000108089824 */ /* 0x100fe400078e0a1b */
[----:B------:R-:W-:Y:S02]  /*144d0*/  @!P3 IMAD.MOV R2, RZ, RZ, -R2 ;  /* 0x000000ffff02b224 */ /* 0x000fe400078e0a02 */
[--C-:B------:R-:W-:Y:S02]  /*144e0*/  @!P4 IMAD.IADD R21, R21, 0x1, -R27.reuse ;  /* 0x000000011515c824 */ /* 0x100fe400078e0a1b */
[----:B------:R-:W-:-:S02]  /*144f0*/  @!P2 IMAD.IADD R15, R15, 0x1, -R27 ;  /* 0x000000010f0fa824 */ /* 0x000fc400078e0a1b */
[----:B------:R-:W-:Y:S01]  /*14500*/  @!P6 IMAD.IADD R18, R18, 0x1, -R27 ;  /* 0x000000011212e824 */ /* 0x000fe200078e0a1b */
[----:B------:R0:W-:Y:S01]  /*14510*/  STL [R1+0x29c], R2 ;  /* 0x00029c0201007387 */ /* 0x0001e20000100800 */
[----:B------:R-:W-:-:S04]  /*14520*/  IMAD.HI.U32 R25, R28, R24, RZ ;  /* 0x000000181c197227 */ /* 0x000fc800078e00ff */
[----:B------:R-:W-:-:S04]  /*14530*/  IMAD.MOV R25, RZ, RZ, -R25 ;  /* 0x000000ffff197224 */ /* 0x000fc800078e0a19 */
[C---:B------:R-:W-:Y:S02]  /*14540*/  IMAD R24, R27.reuse, R25, R24 ;  /* 0x000000191b187224 */ /* 0x040fe400078e0218 */
[----:B0-----:R-:W-:Y:S01]  /*14550*/  IMAD.MOV.U32 R2, RZ, RZ, R6 ;  /* 0x000000ffff027224 */ /* 0x001fe200078e0006 */
[C---:B---3--:R-:W-:Y:S02]  /*14560*/  ISETP.GT.U32.AND P5, PT, R27.reuse, R20, PT ;  /* 0x000000141b00720c */ /* 0x048fe40003fa4070 */
[----:B----4-:R-:W-:Y:S02]  /*14570*/  ISETP.GT.U32.AND P0, PT, R27, R11, PT ;  /* 0x0000000b1b00720c */ /* 0x010fe40003f04070 */
[----:B-----5:R-:W-:Y:S02]  /*14580*/  ISETP.GE.AND P4, PT, R3, RZ, PT ;  /* 0x000000ff0300720c */ /* 0x020fe40003f86270 */
[----:B--2---:R-:W-:-:S07]  /*14590*/  ISETP.GT.U32.AND P1, PT, R27, R13, PT ;  /* 0x0000000d1b00720c */ /* 0x004fce0003f24070 */
[----:B------:R-:W-:Y:S02]  /*145a0*/  @!P5 IMAD.IADD R20, R20, 0x1, -R27 ;  /* 0x000000011414d824 */ /* 0x000fe400078e0a1b */
[----:B------:R-:W-:Y:S02]  /*145b0*/  IMAD.MOV.U32 R3, RZ, RZ, R21 ;  /* 0x000000ffff037224 */ /* 0x000fe400078e0015 */
[--C-:B------:R-:W-:Y:S01]  /*145c0*/  @!P0 IMAD.IADD R11, R11, 0x1, -R27.reuse ;  /* 0x000000010b0b8824 */ /* 0x100fe200078e0a1b */
[----:B------:R-:W-:Y:S01]  /*145d0*/  ISETP.GT.U32.AND P2, PT, R27, R10, PT ;  /* 0x0000000a1b00720c */ /* 0x000fe20003f44070 */
[----:B------:R-:W-:Y:S02]  /*145e0*/  @!P1 IMAD.IADD R13, R13, 0x1, -R27 ;  /* 0x000000010d0d9824 */ /* 0x000fe400078e0a1b */
[----:B------:R-:W-:Y:S01]  /*145f0*/  @!P4 IMAD.MOV R3, RZ, RZ, -R3 ;  /* 0x000000ffff03c224 */ /* 0x000fe200078e0a03 */
[----:B------:R-:W-:Y:S02]  /*14600*/  IABS R25, R4 ;  /* 0x0000000400197213 */ /* 0x000fe40000000000 */
[----:B------:R-:W-:-:S02]  /*14610*/  ISETP.GE.AND P6, PT, R12, RZ, PT ;  /* 0x000000ff0c00720c */ /* 0x000fc40003fc6270 */
[----:B------:R-:W2:Y:S05]  /*14620*/  LDL.LU R12, [R1+0x74] ;  /* 0x00007400010c7983 */ /* 0x000eaa0000300800 */
[----:B------:R-:W-:Y:S01]  /*14630*/  @!P2 IMAD.IADD R10, R10, 0x1, -R27 ;  /* 0x000000010a0aa824 */ /* 0x000fe200078e0a1b */
[----:B------:R-:W-:Y:S02]  /*14640*/  ISETP.GE.AND P0, PT, R17, RZ, PT ;  /* 0x000000ff1100720c */ /* 0x000fe40003f06270 */
[----:B------:R-:W-:Y:S02]  /*14650*/  ISETP.GE.AND P5, PT, R16, RZ, PT ;  /* 0x000000ff1000720c */ /* 0x000fe40003fa6270 */
[----:B------:R-:W3:Y:S01]  /*14660*/  LDL.LU R16, [R1+0x70] ;  /* 0x0000700001107983 */ /* 0x000ee20000300800 */
[----:B------:R-:W-:-:S03]  /*14670*/  @!P6 IMAD.MOV R2, RZ, RZ, -R2 ;  /* 0x000000ffff02e224 */ /* 0x000fc600078e0a02 */
[----:B------:R-:W4:Y:S01]  /*14680*/  LDL.LU R17, [R1+0x6c] ;  /* 0x00006c0001117983 */ /* 0x000f220000300800 */
[----:B------:R-:W-:-:S03]  /*14690*/  ISETP.GE.AND P1, PT, R19, RZ, PT ;  /* 0x000000ff1300720c */ /* 0x000fc60003f26270 */
[----:B------:R-:W5:Y:S04]  /*146a0*/  LDL.LU R19, [R1+0x68] ;  /* 0x0000680001137983 */ /* 0x000f680000300800 */
[----:B------:R-:W5:Y:S04]  /*146b0*/  LDL.LU R4, [R1+0x64] ;  /* 0x0000640001047983 */ /* 0x000f680000300800 */
[----:B------:R-:W5:Y:S01]  /*146c0*/  LDL.LU R21, [R1] ;  /* 0x0000000001157983 */ /* 0x000f620000300800 */
[----:B------:R-:W-:-:S03]  /*146d0*/  ISETP.GE.AND P2, PT, R5, RZ, PT ;  /* 0x000000ff0500720c */ /* 0x000fc60003f46270 */
        /* <DEDUP_REMOVED lines=37> */
[----:B--2---:R-:W-:-:S13]  /*14930*/  ISETP.GT.U32.AND P2, PT, R27, R12, PT ;  /* 0x0000000c1b00720c */ /* 0x004fda0003f44070 */
[----:B------:R-:W-:Y:S01]  /*14940*/  @!P2 IMAD.IADD R12, R12, 0x1, -R27 ;  /* 0x000000010c0ca824 */ /* 0x000fe200078e0a1b */
[C---:B---3--:R-:W-:Y:S02]  /*14950*/  ISETP.GT.U32.AND P3, PT, R27.reuse, R16, PT ;  /* 0x000000101b00720c */ /* 0x048fe40003f64070 */
[C---:B----4-:R-:W-:Y:S02]  /*14960*/  ISETP.GT.U32.AND P4, PT, R27.reuse, R17, PT ;  /* 0x000000111b00720c */ /* 0x050fe40003f84070 */
[C---:B-----5:R-:W-:Y:S02]  /*14970*/  ISETP.GT.U32.AND P5, PT, R27.reuse, R19, PT ;  /* 0x000000131b00720c */ /* 0x060fe40003fa4070 */
[----:B------:R-:W-:-:S07]  /*14980*/  ISETP.GT.U32.AND P0, PT, R27, R4, PT ;  /* 0x000000041b00720c */ /* 0x000fce0003f04070 */
[--C-:B------:R-:W-:Y:S01]  /*14990*/  @!P3 IMAD.IADD R16, R16, 0x1, -R27.reuse ;  /* 0x000000011010b824 */ /* 0x100fe200078e0a1b */
[----:B------:R-:W-:Y:S02]  /*149a0*/  ISETP.GE.AND P6, PT, R5, RZ, PT ;  /* 0x000000ff0500720c */ /* 0x000fe40003fc6270 */
[----:B------:R-:W-:Y:S01]  /*149b0*/  ISETP.GE.AND P2, PT, R6, RZ, PT ;  /* 0x000000ff0600720c */ /* 0x000fe20003f46270 */
[----:B------:R-:W2:Y:S01]  /*149c0*/  LDL.LU R5, [R1+0xb8] ;  /* 0x0000b80001057983 */ /* 0x000ea20000300800 */
[--C-:B------:R-:W-:Y:S02]  /*149d0*/  @!P5 IMAD.IADD R19, R19, 0x1, -R27.reuse ;  /* 0x000000011313d824 */ /* 0x100fe400078e0a1b */
[----:B------:R-:W-:Y:S01]  /*149e0*/  @!P4 IMAD.IADD R17, R17, 0x1, -R27 ;  /* 0x000000011111c824 */ /* 0x000fe200078e0a1b */
[----:B------:R-:W3:Y:S01]  /*149f0*/  LDL.LU R6, [R1+0xb4] ;  /* 0x0000b40001067983 */ /* 0x000ee20000300800 */
[----:B------:R-:W-:-:S05]  /*14a00*/  ISETP.GE.AND P3, PT, R7, RZ, PT ;  /* 0x000000ff0700720c */ /* 0x000fca0003f66270 */
[----:B------:R-:W-:Y:S02]  /*14a10*/  @!P6 IMAD.MOV R9, RZ, RZ, -R9 ;  /* 0x000000ffff09e224 */ /* 0x000fe400078e0a09 */
[----:B------:R-:W-:Y:S02]  /*14a20*/  @!P0 IMAD.IADD R4, R4, 0x1, -R27 ;  /* 0x0000000104048824 */ /* 0x000fe400078e0a1b */
[----:B------:R-:W-:Y:S01]  /*14a30*/  @!P2 IMAD.MOV R2, RZ, RZ, -R2 ;  /* 0x000000ffff02a224 */ /* 0x000fe200078e0a02 */
[----:B------:R-:W-:Y:S02]  /*14a40*/  ISETP.GE.AND P4, PT, R8, RZ, PT ;  /* 0x000000ff0800720c */ /* 0x000fe40003f86270 */
        /* <DEDUP_REMOVED lines=11> */
[----:B------:R0:W-:Y:S01]  /*14b00*/  STL [R1+0x27c], R2 ;  /* 0x00027c0201007387 */ /* 0x0001e20000100800 */
[----:B------:R-:W-:Y:S02]  /*14b10*/  @!P5 IMAD.MOV R10, RZ, RZ, -R10 ;  /* 0x000000ffff0ad224 */ /* 0x000fe400078e0a0a */
[----:B0-----:R-:W-:Y:S01]  /*14b20*/  IMAD.MOV.U32 R2, RZ, RZ, R13 ;  /* 0x000000ffff027224 */ /* 0x001fe200078e000d */
[----:B------:R0:W-:Y:S03]  /*14b30*/  STL [R1+0x278], R11 ;  /* 0x0002780b01007387 */ /* 0x0001e60000100800 */
[----:B------:R-:W-:Y:S01]  /*14b40*/  @!P4 IMAD.MOV R2, RZ, RZ, -R2 ;  /* 0x000000ffff02c224 */ /* 0x000fe200078e0a02 */
[----:B------:R-:W2:Y:S04]  /*14b50*/  LDL R13, [R1+0x7348] ;  /* 0x00734800010d7983 */ /* 0x000ea80000100800 */
[----:B0-----:R-:W2:Y:S04]  /*14b60*/  LDL R11, [R1+0x7344] ;  /* 0x00734400010b7983 */ /* 0x001ea80000100800 */
        /* <DEDUP_REMOVED lines=14> */
[----:B------:R-:W-:Y:S02]  /*14c50*/  @!P5 IMAD.IADD R4, R4, 0x1, -R27 ;  /* 0x000000010404d824 */ /* 0x000fe400078e0a1b */
[----:B------:R-:W-:-:S04]  /*14c60*/  IMAD.HI.U32 R26, R28, R25, RZ ;  /* 0x000000191c1a7227 */ /* 0x000fc800078e00ff */
[----:B------:R-:W-:Y:S02]  /*14c70*/  @!P0 IMAD.MOV R2, RZ, RZ, -R2 ;  /* 0x000000ffff028224 */ /* 0x000fe400078e0a02 */
[--C-:B------:R-:W-:Y:S02]  /*14c80*/  @!P1 IMAD.IADD R12, R12, 0x1, -R27.reuse ;  /* 0x000000010c0c9824 */ /* 0x100fe400078e0a1b */
[--C-:B------:R-:W-:Y:S02]  /*14c90*/  @!P4 IMAD.IADD R19, R19, 0x1, -R27.reuse ;  /* 0x000000011313c824 */ /* 0x100fe400078e0a1b */
[----:B------:R-:W-:Y:S02]  /*14ca0*/  IMAD.MOV R26, RZ, RZ, -R26 ;  /* 0x000000ffff1a7224 */ /* 0x000fe400078e0a1a */
[--C-:B------:R-:W-:Y:S02]  /*14cb0*/  @!P3 IMAD.IADD R17, R17, 0x1, -R27.reuse ;  /* 0x000000011111b824 */ /* 0x100fe400078e0a1b */
[----:B------:R-:W-:Y:S01]  /*14cc0*/  @!P6 IMAD.IADD R21, R21, 0x1, -R27 ;  /* 0x000000011515e824 */ /* 0x000fe200078e0a1b */
[----:B------:R0:W-:Y:S01]  /*14cd0*/  STL [R1+0x26c], R2 ;  /* 0x00026c0201007387 */ /* 0x0001e20000100800 */
[----:B------:R-:W-:-:S02]  /*14ce0*/  IMAD R25, R27, R26, R25 ;  /* 0x0000001a1b197224 */ /* 0x000fc400078e0219 */
[----:B0-----:R-:W-:Y:S01]  /*14cf0*/  IMAD.MOV.U32 R2, RZ, RZ, R12 ;  /* 0x000000ffff027224 */ /* 0x001fe200078e000c */
[----:B---3--:R-:W-:-:S13]  /*14d00*/  ISETP.GT.U32.AND P2, PT, R27, R6, PT ;  /* 0x000000061b00720c */ /* 0x008fda0003f44070 */
[----:B------:R-:W-:Y:S01]  /*14d10*/  @!P2 IMAD.IADD R6, R6, 0x1, -R27 ;  /* 0x000000010606a824 */ /* 0x000fe200078e0a1b */
[----:B----4-:R-:W-:Y:S02]  /*14d20*/  ISETP.GT.U32.AND P3, PT, R27, R15, PT ;  /* 0x0000000f1b00720c */ /* 0x010fe40003f64070 */
[----:B-----5:R-:W-:Y:S02]  /*14d30*/  ISETP.GE.AND P1, PT, R3, RZ, PT ;  /* 0x000000ff0300720c */ /* 0x020fe40003f26270 */
[C---:B--2---:R-:W-:Y:S02]  /*14d40*/  ISETP.GT.U32.AND P4, PT, R27.reuse, R7, PT ;  /* 0x000000071b00720c */ /* 0x044fe40003f84070 */
[----:B------:R-:W-:Y:S02]  /*14d50*/  ISETP.GT.U32.AND P5, PT, R27, R18, PT ;  /* 0x000000121b00720c */ /* 0x000fe40003fa4070 */
[----:B------:R-:W-:-:S07]  /*14d60*/  IABS R26, R8 ;  /* 0x00000008001a7213 */ /* 0x000fce0000000000 */
[----:B------:R-:W-:Y:S02]  /*14d70*/  @!P1 IMAD.MOV R2, RZ, RZ, -R2 ;  /* 0x000000ffff029224 */ /* 0x000fe400078e0a02 */
[--C-:B------:R-:W-:Y:S01]  /*14d80*/  @!P4 IMAD.IADD R7, R7, 0x1, -R27.reuse ;  /* 0x000000010707c824 */ /* 0x100fe200078e0a1b */
[----:B------:R-:W-:Y:S01]  /*14d90*/  ISETP.GE.AND P6, PT, R9, RZ, PT ;  /* 0x000000ff0900720c */ /* 0x000fe20003fc6270 */
[--C-:B------:R-:W-:Y:S02]  /*14da0*/  @!P5 IMAD.IADD R18, R18, 0x1, -R27.reuse ;  /* 0x000000011212d824 */ /* 0x100fe400078e0a1b */
[----:B------:R-:W-:Y:S01]  /*14db0*/  @!P3 IMAD.IADD R15, R15, 0x1, -R27 ;  /* 0x000000010f0fb824 */ /* 0x000fe200078e0a1b */
[----:B------:R-:W-:Y:S02]  /*14dc0*/  ISETP.GE.AND P2, PT, R11, RZ, PT ;  /* 0x000000ff0b00720c */ /* 0x000fe40003f46270 */
[----:B------:R-:W2:Y:S04]  /*14dd0*/  LDL.LU R11, [R1+0xa0] ;  /* 0x0000a000010b7983 */ /* 0x000ea80000300800 */
[----:B------:R-:W3:Y:S04]  /*14de0*/  LDL.LU R8, [R1+0x9c] ;  /* 0x00009c0001087983 */ /* 0x000ee80000300800 */
[----:B------:R-:W4:Y:S01]  /*14df0*/  LDL.LU R9, [R1+0x98] ;  /* 0x0000980001097983 */ /* 0x000f220000300800 */
[----:B------:R-:W-:-:S02]  /*14e00*/  ISETP.GE.AND P3, PT, R13, RZ, PT ;  /* 0x000000ff0d00720c */ /* 0x000fc40003f66270 */
[----:B------:R-:W-:Y:S02]  /*14e10*/  ISETP.GE.AND P4, PT, R14, RZ, PT ;  /* 0x000000ff0e00720c */ /* 0x000fe40003f86270 */
[----:B------:R-:W5:Y:S04]  /*14e20*/  LDL.LU R14, [R1+0x94] ;  /* 0x00009400010e7983 */ /* 0x000f680000300800 */
[----:B------:R-:W5:Y:S01]  /*14e30*/  LDL.LU R13, [R1+0x90] ;  /* 0x00009000010d7983 */ /* 0x000f620000300800 */
[----:B------:R-:W-:Y:S01]  /*14e40*/  ISETP.GE.AND P5, PT, R10, RZ, PT ;  /* 0x000000ff0a00720c */ /* 0x000fe20003fa6270 */
[----:B------:R-:W-:Y:S02]  /*14e50*/  IMAD.MOV.U32 R10, RZ, RZ, R16 ;  /* 0x000000ffff0a7224 */ /* 0x000fe400078e0010 */
[----:B------:R0:W-:Y:S02]  /*14e60*/  STL [R1+0x268], R2 ;  /* 0x0002680201007387 */ /* 0x0001e40000100800 */
[----:B------:R-:W-:-:S02]  /*14e70*/  @!P6 IMAD.MOV R10, RZ, RZ, -R10 ;  /* 0x000000ffff0ae224 */ /* 0x000fc400078e0a0a */
[----:B------:R-:W5:Y:S04]  /*14e80*/  LDL R12, [R1+0x7354] ;  /* 0x00735400010c7983 */ /* 0x000f680000100800 */
[----:B------:R-:W5:Y:S01]  /*14e90*/  LDL R16, [R1+0x7358] ;  /* 0x0073580001107983 */ /* 0x000f620000100800 */
[----:B0-----:R-:W-:-:S03]  /*14ea0*/  IMAD.MOV.U32 R2, RZ, RZ, R17 ;  /* 0x000000ffff027224 */ /* 0x001fc600078e0011 */
[----:B------:R0:W-:Y:S04]  /*14eb0*/  STL [R1+0x264], R10 ;  /* 0x0002640a01007387 */ /* 0x0001e80000100800 */
[----:B------:R-:W5:Y:S01]  /*14ec0*/  LDL R17, [R1+0x735c] ;  /* 0x00735c0001117983 */ /* 0x000f620000100800 */
[----:B0-----:R-:W-:-:S03]  /*14ed0*/  IMAD.MOV.U32 R10, RZ, RZ, R19 ;  /* 0x000000ffff0a7224 */ /* 0x001fc600078e0013 */
[----:B------:R-:W5:Y:S01]  /*14ee0*/  LDL R19, [R1+0x7360] ;  /* 0x0073600001137983 */ /* 0x000f620000100800 */
[----:B------:R-:W-:Y:S01]  /*14ef0*/  ISETP.GT.U32.AND P0, PT, R27, R5, PT ;  /* 0x000000051b00720c */ /* 0x000fe20003f04070 */
[----:B------:R-:W-:Y:S02]  /*14f00*/  @!P2 IMAD.MOV R2, RZ, RZ, -R2 ;  /* 0x000000ffff02a224 */ /* 0x000fe400078e0a02 */
[----:B------:R-:W-:-:S03]  /*14f10*/  IMAD.HI.U32 R3, R28, R26, RZ ;  /* 0x0000001a1c037227 */ /* 0x000fc600078e00ff */
[----:B------:R0:W-:Y:S01]  /*14f20*/  STL [R1+0x260], R2 ;  /* 0x0002600201007387 */ /* 0x0001e20000100800 */
[----:B------:R-:W-:-:S06]  /*14f30*/  @!P3 IMAD.MOV R10, RZ, RZ, -R10 ;  /* 0x000000ffff0ab224 */ /* 0x000fcc00078e0a0a */
[----:B------:R-:W-:Y:S01]  /*14f40*/  @!P0 IMAD.IADD R5, R5, 0x1, -R27 ;  /* 0x0000000105058824 */ /* 0x000fe200078e0a1b */
[C---:B------:R-:W-:Y:S01]  /*14f50*/  ISETP.GT.U32.AND P0, PT, R27.reuse, R20, PT ;  /* 0x000000141b00720c */ /* 0x040fe20003f04070 */
[----:B0-----:R-:W-:Y:S02]  /*14f60*/  IMAD.MOV.U32 R2, RZ, RZ, R4 ;  /* 0x000000ffff027224 */ /* 0x001fe400078e0004 */
[----:B------:R-:W-:Y:S01]  /*14f70*/  IMAD.MOV R3, RZ, RZ, -R3 ;  /* 0x000000ffff037224 */ /* 0x000fe200078e0a03 */
[----:B------:R-:W5:Y:S01]  /*14f80*/  LDL R4, [R1+0x7364] ;  /* 0x0073640001047983 */ /* 0x000f620000100800 */
[----:B------:R-:W-:Y:S02]  /*14f90*/  @!P4 IMAD.MOV R2, RZ, RZ, -R2 ;  /* 0x000000ffff02c224 */ /* 0x000fe400078e0a02 */
[----:B------:R-:W-:Y:S01]  /*14fa0*/  @!P5 IMAD.MOV R21, RZ, RZ, -R21 ;  /* 0x000000ffff15d224 */ /* 0x000fe200078e0a15 */
[----:B------:R0:W-:Y:S01]  /*14fb0*/  STL [R1+0x25c], R10 ;  /* 0x00025c0a01007387 */ /* 0x0001e20000100800 */
[C---:B------:R-:W-:Y:S01]  /*14fc0*/  IMAD R26, R27.reuse, R3, R26 ;  /* 0x000000031b1a7224 */ /* 0x040fe200078e021a */
[----:B------:R-:W-:-:S03]  /*14fd0*/  ISETP.GT.U32.AND P1, PT, R27, R6, PT ;  /* 0x000000061b00720c */ /* 0x000fc60003f24070 */
[--C-:B------:R-:W-:Y:S01]  /*14fe0*/  @!P0 IMAD.IADD R20, R20, 0x1, -R27.reuse ;  /* 0x0000000114148824 */ /* 0x100fe200078e0a1b */
[C---:B------:R-:W-:Y:S01]  /*14ff0*/  ISETP.GT.U32.AND P0, PT, R27.reuse, R5, PT ;  /* 0x000000051b00720c */ /* 0x040fe20003f04070 */
[----:B0-----:R-:W5:Y:S04]  /*15000*/  LDL R10, [R1+0x7368] ;  /* 0x00736800010a7983 */ /* 0x001f680000100800 */
[----:B------:R0:W-:Y:S04]  /*15010*/  STL [R1+0x258], R2 ;  /* 0x0002580201007387 */ /* 0x0001e80000100800 */
[----:B0-----:R-:W5:Y:S04]  /*15020*/  LDL.LU R2, [R1+0x75e0] ;  /* 0x0075e00001027983 */ /* 0x001f680000300800 */
[----:B------:R-:W5:Y:S04]  /*15030*/  LDL.LU R3, [R1+0x75dc] ;  /* 0x0075dc0001037983 */ /* 0x000f680000300800 */
[----:B------:R0:W-:Y:S04]  /*15040*/  STL [R1+0x254], R21 ;  /* 0x0002541501007387 */ /* 0x0001e80000100800 */
[----:B0-----:R-:W5:Y:S01]  /*15050*/  LDL.LU R21, [R1+0x75d8] ;  /* 0x0075d80001157983 */ /* 0x001f620000300800 */
[----:B------:R-:W-:Y:S01]  /*15060*/  ISETP.GT.U32.AND P6, PT, R27, R20, PT ;  /* 0x000000141b00720c */ /* 0x000fe20003fc4070 */
[----:B------:R-:W-:-:S02]  /*15070*/  @!P0 IMAD.IADD R5, R5, 0x1, -R27 ;  /* 0x0000000105058824 */ /* 0x000fc400078e0a1b */
[----:B------:R-:W-:-:S10]  /*15080*/  @!P1 IMAD.IADD R6, R6, 0x1, -R27 ;  /* 0x0000000106069824 */ /* 0x000fd400078e0a1b */
[----:B------:R-:W-:Y:S01]  /*15090*/  @!P6 IMAD.IADD R20, R20, 0x1, -R27 ;  /* 0x000000011414e824 */ /* 0x000fe200078e0a1b */
[C---:B--2---:R-:W-:Y:S02]  /*150a0*/  ISETP.GT.U32.AND P5, PT, R27.reuse, R11, PT ;  /* 0x0000000b1b00720c */ /* 0x044fe40003fa4070 */
[C---:B---3--:R-:W-:Y:S02]  /*150b0*/  ISETP.GT.U32.AND P0, PT, R27.reuse, R8, PT ;  /* 0x000000081b00720c */ /* 0x048fe40003f04070 */
[----:B----4-:R-:W-:-:S09]  /*150c0*/  ISETP.GT.U32.AND P1, PT, R27, R9, PT ;  /* 0x000000091b00720c */ /* 0x010fd20003f24070 */
[--C-:B------:R-:W-:Y:S02]  /*150d0*/  @!P5 IMAD.IADD R11, R11, 0x1, -R27.reuse ;  /* 0x000000010b0bd824 */ /* 0x100fe400078e0a1b */
[--C-:B------:R-:W-:Y:S02]  /*150e0*/  @!P0 IMAD.IADD R8, R8, 0x1, -R27.reuse ;  /* 0x0000000108088824 */ /* 0x100fe400078e0a1b */
[----:B------:R-:W-:Y:S01]  /*150f0*/  @!P1 IMAD.IADD R9, R9, 0x1, -R27 ;  /* 0x0000000109099824 */ /* 0x000fe200078e0a1b */
[----:B-----5:R-:W-:Y:S02]  /*15100*/  ISETP.GE.AND P6, PT, R12, RZ, PT ;  /* 0x000000ff0c00720c */ /* 0x020fe40003fc6270 */
[----:B------:R-:W2:Y:S01]  /*15110*/  LDL.LU R12, [R1+0x75d4] ;  /* 0x0075d400010c7983 */ /* 0x000ea20000300800 */
[----:B------:R-:W-:-:S03]  /*15120*/  ISETP.GE.AND P5, PT, R16, RZ, PT ;  /* 0x000000ff1000720c */ /* 0x000fc60003fa6270 */
[----:B------:R-:W3:Y:S01]  /*15130*/  LDL.LU R16, [R1+0x75d0] ;  /* 0x0075d00001107983 */ /* 0x000ee20000300800 */
[----:B------:R-:W-:-:S03]  /*15140*/  ISETP.GE.AND P0, PT, R17, RZ, PT ;  /* 0x000000ff1100720c */ /* 0x000fc60003f06270 */
[----:B------:R-:W4:Y:S01]  /*15150*/  LDL.LU R17, [R1+0x75cc] ;  /* 0x0075cc0001117983 */ /* 0x000f220000300800 */
[----:B------:R-:W-:-:S03]  /*15160*/  ISETP.GE.AND P1, PT, R19, RZ, PT ;  /* 0x000000ff1300720c */ /* 0x000fc60003f26270 */
[----:B------:R-:W5:Y:S01]  /*15170*/  LDL R19, [R1+0x736c] ;  /* 0x00736c0001137983 */ /* 0x000f620000100800 */
[C---:B------:R-:W-:Y:S02]  /*15180*/  ISETP.GT.U32.AND P2, PT, R27.reuse, R15, PT ;  /* 0x0000000f1b00720c */ /* 0x040fe40003f44070 */
[C---:B------:R-:W-:Y:S02]  /*15190*/  ISETP.GT.U32.AND P3, PT, R27.reuse, R7, PT ;  /* 0x000000071b00720c */ /* 0x040fe40003f64070 */
[----:B------:R-:W-:-:S09]  /*151a0*/  ISETP.GT.U32.AND P4, PT, R27, R18, PT ;  /* 0x000000121b00720c */ /* 0x000fd20003f84070 */
[--C-:B------:R-:W-:Y:S01]  /*151b0*/  @!P2 IMAD.IADD R15, R15, 0x1, -R27.reuse ;  /* 0x000000010f0fa824 */ /* 0x100fe200078e0a1b */
[----:B------:R-:W-:Y:S01]  /*151c0*/  ISETP.GT.U32.AND P2, PT, R27, R14, PT ;  /* 0x0000000e1b00720c */ /* 0x000fe20003f44070 */
[--C-:B------:R-:W-:Y:S01]  /*151d0*/  @!P3 IMAD.IADD R7, R7, 0x1, -R27.reuse ;  /* 0x000000010707b824 */ /* 0x100fe200078e0a1b */
[----:B------:R-:W-:Y:S01]  /*151e0*/  ISETP.GT.U32.AND P3, PT, R27, R13, PT ;  /* 0x0000000d1b00720c */ /* 0x000fe20003f64070 */
[----:B------:R-:W-:-:S10]  /*151f0*/  @!P4 IMAD.IADD R18, R18, 0x1, -R27 ;  /* 0x000000011212c824 */ /* 0x000fd400078e0a1b */
[----:B------:R-:W-:Y:S01]  /*15200*/  @!P2 IMAD.IADD R14, R14, 0x1, -R27 ;  /* 0x000000010e0ea824 */ /* 0x000fe200078e0a1b */
[----:B------:R-:W-:Y:S01]  /*15210*/  ISETP.GE.AND P2, PT, R4, RZ, PT ;  /* 0x000000ff0400720c */ /* 0x000fe20003f46270 */
[----:B------:R-:W-:Y:S02]  /*15220*/  IMAD.MOV.U32 R4, RZ, RZ, R5 ;  /* 0x000000ffff047224 */ /* 0x000fe400078e0005 */
[----:B------:R-:W-:Y:S02]  /*15230*/  @!P3 IMAD.IADD R13, R13, 0x1, -R27 ;  /* 0x000000010d0db824 */ /* 0x000fe400078e0a1b */
[----:B------:R-:W-:Y:S01]  /*15240*/  @!P6 IMAD.MOV R4, RZ, RZ, -R4 ;  /* 0x000000ffff04e224 */ /* 0x000fe200078e0a04 */
[----:B------:R-:W-:Y:S01]  /*15250*/  ISETP.GE.AND P3, PT, R10, RZ, PT ;  /* 0x000000ff0a00720c */ /* 0x000fe20003f66270 */
[----:B------:R-:W-:Y:S01]  /*15260*/  IMAD.MOV.U32 R5, RZ, RZ, R6 ;  /* 0x000000ffff057224 */ /* 0x000fe200078e0006 */
[----:B------:R-:W2:Y:S01]  /*15270*/  LDL R10, [R1+0x73ec] ;  /* 0x0073ec00010a7983 */ /* 0x000ea20000100800 */
[----:B------:R-:W-:-:S03]  /*15280*/  IMAD.MOV.U32 R6, RZ, RZ, R7 ;  /* 0x000000ffff067224 */ /* 0x000fc600078e0007 */
[----:B------:R0:W-:Y:S01]  /*15290*/  STL [R1+0x250], R4 ;  /* 0x0002500401007387 */ /* 0x0001e20000100800 */
[----:B------:R-:W-:Y:S02]  /*152a0*/  @!P5 IMAD.MOV R5, RZ, RZ, -R5 ;  /* 0x000000ffff05d224 */ /* 0x000fe400078e0a05 */
[----:B------:R-:W-:Y:S02]  /*152b0*/  @!P1 IMAD.MOV R6, RZ, RZ, -R6 ;  /* 0x000000ffff069224 */ /* 0x000fe400078e0a06 */
[----:B0-----:R-:W-:Y:S02]  /*152c0*/  IMAD.MOV.U32 R4, RZ, RZ, R15 ;  /* 0x000000ffff047224 */ /* 0x001fe400078e000f */
[----:B------:R-:W2:Y:S01]  /*152d0*/  LDL R15, [R1+0x7370] ;  /* 0x00737000010f7983 */ /* 0x000ea20000100800 */
[----:B------:R-:W-:Y:S01]  /*152e0*/  ISETP.GT.U32.AND P4, PT, R27, R21, PT ;  /* 0x000000151b00720c */ /* 0x000fe20003f84070 */
[----:B------:R-:W-:Y:S02]  /*152f0*/  @!P0 IMAD.MOV R4, RZ, RZ, -R4 ;  /* 0x000000ffff048224 */ /* 0x000fe400078e0a04 */
[----:B------:R0:W-:Y:S01]  /*15300*/  STL [R1+0x24c], R5 ;  /* 0x00024c0501007387 */ /* 0x0001e20000100800 */
[----:B------:R-:W-:-:S09]  /*15310*/  @!P2 IMAD.MOV R18, RZ, RZ, -R18 ;  /* 0x000000ffff12a224 */ /* 0x000fd200078e0a12 */
[----:B------:R-:W-:Y:S01]  /*15320*/  @!P4 IMAD.IADD R21, R21, 0x1, -R27 ;  /* 0x000000011515c824 */ /* 0x000fe200078e0a1b */
[----:B------:R-:W-:Y:S01]  /*15330*/  ISETP.GT.U32.AND P4, PT, R27, R11, PT ;  /* 0x0000000b1b00720c */ /* 0x000fe20003f84070 */
[----:B------:R1:W-:Y:S01]  /*15340*/  STL [R1+0x248], R4 ;  /* 0x0002480401007387 */ /* 0x0003e20000100800 */
[----:B------:R-:W-:-:S03]  /*15350*/  @!P3 IMAD.MOV R20, RZ, RZ, -R20 ;  /* 0x000000ffff14b224 */ /* 0x000fc600078e0a14 */
[----:B0-----:R-:W2:Y:S04]  /*15360*/  LDL R5, [R1+0x7378] ;  /* 0x0073780001057983 */ /* 0x001ea80000100800 */
[----:B-1----:R-:W2:Y:S04]  /*15370*/  LDL R4, [R1+0x7374] ;  /* 0x0073740001047983 */ /* 0x002ea80000100800 */
[----:B------:R0:W-:Y:S01]  /*15380*/  STL [R1+0x244], R6 ;  /* 0x0002440601007387 */ /* 0x0001e20000100800 */
[----:B------:R-:W-:-:S03]  /*15390*/  @!P4 IMAD.IADD R11, R11, 0x1, -R27 ;  /* 0x000000010b0bc824 */ /* 0x000fc600078e0a1b */
[----:B------:R-:W2:Y:S04]  /*153a0*/  LDL R7, [R1+0x7380] ;  /* 0x0073800001077983 */ /* 0x000ea80000100800 */
[----:B0-----:R-:W2:Y:S04]  /*153b0*/  LDL R6, [R1+0x737c] ;  /* 0x00737c0001067983 */ /* 0x001ea80000100800 */
[----:B------:R0:W-:Y:S04]  /*153c0*/  STL [R1+0x240], R18 ;  /* 0x0002401201007387 */ /* 0x0001e80000100800 */
[----:B0-----:R-:W2:Y:S04]  /*153d0*/  LDL.LU R18, [R1+0x75c8] ;  /* 0x0075c80001127983 */ /* 0x001ea80000300800 */
[----:B------:R0:W-:Y:S04]  /*153e0*/  STL [R1+0x23c], R20 ;  /* 0x00023c1401007387 */ /* 0x0001e80000100800 */
[----:B0-----:R-:W2:Y:S01]  /*153f0*/  LDL.LU R20, [R1+0x75c4] ;  /* 0x0075c40001147983 */ /* 0x001ea20000300800 */
[----:B-----5:R-:W-:-:S03]  /*15400*/  ISETP.GE.AND P4, PT, R19, RZ, PT ;  /* 0x000000ff1300720c */ /* 0x020fc60003f86270 */
[----:B------:R-:W5:Y:S01]  /*15410*/  LDL.LU R19, [R1+0x75c0] ;  /* 0x0075c00001137983 */ /* 0x000f620000300800 */
[C---:B------:R-:W-:Y:S02]  /*15420*/  ISETP.GT.U32.AND P5, PT, R27.reuse, R8, PT ;  /* 0x000000081b00720c */ /* 0x040fe40003fa4070 */
[C---:B------:R-:W-:Y:S02]  /*15430*/  ISETP.GT.U32.AND P0, PT, R27.reuse, R9, PT ;  /* 0x000000091b00720c */ /* 0x040fe40003f04070 */
[C---:B------:R-:W-:Y:S02]  /*15440*/  ISETP.GT.U32.AND P1, PT, R27.reuse, R14, PT ;  /* 0x0000000e1b00720c */ /* 0x040fe40003f24070 */
[C---:B------:R-:W-:Y:S02]  /*15450*/  ISETP.GT.U32.AND P2, PT, R27.reuse, R13, PT ;  /* 0x0000000d1b00720c */ /* 0x040fe40003f44070 */
[----:B------:R-:W-:-:S05]  /*15460*/  ISETP.GT.U32.AND P6, PT, R27, R21, PT ;  /* 0x000000151b00720c */ /* 0x000fca0003fc4070 */
[--C-:B------:R-:W-:Y:S02]  /*15470*/  @!P5 IMAD.IADD R8, R8, 0x1, -R27.reuse ;  /* 0x000000010808d824 */ /* 0x100fe400078e0a1b */
[--C-:B------:R-:W-:Y:S02]  /*15480*/  @!P0 IMAD.IADD R9, R9, 0x1, -R27.reuse ;  /* 0x0000000109098824 */ /* 0x100fe400078e0a1b */
[--C-:B------:R-:W-:Y:S01]  /*15490*/  @!P1 IMAD.IADD R14, R14, 0x1, -R27.reuse ;  /* 0x000000010e0e9824 */ /* 0x100fe200078e0a1b */
[----:B----4-:R-:W-:Y:S01]  /*154a0*/  ISETP.GT.U32.AND P1, PT, R27, R17, PT ;  /* 0x000000111b00720c */ /* 0x010fe20003f24070 */
[--C-:B------:R-:W-:Y:S01]  /*154b0*/  @!P2 IMAD.IADD R13, R13, 0x1, -R27.reuse ;  /* 0x000000010d0da824 */ /* 0x100fe200078e0a1b */
[----:B---3--:R-:W-:Y:S01]  /*154c0*/  ISETP.GT.U32.AND P2, PT, R27, R16, PT ;  /* 0x000000101b00720c */ /* 0x008fe20003f44070 */
[----:B------:R-:W-:Y:S01]  /*154d0*/  @!P6 IMAD.IADD R21, R21, 0x1, -R27 ;  /* 0x000000011515e824 */ /* 0x000fe200078e0a1b */
[----:B--2---:R-:W-:-:S09]  /*154e0*/  IABS R10, R10 ;  /* 0x0000000a000a7213 */ /* 0x004fd20000000000 */
[--C-:B------:R-:W-:Y:S02]  /*154f0*/  @!P1 IMAD.IADD R17, R17, 0x1, -R27.reuse ;  /* 0x0000000111119824 */ /* 0x100fe400078e0a1b */
[--C-:B------:R-:W-:Y:S01]  /*15500*/  @!P2 IMAD.IADD R16, R16, 0x1, -R27.reuse ;  /* 0x000000011010a824 */ /* 0x100fe200078e0a1b */
[----:B------:R-:W-:Y:S02]  /*15510*/  ISETP.GE.AND P6, PT, R15, RZ, PT ;  /* 0x000000ff0f00720c */ /* 0x000fe40003fc6270 */
[----:B------:R-:W2:Y:S01]  /*15520*/  LDL.LU R15, [R1+0x75bc] ;  /* 0x0075bc00010f7983 */ /* 0x000ea20000300800 */
[----:B------:R-:W-:Y:S02]  /*15530*/  ISETP.GT.U32.AND P0, PT, R27, R18, PT ;  /* 0x000000121b00720c */ /* 0x000fe40003f04070 */
[----:B------:R-:W-:Y:S02]  /*15540*/  ISETP.GE.AND P1, PT, R6, RZ, PT ;  /* 0x000000ff0600720c */ /* 0x000fe40003f26270 */
[----:B------:R-:W-:Y:S01]  /*15550*/  ISETP.GE.AND P2, PT, R7, RZ, PT ;  /* 0x000000ff0700720c */ /* 0x000fe20003f46270 */
[----:B------:R-:W3:Y:S08]  /*15560*/  LDL R6, [R1+0x7384] ;  /* 0x0073840001067983 */ /* 0x000ef00000100800 */
[----:B------:R-:W-:Y:S01]  /*15570*/  @!P0 IMAD.IADD R18, R18, 0x1, -R27 ;  /* 0x0000000112128824 */ /* 0x000fe200078e0a1b */
[----:B------:R-:W-:Y:S01]  /*15580*/  ISETP.GE.AND P0, PT, R5, RZ, PT ;  /* 0x000000ff0500720c */ /* 0x000fe20003f06270 */
[----:B------:R-:W-:-:S04]  /*15590*/  IMAD.MOV.U32 R5, RZ, RZ, R11 ;  /* 0x000000ffff057224 */ /* 0x000fc800078e000b */
[----:B------:R-:W-:-:S05]  /*155a0*/  @!P4 IMAD.MOV R5, RZ, RZ, -R5 ;  /* 0x000000ffff05c224 */ /* 0x000fca00078e0a05 */
[----:B------:R0:W-:Y:S03]  /*155b0*/  STL [R1+0x238], R5 ;  /* 0x0002380501007387 */ /* 0x0001e60000100800 */
[----:B------:R-:W-:Y:S01]  /*155c0*/  @!P0 IMAD.MOV R14, RZ, RZ, -R14 ;  /* 0x000000ffff0e8224 */ /* 0x000fe200078e0a0e */
[----:B------:R-:W4:Y:S01]  /*155d0*/  LDL R7, [R1+0x7388] ;  /* 0x0073880001077983 */ /* 0x000f220000100800 */
[----:B------:R-:W-:Y:S01]  /*155e0*/  @!P1 IMAD.MOV R13, RZ, RZ, -R13 ;  /* 0x000000ffff0d9224 */ /* 0x000fe200078e0a0d */
[----:B-----5:R-:W-:-:S13]  /*155f0*/  ISETP.GT.U32.AND P5, PT, R27, R19, PT ;  /* 0x000000131b00720c */ /* 0x020fda0003fa4070 */
[----:B------:R-:W-:Y:S01]  /*15600*/  @!P5 IMAD.IADD R19, R19, 0x1, -R27 ;  /* 0x000000011313d824 */ /* 0x000fe200078e0a1b */
[----:B------:R-:W-:Y:S01]  /*15610*/  ISETP.GE.AND P5, PT, R4, RZ, PT ;  /* 0x000000ff0400720c */ /* 0x000fe20003fa6270 */
[----:B------:R-:W-:-:S04]  /*15620*/  IMAD.HI.U32 R4, R28, R10, RZ ;  /* 0x0000000a1c047227 */ /* 0x000fc800078e00ff */
[----:B------:R-:W-:Y:S02]  /*15630*/  IMAD.MOV R11, RZ, RZ, -R4 ;  /* 0x000000ffff0b7224 */ /* 0x000fe400078e0a04 */
[----:B------:R-:W-:-:S04]  /*15640*/  IMAD.MOV.U32 R4, RZ, RZ, R8 ;  /* 0x000000ffff047224 */ /* 0x000fc800078e0008 */
[----:B------:R-:W-:Y:S02]  /*15650*/  @!P6 IMAD.MOV R4, RZ, RZ, -R4 ;  /* 0x000000ffff04e224 */ /* 0x000fe400078e0a04 */
[----:B------:R-:W-:-:S03]  /*15660*/  @!P5 IMAD.MOV R9, RZ, RZ, -R9 ;  /* 0x000000ffff09d224 */ /* 0x000fc600078e0a09 */
[----:B------:R1:W-:Y:S04]  /*15670*/  STL [R1+0x234], R4 ;  /* 0x0002340401007387 */ /* 0x0003e80000100800 */
[----:B0-----:R-:W5:Y:S04]  /*15680*/  LDL R5, [R1+0x7390] ;  /* 0x0073900001057983 */ /* 0x001f680000100800 */
[----:B------:R-:W5:Y:S04]  /*15690*/  LDL R8, [R1+0x7394] ;  /* 0x0073940001087983 */ /* 0x000f680000100800 */
[----:B-1----:R-:W5:Y:S04]  /*156a0*/  LDL R4, [R1+0x738c] ;  /* 0x00738c0001047983 */ /* 0x002f680000100800 */
[----:B------:R0:W-:Y:S04]  /*156b0*/  STL [R1+0x230], R9 ;  /* 0x0002300901007387 */ /* 0x0001e80000100800 */
[----:B0-----:R-:W5:Y:S04]  /*156c0*/  LDL R9, [R1+0x7398] ;  /* 0x0073980001097983 */ /* 0x001f680000100800 */
[----:B------:R0:W-:Y:S04]  /*156d0*/  STL [R1+0x22c], R14 ;  /* 0x00022c0e01007387 */ /* 0x0001e80000100800 */
[----:B------:R1:W-:Y:S01]  /*156e0*/  STL [R1+0x228], R13 ;  /* 0x0002280d01007387 */ /* 0x0003e20000100800 */
[----:B0-----:R-:W-:-:S02]  /*156f0*/  IMAD.MOV.U32 R14, RZ, RZ, R21 ;  /* 0x000000ffff0e7224 */ /* 0x001fc400078e0015 */
[C---:B------:R-:W-:Y:S02]  /*15700*/  IMAD R21, R27.reuse, R11, R10 ;  /* 0x0000000b1b157224 */ /* 0x040fe400078e020a */
[----:B------:R-:W-:Y:S01]  /*15710*/  @!P2 IMAD.MOV R14, RZ, RZ, -R14 ;  /* 0x000000ffff0ea224 */ /* 0x000fe200078e0a0e */
[----:B-1----:R-:W5:Y:S04]  /*15720*/  LDL.LU R13, [R1+0x75b8] ;  /* 0x0075b800010d7983 */ /* 0x002f680000300800 */
[----:B------:R-:W5:Y:S04]  /*15730*/  LDL.LU R10, [R1+0x75b4] ;  /* 0x0075b400010a7983 */ /* 0x000f680000300800 */
[----:B------:R-:W5:Y:S04]  /*15740*/  LDL.LU R11, [R1+0x75b0] ;  /* 0x0075b000010b7983 */ /* 0x000f680000300800 */
[----:B------:R0:W-:Y:S04]  /*15750*/  STL [R1+0x224], R14 ;  /* 0x0002240e01007387 */ /* 0x0001e80000100800 */
[----:B0-----:R-:W5:Y:S01]  /*15760*/  LDL.LU R14, [R1+0x75ac] ;  /* 0x0075ac00010e7983 */ /* 0x001f620000300800 */
[----:B------:R-:W-:-:S13]  /*15770*/  ISETP.GT.U32.AND P3, PT, R27, R20, PT ;  /* 0x000000141b00720c */ /* 0x000fda0003f64070 */
[----:B------:R-:W-:Y:S01]  /*15780*/  @!P3 IMAD.IADD R20, R20, 0x1, -R27 ;  /* 0x000000011414b824 */ /* 0x000fe200078e0a1b */
[C---:B--2---:R-:W-:Y:S02]  /*15790*/  ISETP.GT.U32.AND P3, PT, R27.reuse, R15, PT ;  /* 0x0000000f1b00720c */ /* 0x044fe40003f64070 */
[C---:B------:R-:W-:Y:S02]  /*157a0*/  ISETP.GT.U32.AND P4, PT, R27.reuse, R19, PT ;  /* 0x000000131b00720c */ /* 0x040fe40003f84070 */
[----:B------:R-:W-:-:S09]  /*157b0*/  ISETP.GT.U32.AND P1, PT, R27, R16, PT ;  /* 0x000000101b00720c */ /* 0x000fd20003f24070 */
[--C-:B------:R-:W-:Y:S01]  /*157c0*/  @!P3 IMAD.IADD R15, R15, 0x1, -R27.reuse ;  /* 0x000000010f0fb824 */ /* 0x100fe200078e0a1b */
[C---:B------:R-:W-:Y:S02]  /*157d0*/  ISETP.GT.U32.AND P3, PT, R27.reuse, R20, PT ;  /* 0x000000141b00720c */ /* 0x040fe40003f64070 */
[C---:B------:R-:W-:Y:S02]  /*157e0*/  ISETP.GT.U32.AND P5, PT, R27.reuse, R18, PT ;  /* 0x000000121b00720c */ /* 0x040fe40003fa4070 */
[----:B------:R-:W-:Y:S01]  /*157f0*/  ISETP.GT.U32.AND P6, PT, R27, R15, PT ;  /* 0x0000000f1b00720c */ /* 0x000fe20003fc4070 */
[--C-:B------:R-:W-:Y:S01]  /*15800*/  @!P4 IMAD.IADD R19, R19, 0x1, -R27.reuse ;  /* 0x000000011313c824 */ /* 0x100fe200078e0a1b */
[----:B------:R-:W-:Y:S01]  /*15810*/  ISETP.GT.U32.AND P4, PT, R27, R12, PT ;  /* 0x0000000c1b00720c */ /* 0x000fe20003f84070 */
[----:B------:R-:W-:-:S06]  /*15820*/  @!P1 IMAD.IADD R16, R16, 0x1, -R27 ;  /* 0x0000000110109824 */ /* 0x000fcc00078e0a1b */
[--C-:B------:R-:W-:Y:S01]  /*15830*/  @!P3 IMAD.IADD R20, R20, 0x1, -R27.reuse ;  /* 0x000000011414b824 */ /* 0x100fe200078e0a1b */
[----:B---3--:R-:W-:Y:S02]  /*15840*/  ISETP.GE.AND P1, PT, R6, RZ, PT ;  /* 0x000000ff0600720c */ /* 0x008fe40003f26270 */
[----:B------:R-:W-:Y:S01]  /*15850*/  ISETP.GT.U32.AND P0, PT, R27, R17, PT ;  /* 0x000000111b00720c */ /* 0x000fe20003f04070 */
[--C-:B------:R-:W-:Y:S01]  /*15860*/  @!P5 IMAD.IADD R18, R18, 0x1, -R27.reuse ;  /* 0x000000011212d824 */ /* 0x100fe200078e0a1b */
[----:B------:R-:W2:Y:S01]  /*15870*/  LDL.LU R6, [R1+0x75a8] ;  /* 0x0075a80001067983 */ /* 0x000ea20000300800 */
[--C-:B------:R-:W-:Y:S01]  /*15880*/  @!P6 IMAD.IADD R15, R15, 0x1, -R27.reuse ;  /* 0x000000010f0fe824 */ /* 0x100fe200078e0a1b */
[----:B----4-:R-:W-:Y:S01]  /*15890*/  ISETP.GE.AND P6, PT, R7, RZ, PT ;  /* 0x000000ff0700720c */ /* 0x010fe20003fc6270 */
[--C-:B------:R-:W-:Y:S01]  /*158a0*/  @!P4 IMAD.IADD R12, R12, 0x1, -R27.reuse ;  /* 0x000000010c0cc824 */ /* 0x100fe200078e0a1b */
[----:B------:R-:W3:Y:S07]  /*158b0*/  LDL.LU R7, [R1+0x75a4] ;  /* 0x0075a40001077983 */ /* 0x000eee0000300800 */
[----:B------:R-:W-:Y:S01]  /*158c0*/  @!P0 IMAD.IADD R17, R17, 0x1, -R27 ;  /* 0x0000000111118824 */ /* 0x000fe200078e0a1b */
[----:B-----5:R-:W-:-:S03]  /*158d0*/  ISETP.GE.AND P4, PT, R8, RZ, PT ;  /* 0x000000ff0800720c */ /* 0x020fc60003f86270 */
[----:B------:R-:W-:Y:S01]  /*158e0*/  IMAD.MOV.U32 R8, RZ, RZ, R17 ;  /* 0x000000ffff087224 */ /* 0x000fe200078e0011 */
[C---:B------:R-:W-:Y:S02]  /*158f0*/  ISETP.GT.U32.AND P3, PT, R27.reuse, R13, PT ;  /* 0x0000000d1b00720c */ /* 0x040fe40003f64070 */
[C---:B------:R-:W-:Y:S02]  /*15900*/  ISETP.GT.U32.AND P5, PT, R27.reuse, R11, PT ;  /* 0x0000000b1b00720c */ /* 0x040fe40003fa4070 */
[----:B------:R-:W-:-:S09]  /*15910*/  ISETP.GT.U32.AND P2, PT, R27, R14, PT ;  /* 0x0000000e1b00720c */ /* 0x000fd20003f44070 */
[----:B------:R-:W-:Y:S01]  /*15920*/  @!P3 IMAD.IADD R13, R13, 0x1, -R27 ;  /* 0x000000010d0db824 */ /* 0x000fe200078e0a1b */
[----:B------:R-:W-:Y:S01]  /*15930*/  ISETP.GE.AND P3, PT, R5, RZ, PT ;  /* 0x000000ff0500720c */ /* 0x000fe20003f66270 */
[----:B------:R-:W-:-:S04]  /*15940*/  IMAD.MOV.U32 R5, RZ, RZ, R20 ;  /* 0x000000ffff057224 */ /* 0x000fc800078e0014 */
[----:B------:R-:W-:Y:S02]  /*15950*/  @!P1 IMAD.MOV R5, RZ, RZ, -R5 ;  /* 0x000000ffff059224 */ /* 0x000fe400078e0a05 */
[----:B------:R-:W-:Y:S01]  /*15960*/  @!P2 IMAD.IADD R14, R14, 0x1, -R27 ;  /* 0x000000010e0ea824 */ /* 0x000fe200078e0a1b */
[----:B------:R-:W-:Y:S01]  /*15970*/  ISETP.GE.AND P2, PT, R4, RZ, PT ;  /* 0x000000ff0400720c */ /* 0x000fe20003f46270 */
[----:B------:R-:W-:Y:S02]  /*15980*/  IMAD.MOV.U32 R4, RZ, RZ, R19 ;  /* 0x000000ffff047224 */ /* 0x000fe400078e0013 */
[----:B------:R-:W4:Y:S01]  /*15990*/  LDL.LU R19, [R1+0x494] ;  /* 0x0004940001137983 */ /* 0x000f220000300800 */
[----:B------:R-:W-:-:S03]  /*159a0*/  @!P5 IMAD.IADD R11, R11, 0x1, -R27 ;  /* 0x000000010b0bd824 */ /* 0x000fc600078e0a1b */
[----:B------:R0:W-:Y:S01]  /*159b0*/  STL [R1+0x220], R5 ;  /* 0x0002200501007387 */ /* 0x0001e20000100800 */
[----:B------:R-:W-:Y:S01]  /*159c0*/  @!P6 IMAD.MOV R4, RZ, RZ, -R4 ;  /* 0x000000ffff04e224 */ /* 0x000fe200078e0a04 */
[----:B------:R-:W-:Y:S01]  /*159d0*/  ISETP.GE.AND P5, PT, R9, RZ, PT ;  /* 0x000000ff0900720c */ /* 0x000fe20003fa6270 */
[----:B------:R-:W-:Y:S01]  /*159e0*/  IMAD.MOV.U32 R9, RZ, RZ, R16 ;  /* 0x000000ffff097224 */ /* 0x000fe200078e0010 */
[----:B------:R-:W5:Y:S01]  /*159f0*/  LDL R20, [R1+0x73a4] ;  /* 0x0073a40001147983 */ /* 0x000f620000100800 */
[----:B0-----:R-:W-:-:S03]  /*15a00*/  IMAD.MOV.U32 R5, RZ, RZ, R18 ;  /* 0x000000ffff057224 */ /* 0x001fc600078e0012 */
[----:B------:R-:W2:Y:S01]  /*15a10*/  LDL R18, [R1+0x375c] ;  /* 0x00375c0001127983 */ /* 0x000ea20000100800 */
[----:B------:R-:W-:Y:S02]  /*15a20*/  @!P2 IMAD.MOV R5, RZ, RZ, -R5 ;  /* 0x000000ffff05a224 */ /* 0x000fe400078e0a05 */
[----:B------:R-:W-:Y:S01]  /*15a30*/  @!P3 IMAD.MOV R8, RZ, RZ, -R8 ;  /* 0x000000ffff08b224 */ /* 0x000fe200078e0a08 */
[----:B------:R0:W-:Y:S01]  /*15a40*/  STL [R1+0x21c], R4 ;  /* 0x00021c0401007387 */ /* 0x0001e20000100800 */
[----:B------:R-:W-:-:S03]  /*15a50*/  @!P4 IMAD.MOV R9, RZ, RZ, -R9 ;  /* 0x000000ffff09c224 */ /* 0x000fc600078e0a09 */
[----:B------:R-:W5:Y:S04]  /*15a60*/  LDL R17, [R1+0x73a0] ;  /* 0x0073a00001117983 */ /* 0x000f680000100800 */
[----:B0-----:R-:W2:Y:S04]  /*15a70*/  LDL R4, [R1+0x73a8] ;  /* 0x0073a80001047983 */ /* 0x001ea80000100800 */
[----:B------:R0:W-:Y:S04]  /*15a80*/  STL [R1+0x218], R5 ;  /* 0x0002180501007387 */ /* 0x0001e80000100800 */
[----:B------:R-:W2:Y:S04]  /*15a90*/  LDL R16, [R1+0x739c] ;  /* 0x00739c0001107983 */ /* 0x000ea80000100800 */
[----:B0-----:R-:W2:Y:S04]  /*15aa0*/  LDL R5, [R1+0x73ac] ;  /* 0x0073ac0001057983 */ /* 0x001ea80000100800 */
[----:B------:R0:W-:Y:S04]  /*15ab0*/  STL [R1+0x214], R8 ;  /* 0x0002140801007387 */ /* 0x0001e80000100800 */
[----:B0-----:R-:W2:Y:S04]  /*15ac0*/  LDL.LU R8, [R1+0x75a0] ;  /* 0x0075a00001087983 */ /* 0x001ea80000300800 */
[----:B------:R0:W-:Y:S04]  /*15ad0*/  STL [R1+0x210], R9 ;  /* 0x0002100901007387 */ /* 0x0001e80000100800 */
[----:B0-----:R-:W2:Y:S01]  /*15ae0*/  LDL.LU R9, [R1+0x759c] ;  /* 0x00759c0001097983 */ /* 0x001ea20000300800 */
[----:B------:R-:W-:-:S02]  /*15af0*/  ISETP.GT.U32.AND P0, PT, R27, R10, PT ;  /* 0x0000000a1b00720c */ /* 0x000fc40003f04070 */
[C---:B------:R-:W-:Y:S02]  /*15b00*/  ISETP.GT.U32.AND P1, PT, R27.reuse, R13, PT ;  /* 0x0000000d1b00720c */ /* 0x040fe40003f24070 */
[----:B------:R-:W-:-:S09]  /*15b10*/  ISETP.GT.U32.AND P2, PT, R27, R12, PT ;  /* 0x0000000c1b00720c */ /* 0x000fd20003f44070 */
[--C-:B------:R-:W-:Y:S01]  /*15b20*/  @!P0 IMAD.IADD R10, R10, 0x1, -R27.reuse ;  /* 0x000000010a0a8824 */ /* 0x100fe200078e0a1b */
[----:B------:R-:W-:Y:S01]  /*15b30*/  ISETP.GT.U32.AND P0, PT, R27, R14, PT ;  /* 0x0000000e1b00720c */ /* 0x000fe20003f04070 */
[--C-:B------:R-:W-:Y:S02]  /*15b40*/  @!P1 IMAD.IADD R13, R13, 0x1, -R27.reuse ;  /* 0x000000010d0d9824 */ /* 0x100fe400078e0a1b */
[----:B------:R-:W-:Y:S01]  /*15b50*/  @!P2 IMAD.IADD R12, R12, 0x1, -R27 ;  /* 0x000000010c0ca824 */ /* 0x000fe200078e0a1b */
[----:B---3--:R-:W-:-:S09]  /*15b60*/  ISETP.GT.U32.AND P2, PT, R27, R7, PT ;  /* 0x000000071b00720c */ /* 0x008fd20003f44070 */
[----:B------:R-:W-:Y:S02]  /*15b70*/  @!P0 IMAD.IADD R14, R14, 0x1, -R27 ;  /* 0x000000010e0e8824 */ /* 0x000fe400078e0a1b */
[----:B------:R-:W-:Y:S01]  /*15b80*/  @!P5 IMAD.MOV R15, RZ, RZ, -R15 ;  /* 0x000000ffff0fd224 */ /* 0x000fe200078e0a0f */
[----:B------:R-:W-:-:S04]  /*15b90*/  ISETP.GT.U32.AND P3, PT, R27, R11, PT ;  /* 0x0000000b1b00720c */ /* 0x000fc80003f64070 */
[----:B------:R-:W-:Y:S01]  /*15ba0*/  STL [R1+0x20c], R15 ;  /* 0x00020c0f01007387 */ /* 0x000fe20000100800 */
[----:B------:R-:W-:-:S08]  /*15bb0*/  @!P2 IMAD.IADD R7, R7, 0x1, -R27 ;  /* 0x000000010707a824 */ /* 0x000fd000078e0a1b */
[----:B------:R-:W-:Y:S01]  /*15bc0*/  @!P3 IMAD.IADD R11, R11, 0x1, -R27 ;  /* 0x000000010b0bb824 */ /* 0x000fe200078e0a1b */
[----:B----4-:R-:W-:Y:S02]  /*15bd0*/  ISETP.GE.AND P3, PT, R19, RZ, PT ;  /* 0x000000ff1300720c */ /* 0x010fe40003f66270 */
[----:B-----5:R-:W-:Y:S02]  /*15be0*/  ISETP.GE.AND P5, PT, R17, RZ, PT ;  /* 0x000000ff1100720c */ /* 0x020fe40003fa6270 */
[----:B--2---:R-:W-:Y:S02]  /*15bf0*/  ISETP.GE.AND P6, PT, R16, RZ, PT ;  /* 0x000000ff1000720c */ /* 0x004fe40003fc6270 */
[C---:B------:R-:W-:Y:S02]  /*15c00*/  ISETP.GT.U32.AND P1, PT, R27.reuse, R8, PT ;  /* 0x000000081b00720c */ /* 0x040fe40003f24070 */
[----:B------:R-:W-:-:S11]  /*15c10*/  ISETP.GT.U32.AND P0, PT, R27, R9, PT ;  /* 0x000000091b00720c */ /* 0x000fd60003f04070 */
[--C-:B------:R-:W-:Y:S01]  /*15c20*/  @!P1 IMAD.IADD R8, R8, 0x1, -R27.reuse ;  /* 0x0000000108089824 */ /* 0x100fe200078e0a1b */
[----:B------:R-:W-:Y:S01]  /*15c30*/  ISETP.GE.AND P1, PT, R4, RZ, PT ;  /* 0x000000ff0400720c */ /* 0x000fe20003f26270 */
[----:B------:R-:W-:Y:S02]  /*15c40*/  IMAD.MOV.U32 R4, RZ, RZ, R14 ;  /* 0x000000ffff047224 */ /* 0x000fe400078e000e */
[----:B------:R-:W2:Y:S01]  /*15c50*/  LDL R14, [R1+0x49c] ;  /* 0x00049c00010e7983 */ /* 0x000ea20000100800 */
[----:B------:R-:W-:Y:S01]  /*15c60*/  @!P0 IMAD.IADD R9, R9, 0x1, -R27 ;  /* 0x0000000109098824 */ /* 0x000fe200078e0a1b */
[----:B------:R-:W-:Y:S02]  /*15c70*/  ISETP.GE.AND P0, PT, R20, RZ, PT ;  /* 0x000000ff1400720c */ /* 0x000fe40003f06270 */
[----:B------:R-:W3:Y:S01]  /*15c80*/  LDL R20, [R1+0x73b8] ;  /* 0x0073b80001147983 */ /* 0x000ee20000100800 */
[----:B------:R-:W-:Y:S01]  /*15c90*/  ISETP.GE.AND P2, PT, R5, RZ, PT ;  /* 0x000000ff0500720c */ /* 0x000fe20003f46270 */
[----:B------:R-:W-:-:S02]  /*15ca0*/  IMAD.MOV.U32 R5, RZ, RZ, R13 ;  /* 0x000000ffff057224 */ /* 0x000fc400078e000d */
[----:B------:R-:W-:Y:S01]  /*15cb0*/  @!P6 IMAD.MOV R4, RZ, RZ, -R4 ;  /* 0x000000ffff04e224 */ /* 0x000fe200078e0a04 */
[----:B------:R-:W-:Y:S01]  /*15cc0*/  IABS R17, R19 ;  /* 0x0000001300117213 */ /* 0x000fe20000000000 */
[----:B------:R-:W-:Y:S01]  /*15cd0*/  @!P5 IMAD.MOV R5, RZ, RZ, -R5 ;  /* 0x000000ffff05d224 */ /* 0x000fe200078e0a05 */
[----:B------:R-:W4:Y:S04]  /*15ce0*/  LDL R19, [R1+0x73bc] ;  /* 0x0073bc0001137983 */ /* 0x000f280000100800 */
[----:B------:R-:W5:Y:S04]  /*15cf0*/  LDL.LU R13, [R1+0x498] ;  /* 0x00049800010d7983 */ /* 0x000f680000300800 */
[----:B------:R0:W-:Y:S02]  /*15d00*/  STL [R1+0x208], R4 ;  /* 0x0002080401007387 */ /* 0x0001e40000100800 */
[----:B0-----:R-:W-:-:S02]  /*15d10*/  IMAD.MOV.U32 R4, RZ, RZ, R12 ;  /* 0x000000ffff047224 */ /* 0x001fc400078e000c */
[----:B------:R-:W4:Y:S04]  /*15d20*/  LDL R12, [R1+0x73b4] ;  /* 0x0073b400010c7983 */ /* 0x000f280000100800 */
[----:B------:R0:W-:Y:S01]  /*15d30*/  STL [R1+0x204], R5 ;  /* 0x0002040501007387 */ /* 0x0001e20000100800 */
[----:B------:R-:W-:Y:S02]  /*15d40*/  @!P0 IMAD.MOV R4, RZ, RZ, -R4 ;  /* 0x000000ffff048224 */ /* 0x000fe400078e0a04 */
[----:B0-----:R-:W-:Y:S02]  /*15d50*/  IMAD.MOV.U32 R5, RZ, RZ, R11 ;  /* 0x000000ffff057224 */ /* 0x001fe400078e000b */
[----:B------:R-:W5:Y:S02]  /*15d60*/  LDL R11, [R1+0x73b0] ;  /* 0x0073b000010b7983 */ /* 0x000f640000100800 */
[----:B------:R-:W-:-:S02]  /*15d70*/  @!P1 IMAD.MOV R5, RZ, RZ, -R5 ;  /* 0x000000ffff059224 */ /* 0x000fc400078e0a05 */
[----:B------:R0:W-:Y:S04]  /*15d80*/  STL [R1+0x200], R4 ;  /* 0x0002000401007387 */ /* 0x0001e80000100800 */
[----:B0-----:R-:W4:Y:S04]  /*15d90*/  LDL.LU R4, [R1+0x7598] ;  /* 0x0075980001047983 */ /* 0x001f280000300800 */
[----:B------:R0:W-:Y:S04]  /*15da0*/  STL [R1+0x1fc], R5 ;  /* 0x0001fc0501007387 */ /* 0x0001e80000100800 */
[----:B0-----:R-:W4:Y:S01]  /*15db0*/  LDL.LU R5, [R1+0x7594] ;  /* 0x0075940001057983 */ /* 0x001f220000300800 */
[----:B------:R-:W-:-:S13]  /*15dc0*/  ISETP.GT.U32.AND P4, PT, R27, R10, PT ;  /* 0x0000000a1b00720c */ /* 0x000fda0003f84070 */
[----:B------:R-:W-:Y:S01]  /*15dd0*/  @!P4 IMAD.IADD R10, R10, 0x1, -R27 ;  /* 0x000000010a0ac824 */ /* 0x000fe200078e0a1b */
[----:B------:R-:W-:-:S13]  /*15de0*/  ISETP.GT.U32.AND P4, PT, R27, R6, PT ;  /* 0x000000061b00720c */ /* 0x000fda0003f84070 */
[----:B------:R-:W-:-:S05]  /*15df0*/  @!P4 IMAD.IADD R6, R6, 0x1, -R27 ;  /* 0x000000010606c824 */ /* 0x000fca00078e0a1b */
[----:B------:R-:W-:Y:S01]  /*15e00*/  ISETP.GT.U32.AND P6, PT, R27, R6, PT ;  /* 0x000000061b00720c */ /* 0x000fe20003fc4070 */
[----:B------:R-:W-:-:S05]  /*15e10*/  @!P2 IMAD.MOV R10, RZ, RZ, -R10 ;  /* 0x000000ffff0aa224 */ /* 0x000fca00078e0a0a */
[----:B------:R2:W-:Y:S07]  /*15e20*/  STL [R1+0x1f8], R10 ;  /* 0x0001f80a01007387 */ /* 0x0005ee0000100800 */
[----:B------:R-:W-:Y:S01]  /*15e30*/  @!P6 IMAD.IADD R6, R6, 0x1, -R27 ;  /* 0x000000010606e824 */ /* 0x000fe200078e0a1b */
[----:B------:R-:W-:-:S13]  /*15e40*/  ISETP.GT.U32.AND P4, PT, R27, R9, PT ;  /* 0x000000091b00720c */ /* 0x000fda0003f84070 */
[----:B------:R-:W-:Y:S01]  /*15e50*/  @!P4 IMAD.IADD R9, R9, 0x1, -R27 ;  /* 0x000000010909c824 */ /* 0x000fe200078e0a1b */
[----:B--2---:R-:W-:Y:S02]  /*15e60*/  IABS R10, R14 ;  /* 0x0000000e000a7213 */ /* 0x004fe40000000000 */
[----:B------:R-:W2:Y:S01]  /*15e70*/  LDL R14, [R1+0x73c4] ;  /* 0x0073c400010e7983 */ /* 0x000ea20000100800 */
[----:B---3--:R-:W-:-:S03]  /*15e80*/  ISETP.GE.AND P6, PT, R20, RZ, PT ;  /* 0x000000ff1400720c */ /* 0x008fc60003fc6270 */
[----:B------:R-:W3:Y:S01]  /*15e90*/  LDL R20, [R1+0x73c0] ;  /* 0x0073c00001147983 */ /* 0x000ee20000100800 */
[----:B-----5:R-:W-:Y:S02]  /*15ea0*/  ISETP.GE.AND P4, PT, R11, RZ, PT ;  /* 0x000000ff0b00720c */ /* 0x020fe40003f86270 */
[----:B------:R-:W-:Y:S02]  /*15eb0*/  IABS R11, R13 ;  /* 0x0000000d000b7213 */ /* 0x000fe40000000000 */
[----:B----4-:R-:W-:-:S13]  /*15ec0*/  ISETP.GT.U32.AND P1, PT, R27, R5, PT ;  /* 0x000000051b00720c */ /* 0x010fda0003f24070 */
[----:B------:R-:W-:Y:S01]  /*15ed0*/  @!P1 IMAD.IADD R5, R5, 0x1, -R27 ;  /* 0x0000000105059824 */ /* 0x000fe200078e0a1b */
[----:B------:R-:W-:Y:S02]  /*15ee0*/  ISETP.GE.AND P1, PT, R13, RZ, PT ;  /* 0x000000ff0d00720c */ /* 0x000fe40003f26270 */
[----:B------:R-:W4:Y:S01]  /*15ef0*/  LDL R13, [R1+0x73c8] ;  /* 0x0073c800010d7983 */ /* 0x000f220000100800 */
[C---:B------:R-:W-:Y:S02]  /*15f00*/  ISETP.GT.U32.AND P0, PT, R27.reuse, R7, PT ;  /* 0x000000071b00720c */ /* 0x040fe40003f04070 */
[C---:B------:R-:W-:Y:S02]  /*15f10*/  ISETP.GT.U32.AND P5, PT, R27.reuse, R8, PT ;  /* 0x000000081b00720c */ /* 0x040fe40003fa4070 */
[----:B------:R-:W-:-:S09]  /*15f20*/  ISETP.GT.U32.AND P2, PT, R27, R4, PT ;  /* 0x000000041b00720c */ /* 0x000fd20003f44070 */
[--C-:B------:R-:W-:Y:S01]  /*15f30*/  @!P0 IMAD.IADD R7, R7, 0x1, -R27.reuse ;  /* 0x0000000107078824 */ /* 0x100fe200078e0a1b */
[----:B------:R-:W-:Y:S01]  /*15f40*/  ISETP.GT.U32.AND P0, PT, R27, R3, PT ;  /* 0x000000031b00720c */ /* 0x000fe20003f04070 */
[--C-:B------:R-:W-:Y:S01]  /*15f50*/  @!P5 IMAD.IADD R8, R8, 0x1, -R27.reuse ;  /* 0x000000010808d824 */ /* 0x100fe200078e0a1b */
[----:B------:R-:W-:Y:S01]  /*15f60*/  ISETP.GE.AND P5, PT, R12, RZ, PT ;  /* 0x000000ff0c00720c */ /* 0x000fe20003fa6270 */
[----:B------:R-:W-:Y:S01]  /*15f70*/  @!P2 IMAD.IADD R4, R4, 0x1, -R27 ;  /* 0x000000010404a824 */ /* 0x000fe200078e0a1b */
[----:B------:R-:W-:Y:S01]  /*15f80*/  ISETP.GE.AND P2, PT, R19, RZ, PT ;  /* 0x000000ff1300720c */ /* 0x000fe20003f46270 */
[----:B------:R-:W-:-:S03]  /*15f90*/  @!P4 IMAD.MOV R9, RZ, RZ, -R9 ;  /* 0x000000ffff09c224 */ /* 0x000fc600078e0a09 */
[----:B------:R-:W-:-:S05]  /*15fa0*/  ISETP.GT.U32.AND P4, PT, R27, R4, PT ;  /* 0x000000041b00720c */ /* 0x000fca0003f84070 */
[----:B------:R-:W-:Y:S02]  /*15fb0*/  @!P0 IMAD.IADD R3, R3, 0x1, -R27 ;  /* 0x0000000103038824 */ /* 0x000fe400078e0a1b */
[----:B------:R-:W-:Y:S01]  /*15fc0*/  @!P5 IMAD.MOV R8, RZ, RZ, -R8 ;  /* 0x000000ffff08d224 */ /* 0x000fe200078e0a08 */
[----:B------:R0:W-:Y:S01]  /*15fd0*/  STL [R1+0x1f4], R9 ;  /* 0x0001f40901007387 */ /* 0x0001e20000100800 */
[----:B------:R-:W-:Y:S01]  /*15fe0*/  IMAD.HI.U32 R15, R28, R17, RZ ;  /* 0x000000111c0f7227 */ /* 0x000fe200078e00ff */
[----:B------:R-:W-:Y:S02]  /*15ff0*/  ISETP.GT.U32.AND P5, PT, R27, R3, PT ;  /* 0x000000031b00720c */ /* 0x000fe40003fa4070 */
[----:B------:R1:W-:Y:S01]  /*16000*/  STL [R1+0x1f0], R8 ;  /* 0x0001f00801007387 */ /* 0x0003e20000100800 */
[----:B------:R-:W-:-:S03]  /*16010*/  IMAD.MOV R15, RZ, RZ, -R15 ;  /* 0x000000ffff0f7224 */ /* 0x000fc600078e0a0f */
[----:B------:R-:W5:Y:S01]  /*16020*/  LDL R19, [R1+0x73cc] ;  /* 0x0073cc0001137983 */ /* 0x000f620000100800 */
[----:B0-----:R-:W-:Y:S02]  /*16030*/  IMAD.MOV.U32 R9, RZ, RZ, R7 ;  /* 0x000000ffff097224 */ /* 0x001fe400078e0007 */
[----:B------:R-:W-:-:S04]  /*16040*/  IMAD.HI.U32 R7, R28, R11, RZ ;  /* 0x0000000b1c077227 */ /* 0x000fc800078e00ff */
[----:B-1----:R-:W-:Y:S02]  /*16050*/  IMAD.MOV.U32 R8, RZ, RZ, R6 ;  /* 0x000000ffff087224 */ /* 0x002fe400078e0006 */
[----:B------:R-:W-:Y:S02]  /*16060*/  @!P6 IMAD.MOV R9, RZ, RZ, -R9 ;  /* 0x000000ffff09e224 */ /* 0x000fe400078e0a09 */
[----:B------:R-:W-:Y:S02]  /*16070*/  @!P2 IMAD.MOV R8, RZ, RZ, -R8 ;  /* 0x000000ffff08a224 */ /* 0x000fe400078e0a08 */
[----:B------:R-:W-:Y:S02]  /*16080*/  IMAD R15, R27, R15, R17 ;  /* 0x0000000f1b0f7224 */ /* 0x000fe400078e0211 */
[----:B------:R-:W-:Y:S01]  /*16090*/  IMAD.MOV R7, RZ, RZ, -R7 ;  /* 0x000000ffff077224 */ /* 0x000fe200078e0a07 */
[----:B------:R-:W5:Y:S01]  /*160a0*/  LDL.LU R17, [R1+0x4a4] ;  /* 0x0004a40001117983 */ /* 0x000f620000300800 */
[----:B------:R-:W-:-:S03]  /*160b0*/  @!P4 IMAD.IADD R4, R4, 0x1, -R27 ;  /* 0x000000010404c824 */ /* 0x000fc600078e0a1b */
[----:B------:R0:W-:Y:S01]  /*160c0*/  STL [R1+0x1ec], R9 ;  /* 0x0001ec0901007387 */ /* 0x0001e20000100800 */
[----:B------:R-:W-:Y:S02]  /*160d0*/  IMAD R7, R27, R7, R11 ;  /* 0x000000071b077224 */ /* 0x000fe400078e020b */
[----:B------:R-:W-:Y:S01]  /*160e0*/  @!P5 IMAD.IADD R3, R3, 0x1, -R27 ;  /* 0x000000010303d824 */ /* 0x000fe200078e0a1b */
[----:B------:R-:W-:Y:S01]  /*160f0*/  STL [R1+0x1e8], R8 ;  /* 0x0001e80801007387 */ /* 0x000fe20000100800 */
[C---:B------:R-:W-:Y:S02]  /*16100*/  ISETP.GT.U32.AND P0, PT, R27.reuse, R5, PT ;  /* 0x000000051b00720c */ /* 0x040fe40003f04070 */
[----:B------:R-:W-:-:S11]  /*16110*/  ISETP.GT.U32.AND P6, PT, R27, R2, PT ;  /* 0x000000021b00720c */ /* 0x000fd60003fc4070 */
[--C-:B------:R-:W-:Y:S02]  /*16120*/  @!P0 IMAD.IADD R5, R5, 0x1, -R27.reuse ;  /* 0x0000000105058824 */ /* 0x100fe400078e0a1b */
[----:B------:R-:W-:Y:S01]  /*16130*/  @!P6 IMAD.IADD R2, R2, 0x1, -R27 ;  /* 0x000000010202e824 */ /* 0x000fe200078e0a1b */
[----:B--2---:R-:W-:Y:S02]  /*16140*/  ISETP.GE.AND P5, PT, R14, RZ, PT ;  /* 0x000000ff0e00720c */ /* 0x004fe40003fa6270 */
[----:B---3--:R-:W-:Y:S02]  /*16150*/  ISETP.GE.AND P4, PT, R20, RZ, PT ;  /* 0x000000ff1400720c */ /* 0x008fe40003f86270 */
[----:B------:R-:W2:Y:S04]  /*16160*/  LDL R20, [R1+0x73d0] ;  /* 0x0073d00001147983 */ /* 0x000ea80000100800 */
[----:B------:R-:W3:Y:S04]  /*16170*/  LDL.LU R11, [R1+0x4a0] ;  /* 0x0004a000010b7983 */ /* 0x000ee80000300800 */
[----:B------:R-:W3:Y:S01]  /*16180*/  LDL R14, [R1+0x73d4] ;  /* 0x0073d400010e7983 */ /* 0x000ee20000100800 */
[----:B------:R-:W-:-:S02]  /*16190*/  @!P5 IMAD.MOV R4, RZ, RZ, -R4 ;  /* 0x000000ffff04d224 */ /* 0x000fc400078e0a04 */
[----:B------:R-:W-:-:S05]  /*161a0*/  @!P4 IMAD.MOV R5, RZ, RZ, -R5 ;  /* 0x000000ffff05c224 */ /* 0x000fca00078e0a05 */
[----:B------:R-:W-:Y:S04]  /*161b0*/  STL [R1+0x1e4], R5 ;  /* 0x0001e40501007387 */ /* 0x000fe80000100800 */
[----:B------:R-:W3:Y:S04]  /*161c0*/  LDL R12, [R1+0x73d8] ;  /* 0x0073d800010c7983 */ /* 0x000ee80000100800 */
[----:B------:R-:W-:Y:S01]  /*161d0*/  STL [R1+0x1e0], R4 ;  /* 0x0001e00401007387 */ /* 0x000fe20000100800 */
[----:B----4-:R-:W-:-:S03]  /*161e0*/  ISETP.GE.AND P6, PT, R13, RZ, PT ;  /* 0x000000ff0d00720c */ /* 0x010fc60003fc6270 */
[----:B------:R-:W4:Y:S01]  /*161f0*/  LDL R13, [R1+0x73dc] ;  /* 0x0073dc00010d7983 */ /* 0x000f220000100800 */
[C---:B------:R-:W-:Y:S02]  /*16200*/  ISETP.GT.U32.AND P2, PT, R27.reuse, R0, PT ;  /* 0x000000001b00720c */ /* 0x040fe40003f44070 */
[----:B------:R-:W-:Y:S02]  /*16210*/  ISETP.GT.U32.AND P0, PT, R27, R29, PT ;  /* 0x0000001d1b00720c */ /* 0x000fe40003f04070 */
[----:B------:R-:W-:-:S09]  /*16220*/  IABS R16, R18 ;  /* 0x0000001200107213 */ /* 0x000fd20000000000 */
[--C-:B------:R-:W-:Y:S02]  /*16230*/  @!P2 IMAD.IADD R0, R0, 0x1, -R27.reuse ;  /* 0x000000010000a824 */ /* 0x100fe400078e0a1b */
[----:B------:R-:W-:-:S03]  /*16240*/  @!P0 IMAD.IADD R29, R29, 0x1, -R27 ;  /* 0x000000011d1d8824 */ /* 0x000fc600078e0a1b */
[C---:B------:R-:W-:Y:S02]  /*16250*/  ISETP.GT.U32.AND P0, PT, R27.reuse, R0, PT ;  /* 0x000000001b00720c */ /* 0x040fe40003f04070 */
[----:B------:R-:W-:Y:S01]  /*16260*/  ISETP.GT.U32.AND P4, PT, R27, R29, PT ;  /* 0x0000001d1b00720c */ /* 0x000fe20003f84070 */
[----:B------:R-:W-:-:S04]  /*16270*/  IMAD.HI.U32 R18, R28, R16, RZ ;  /* 0x000000101c127227 */ /* 0x000fc800078e00ff */
[----:B------:R-:W-:Y:S02]  /*16280*/  IMAD.MOV R18, RZ, RZ, -R18 ;  /* 0x000000ffff127224 */ /* 0x000fe400078e0a12 */
[----:B------:R-:W-:Y:S02]  /*16290*/  @!P6 IMAD.MOV R3, RZ, RZ, -R3 ;  /* 0x000000ffff03e224 */ /* 0x000fe400078e0a03 */
[C---:B------:R-:W-:Y:S02]  /*162a0*/  IMAD R16, R27.reuse, R18, R16 ;  /* 0x000000121b107224 */ /* 0x040fe400078e0210 */
[--C-:B------:R-:W-:Y:S01]  /*162b0*/  @!P0 IMAD.IADD R0, R0, 0x1, -R27.reuse ;  /* 0x0000000100008824 */ /* 0x100fe200078e0a1b */
[----:B------:R-:W-:Y:S01]  /*162c0*/  ISETP.GT.U32.AND P2, PT, R27, R2, PT ;  /* 0x000000021b00720c */ /* 0x000fe20003f44070 */
[--C-:B------:R-:W-:Y:S01]  /*162d0*/  @!P4 IMAD.IADD R29, R29, 0x1, -R27.reuse ;  /* 0x000000011d1dc824 */ /* 0x100fe200078e0a1b */
[----:B-----5:R-:W-:Y:S02]  /*162e0*/  ISETP.GE.AND P5, PT, R19, RZ, PT ;  /* 0x000000ff1300720c */ /* 0x020fe40003fa6270 */
[----:B------:R-:W5:Y:S04]  /*162f0*/  LDL.LU R19, [R1+0x4a8] ;  /* 0x0004a80001137983 */ /* 0x000f680000300800 */
[----:B------:R1:W-:Y:S04]  /*16300*/  STL [R1+0x1dc], R3 ;  /* 0x0001dc0301007387 */ /* 0x0003e80000100800 */
[----:B------:R-:W5:Y:S01]  /*16310*/  LDL.LU R18, [R1+0x4ac] ;  /* 0x0004ac0001127983 */ /* 0x000f620000300800 */
[C---:B------:R-:W-:Y:S01]  /*16320*/  ISETP.GT.U32.AND P6, PT, R27.reuse, R22, PT ;  /* 0x000000161b00720c */ /* 0x040fe20003fc4070 */
[----:B------:R-:W-:Y:S01]  /*16330*/  @!P2 IMAD.IADD R2, R2, 0x1, -R27 ;  /* 0x000000010202a824 */ /* 0x000fe200078e0a1b */
[----:B------:R-:W-:-:S03]  /*16340*/  ISETP.GT.U32.AND P2, PT, R27, R23, PT ;  /* 0x000000171b00720c */ /* 0x000fc60003f44070 */
[----:B0-----:R-:W-:-:S04]  /*16350*/  IMAD.MOV.U32 R9, RZ, RZ, R2 ;  /* 0x000000ffff097224 */ /* 0x001fc800078e0002 */
[----:B------:R-:W-:-:S04]  /*16360*/  @!P5 IMAD.MOV R9, RZ, RZ, -R9 ;  /* 0x000000ffff09d224 */ /* 0x000fc800078e0a09 */
[--C-:B------:R-:W-:Y:S02]  /*16370*/  @!P6 IMAD.IADD R22, R22, 0x1, -R27.reuse ;  /* 0x000000011616e824 */ /* 0x100fe400078e0a1b */
[----:B------:R-:W-:-:S03]  /*16380*/  @!P2 IMAD.IADD R23, R23, 0x1, -R27 ;  /* 0x000000011717a824 */ /* 0x000fc600078e0a1b */
[C---:B------:R-:W-:Y:S02]  /*16390*/  ISETP.GT.U32.AND P2, PT, R27.reuse, R22, PT ;  /* 0x000000161b00720c */ /* 0x040fe40003f44070 */
[----:B------:R-:W-:Y:S02]  /*163a0*/  ISETP.GT.U32.AND P5, PT, R27, R23, PT ;  /* 0x000000171b00720c */ /* 0x000fe40003fa4070 */
[----:B-1----:R-:W-:-:S05]  /*163b0*/  IABS R3, R17 ;  /* 0x0000001100037213 */ /* 0x002fca0000000000 */
[----:B------:R-:W-:-:S04]  /*163c0*/  IMAD.HI.U32 R5, R28, R3, RZ ;  /* 0x000000031c057227 */ /* 0x000fc800078e00ff */
[----:B------:R-:W-:Y:S02]  /*163d0*/  IMAD.MOV R5, RZ, RZ, -R5 ;  /* 0x000000ffff057224 */ /* 0x000fe400078e0a05 */
[--C-:B------:R-:W-:Y:S02]  /*163e0*/  @!P2 IMAD.IADD R22, R22, 0x1, -R27.reuse ;  /* 0x000000011616a824 */ /* 0x100fe400078e0a1b */
[----:B------:R-:W-:Y:S02]  /*163f0*/  @!P5 IMAD.IADD R23, R23, 0x1, -R27 ;  /* 0x000000011717d824 */ /* 0x000fe400078e0a1b */
[----:B------:R-:W-:-:S04]  /*16400*/  IMAD.HI.U32 R6, R28, R10, RZ ;  /* 0x0000000a1c067227 */ /* 0x000fc800078e00ff */
[----:B------:R-:W-:-:S04]  /*16410*/  IMAD.MOV R6, RZ, RZ, -R6 ;  /* 0x000000ffff067224 */ /* 0x000fc800078e0a06 */
[----:B------:R-:W-:Y:S01]  /*16420*/  IMAD R6, R27, R6, R10 ;  /* 0x000000061b067224 */ /* 0x000fe200078e020a */
[----:B--2---:R-:W-:Y:S02]  /*16430*/  ISETP.GE.AND P0, PT, R20, RZ, PT ;  /* 0x000000ff1400720c */ /* 0x004fe40003f06270 */
[----:B------:R-:W2:Y:S01]  /*16440*/  LDL.LU R20, [R1+0x4b0] ;  /* 0x0004b00001147983 */ /* 0x000ea20000300800 */
[----:B---3--:R-:W-:-:S03]  /*16450*/  ISETP.GE.AND P4, PT, R14, RZ, PT ;  /* 0x000000ff0e00720c */ /* 0x008fc60003f86270 */
[----:B------:R-:W3:Y:S01]  /*16460*/  LDL R14, [R1+0x73e0] ;  /* 0x0073e000010e7983 */ /* 0x000ee20000100800 */
[----:B------:R-:W-:-:S05]  /*16470*/  IABS R4, R11 ;  /* 0x0000000b00047213 */ /* 0x000fca0000000000 */
[----:B------:R-:W-:Y:S01]  /*16480*/  IMAD.HI.U32 R8, R28, R4, RZ ;  /* 0x000000041c087227 */ /* 0x000fe200078e00ff */
[----:B------:R0:W-:Y:S03]  /*16490*/  STL [R1+0x1d8], R9 ;  /* 0x0001d80901007387 */ /* 0x0001e60000100800 */
[----:B------:R-:W-:Y:S02]  /*164a0*/  IMAD.MOV R2, RZ, RZ, -R8 ;  /* 0x000000ffff027224 */ /* 0x000fe400078e0a08 */
[----:B------:R-:W-:Y:S02]  /*164b0*/  IMAD.MOV.U32 R8, RZ, RZ, R29 ;  /* 0x000000ffff087224 */ /* 0x000fe400078e001d */
[----:B0-----:R-:W-:Y:S02]  /*164c0*/  IMAD.MOV.U32 R9, RZ, RZ, R0 ;  /* 0x000000ffff097224 */ /* 0x001fe400078e0000 */
[----:B------:R-:W-:-:S02]  /*164d0*/  @!P4 IMAD.MOV R8, RZ, RZ, -R8 ;  /* 0x000000ffff08c224 */ /* 0x000fc400078e0a08 */
[----:B------:R-:W-:Y:S01]  /*164e0*/  @!P0 IMAD.MOV R9, RZ, RZ, -R9 ;  /* 0x000000ffff098224 */ /* 0x000fe200078e0a09 */
[----:B------:R-:W-:Y:S01]  /*164f0*/  ISETP.GE.AND P0, PT, R12, RZ, PT ;  /* 0x000000ff0c00720c */ /* 0x000fe20003f06270 */
[C---:B------:R-:W-:Y:S02]  /*16500*/  IMAD R0, R27.reuse, R5, R3 ;  /* 0x000000051b007224 */ /* 0x040fe400078e0203 */
[----:B------:R-:W-:Y:S02]  /*16510*/  IMAD R2, R27, R2, R4 ;  /* 0x000000021b027224 */ /* 0x000fe400078e0204 */
[----:B------:R-:W-:Y:S02]  /*16520*/  IMAD.MOV.U32 R5, RZ, RZ, R22 ;  /* 0x000000ffff057224 */ /* 0x000fe400078e0016 */
[----:B------:R-:W-:Y:S01]  /*16530*/  IMAD.MOV.U32 R4, RZ, RZ, R23 ;  /* 0x000000ffff047224 */ /* 0x000fe200078e0017 */
[----:B------:R5:W-:Y:S05]  /*16540*/  STL [R1+0x1d4], R9 ;  /* 0x0001d40901007387 */ /* 0x000bea0000100800 */
[----:B------:R-:W-:Y:S01]  /*16550*/  @!P0 IMAD.MOV R5, RZ, RZ, -R5 ;  /* 0x000000ffff058224 */ /* 0x000fe200078e0a05 */
[----:B------:R-:W-:Y:S04]  /*16560*/  STL [R1+0x1d0], R8 ;  /* 0x0001d00801007387 */ /* 0x000fe80000100800 */
[----:B------:R-:W-:Y:S01]  /*16570*/  STL [R1+0x1cc], R5 ;  /* 0x0001cc0501007387 */ /* 0x000fe20000100800 */
[----:B----4-:R-:W-:-:S13]  /*16580*/  ISETP.GE.AND P4, PT, R13, RZ, PT ;  /* 0x000000ff0d00720c */ /* 0x010fda0003f86270 */
[----:B------:R-:W-:-:S05]  /*16590*/  @!P4 IMAD.MOV R4, RZ, RZ, -R4 ;  /* 0x000000ffff04c224 */ /* 0x000fca00078e0a04 */
[----:B------:R0:W-:Y:S04]  /*165a0*/  STL [R1+0x1c8], R4 ;  /* 0x0001c80401007387 */ /* 0x0001e80000100800 */
[----:B------:R-:W4:Y:S01]  /*165b0*/  LDL R10, [R1+0x73e4] ;  /* 0x0073e400010a7983 */ /* 0x000f220000100800 */
[C---:B------:R-:W-:Y:S02]  /*165c0*/  ISETP.GT.U32.AND P2, PT, R27.reuse, R25, PT ;  /* 0x000000191b00720c */ /* 0x040fe40003f44070 */
[----:B------:R-:W-:Y:S01]  /*165d0*/  ISETP.GT.U32.AND P6, PT, R27, R24, PT ;  /* 0x000000181b00720c */ /* 0x000fe20003fc4070 */
[----:B------:R-:W2:Y:S04]  /*165e0*/  LDL R29, [R1+0x73e8] ;  /* 0x0073e800011d7983 */ /* 0x000ea80000100800 */
[----:B------:R-:W2:Y:S06]  /*165f0*/  LDL R13, [R1+0x73ec] ;  /* 0x0073ec00010d7983 */ /* 0x000eac0000100800 */
[----:B------:R-:W-:-:S02]  /*16600*/  @!P2 IMAD.IADD R25, R25, 0x1, -R27 ;  /* 0x000000011919a824 */ /* 0x000fc400078e0a1b */
[----:B------:R-:W-:-:S05]  /*16610*/  @!P6 IMAD.IADD R24, R24, 0x1, -R27 ;  /* 0x000000011818e824 */ /* 0x000fca00078e0a1b */
[----:B------:R-:W-:-:S13]  /*16620*/  ISETP.GT.U32.AND P6, PT, R27, R24, PT ;  /* 0x000000181b00720c */ /* 0x000fda0003fc4070 */
[----:B------:R-:W-:Y:S01]  /*16630*/  @!P6 IMAD.IADD R24, R24, 0x1, -R27 ;  /* 0x000000011818e824 */ /* 0x000fe200078e0a1b */
[----:B------:R-:W-:-:S03]  /*16640*/  ISETP.GT.U32.AND P6, PT, R27, R15, PT ;  /* 0x0000000f1b00720c */ /* 0x000fc60003fc4070 */
[----:B------:R-:W-:-:S10]  /*16650*/  IMAD.MOV.U32 R22, RZ, RZ, R24 ;  /* 0x000000ffff167224 */ /* 0x000fd400078e0018 */
[----:B------:R-:W-:Y:S01]  /*16660*/  @!P6 IMAD.IADD R15, R15, 0x1, -R27 ;  /* 0x000000010f0fe824 */ /* 0x000fe200078e0a1b */
[----:B---3--:R-:W-:Y:S02]  /*16670*/  ISETP.GE.AND P2, PT, R14, RZ, PT ;  /* 0x000000ff0e00720c */ /* 0x008fe40003f46270 */
[----:B------:R-:W3:Y:S04]  /*16680*/  LDL R14, [R1+0x375c] ;  /* 0x00375c00010e7983 */ /* 0x000ee80000100800 */
[----:B------:R-:W3:Y:S07]  /*16690*/  LDL.LU R12, [R1+0x4b4] ;  /* 0x0004b400010c7983 */ /* 0x000eee0000300800 */
[----:B------:R-:W-:Y:S01]  /*166a0*/  @!P2 IMAD.MOV R22, RZ, RZ, -R22 ;  /* 0x000000ffff16a224 */ /* 0x000fe200078e0a16 */
[----:B------:R-:W-:-:S04]  /*166b0*/  ISETP.GT.U32.AND P2, PT, R27, R15, PT ;  /* 0x0000000f1b00720c */ /* 0x000fc80003f44070 */
[----:B------:R-:W-:Y:S09]  /*166c0*/  STL [R1+0x1c4], R22 ;  /* 0x0001c41601007387 */ /* 0x000ff20000100800 */
[----:B------:R-:W-:Y:S01]  /*166d0*/  @!P2 IMAD.IADD R15, R15, 0x1, -R27 ;  /* 0x000000010f0fa824 */ /* 0x000fe200078e0a1b */
[----:B----4-:R-:W-:-:S02]  /*166e0*/  ISETP.GE.AND P2, PT, R10, RZ, PT ;  /* 0x000000ff0a00720c */ /* 0x010fc40003f46270 */
[----:B------:R-:W4:Y:S01]  /*166f0*/  LDL.LU R10, [R1+0x49c] ;  /* 0x00049c00010a7983 */ /* 0x000f220000300800 */
[C---:B------:R-:W-:Y:S02]  /*16700*/  ISETP.GT.U32.AND P5, PT, R27.reuse, R26, PT ;  /* 0x0000001a1b00720c */ /* 0x040fe40003fa4070 */
[C---:B------:R-:W-:Y:S02]  /*16710*/  ISETP.GT.U32.AND P0, PT, R27.reuse, R21, PT ;  /* 0x000000151b00720c */ /* 0x040fe40003f04070 */
[----:B------:R-:W-:-:S09]  /*16720*/  ISETP.GT.U32.AND P4, PT, R27, R16, PT ;  /* 0x000000101b00720c */ /* 0x000fd20003f84070 */
[--C-:B------:R-:W-:Y:S01]  /*16730*/  @!P5 IMAD.IADD R26, R26, 0x1, -R27.reuse ;  /* 0x000000011a1ad824 */ /* 0x100fe200078e0a1b */
[----:B------:R-:W-:Y:S01]  /*16740*/  ISETP.GT.U32.AND P5, PT, R27, R25, PT ;  /* 0x000000191b00720c */ /* 0x000fe20003fa4070 */
[----:B------:R-:W-:-:S03]  /*16750*/  @!P0 IMAD.IADD R21, R21, 0x1, -R27 ;  /* 0x0000000115158824 */ /* 0x000fc600078e0a1b */
[C---:B------:R-:W-:Y:S01]  /*16760*/  ISETP.GT.U32.AND P0, PT, R27.reuse, R26, PT ;  /* 0x0000001a1b00720c */ /* 0x040fe20003f04070 */
[----:B------:R-:W-:Y:S01]  /*16770*/  @!P4 IMAD.IADD R16, R16, 0x1, -R27 ;  /* 0x000000011010c824 */ /* 0x000fe200078e0a1b */
[----:B------:R-:W-:Y:S02]  /*16780*/  ISETP.GT.U32.AND P4, PT, R27, R21, PT ;  /* 0x000000151b00720c */ /* 0x000fe40003f84070 */
[----:B-----5:R-:W-:-:S05]  /*16790*/  IABS R9, R19 ;  /* 0x0000001300097213 */ /* 0x020fca0000000000 */
[----:B------:R-:W-:Y:S01]  /*167a0*/  @!P5 IMAD.IADD R25, R25, 0x1, -R27 ;  /* 0x000000011919d824 */ /* 0x000fe200078e0a1b */
[----:B------:R-:W-:-:S03]  /*167b0*/  ISETP.GT.U32.AND P5, PT, R27, R7, PT ;  /* 0x000000071b00720c */ /* 0x000fc60003fa4070 */
[--C-:B------:R-:W-:Y:S01]  /*167c0*/  @!P0 IMAD.IADD R26, R26, 0x1, -R27.reuse ;  /* 0x000000011a1a8824 */ /* 0x100fe200078e0a1b */
[----:B------:R-:W-:Y:S01]  /*167d0*/  ISETP.GT.U32.AND P0, PT, R27, R6, PT ;  /* 0x000000061b00720c */ /* 0x000fe20003f04070 */
[----:B------:R-:W-:Y:S01]  /*167e0*/  @!P4 IMAD.IADD R21, R21, 0x1, -R27 ;  /* 0x000000011515c824 */ /* 0x000fe200078e0a1b */
[----:B------:R-:W-:Y:S01]  /*167f0*/  ISETP.GT.U32.AND P4, PT, R27, R2, PT ;  /* 0x000000021b00720c */ /* 0x000fe20003f84070 */
[----:B0-----:R-:W-:Y:S01]  /*16800*/  IMAD.HI.U32 R4, R28, R9, RZ ;  /* 0x000000091c047227 */ /* 0x001fe200078e00ff */
[----:B--2---:R-:W-:-:S03]  /*16810*/  IABS R3, R20 ;  /* 0x0000001400037213 */ /* 0x004fc60000000000 */
[----:B------:R-:W-:Y:S02]  /*16820*/  IMAD.MOV R4, RZ, RZ, -R4 ;  /* 0x000000ffff047224 */ /* 0x000fe400078e0a04 */
[----:B------:R-:W-:Y:S01]  /*16830*/  @!P5 IMAD.IADD R7, R7, 0x1, -R27 ;  /* 0x000000010707d824 */ /* 0x000fe200078e0a1b */
[----:B------:R-:W-:Y:S01]  /*16840*/  ISETP.GE.AND P5, PT, R29, RZ, PT ;  /* 0x000000ff1d00720c */ /* 0x000fe20003fa6270 */
[----:B------:R-:W-:Y:S02]  /*16850*/  IMAD R9, R27, R4, R9 ;  /* 0x000000041b097224 */ /* 0x000fe400078e0209 */
[----:B------:R-:W-:Y:S01]  /*16860*/  @!P0 IMAD.IADD R6, R6, 0x1, -R27 ;  /* 0x0000000106068824 */ /* 0x000fe200078e0a1b */
[----:B------:R-:W-:Y:S01]  /*16870*/  ISETP.GE.AND P0, PT, R13, RZ, PT ;  /* 0x000000ff0d00720c */ /* 0x000fe20003f06270 */
[----:B------:R-:W-:Y:S01]  /*16880*/  IMAD.HI.U32 R4, R28, R3, RZ ;  /* 0x000000031c047227 */ /* 0x000fe200078e00ff */
[----:B------:R-:W-:-:S03]  /*16890*/  ISETP.GT.U32.AND P6, PT, R27, R16, PT ;  /* 0x000000101b00720c */ /* 0x000fc60003fc4070 */
[----:B------:R-:W-:Y:S02]  /*168a0*/  IMAD.MOV R4, RZ, RZ, -R4 ;  /* 0x000000ffff047224 */ /* 0x000fe400078e0a04 */
[----:B------:R-:W-:Y:S02]  /*168b0*/  @!P4 IMAD.IADD R2, R2, 0x1, -R27 ;  /* 0x000000010202c824 */ /* 0x000fe400078e0a1b */
[----:B------:R-:W-:Y:S02]  /*168c0*/  IMAD.MOV.U32 R13, RZ, RZ, R26 ;  /* 0x000000ffff0d7224 */ /* 0x000fe400078e001a */
[----:B------:R-:W-:Y:S02]  /*168d0*/  IMAD R3, R27, R4, R3 ;  /* 0x000000041b037224 */ /* 0x000fe400078e0203 */
[----:B------:R-:W-:Y:S02]  /*168e0*/  IMAD.MOV.U32 R4, RZ, RZ, R21 ;  /* 0x000000ffff047224 */ /* 0x000fe400078e0015 */
[----:B------:R-:W-:-:S02]  /*168f0*/  @!P5 IMAD.MOV R13, RZ, RZ, -R13 ;  /* 0x000000ffff0dd224 */ /* 0x000fc400078e0a0d */
[----:B------:R-:W-:Y:S02]  /*16900*/  @!P0 IMAD.MOV R4, RZ, RZ, -R4 ;  /* 0x000000ffff048224 */ /* 0x000fe400078e0a04 */
[----:B------:R-:W-:Y:S01]  /*16910*/  @!P6 IMAD.IADD R16, R16, 0x1, -R27 ;  /* 0x000000011010e824 */ /* 0x000fe200078e0a1b */
[C---:B------:R-:W-:Y:S02]  /*16920*/  ISETP.GT.U32.AND P0, PT, R27.reuse, R2, PT ;  /* 0x000000021b00720c */ /* 0x040fe40003f04070 */
[----:B------:R-:W-:-:S11]  /*16930*/  ISETP.GT.U32.AND P5, PT, R27, R6, PT ;  /* 0x000000061b00720c */ /* 0x000fd60003fa4070 */
[--C-:B------:R-:W-:Y:S01]  /*16940*/  @!P0 IMAD.IADD R2, R2, 0x1, -R27.reuse ;  /* 0x0000000102028824 */ /* 0x100fe200078e0a1b */
[----:B------:R-:W-:Y:S01]  /*16950*/  ISETP.GE.AND P0, PT, R11, RZ, PT ;  /* 0x000000ff0b00720c */ /* 0x000fe20003f06270 */
[----:B------:R-:W-:Y:S01]  /*16960*/  @!P5 IMAD.IADD R6, R6, 0x1, -R27 ;  /* 0x000000010606d824 */ /* 0x000fe200078e0a1b */
[----:B---3--:R-:W-:Y:S01]  /*16970*/  ISETP.GE.AND P4, PT, R14, RZ, PT ;  /* 0x000000ff0e00720c */ /* 0x008fe20003f86270 */
[----:B------:R-:W-:-:S04]  /*16980*/  IMAD.MOV.U32 R14, RZ, RZ, R25 ;  /* 0x000000ffff0e7224 */ /* 0x000fc800078e0019 */
[----:B------:R-:W-:-:S05]  /*16990*/  @!P2 IMAD.MOV R14, RZ, RZ, -R14 ;  /* 0x000000ffff0ea224 */ /* 0x000fca00078e0a0e */
[----:B------:R-:W-:Y:S04]  /*169a0*/  STL [R1+0x1c0], R14 ;  /* 0x0001c00e01007387 */ /* 0x000fe80000100800 */
[----:B------:R0:W-:Y:S04]  /*169b0*/  STL [R1+0x1bc], R13 ;  /* 0x0001bc0d01007387 */ /* 0x0001e80000100800 */
[----:B0-----:R-:W2:Y:S04]  /*169c0*/  LDL.LU R13, [R1+0x4b8] ;  /* 0x0004b800010d7983 */ /* 0x001ea80000300800 */
[----:B------:R0:W-:Y:S01]  /*169d0*/  STL [R1+0x1b0], R4 ;  /* 0x0001b00401007387 */ /* 0x0001e20000100800 */
[----:B------:R-:W-:-:S02]  /*169e0*/  IMAD.MOV.U32 R14, RZ, RZ, R15 ;  /* 0x000000ffff0e7224 */ /* 0x000fc400078e000f */
[----:B0-----:R-:W-:-:S04]  /*169f0*/  IMAD.MOV.U32 R4, RZ, RZ, R16 ;  /* 0x000000ffff047224 */ /* 0x001fc800078e0010 */
[----:B------:R-:W-:Y:S01]  /*16a00*/  @!P4 IMAD.MOV R4, RZ, RZ, -R4 ;  /* 0x000000ffff04c224 */ /* 0x000fe200078e0a04 */
[----:B------:R-:W-:Y:S01]  /*16a10*/  ISETP.GT.U32.AND P4, PT, R27, R9, PT ;  /* 0x000000091b00720c */ /* 0x000fe20003f84070 */
[----:B------:R-:W-:-:S03]  /*16a20*/  @!P3 IMAD.MOV R14, RZ, RZ, -R14 ;  /* 0x000000ffff0eb224 */ /* 0x000fc600078e0a0e */
[----:B------:R-:W-:Y:S04]  /*16a30*/  STL [R1+0x7554], R4 ;  /* 0x0075540401007387 */ /* 0x000fe80000100800 */
[----:B------:R0:W-:Y:S05]  /*16a40*/  STL [R1+0x1ac], R14 ;  /* 0x0001ac0e01007387 */ /* 0x0001ea0000100800 */
[----:B------:R-:W-:Y:S01]  /*16a50*/  @!P4 IMAD.IADD R9, R9, 0x1, -R27 ;  /* 0x000000010909c824 */ /* 0x000fe200078e0a1b */
[----:B------:R-:W-:Y:S01]  /*16a60*/  ISETP.GE.AND P4, PT, R19, RZ, PT ;  /* 0x000000ff1300720c */ /* 0x000fe20003f86270 */
[----:B0-----:R-:W3:Y:S04]  /*16a70*/  LDL.LU R14, [R1+0x4bc] ;  /* 0x0004bc00010e7983 */ /* 0x001ee80000300800 */
[----:B------:R-:W5:Y:S01]  /*16a80*/  LDL.LU R19, [R1+0x4c0] ;  /* 0x0004c00001137983 */ /* 0x000f620000300800 */
[----:B------:R-:W-:Y:S01]  /*16a90*/  ISETP.GT.U32.AND P2, PT, R27, R7, PT ;  /* 0x000000071b00720c */ /* 0x000fe20003f44070 */
[----:B------:R-:W-:-:S12]  /*16aa0*/  IMAD.MOV.U32 R4, RZ, RZ, R6 ;  /* 0x000000ffff047224 */ /* 0x000fd800078e0006 */
[----:B------:R-:W-:Y:S02]  /*16ab0*/  @!P2 IMAD.IADD R7, R7, 0x1, -R27 ;  /* 0x000000010707a824 */ /* 0x000fe400078e0a1b */
[----:B------:R-:W-:Y:S02]  /*16ac0*/  IMAD.MOV.U32 R6, RZ, RZ, R2 ;  /* 0x000000ffff067224 */ /* 0x000fe400078e0002 */
[----:B------:R-:W-:Y:S01]  /*16ad0*/  @!P1 IMAD.MOV R7, RZ, RZ, -R7 ;  /* 0x000000ffff079224 */ /* 0x000fe200078e0a07 */
[----:B----4-:R-:W-:Y:S01]  /*16ae0*/  ISETP.GE.AND P2, PT, R10, RZ, PT ;  /* 0x000000ff0a00720c */ /* 0x010fe20003f46270 */
[----:B------:R-:W-:-:S03]  /*16af0*/  @!P0 IMAD.MOV R6, RZ, RZ, -R6 ;  /* 0x000000ffff068224 */ /* 0x000fc600078e0a06 */
[----:B------:R-:W-:Y:S01]  /*16b00*/  STL [R1+0x1a8], R7 ;  /* 0x0001a80701007387 */ /* 0x000fe20000100800 */
[----:B------:R-:W-:-:S08]  /*16b10*/  ISETP.GE.AND P0, PT, R20, RZ, PT ;  /* 0x000000ff1400720c */ /* 0x000fd00003f06270 */
[----:B------:R-:W-:-:S05]  /*16b20*/  @!P2 IMAD.MOV R4, RZ, RZ, -R4 ;  /* 0x000000ffff04a224 */ /* 0x000fca00078e0a04 */
[----:B------:R0:W-:Y:S04]  /*16b30*/  STL [R1+0x19c], R4 ;  /* 0x00019c0401007387 */ /* 0x0001e80000100800 */
[----:B------:R-:W-:Y:S04]  /*16b40*/  STL [R1+0x17c], R6 ;  /* 0x00017c0601007387 */ /* 0x000fe80000100800 */
[----:B------:R-:W4:Y:S01]  /*16b50*/  LDL.LU R20, [R1+0x4c4] ;  /* 0x0004c40001147983 */ /* 0x000f220000300800 */
[----:B------:R-:W-:Y:S02]  /*16b60*/  ISETP.GT.U32.AND P6, PT, R27, R0, PT ;  /* 0x000000001b00720c */ /* 0x000fe40003fc4070 */
[----:B------:R-:W-:-:S11]  /*16b70*/  IABS R8, R18 ;  /* 0x0000001200087213 */ /* 0x000fd60000000000 */
[----:B------:R-:W-:-:S05]  /*16b80*/  @!P6 IMAD.IADD R0, R0, 0x1, -R27 ;  /* 0x000000010000e824 */ /* 0x000fca00078e0a1b */
[----:B------:R-:W-:Y:S01]  /*16b90*/  ISETP.GT.U32.AND P6, PT, R27, R0, PT ;  /* 0x000000001b00720c */ /* 0x000fe20003fc4070 */
[----:B------:R-:W-:-:S04]  /*16ba0*/  IMAD.HI.U32 R5, R28, R8, RZ ;  /* 0x000000081c057227 */ /* 0x000fc800078e00ff */
[----:B------:R-:W-:-:S04]  /*16bb0*/  IMAD.MOV R5, RZ, RZ, -R5 ;  /* 0x000000ffff057224 */ /* 0x000fc800078e0a05 */
[----:B------:R-:W-:-:S04]  /*16bc0*/  IMAD R8, R27, R5, R8 ;  /* 0x000000051b087224 */ /* 0x000fc800078e0208 */
[----:B------:R-:W-:Y:S01]  /*16bd0*/  @!P6 IMAD.IADD R0, R0, 0x1, -R27 ;  /* 0x000000010000e824 */ /* 0x000fe200078e0a1b */
[----:B------:R-:W-:Y:S02]  /*16be0*/  ISETP.GE.AND P6, PT, R17, RZ, PT ;  /* 0x000000ff1100720c */ /* 0x000fe40003fc6270 */
[----:B------:R-:W-:Y:S01]  /*16bf0*/  ISETP.GT.U32.AND P3, PT, R27, R8, PT ;  /* 0x000000081b00720c */ /* 0x000fe20003f64070 */
[----:B0-----:R-:W-:-:S10]  /*16c00*/  IMAD.MOV.U32 R4, RZ, RZ, R0 ;  /* 0x000000ffff047224 */ /* 0x001fd400078e0000 */
[----:B------:R-:W-:Y:S02]  /*16c10*/  @!P6 IMAD.MOV R4, RZ, RZ, -R4 ;  /* 0x000000ffff04e224 */ /* 0x000fe400078e0a04 */
[----:B------:R-:W-:Y:S01]  /*16c20*/  @!P3 IMAD.IADD R8, R8, 0x1, -R27 ;  /* 0x000000010808b824 */ /* 0x000fe200078e0a1b */
[----:B------:R-:W-:Y:S02]  /*16c30*/  ISETP.GE.AND P3, PT, R18, RZ, PT ;  /* 0x000000ff1200720c */ /* 0x000fe40003f66270 */
[----:B------:R0:W-:Y:S04]  /*16c40*/  STL [R1+0x16c], R4 ;  /* 0x00016c0401007387 */ /* 0x0001e80000100800 */
[----:B------:R-:W4:Y:S04]  /*16c50*/  LDL.LU R17, [R1+0x4c8] ;  /* 0x0004c80001117983 */ /* 0x000f280000300800 */
[----:B------:R-:W4:Y:S01]  /*16c60*/  LDL.LU R18, [R1+0x4cc] ;  /* 0x0004cc0001127983 */ /* 0x000f220000300800 */
[----:B------:R-:W-:-:S02]  /*16c70*/  ISETP.GT.U32.AND P5, PT, R27, R3, PT ;  /* 0x000000031b00720c */ /* 0x000fc40003fa4070 */
[----:B------:R-:W-:Y:S02]  /*16c80*/  IABS R5, R12 ;  /* 0x0000000c00057213 */ /* 0x000fe40000000000 */
[----:B------:R-:W-:-:S03]  /*16c90*/  ISETP.GT.U32.AND P1, PT, R27, R9, PT ;  /* 0x000000091b00720c */ /* 0x000fc60003f24070 */
[----:B------:R-:W-:-:S04]  /*16ca0*/  IMAD.HI.U32 R10, R28, R5, RZ ;  /* 0x000000051c0a7227 */ /* 0x000fc800078e00ff */
[----:B------:R-:W-:Y:S02]  /*16cb0*/  IMAD.MOV R10, RZ, RZ, -R10 ;  /* 0x000000ffff0a7224 */ /* 0x000fe400078e0a0a */
[----:B------:R-:W-:Y:S01]  /*16cc0*/  @!P5 IMAD.IADD R3, R3, 0x1, -R27 ;  /* 0x000000010303d824 */ /* 0x000fe200078e0a1b */
[C---:B------:R-:W-:Y:S01]  /*16cd0*/  ISETP.GT.U32.AND P5, PT, R27.reuse, R8, PT ;  /* 0x000000081b00720c */ /* 0x040fe20003fa4070 */
[----:B------:R-:W-:Y:S02]  /*16ce0*/  IMAD R5, R27, R10, R5 ;  /* 0x0000000a1b057224 */ /* 0x000fe400078e0205 */
[----:B------:R-:W-:Y:S01]  /*16cf0*/  @!P1 IMAD.IADD R9, R9, 0x1, -R27 ;  /* 0x0000000109099824 */ /* 0x000fe200078e0a1b */
[C---:B------:R-:W-:Y:S02]  /*16d00*/  ISETP.GT.U32.AND P2, PT, R27.reuse, R3, PT ;  /* 0x000000031b00720c */ /* 0x040fe40003f44070 */
[----:B------:R-:W-:Y:S01]  /*16d10*/  ISETP.GT.U32.AND P6, PT, R27, R5, PT ;  /* 0x000000051b00720c */ /* 0x000fe20003fc4070 */
[----:B0-----:R-:W-:-:S04]  /*16d20*/  IMAD.MOV.U32 R4, RZ, RZ, R9 ;  /* 0x000000ffff047224 */ /* 0x001fc800078e0009 */
[----:B------:R-:W-:Y:S02]  /*16d30*/  @!P4 IMAD.MOV R4, RZ, RZ, -R4 ;  /* 0x000000ffff04c224 */ /* 0x000fe400078e0a04 */
[----:B------:R-:W-:-:S04]  /*16d40*/  @!P5 IMAD.IADD R8, R8, 0x1, -R27 ;  /* 0x000000010808d824 */ /* 0x000fc800078e0a1b */
[----:B------:R-:W-:Y:S01]  /*16d50*/  @!P3 IMAD.MOV R8, RZ, RZ, -R8 ;  /* 0x000000ffff08b224 */ /* 0x000fe200078e0a08 */
[----:B------:R0:W-:Y:S01]  /*16d60*/  STL [R1+0x168], R4 ;  /* 0x0001680401007387 */ /* 0x0001e20000100800 */
[--C-:B------:R-:W-:Y:S02]  /*16d70*/  @!P2 IMAD.IADD R3, R3, 0x1, -R27.reuse ;  /* 0x000000010303a824 */ /* 0x100fe400078e0a1b */
[----:B------:R-:W-:Y:S02]  /*16d80*/  @!P6 IMAD.IADD R5, R5, 0x1, -R27 ;  /* 0x000000010505e824 */ /* 0x000fe400078e0a1b */
[----:B0-----:R-:W-:-:S04]  /*16d90*/  IMAD.MOV.U32 R4, RZ, RZ, R3 ;  /* 0x000000ffff047224 */ /* 0x001fc800078e0003 */
[----:B------:R-:W-:Y:S01]  /*16da0*/  @!P0 IMAD.MOV R4, RZ, RZ, -R4 ;  /* 0x000000ffff048224 */ /* 0x000fe200078e0a04 */
[----:B---3--:R-:W-:Y:S02]  /*16db0*/  IABS R0, R14 ;  /* 0x0000000e00007213 */ /* 0x008fe40000000000 */
[----:B------:R-:W-:Y:S02]  /*16dc0*/  ISETP.GE.AND P2, PT, R14, RZ, PT ;  /* 0x000000ff0e00720c */ /* 0x000fe40003f46270 */
[----:B------:R-:W3:Y:S01]  /*16dd0*/  LDL.LU R14, [R1+0x4d0] ;  /* 0x0004d000010e7983 */ /* 0x000ee20000300800 */
[----:B-----5:R-:W-:Y:S02]  /*16de0*/  IABS R6, R19 ;  /* 0x0000001300067213 */ /* 0x020fe40000000000 */
[----:B------:R-:W-:Y:S01]  /*16df0*/  ISETP.GE.AND P6, PT, R19, RZ, PT ;  /* 0x000000ff1300720c */ /* 0x000fe20003fc6270 */
[----:B------:R-:W-:Y:S04]  /*16e00*/  STL [R1+0x124], R8 ;  /* 0x0001240801007387 */ /* 0x000fe80000100800 */
[----:B------:R-:W5:Y:S01]  /*16e10*/  LDL.LU R19, [R1+0x4d4] ;  /* 0x0004d40001137983 */ /* 0x000f620000300800 */
[----:B--2---:R-:W-:-:S02]  /*16e20*/  IABS R2, R13 ;  /* 0x0000000d00027213 */ /* 0x004fc40000000000 */
[----:B------:R-:W-:Y:S01]  /*16e30*/  ISETP.GE.AND P5, PT, R13, RZ, PT ;  /* 0x000000ff0d00720c */ /* 0x000fe20003fa6270 */
[----:B------:R0:W-:Y:S01]  /*16e40*/  STL [R1+0x120], R4 ;  /* 0x0001200401007387 */ /* 0x0001e20000100800 */
[----:B----4-:R-:W-:Y:S02]  /*16e50*/  ISETP.GE.AND P0, PT, R20, RZ, PT ;  /* 0x000000ff1400720c */ /* 0x010fe40003f06270 */
[----:B------:R-:W-:Y:S02]  /*16e60*/  IABS R13, R20 ;  /* 0x00000014000d7213 */ /* 0x000fe40000000000 */
[----:B------:R-:W2:Y:S01]  /*16e70*/  LDL.LU R20, [R1+0x4d8] ;  /* 0x0004d80001147983 */ /* 0x000ea20000300800 */
[----:B------:R-:W-:Y:S01]  /*16e80*/  IMAD.HI.U32 R7, R28, R2, RZ ;  /* 0x000000021c077227 */ /* 0x000fe200078e00ff */
[----:B------:R-:W-:Y:S02]  /*16e90*/  ISETP.GT.U32.AND P4, PT, R27, R5, PT ;  /* 0x000000051b00720c */ /* 0x000fe40003f84070 */
[----:B------:R-:W-:Y:S01]  /*16ea0*/  ISETP.GE.AND P1, PT, R12, RZ, PT ;  /* 0x000000ff0c00720c */ /* 0x000fe20003f26270 */
[----:B------:R-:W-:Y:S01]  /*16eb0*/  IMAD.HI.U32 R10, R28, R0, RZ ;  /* 0x000000001c0a7227 */ /* 0x000fe200078e00ff */
[----:B------:R-:W4:Y:S03]  /*16ec0*/  LDL.LU R24, [R1+0x4dc] ;  /* 0x0004dc0001187983 */ /* 0x000f260000300800 */
[----:B------:R-:W-:Y:S01]  /*16ed0*/  IMAD.MOV R9, RZ, RZ, -R7 ;  /* 0x000000ffff097224 */ /* 0x000fe200078e0a07 */
[----:B------:R-:W4:Y:S01]  /*16ee0*/  LDL.LU R22, [R1+0x4e0] ;  /* 0x0004e00001167983 */ /* 0x000f220000300800 */
[----:B------:R-:W-:-:S02]  /*16ef0*/  IMAD.MOV R7, RZ, RZ, -R10 ;  /* 0x000000ffff077224 */ /* 0x000fc400078e0a0a */
[C---:B------:R-:W-:Y:S02]  /*16f00*/  IMAD R2, R27.reuse, R9, R2 ;  /* 0x000000091b027224 */ /* 0x040fe400078e0202 */
[----:B------:R-:W-:Y:S02]  /*16f10*/  IMAD R0, R27, R7, R0 ;  /* 0x000000071b007224 */ /* 0x000fe400078e0200 */
[----:B------:R-:W-:Y:S01]  /*16f20*/  @!P4 IMAD.IADD R5, R5, 0x1, -R27 ;  /* 0x000000010505c824 */ /* 0x000fe200078e0a1b */
[C---:B------:R-:W-:Y:S02]  /*16f30*/  ISETP.GT.U32.AND P3, PT, R27.reuse, R2, PT ;  /* 0x000000021b00720c */ /* 0x040fe40003f64070 */
[----:B------:R-:W-:Y:S01]  /*16f40*/  ISETP.GT.U32.AND P4, PT, R27, R0, PT ;  /* 0x000000001b00720c */ /* 0x000fe20003f84070 */
[----:B------:R-:W-:-:S04]  /*16f50*/  IMAD.HI.U32 R3, R28, R6, RZ ;  /* 0x000000061c037227 */ /* 0x000fc800078e00ff */
[----:B------:R-:W-:-:S06]  /*16f60*/  IMAD.MOV R3, RZ, RZ, -R3 ;  /* 0x000000ffff037224 */ /* 0x000fcc00078e0a03 */
[--C-:B------:R-:W-:Y:S02]  /*16f70*/  @!P3 IMAD.IADD R2, R2, 0x1, -R27.reuse ;  /* 0x000000010202b824 */ /* 0x100fe400078e0a1b */
[----:B------:R-:W-:Y:S02]  /*16f80*/  @!P4 IMAD.IADD R0, R0, 0x1, -R27 ;  /* 0x000000010000c824 */ /* 0x000fe400078e0a1b */
[C---:B------:R-:W-:Y:S01]  /*16f90*/  IMAD R3, R27.reuse, R3, R6 ;  /* 0x000000031b037224 */ /* 0x040fe200078e0206 */
[C---:B------:R-:W-:Y:S01]  /*16fa0*/  ISETP.GT.U32.AND P3, PT, R27.reuse, R2, PT ;  /* 0x000000021b00720c */ /* 0x040fe20003f64070 */
[----:B0-----:R-:W-:Y:S01]  /*16fb0*/  IMAD.MOV.U32 R4, RZ, RZ, R5 ;  /* 0x000000ffff047224 */ /* 0x001fe200078e0005 */
[----:B------:R-:W-:-:S03]  /*16fc0*/  ISETP.GT.U32.AND P4, PT, R27, R0, PT ;  /* 0x000000001b00720c */ /* 0x000fc60003f84070 */
[----:B------:R-:W-:Y:S01]  /*16fd0*/  @!P1 IMAD.MOV R4, RZ, RZ, -R4 ;  /* 0x000000ffff049224 */ /* 0x000fe200078e0a04 */
[----:B------:R-:W-:Y:S02]  /*16fe0*/  ISETP.GT.U32.AND P1, PT, R27, R3, PT ;  /* 0x000000031b00720c */ /* 0x000fe40003f24070 */
[----:B------:R-:W-:-:S05]  /*16ff0*/  IABS R11, R18 ;  /* 0x00000012000b7213 */ /* 0x000fca0000000000 */
[----:B------:R-:W-:Y:S02]  /*17000*/  @!P3 IMAD.IADD R2, R2, 0x1, -R27 ;  /* 0x000000010202b824 */ /* 0x000fe400078e0a1b */
[----:B------:R-:W-:Y:S01]  /*17010*/  IMAD.HI.U32 R5, R28, R11, RZ ;  /* 0x0000000b1c057227 */ /* 0x000fe200078e00ff */
[----:B------:R0:W-:Y:S03]  /*17020*/  STL [R1+0x10c], R4 ;  /* 0x00010c0401007387 */ /* 0x0001e60000100800 */
[----:B------:R-:W-:Y:S01]  /*17030*/  IMAD.MOV R5, RZ, RZ, -R5 ;  /* 0x000000ffff057224 */ /* 0x000fe200078e0a05 */
[----:B------:R-:W4:Y:S01]  /*17040*/  LDL.LU R23, [R1+0x4e4] ;  /* 0x0004e40001177983 */ /* 0x000f220000300800 */
[----:B------:R-:W-:Y:S02]  /*17050*/  @!P4 IMAD.IADD R0, R0, 0x1, -R27 ;  /* 0x000000010000c824 */ /* 0x000fe400078e0a1b */
[----:B------:R-:W-:-:S02]  /*17060*/  IMAD.MOV.U32 R9, RZ, RZ, R2 ;  /* 0x000000ffff097224 */ /* 0x000fc400078e0002 */
[----:B------:R-:W-:Y:S02]  /*17070*/  @!P1 IMAD.IADD R3, R3, 0x1, -R27 ;  /* 0x0000000103039824 */ /* 0x000fe400078e0a1b */
[C---:B------:R-:W-:Y:S02]  /*17080*/  IMAD R11, R27.reuse, R5, R11 ;  /* 0x000000051b0b7224 */ /* 0x040fe400078e020b */
[----:B0-----:R-:W-:Y:S02]  /*17090*/  IMAD.MOV.U32 R4, RZ, RZ, R0 ;  /* 0x000000ffff047224 */ /* 0x001fe400078e0000 */
[----:B------:R-:W-:Y:S01]  /*170a0*/  @!P5 IMAD.MOV R9, RZ, RZ, -R9 ;  /* 0x000000ffff09d224 */ /* 0x000fe200078e0a09 */
[C---:B------:R-:W-:Y:S01]  /*170b0*/  ISETP.GT.U32.AND P1, PT, R27.reuse, R3, PT ;  /* 0x000000031b00720c */ /* 0x040fe20003f24070 */
[----:B------:R-:W-:Y:S01]  /*170c0*/  @!P2 IMAD.MOV R4, RZ, RZ, -R4 ;  /* 0x000000ffff04a224 */ /* 0x000fe200078e0a04 */
[----:B------:R-:W-:Y:S02]  /*170d0*/  ISETP.GT.U32.AND P5, PT, R27, R11, PT ;  /* 0x0000000b1b00720c */ /* 0x000fe40003fa4070 */
[----:B------:R-:W-:Y:S04]  /*170e0*/  STL [R1+0x100], R9 ;  /* 0x0001000901007387 */ /* 0x000fe80000100800 */
[----:B------:R0:W-:Y:S04]  /*170f0*/  STL [R1+0xbc], R4 ;  /* 0x0000bc0401007387 */ /* 0x0001e80000100800 */
[----:B------:R-:W4:Y:S01]  /*17100*/  LDL.LU R29, [R1+0x4e8] ;  /* 0x0004e800011d7983 */ /* 0x000f220000300800 */
[----:B------:R-:W-:Y:S01]  /*17110*/  IABS R12, R17 ;  /* 0x00000011000c7213 */ /* 0x000fe20000000000 */
[----:B------:R-:W-:-:S02]  /*17120*/  @!P1 IMAD.IADD R3, R3, 0x1, -R27 ;  /* 0x0000000103039824 */ /* 0x000fc400078e0a1b */
[----:B------:R-:W-:Y:S02]  /*17130*/  @!P5 IMAD.IADD R11, R11, 0x1, -R27 ;  /* 0x000000010b0bd824 */ /* 0x000fe400078e0a1b */
[----:B------:R-:W-:-:S04]  /*17140*/  IMAD.HI.U32 R6, R28, R12, RZ ;  /* 0x0000000c1c067227 */ /* 0x000fc800078e00ff */
[----:B------:R-:W-:Y:S01]  /*17150*/  @!P6 IMAD.MOV R3, RZ, RZ, -R3 ;  /* 0x000000ffff03e224 */ /* 0x000fe200078e0a03 */
[----:B------:R-:W-:Y:S01]  /*17160*/  ISETP.GT.U32.AND P6, PT, R27, R11, PT ;  /* 0x0000000b1b00720c */ /* 0x000fe20003fc4070 */
[----:B------:R-:W-:Y:S01]  /*17170*/  IMAD.HI.U32 R7, R28, R13, RZ ;  /* 0x0000000d1c077227 */ /* 0x000fe200078e00ff */
[----:B------:R-:W-:-:S03]  /*17180*/  ISETP.GE.AND P1, PT, R18, RZ, PT ;  /* 0x000000ff1200720c */ /* 0x000fc60003f26270 */
[----:B------:R-:W-:Y:S01]  /*17190*/  IMAD.MOV R6, RZ, RZ, -R6 ;  /* 0x000000ffff067224 */ /* 0x000fe200078e0a06 */
[----:B------:R1:W-:Y:S01]  /*171a0*/  STL [R1+0xa4], R3 ;  /* 0x0000a40301007387 */ /* 0x0003e20000100800 */
[----:B------:R-:W-:Y:S02]  /*171b0*/  IMAD.MOV R7, RZ, RZ, -R7 ;  /* 0x000000ffff077224 */ /* 0x000fe400078e0a07 */
[C---:B------:R-:W-:Y:S01]  /*171c0*/  IMAD R12, R27.reuse, R6, R12 ;  /* 0x000000061b0c7224 */ /* 0x040fe200078e020c */
[----:B------:R-:W4:Y:S01]  /*171d0*/  LDL.LU R18, [R1+0x4ec] ;  /* 0x0004ec0001127983 */ /* 0x000f220000300800 */
[----:B------:R-:W-:Y:S02]  /*171e0*/  IMAD R13, R27, R7, R13 ;  /* 0x000000071b0d7224 */ /* 0x000fe400078e020d */
[----:B------:R-:W-:Y:S01]  /*171f0*/  @!P6 IMAD.IADD R11, R11, 0x1, -R27 ;  /* 0x000000010b0be824 */ /* 0x000fe200078e0a1b */
[C---:B------:R-:W-:Y:S02]  /*17200*/  ISETP.GT.U32.AND P4, PT, R27.reuse, R12, PT ;  /* 0x0000000c1b00720c */ /* 0x040fe40003f84070 */
[----:B------:R-:W-:-:S11]  /*17210*/  ISETP.GT.U32.AND P3, PT, R27, R13, PT ;  /* 0x0000000d1b00720c */ /* 0x000fd60003f64070 */
[--C-:B------:R-:W-:Y:S02]  /*17220*/  @!P4 IMAD.IADD R12, R12, 0x1, -R27.reuse ;  /* 0x000000010c0cc824 */ /* 0x100fe400078e0a1b */
[----:B------:R-:W-:-:S03]  /*17230*/  @!P3 IMAD.IADD R13, R13, 0x1, -R27 ;  /* 0x000000010d0db824 */ /* 0x000fc600078e0a1b */
[C---:B------:R-:W-:Y:S02]  /*17240*/  ISETP.GT.U32.AND P5, PT, R27.reuse, R12, PT ;  /* 0x0000000c1b00720c */ /* 0x040fe40003fa4070 */
[----:B------:R-:W-:Y:S02]  /*17250*/  ISETP.GT.U32.AND P3, PT, R27, R13, PT ;  /* 0x0000000d1b00720c */ /* 0x000fe40003f64070 */
[----:B------:R-:W-:-:S09]  /*17260*/  ISETP.GE.AND P2, PT, R17, RZ, PT ;  /* 0x000000ff1100720c */ /* 0x000fd20003f46270 */
[--C-:B------:R-:W-:Y:S02]  /*17270*/  @!P5 IMAD.IADD R12, R12, 0x1, -R27.reuse ;  /* 0x000000010c0cd824 */ /* 0x100fe400078e0a1b */
[----:B------:R-:W-:-:S04]  /*17280*/  @!P3 IMAD.IADD R13, R13, 0x1, -R27 ;  /* 0x000000010d0db824 */ /* 0x000fc800078e0a1b */
[----:B0-----:R-:W-:Y:S02]  /*17290*/  IMAD.MOV.U32 R4, RZ, RZ, R13 ;  /* 0x000000ffff047224 */ /* 0x001fe400078e000d */
[----:B------:R-:W-:Y:S02]  /*172a0*/  @!P2 IMAD.MOV R12, RZ, RZ, -R12 ;  /* 0x000000ffff0ca224 */ /* 0x000fe400078e0a0c */
[----:B------:R-:W-:Y:S01]  /*172b0*/  @!P0 IMAD.MOV R4, RZ, RZ, -R4 ;  /* 0x000000ffff048224 */ /* 0x000fe200078e0a04 */
[----:B-----5:R-:W-:Y:S02]  /*172c0*/  IABS R6, R19 ;  /* 0x0000001300067213 */ /* 0x020fe40000000000 */
[----:B------:R-:W-:Y:S02]  /*172d0*/  ISETP.GE.AND P6, PT, R19, RZ, PT ;  /* 0x000000ff1300720c */ /* 0x000fe40003fc6270 */
[----:B------:R-:W5:Y:S01]  /*172e0*/  LDL.LU R19, [R1+0x4f0] ;  /* 0x0004f00001137983 */ /* 0x000f620000300800 */
[----:B------:R-:W-:-:S04]  /*172f0*/  IMAD.HI.U32 R2, R28, R6, RZ ;  /* 0x000000061c027227 */ /* 0x000fc800078e00ff */
[----:B------:R-:W-:-:S04]  /*17300*/  IMAD.MOV R2, RZ, RZ, -R2 ;  /* 0x000000ffff027224 */ /* 0x000fc800078e0a02 */
[----:B------:R-:W-:-:S05]  /*17310*/  IMAD R6, R27, R2, R6 ;  /* 0x000000021b067224 */ /* 0x000fca00078e0206 */
[----:B------:R-:W-:Y:S01]  /*17320*/  ISETP.GT.U32.AND P5, PT, R27, R6, PT ;  /* 0x000000061b00720c */ /* 0x000fe20003fa4070 */
[----:B------:R0:W-:-:S12]  /*17330*/  STL [R1+0x94], R4 ;  /* 0x0000940401007387 */ /* 0x0001d80000100800 */
[----:B------:R-:W-:Y:S01]  /*17340*/  @!P5 IMAD.IADD R6, R6, 0x1, -R27 ;  /* 0x000000010606d824 */ /* 0x000fe200078e0a1b */
[----:B--2---:R-:W-:Y:S02]  /*17350*/  IABS R0, R20 ;  /* 0x0000001400007213 */ /* 0x004fe40000000000 */
[----:B------:R-:W-:Y:S02]  /*17360*/  ISETP.GE.AND P5, PT, R20, RZ, PT ;  /* 0x000000ff1400720c */ /* 0x000fe40003fa6270 */
[----:B------:R-:W2:Y:S04]  /*17370*/  LDL.LU R20, [R1+0x4f4] ;  /* 0x0004f40001147983 */ /* 0x000ea80000300800 */
[----:B------:R-:W-:Y:S04]  /*17380*/  STL [R1+0x90], R12 ;  /* 0x0000900c01007387 */ /* 0x000fe80000100800 */
[----:B------:R-:W2:Y:S01]  /*17390*/  LDL.LU R17, [R1+0x4f8] ;  /* 0x0004f80001117983 */ /* 0x000ea20000300800 */
[----:B---3--:R-:W-:-:S05]  /*173a0*/  IABS R8, R14 ;  /* 0x0000000e00087213 */ /* 0x008fca0000000000 */
[----:B------:R-:W-:-:S04]  /*173b0*/  IMAD.HI.U32 R5, R28, R8, RZ ;  /* 0x000000081c057227 */ /* 0x000fc800078e00ff */
[----:B------:R-:W-:-:S04]  /*173c0*/  IMAD.MOV R5, RZ, RZ, -R5 ;  /* 0x000000ffff057224 */ /* 0x000fc800078e0a05 */
[----:B------:R-:W-:-:S05]  /*173d0*/  IMAD R8, R27, R5, R8 ;  /* 0x000000051b087224 */ /* 0x000fca00078e0208 */
[----:B------:R-:W-:Y:S01]  /*173e0*/  ISETP.GT.U32.AND P4, PT, R27, R8, PT ;  /* 0x000000081b00720c */ /* 0x000fe20003f84070 */
[----:B------:R-:W-:Y:S01]  /*173f0*/  IMAD.HI.U32 R5, R28, R0, RZ ;  /* 0x000000001c057227 */ /* 0x000fe200078e00ff */
[----:B----4-:R-:W-:-:S11]  /*17400*/  IABS R10, R24 ;  /* 0x00000018000a7213 */ /* 0x010fd60000000000 */
[----:B------:R-:W-:-:S05]  /*17410*/  @!P4 IMAD.IADD R8, R8, 0x1, -R27 ;  /* 0x000000010808c824 */ /* 0x000fca00078e0a1b */
[----:B------:R-:W-:Y:S01]  /*17420*/  ISETP.GT.U32.AND P4, PT, R27, R8, PT ;  /* 0x000000081b00720c */ /* 0x000fe20003f84070 */
[----:B------:R-:W-:Y:S02]  /*17430*/  IMAD.MOV R5, RZ, RZ, -R5 ;  /* 0x000000ffff057224 */ /* 0x000fe400078e0a05 */
[----:B------:R-:W-:-:S04]  /*17440*/  IMAD.HI.U32 R2, R28, R10, RZ ;  /* 0x0000000a1c027227 */ /* 0x000fc800078e00ff */
[----:B------:R-:W-:Y:S02]  /*17450*/  IMAD R0, R27, R5, R0 ;  /* 0x000000051b007224 */ /* 0x000fe400078e0200 */
[----:B------:R-:W-:-:S04]  /*17460*/  IMAD.MOV R2, RZ, RZ, -R2 ;  /* 0x000000ffff027224 */ /* 0x000fc800078e0a02 */
[----:B------:R-:W-:Y:S01]  /*17470*/  @!P4 IMAD.IADD R8, R8, 0x1, -R27 ;  /* 0x000000010808c824 */ /* 0x000fe200078e0a1b */
[C---:B------:R-:W-:Y:S02]  /*17480*/  ISETP.GT.U32.AND P4, PT, R27.reuse, R0, PT ;  /* 0x000000001b00720c */ /* 0x040fe40003f84070 */
[----:B------:R-:W-:Y:S01]  /*17490*/  IABS R9, R23 ;  /* 0x0000001700097213 */ /* 0x000fe20000000000 */
[C---:B------:R-:W-:Y:S01]  /*174a0*/  IMAD R10, R27.reuse, R2, R10 ;  /* 0x000000021b0a7224 */ /* 0x040fe200078e020a */
[----:B------:R-:W-:Y:S02]  /*174b0*/  ISETP.GE.AND P3, PT, R14, RZ, PT ;  /* 0x000000ff0e00720c */ /* 0x000fe40003f66270 */
[C---:B------:R-:W-:Y:S01]  /*174c0*/  ISETP.GT.U32.AND P0, PT, R27.reuse, R6, PT ;  /* 0x000000061b00720c */ /* 0x040fe20003f04070 */
[----:B------:R-:W-:Y:S01]  /*174d0*/  IMAD.HI.U32 R14, R28, R9, RZ ;  /* 0x000000091c0e7227 */ /* 0x000fe200078e00ff */
[----:B-1----:R-:W-:Y:S02]  /*174e0*/  IABS R3, R22 ;  /* 0x0000001600037213 */ /* 0x002fe40000000000 */
[----:B------:R-:W-:Y:S01]  /*174f0*/  ISETP.GT.U32.AND P2, PT, R27, R10, PT ;  /* 0x0000000a1b00720c */ /* 0x000fe20003f44070 */
[----:B------:R-:W-:-:S02]  /*17500*/  IMAD.MOV R14, RZ, RZ, -R14 ;  /* 0x000000ffff0e7224 */ /* 0x000fc400078e0a0e */
[----:B------:R-:W-:-:S04]  /*17510*/  IMAD.HI.U32 R15, R28, R3, RZ ;  /* 0x000000031c0f7227 */ /* 0x000fc800078e00ff */
[----:B------:R-:W-:Y:S01]  /*17520*/  IMAD R9, R27, R14, R9 ;  /* 0x0000000e1b097224 */ /* 0x000fe200078e0209 */
[----:B------:R-:W-:-:S05]  /*17530*/  IABS R5, R29 ;  /* 0x0000001d00057213 */ /* 0x000fca0000000000 */
[----:B------:R-:W-:-:S04]  /*17540*/  IMAD.HI.U32 R7, R28, R5, RZ ;  /* 0x000000051c077227 */ /* 0x000fc800078e00ff */
[----:B------:R-:W-:Y:S02]  /*17550*/  IMAD.MOV R7, RZ, RZ, -R7 ;  /* 0x000000ffff077224 */ /* 0x000fe400078e0a07 */
[----:B------:R-:W-:Y:S02]  /*17560*/  @!P4 IMAD.IADD R0, R0, 0x1, -R27 ;  /* 0x000000010000c824 */ /* 0x000fe400078e0a1b */
[----:B------:R-:W-:Y:S02]  /*17570*/  IMAD.MOV R15, RZ, RZ, -R15 ;  /* 0x000000ffff0f7224 */ /* 0x000fe400078e0a0f */
[----:B0-----:R-:W-:Y:S02]  /*17580*/  IMAD.MOV.U32 R4, RZ, RZ, R8 ;  /* 0x000000ffff047224 */ /* 0x001fe400078e0008 */
[C---:B------:R-:W-:Y:S02]  /*17590*/  IMAD R5, R27.reuse, R7, R5 ;  /* 0x000000071b057224 */ /* 0x040fe400078e0205 */
[----:B------:R-:W-:Y:S01]  /*175a0*/  @!P0 IMAD.IADD R6, R6, 0x1, -R27 ;  /* 0x0000000106068824 */ /* 0x000fe200078e0a1b */
[C---:B------:R-:W-:Y:S01]  /*175b0*/  ISETP.GT.U32.AND P0, PT, R27.reuse, R9, PT ;  /* 0x000000091b00720c */ /* 0x040fe20003f04070 */
[C---:B------:R-:W-:Y:S01]  /*175c0*/  IMAD R3, R27.reuse, R15, R3 ;  /* 0x0000000f1b037224 */ /* 0x040fe200078e0203 */
[----:B------:R-:W-:Y:S01]  /*175d0*/  ISETP.GT.U32.AND P4, PT, R27, R0, PT ;  /* 0x000000001b00720c */ /* 0x000fe20003f84070 */
[----:B------:R-:W-:-:S02]  /*175e0*/  @!P1 IMAD.MOV R11, RZ, RZ, -R11 ;  /* 0x000000ffff0b9224 */ /* 0x000fc400078e0a0b */
[----:B------:R-:W-:Y:S02]  /*175f0*/  @!P3 IMAD.MOV R4, RZ, RZ, -R4 ;  /* 0x000000ffff04b224 */ /* 0x000fe400078e0a04 */
[----:B------:R-:W-:Y:S01]  /*17600*/  @!P2 IMAD.IADD R10, R10, 0x1, -R27 ;  /* 0x000000010a0aa824 */ /* 0x000fe200078e0a1b */
[C---:B------:R-:W-:Y:S02]  /*17610*/  ISETP.GT.U32.AND P2, PT, R27.reuse, R5, PT ;  /* 0x000000051b00720c */ /* 0x040fe40003f44070 */
[----:B------:R-:W-:Y:S01]  /*17620*/  IABS R2, R18 ;  /* 0x0000001200027213 */ /* 0x000fe20000000000 */
[----:B------:R-:W-:Y:S01]  /*17630*/  STL [R1+0x7c], R11 ;  /* 0x00007c0b01007387 */ /* 0x000fe20000100800 */
[----:B------:R-:W-:-:S03]  /*17640*/  ISETP.GT.U32.AND P1, PT, R27, R3, PT ;  /* 0x000000031b00720c */ /* 0x000fc60003f24070 */
[----:B------:R0:W-:Y:S01]  /*17650*/  STL [R1+0x78], R4 ;  /* 0x0000780401007387 */ /* 0x0001e20000100800 */
[----:B------:R-:W-:-:S04]  /*17660*/  IMAD.HI.U32 R8, R28, R2, RZ ;  /* 0x000000021c087227 */ /* 0x000fc800078e00ff */
[--C-:B------:R-:W-:Y:S02]  /*17670*/  @!P0 IMAD.IADD R9, R9, 0x1, -R27.reuse ;  /* 0x0000000109098824 */ /* 0x100fe400078e0a1b */
[----:B0-----:R-:W-:Y:S02]  /*17680*/  IMAD.MOV.U32 R4, RZ, RZ, R6 ;  /* 0x000000ffff047224 */ /* 0x001fe400078e0006 */
[--C-:B------:R-:W-:Y:S02]  /*17690*/  @!P4 IMAD.IADD R0, R0, 0x1, -R27.reuse ;  /* 0x000000010000c824 */ /* 0x100fe400078e0a1b */
[----:B------:R-:W-:Y:S01]  /*176a0*/  @!P6 IMAD.MOV R4, RZ, RZ, -R4 ;  /* 0x000000ffff04e224 */ /* 0x000fe200078e0a04 */
[----:B------:R-:W-:Y:S01]  /*176b0*/  ISETP.GT.U32.AND P6, PT, R27, R10, PT ;  /* 0x0000000a1b00720c */ /* 0x000fe20003fc4070 */
[----:B------:R-:W-:Y:S01]  /*176c0*/  IMAD.MOV R8, RZ, RZ, -R8 ;  /* 0x000000ffff087224 */ /* 0x000fe200078e0a08 */
[----:B------:R-:W-:Y:S01]  /*176d0*/  ISETP.GE.AND P4, PT, R22, RZ, PT ;  /* 0x000000ff1600720c */ /* 0x000fe20003f86270 */
[--C-:B------:R-:W-:Y:S01]  /*176e0*/  @!P2 IMAD.IADD R5, R5, 0x1, -R27.reuse ;  /* 0x000000010505a824 */ /* 0x100fe200078e0a1b */
[----:B------:R-:W3:Y:S01]  /*176f0*/  LDL.LU R22, [R1+0x4fc] ;  /* 0x0004fc0001167983 */ /* 0x000ee20000300800 */
[C---:B------:R-:W-:Y:S01]  /*17700*/  IMAD R2, R27.reuse, R8, R2 ;  /* 0x000000081b027224 */ /* 0x040fe200078e0202 */
[----:B------:R-:W-:Y:S01]  /*17710*/  ISETP.GT.U32.AND P2, PT, R27, R9, PT ;  /* 0x000000091b00720c */ /* 0x000fe20003f44070 */
[----:B------:R-:W-:-:S05]  /*17720*/  @!P1 IMAD.IADD R3, R3, 0x1, -R27 ;  /* 0x0000000103039824 */ /* 0x000fca00078e0a1b */
[C---:B------:R-:W-:Y:S01]  /*17730*/  ISETP.GT.U32.AND P0, PT, R27.reuse, R3, PT ;  /* 0x000000031b00720c */ /* 0x040fe20003f04070 */
[----:B------:R-:W-:Y:S01]  /*17740*/  @!P6 IMAD.IADD R10, R10, 0x1, -R27 ;  /* 0x000000010a0ae824 */ /* 0x000fe200078e0a1b */
[----:B------:R-:W-:Y:S01]  /*17750*/  ISETP.GT.U32.AND P6, PT, R27, R2, PT ;  /* 0x000000021b00720c */ /* 0x000fe20003fc4070 */
[----:B------:R-:W-:Y:S01]  /*17760*/  @!P5 IMAD.MOV R0, RZ, RZ, -R0 ;  /* 0x000000ffff00d224 */ /* 0x000fe200078e0a00 */
[----:B------:R-:W-:-:S03]  /*17770*/  ISETP.GE.AND P3, PT, R24, RZ, PT ;  /* 0x000000ff1800720c */ /* 0x000fc60003f66270 */
[----:B------:R-:W-:Y:S01]  /*17780*/  @!P2 IMAD.IADD R9, R9, 0x1, -R27 ;  /* 0x000000010909a824 */ /* 0x000fe200078e0a1b */
[----:B------:R-:W-:Y:S01]  /*17790*/  ISETP.GT.U32.AND P5, PT, R27, R5, PT ;  /* 0x000000051b00720c */ /* 0x000fe20003fa4070 */
[----:B------:R0:W-:Y:S01]  /*177a0*/  STL [R1+0x74], R4 ;  /* 0x0000740401007387 */ /* 0x0001e20000100800 */
[----:B------:R-:W-:-:S03]  /*177b0*/  ISETP.GE.AND P1, PT, R23, RZ, PT ;  /* 0x000000ff1700720c */ /* 0x000fc60003f26270 */
[--C-:B------:R-:W-:Y:S02]  /*177c0*/  @!P0 IMAD.IADD R3, R3, 0x1, -R27.reuse ;  /* 0x0000000103038824 */ /* 0x100fe400078e0a1b */
[----:B------:R-:W-:Y:S01]  /*177d0*/  IMAD.MOV.U32 R13, RZ, RZ, R10 ;  /* 0x000000ffff0d7224 */ /* 0x000fe200078e000a */
[----:B------:R-:W-:Y:S01]  /*177e0*/  ISETP.GE.AND P0, PT, R29, RZ, PT ;  /* 0x000000ff1d00720c */ /* 0x000fe20003f06270 */
[----:B------:R-:W-:Y:S02]  /*177f0*/  @!P6 IMAD.IADD R2, R2, 0x1, -R27 ;  /* 0x000000010202e824 */ /* 0x000fe400078e0a1b */
[----:B0-----:R-:W-:Y:S01]  /*17800*/  IMAD.MOV.U32 R4, RZ, RZ, R3 ;  /* 0x000000ffff047224 */ /* 0x001fe200078e0003 */
[----:B------:R-:W-:Y:S01]  /*17810*/  STL [R1+0x54], R0 ;  /* 0x0000540001007387 */ /* 0x000fe20000100800 */
[----:B------:R-:W-:Y:S02]  /*17820*/  @!P3 IMAD.MOV R13, RZ, RZ, -R13 ;  /* 0x000000ffff0db224 */ /* 0x000fe400078e0a0d */
[----:B------:R-:W-:Y:S01]  /*17830*/  @!P4 IMAD.MOV R4, RZ, RZ, -R4 ;  /* 0x000000ffff04c224 */ /* 0x000fe200078e0a04 */
[----:B------:R-:W4:Y:S01]  /*17840*/  LDL.LU R29, [R1+0x500] ;  /* 0x00050000011d7983 */ /* 0x000f220000300800 */
[----:B------:R-:W-:Y:S01]  /*17850*/  @!P5 IMAD.IADD R5, R5, 0x1, -R27 ;  /* 0x000000010505d824 */ /* 0x000fe200078e0a1b */
[----:B------:R-:W-:-:S02]  /*17860*/  ISETP.GE.AND P5, PT, R18, RZ, PT ;  /* 0x000000ff1200720c */ /* 0x000fc40003fa6270 */
[----:B------:R-:W4:Y:S04]  /*17870*/  LDL.LU R18, [R1+0x504] ;  /* 0x0005040001127983 */ /* 0x000f280000300800 */
[----:B------:R-:W-:Y:S01]  /*17880*/  STL [R1+0x3c], R13 ;  /* 0x00003c0d01007387 */ /* 0x000fe20000100800 */
[----:B------:R-:W-:-:S03]  /*17890*/  @!P1 IMAD.MOV R9, RZ, RZ, -R9 ;  /* 0x000000ffff099224 */ /* 0x000fc600078e0a09 */
[----:B------:R0:W-:Y:S02]  /*178a0*/  STL [R1+0x38], R4 ;  /* 0x0000380401007387 */ /* 0x0001e40000100800 */
[----:B0-----:R-:W-:-:S04]  /*178b0*/  IMAD.MOV.U32 R4, RZ, RZ, R5 ;  /* 0x000000ffff047224 */ /* 0x001fc800078e0005 */
[----:B------:R-:W-:Y:S01]  /*178c0*/  @!P0 IMAD.MOV R4, RZ, RZ, -R4 ;  /* 0x000000ffff048224 */ /* 0x000fe200078e0a04 */
[----:B-----5:R-:W-:-:S05]  /*178d0*/  IABS R7, R19 ;  /* 0x0000001300077213 */ /* 0x020fca0000000000 */
[----:B------:R-:W-:-:S04]  /*178e0*/  IMAD.HI.U32 R8, R28, R7, RZ ;  /* 0x000000071c087227 */ /* 0x000fc800078e00ff */
[----:B------:R-:W-:-:S04]  /*178f0*/  IMAD.MOV R8, RZ, RZ, -R8 ;  /* 0x000000ffff087224 */ /* 0x000fc800078e0a08 */
[----:B------:R-:W-:-:S05]  /*17900*/  IMAD R7, R27, R8, R7 ;  /* 0x000000081b077224 */ /* 0x000fca00078e0207 */
[----:B------:R-:W-:Y:S02]  /*17910*/  ISETP.GT.U32.AND P2, PT, R27, R7, PT ;  /* 0x000000071b00720c */ /* 0x000fe40003f44070 */
[----:B------:R-:W-:Y:S02]  /*17920*/  ISETP.GE.AND P6, PT, R19, RZ, PT ;  /* 0x000000ff1300720c */ /* 0x000fe40003fc6270 */
[----:B------:R-:W5:Y:S09]  /*17930*/  LDL.LU R19, [R1+0x508] ;  /* 0x0005080001137983 */ /* 0x000f720000300800 */
[----:B------:R-:W-:Y:S01]  /*17940*/  @!P2 IMAD.IADD R7, R7, 0x1, -R27 ;  /* 0x000000010707a824 */ /* 0x000fe200078e0a1b */
[----:B------:R-:W-:Y:S01]  /*17950*/  ISETP.GT.U32.AND P2, PT, R27, R2, PT ;  /* 0x000000021b00720c */ /* 0x000fe20003f44070 */
[----:B------:R-:W-:-:S12]  /*17960*/  STL [R1+0x8], R9 ;  /* 0x0000080901007387 */ /* 0x000fd80000100800 */
[----:B------:R-:W-:Y:S01]  /*17970*/  @!P2 IMAD.IADD R2, R2, 0x1, -R27 ;  /* 0x000000010202a824 */ /* 0x000fe200078e0a1b */
[----:B--2---:R-:W-:Y:S02]  /*17980*/  IABS R0, R20 ;  /* 0x0000001400007213 */ /* 0x004fe40000000000 */
[----:B------:R-:W-:Y:S02]  /*17990*/  ISETP.GE.AND P1, PT, R20, RZ, PT ;  /* 0x000000ff1400720c */ /* 0x000fe40003f26270 */
[----:B------:R-:W2:Y:S01]  /*179a0*/  LDL.LU R20, [R1+0x50c] ;  /* 0x00050c0001147983 */ /* 0x000ea20000300800 */
[----:B------:R-:W-:-:S03]  /*179b0*/  IABS R6, R17 ;  /* 0x0000001100067213 */ /* 0x000fc60000000000 */
[----:B------:R0:W-:Y:S01]  /*179c0*/  STL [R1+0x4], R4 ;  /* 0x0000040401007387 */ /* 0x0001e20000100800 */
[----:B------:R-:W-:-:S03]  /*179d0*/  ISETP.GE.AND P2, PT, R17, RZ, PT ;  /* 0x000000ff1100720c */ /* 0x000fc60003f46270 */
[----:B------:R-:W2:Y:S04]  /*179e0*/  LDL.LU R17, [R1+0x510] ;  /* 0x0005100001117983 */ /* 0x000ea80000300800 */
[----:B0-----:R-:W2:Y:S01]  /*179f0*/  LDL.LU R4, [R1+0x514] ;  /* 0x0005140001047983 */ /* 0x001ea20000300800 */
[----:B------:R-:W-:Y:S01]  /*17a00*/  IMAD.HI.U32 R12, R28, R0, RZ ;  /* 0x000000001c0c7227 */ /* 0x000fe200078e00ff */
[----:B------:R-:W-:-:S03]  /*17a10*/  ISETP.GT.U32.AND P3, PT, R27, R7, PT ;  /* 0x000000071b00720c */ /* 0x000fc60003f64070 */
[----:B------:R-:W-:-:S04]  /*17a20*/  IMAD.HI.U32 R11, R28, R6, RZ ;  /* 0x000000061c0b7227 */ /* 0x000fc800078e00ff */
[----:B------:R-:W-:Y:S02]  /*17a30*/  IMAD.MOV R12, RZ, RZ, -R12 ;  /* 0x000000ffff0c7224 */ /* 0x000fe400078e0a0c */
[----:B------:R-:W-:Y:S02]  /*17a40*/  IMAD.MOV R11, RZ, RZ, -R11 ;  /* 0x000000ffff0b7224 */ /* 0x000fe400078e0a0b */
[C---:B------:R-:W-:Y:S02]  /*17a50*/  IMAD R0, R27.reuse, R12, R0 ;  /* 0x0000000c1b007224 */ /* 0x040fe400078e0200 */
[----:B------:R-:W-:-:S03]  /*17a60*/  IMAD R6, R27, R11, R6 ;  /* 0x0000000b1b067224 */ /* 0x000fc600078e0206 */
[----:B------:R-:W-:Y:S01]  /*17a70*/  ISETP.GT.U32.AND P4, PT, R27, R0, PT ;  /* 0x000000001b00720c */ /* 0x000fe20003f84070 */
[----:B------:R-:W-:Y:S01]  /*17a80*/  @!P3 IMAD.IADD R7, R7, 0x1, -R27 ;  /* 0x000000010707b824 */ /* 0x000fe200078e0a1b */
[----:B------:R-:W-:Y:S01]  /*17a90*/  ISETP.GT.U32.AND P0, PT, R27, R6, PT ;  /* 0x000000061b00720c */ /* 0x000fe20003f04070 */
[----:B------:R-:W-:-:S10]  /*17aa0*/  @!P5 IMAD.MOV R2, RZ, RZ, -R2 ;  /* 0x000000ffff02d224 */ /* 0x000fd400078e0a02 */
[--C-:B------:R-:W-:Y:S02]  /*17ab0*/  @!P4 IMAD.IADD R0, R0, 0x1, -R27.reuse ;  /* 0x000000010000c824 */ /* 0x100fe400078e0a1b */
[----:B------:R-:W-:-:S03]  /*17ac0*/  @!P0 IMAD.IADD R6, R6, 0x1, -R27 ;  /* 0x0000000106068824 */ /* 0x000fc600078e0a1b */
[C---:B------:R-:W-:Y:S01]  /*17ad0*/  ISETP.GT.U32.AND P0, PT, R27.reuse, R0, PT ;  /* 0x000000001b00720c */ /* 0x040fe20003f04070 */
[----:B------:R5:W-:Y:S01]  /*17ae0*/  STL [R1], R2 ;  /* 0x0000000201007387 */ /* 0x000be20000100800 */
[----:B------:R-:W-:Y:S01]  /*17af0*/  ISETP.GT.U32.AND P5, PT, R27, R6, PT ;  /* 0x000000061b00720c */ /* 0x000fe20003fa4070 */
[----:B------:R-:W-:-:S05]  /*17b00*/  @!P6 IMAD.MOV R7, RZ, RZ, -R7 ;  /* 0x000000ffff07e224 */ /* 0x000fca00078e0a07 */
[----:B------:R-:W-:Y:S04]  /*17b10*/  STL [R1+0x7504], R7 ;  /* 0x0075040701007387 */ /* 0x000fe80000100800 */
[----:B------:R-:W2:Y:S01]  /*17b20*/  LDL.LU R26, [R1+0x518] ;  /* 0x00051800011a7983 */ /* 0x000ea20000300800 */
[--C-:B------:R-:W-:Y:S02]  /*17b30*/  @!P0 IMAD.IADD R0, R0, 0x1, -R27.reuse ;  /* 0x0000000100008824 */ /* 0x100fe400078e0a1b */
[----:B------:R-:W-:-:S04]  /*17b40*/  @!P5 IMAD.IADD R6, R6, 0x1, -R27 ;  /* 0x000000010606d824 */ /* 0x000fc800078e0a1b */
[----:B------:R-:W-:Y:S01]  /*17b50*/  @!P2 IMAD.MOV R6, RZ, RZ, -R6 ;  /* 0x000000ffff06a224 */ /* 0x000fe200078e0a06 */
[----:B---3--:R-:W-:-:S05]  /*17b60*/  IABS R8, R22 ;  /* 0x0000001600087213 */ /* 0x008fca0000000000 */
[----:B------:R-:W-:-:S04]  /*17b70*/  IMAD.HI.U32 R10, R28, R8, RZ ;  /* 0x000000081c0a7227 */ /* 0x000fc800078e00ff */
[----:B------:R-:W-:-:S04]  /*17b80*/  IMAD.MOV R3, RZ, RZ, -R10 ;  /* 0x000000ffff037224 */ /* 0x000fc800078e0a0a */
[----:B------:R-:W-:-:S05]  /*17b90*/  IMAD R8, R27, R3, R8 ;  /* 0x000000031b087224 */ /* 0x000fca00078e0208 */
[----:B------:R-:W-:Y:S02]  /*17ba0*/  ISETP.GT.U32.AND P3, PT, R27, R8, PT ;  /* 0x000000081b00720c */ /* 0x000fe40003f64070 */
[----:B----4-:R-:W-:-:S11]  /*17bb0*/  IABS R5, R29 ;  /* 0x0000001d00057213 */ /* 0x010fd60000000000 */
[----:B------:R-:W-:Y:S01]  /*17bc0*/  @!P3 IMAD.IADD R8, R8, 0x1, -R27 ;  /* 0x000000010808b824 */ /* 0x000fe200078e0a1b */
[----:B------:R-:W-:Y:S01]  /*17bd0*/  IABS R3, R18 ;  /* 0x0000001200037213 */ /* 0x000fe20000000000 */
[----:B------:R-:W-:-:S03]  /*17be0*/  IMAD.HI.U32 R10, R28, R5, RZ ;  /* 0x000000051c0a7227 */ /* 0x000fc600078e00ff */
[----:B------:R-:W-:Y:S01]  /*17bf0*/  ISETP.GT.U32.AND P3, PT, R27, R8, PT ;  /* 0x000000081b00720c */ /* 0x000fe20003f64070 */
[----:B------:R-:W-:Y:S02]  /*17c00*/  IMAD.MOV R10, RZ, RZ, -R10 ;  /* 0x000000ffff0a7224 */ /* 0x000fe400078e0a0a */
[----:B------:R-:W-:-:S04]  /*17c10*/  IMAD.HI.U32 R9, R28, R3, RZ ;  /* 0x000000031c097227 */ /* 0x000fc800078e00ff */
[----:B------:R-:W-:Y:S02]  /*17c20*/  IMAD R5, R27, R10, R5 ;  /* 0x0000000a1b057224 */ /* 0x000fe400078e0205 */
[----:B------:R-:W-:-:S03]  /*17c30*/  IMAD.MOV R9, RZ, RZ, -R9 ;  /* 0x000000ffff097224 */ /* 0x000fc600078e0a09 */
[C---:B------:R-:W-:Y:S01]  /*17c40*/  ISETP.GT.U32.AND P0, PT, R27.reuse, R5, PT ;  /* 0x000000051b00720c */ /* 0x040fe20003f04070 */
[C---:B------:R-:W-:Y:S01]  /*17c50*/  IMAD R3, R27.reuse, R9, R3 ;  /* 0x000000091b037224 */ /* 0x040fe200078e0203 */
[----:B------:R-:W-:Y:S01]  /*17c60*/  ISETP.GE.AND P4, PT, R22, RZ, PT ;  /* 0x000000ff1600720c */ /* 0x000fe20003f86270 */
[--C-:B------:R-:W-:Y:S01]  /*17c70*/  @!P3 IMAD.IADD R8, R8, 0x1, -R27.reuse ;  /* 0x000000010808b824 */ /* 0x100fe200078e0a1b */
[----:B------:R-:W-:Y:S01]  /*17c80*/  ISETP.GE.AND P5, PT, R18, RZ, PT ;  /* 0x000000ff1200720c */ /* 0x000fe20003fa6270 */
[----:B------:R-:W3:Y:S01]  /*17c90*/  LDL.LU R22, [R1+0x51c] ;  /* 0x00051c0001167983 */ /* 0x000ee20000300800 */
[----:B------:R-:W-:Y:S02]  /*17ca0*/  ISETP.GT.U32.AND P3, PT, R27, R3, PT ;  /* 0x000000031b00720c */ /* 0x000fe40003f64070 */
[----:B------:R-:W-:Y:S02]  /*17cb0*/  ISETP.GE.AND P6, PT, R29, RZ, PT ;  /* 0x000000ff1d00720c */ /* 0x000fe40003fc6270 */
[----:B------:R-:W4:Y:S03]  /*17cc0*/  LDL.LU R29, [R1+0x520] ;  /* 0x00052000011d7983 */ /* 0x000f260000300800 */
[----:B------:R-:W-:-:S02]  /*17cd0*/  @!P0 IMAD.IADD R5, R5, 0x1, -R27 ;  /* 0x0000000105058824 */ /* 0x000fc400078e0a1b */
[----:B------:R-:W-:-:S04]  /*17ce0*/  @!P4 IMAD.MOV R8, RZ, RZ, -R8 ;  /* 0x000000ffff08c224 */ /* 0x000fc800078e0a08 */
[----:B------:R-:W-:Y:S01]  /*17cf0*/  @!P3 IMAD.IADD R3, R3, 0x1, -R27 ;  /* 0x000000010303b824 */ /* 0x000fe200078e0a1b */
[----:B------:R-:W-:Y:S01]  /*17d00*/  ISETP.GT.U32.AND P3, PT, R27, R5, PT ;  /* 0x000000051b00720c */ /* 0x000fe20003f64070 */
[----:B------:R-:W-:-:S03]  /*17d10*/  @!P1 IMAD.MOV R0, RZ, RZ, -R0 ;  /* 0x000000ffff009224 */ /* 0x000fc600078e0a00 */
[----:B------:R-:W-:-:S09]  /*17d20*/  ISETP.GT.U32.AND P1, PT, R27, R3, PT ;  /* 0x000000031b00720c */ /* 0x000fd20003f24070 */
[----:B------:R-:W-:Y:S01]  /*17d30*/  @!P3 IMAD.IADD R5, R5, 0x1, -R27 ;  /* 0x000000010505b824 */ /* 0x000fe200078e0a1b */
[----:B-----5:R-:W-:-:S05]  /*17d40*/  IABS R2, R19 ;  /* 0x0000001300027213 */ /* 0x020fca0000000000 */
[----:B------:R-:W-:-:S04]  /*17d50*/  IMAD.HI.U32 R11, R28, R2, RZ ;  /* 0x000000021c0b7227 */ /* 0x000fc800078e00ff */
[----:B------:R-:W-:-:S04]  /*17d60*/  IMAD.MOV R11, RZ, RZ, -R11 ;  /* 0x000000ffff0b7224 */ /* 0x000fc800078e0a0b */
[----:B------:R-:W-:-:S05]  /*17d70*/  IMAD R2, R27, R11, R2 ;  /* 0x0000000b1b027224 */ /* 0x000fca00078e0202 */
[----:B------:R-:W-:Y:S02]  /*17d80*/  ISETP.GT.U32.AND P2, PT, R27, R2, PT ;  /* 0x000000021b00720c */ /* 0x000fe40003f44070 */
[----:B--2---:R-:W-:Y:S02]  /*17d90*/  IABS R15, R20 ;  /* 0x00000014000f7213 */ /* 0x004fe40000000000 */
[----:B------:R-:W-:-:S03]  /*17da0*/  IABS R16, R17 ;  /* 0x0000001100107213 */ /* 0x000fc60000000000 */
[----:B------:R-:W-:-:S04]  /*17db0*/  IMAD.HI.U32 R10, R28, R15, RZ ;  /* 0x0000000f1c0a7227 */ /* 0x000fc800078e00ff */
[----:B------:R-:W-:Y:S01]  /*17dc0*/  IMAD.HI.U32 R9, R28, R16, RZ ;  /* 0x000000101c097227 */ /* 0x000fe200078e00ff */
[----:B------:R-:W-:-:S03]  /*17dd0*/  IABS R18, R4 ;  /* 0x0000000400127213 */ /* 0x000fc60000000000 */
[----:B------:R-:W-:Y:S02]  /*17de0*/  IMAD.MOV R9, RZ, RZ, -R9 ;  /* 0x000000ffff097224 */ /* 0x000fe400078e0a09 */
[----:B------:R-:W-:Y:S02]  /*17df0*/  IMAD.MOV R10, RZ, RZ, -R10 ;  /* 0x000000ffff0a7224 */ /* 0x000fe400078e0a0a */
[C---:B------:R-:W-:Y:S02]  /*17e00*/  IMAD R16, R27.reuse, R9, R16 ;  /* 0x000000091b107224 */ /* 0x040fe400078e0210 */
[----:B------:R-:W-:Y:S02]  /*17e10*/  IMAD R15, R27, R10, R15 ;  /* 0x0000000a1b0f7224 */ /* 0x000fe400078e020f */
[----:B------:R-:W-:-:S03]  /*17e20*/  IMAD.HI.U32 R9, R28, R18, RZ ;  /* 0x000000121c097227 */ /* 0x000fc600078e00ff */
[----:B------:R-:W-:Y:S01]  /*17e30*/  ISETP.GT.U32.AND P4, PT, R27, R15, PT ;  /* 0x0000000f1b00720c */ /* 0x000fe20003f84070 */
[----:B------:R-:W-:-:S04]  /*17e40*/  IMAD.MOV R9, RZ, RZ, -R9 ;  /* 0x000000ffff097224 */ /* 0x000fc800078e0a09 */
[----:B------:R-:W-:Y:S02]  /*17e50*/  IMAD R18, R27, R9, R18 ;  /* 0x000000091b127224 */ /* 0x000fe400078e0212 */
[----:B------:R-:W-:-:S03]  /*17e60*/  @!P2 IMAD.IADD R2, R2, 0x1, -R27 ;  /* 0x000000010202a824 */ /* 0x000fc600078e0a1b */
[----:B------:R-:W-:-:S03]  /*17e70*/  ISETP.GT.U32.AND P2, PT, R27, R18, PT ;  /* 0x000000121b00720c */ /* 0x000fc60003f44070 */
[----:B------:R-:W-:Y:S02]  /*17e80*/  @!P4 IMAD.IADD R15, R15, 0x1, -R27 ;  /* 0x000000010f0fc824 */ /* 0x000fe400078e0a1b */
[----:B------:R-:W-:-:S03]  /*17e90*/  @!P6 IMAD.MOV R5, RZ, RZ, -R5 ;  /* 0x000000ffff05e224 */ /* 0x000fc600078e0a05 */
[C---:B------:R-:W-:Y:S02]  /*17ea0*/  ISETP.GT.U32.AND P6, PT, R27.reuse, R15, PT ;  /* 0x0000000f1b00720c */ /* 0x040fe40003fc4070 */
[----:B------:R-:W-:-:S03]  /*17eb0*/  ISETP.GT.U32.AND P4, PT, R27, R2, PT ;  /* 0x000000021b00720c */ /* 0x000fc60003f84070 */
[--C-:B------:R-:W-:Y:S01]  /*17ec0*/  @!P2 IMAD.IADD R18, R18, 0x1, -R27.reuse ;  /* 0x000000011212a824 */ /* 0x100fe200078e0a1b */
[----:B------:R0:W-:Y:S01]  /*17ed0*/  STL [R1+0x7508], R0 ;  /* 0x0075080001007387 */ /* 0x0001e20000100800 */
[----:B------:R-:W-:Y:S01]  /*17ee0*/  @!P1 IMAD.IADD R3, R3, 0x1, -R27 ;  /* 0x0000000103039824 */ /* 0x000fe200078e0a1b */
[----:B------:R-:W-:Y:S02]  /*17ef0*/  ISETP.GE.AND P0, PT, R19, RZ, PT ;  /* 0x000000ff1300720c */ /* 0x000fe40003f06270 */
[----:B------:R-:W-:Y:S01]  /*17f00*/  STL [R1+0x750c], R6 ;  /* 0x00750c0601007387 */ /* 0x000fe20000100800 */
[----:B------:R-:W-:Y:S02]  /*17f10*/  ISETP.GT.U32.AND P2, PT, R27, R18, PT ;  /* 0x000000121b00720c */ /* 0x000fe40003f44070 */
[----:B------:R-:W-:Y:S01]  /*17f20*/  ISETP.GE.AND P1, PT, R20, RZ, PT ;  /* 0x000000ff1400720c */ /* 0x000fe20003f26270 */
[----:B------:R-:W-:Y:S01]  /*17f30*/  STL [R1+0x7510], R8 ;  /* 0x0075100801007387 */ /* 0x000fe20000100800 */
[----:B------:R-:W-:-:S03]  /*17f40*/  @!P5 IMAD.MOV R3, RZ, RZ, -R3 ;  /* 0x000000ffff03d224 */ /* 0x000fc600078e0a03 */
[----:B------:R-:W2:Y:S01]  /*17f50*/  LDL R24, [R1+0x524] ;  /* 0x0005240001187983 */ /* 0x000ea20000100800 */
[----:B------:R-:W-:-:S03]  /*17f60*/  @!P6 IMAD.IADD R15, R15, 0x1, -R27 ;  /* 0x000000010f0fe824 */ /* 0x000fc600078e0a1b */
[----:B------:R-:W5:Y:S01]  /*17f70*/  LDL R20, [R1+0x52c] ;  /* 0x00052c0001147983 */ /* 0x000f620000100800 */
[----:B------:R-:W-:-:S03]  /*17f80*/  ISETP.GE.AND P5, PT, R17, RZ, PT ;  /* 0x000000ff1100720c */ /* 0x000fc60003fa6270 */
[----:B------:R-:W3:Y:S01]  /*17f90*/  LDL R25, [R1+0x528] ;  /* 0x0005280001197983 */ /* 0x000ee20000100800 */
[----:B------:R-:W-:-:S03]  /*17fa0*/  @!P4 IMAD.IADD R2, R2, 0x1, -R27 ;  /* 0x000000010202c824 */ /* 0x000fc600078e0a1b */
[----:B------:R-:W-:Y:S01]  /*17fb0*/  STL [R1+0x7514], R5 ;  /* 0x0075140501007387 */ /* 0x000fe20000100800 */
[----:B------:R-:W-:-:S03]  /*17fc0*/  ISETP.GE.AND P4, PT, R4, RZ, PT ;  /* 0x000000ff0400720c */ /* 0x000fc60003f86270 */
[----:B------:R1:W-:Y:S04]  /*17fd0*/  STL [R1+0x7518], R3 ;  /* 0x0075180301007387 */ /* 0x0003e80000100800 */
[----:B------:R-:W3:Y:S01]  /*17fe0*/  LDL R17, [R1+0x530] ;  /* 0x0005300001117983 */ /* 0x000ee20000100800 */
[----:B------:R-:W-:-:S03]  /*17ff0*/  @!P2 IMAD.IADD R18, R18, 0x1, -R27 ;  /* 0x000000011212a824 */ /* 0x000fc600078e0a1b */
[----:B------:R-:W-:Y:S01]  /*18000*/  STL [R1+0x7590], R15 ;  /* 0x0075900f01007387 */ /* 0x000fe20000100800 */
[----:B------:R-:W-:-:S03]  /*18010*/  @!P0 IMAD.MOV R2, RZ, RZ, -R2 ;  /* 0x000000ffff028224 */ /* 0x000fc600078e0a02 */
[----:B0-----:R-:W3:Y:S04]  /*18020*/  LDL.LU R0, [R1+0x534] ;  /* 0x0005340001007983 */ /* 0x001ee80000300800 */
[----:B------:R-:W3:Y:S04]  /*18030*/  LDL.LU R4, [R1+0x538] ;  /* 0x0005380001047983 */ /* 0x000ee80000300800 */
[----:B-1----:R-:W3:Y:S04]  /*18040*/  LDL.LU R3, [R1+0x540] ;  /* 0x0005400001037983 */ /* 0x002ee80000300800 */
[----:B------:R-:W3:Y:S04]  /*18050*/  LDL.LU R5, [R1+0x544] ;  /* 0x0005440001057983 */ /* 0x000ee80000300800 */
[----:B------:R-:W3:Y:S04]  /*18060*/  LDL.LU R7, [R1+0x548] ;  /* 0x0005480001077983 */ /* 0x000ee80000300800 */
[----:B------:R-:W3:Y:S04]  /*18070*/  LDL.LU R8, [R1+0x54c] ;  /* 0x00054c0001087983 */ /* 0x000ee80000300800 */
[----:B------:R-:W3:Y:S04]  /*18080*/  LDL.LU R6, [R1+0x550] ;  /* 0x0005500001067983 */ /* 0x000ee80000300800 */
[----:B------:R-:W-:Y:S04]  /*18090*/  STL [R1+0x758c], R18 ;  /* 0x00758c1201007387 */ /* 0x000fe80000100800 */
[----:B------:R0:W-:Y:S04]  /*180a0*/  STL [R1+0x751c], R2 ;  /* 0x00751c0201007387 */ /* 0x0001e80000100800 */
[----:B0-----:R-:W3:Y:S01]  /*180b0*/  LDL.LU R2, [R1+0x53c] ;  /* 0x00053c0001027983 */ /* 0x001ee20000300800 */
[----:B------:R-:W-:-:S05]  /*180c0*/  IABS R19, R26 ;  /* 0x0000001a00137213 */ /* 0x000fca0000000000 */
[----:B------:R-:W-:-:S04]  /*180d0*/  IMAD.HI.U32 R9, R28, R19, RZ ;  /* 0x000000131c097227 */ /* 0x000fc800078e00ff */
[----:B------:R-:W-:-:S04]  /*180e0*/  IMAD.MOV R9, RZ, RZ, -R9 ;  /* 0x000000ffff097224 */ /* 0x000fc800078e0a09 */
[----:B------:R-:W-:-:S05]  /*180f0*/  IMAD R19, R27, R9, R19 ;  /* 0x000000091b137224 */ /* 0x000fca00078e0213 */
[C---:B------:R-:W-:Y:S02]  /*18100*/  ISETP.GT.U32.AND P6, PT, R27.reuse, R19, PT ;  /* 0x000000131b00720c */ /* 0x040fe40003fc4070 */
[----:B------:R-:W-:-:S11]  /*18110*/  ISETP.GT.U32.AND P3, PT, R27, R16, PT ;  /* 0x000000101b00720c */ /* 0x000fd60003f64070 */
[----:B------:R-:W-:Y:S01]  /*18120*/  @!P6 IMAD.IADD R19, R19, 0x1, -R27 ;  /* 0x000000011313e824 */ /* 0x000fe200078e0a1b */
[----:B----4-:R-:W-:-:S05]  /*18130*/  IABS R23, R29 ;  /* 0x0000001d00177213 */ /* 0x010fca0000000000 */
[----:B------:R-:W-:-:S04]  /*18140*/  IMAD.HI.U32 R9, R28, R23, RZ ;  /* 0x000000171c097227 */ /* 0x000fc800078e00ff */
[----:B------:R-:W-:-:S04]  /*18150*/  IMAD.MOV R9, RZ, RZ, -R9 ;  /* 0x000000ffff097224 */ /* 0x000fc800078e0a09 */
[----:B------:R-:W-:-:S05]  /*18160*/  IMAD R23, R27, R9, R23 ;  /* 0x000000091b177224 */ /* 0x000fca00078e0217 */
[----:B------:R-:W-:Y:S01]  /*18170*/  ISETP.GT.U32.AND P6, PT, R27, R23, PT ;  /* 0x000000171b00720c */ /* 0x000fe20003fc4070 */
[----:B------:R-:W-:-:S12]  /*18180*/  @!P3 IMAD.IADD R16, R16, 0x1, -R27 ;  /* 0x000000011010b824 */ /* 0x000fd800078e0a1b */
[----:B------:R-:W-:-:S05]  /*18190*/  @!P6 IMAD.IADD R23, R23, 0x1, -R27 ;  /* 0x000000011717e824 */ /* 0x000fca00078e0a1b */
[C---:B------:R-:W-:Y:S02]  /*181a0*/  ISETP.GT.U32.AND P6, PT, R27.reuse, R23, PT ;  /* 0x000000171b00720c */ /* 0x040fe40003fc4070 */
[----:B------:R-:W-:-:S11]  /*181b0*/  ISETP.GT.U32.AND P3, PT, R27, R16, PT ;  /* 0x000000101b00720c */ /* 0x000fd60003f64070 */
[--C-:B------:R-:W-:Y:S02]  /*181c0*/  @!P6 IMAD.IADD R23, R23, 0x1, -R27.reuse ;  /* 0x000000011717e824 */ /* 0x100fe400078e0a1b */
[----:B------:R-:W-:Y:S01]  /*181d0*/  @!P3 IMAD.IADD R16, R16, 0x1, -R27 ;  /* 0x000000011010b824 */ /* 0x000fe200078e0a1b */
[----:B------:R-:W-:Y:S02]  /*181e0*/  ISETP.GE.AND P3, PT, R26, RZ, PT ;  /* 0x000000ff1a00720c */ /* 0x000fe40003f66270 */
[----:B--2---:R-:W-:Y:S02]  /*181f0*/  IABS R24, R24 ;  /* 0x0000001800187213 */ /* 0x004fe40000000000 */
[----:B-----5:R-:W-:-:S03]  /*18200*/  IABS R20, R20 ;  /* 0x0000001400147213 */ /* 0x020fc60000000000 */
[----:B------:R-:W-:-:S04]  /*18210*/  IMAD.HI.U32 R11, R28, R24, RZ ;  /* 0x000000181c0b7227 */ /* 0x000fc800078e00ff */
[----:B------:R-:W-:-:S04]  /*18220*/  IMAD.HI.U32 R9, R28, R20, RZ ;  /* 0x000000141c097227 */ /* 0x000fc800078e00ff */
[----:B------:R-:W-:Y:S02]  /*18230*/  IMAD.MOV R11, RZ, RZ, -R11 ;  /* 0x000000ffff0b7224 */ /* 0x000fe400078e0a0b */
[----:B------:R-:W-:Y:S01]  /*18240*/  IMAD.MOV R9, RZ, RZ, -R9 ;  /* 0x000000ffff097224 */ /* 0x000fe200078e0a09 */
[----:B---3--:R-:W-:Y:S01]  /*18250*/  IABS R17, R17 ;  /* 0x0000001100117213 */ /* 0x008fe20000000000 */
[C---:B------:R-:W-:Y:S02]  /*18260*/  IMAD R24, R27.reuse, R11, R24 ;  /* 0x0000000b1b187224 */ /* 0x040fe400078e0218 */
[----:B------:R-:W-:Y:S02]  /*18270*/  IMAD R20, R27, R9, R20 ;  /* 0x000000091b147224 */ /* 0x000fe400078e0214 */
[----:B------:R-:W-:-:S03]  /*18280*/  IMAD.HI.U32 R11, R28, R17, RZ ;  /* 0x000000111c0b7227 */ /* 0x000fc600078e00ff */
[----:B------:R-:W-:Y:S01]  /*18290*/  ISETP.GT.U32.AND P6, PT, R27, R20, PT ;  /* 0x000000141b00720c */ /* 0x000fe20003fc4070 */
[----:B------:R-:W-:-:S04]  /*182a0*/  IMAD.MOV R11, RZ, RZ, -R11 ;  /* 0x000000ffff0b7224 */ /* 0x000fc800078e0a0b */
[----:B------:R-:W-:Y:S01]  /*182b0*/  IMAD R17, R27, R11, R17 ;  /* 0x0000000b1b117224 */ /* 0x000fe200078e0211 */
[----:B------:R-:W-:-:S07]  /*182c0*/  IABS R26, R3 ;  /* 0x00000003001a7213 */ /* 0x000fce0000000000 */
[----:B------:R-:W-:Y:S01]  /*182d0*/  @!P6 IMAD.IADD R20, R20, 0x1, -R27 ;  /* 0x000000011414e824 */ /* 0x000fe200078e0a1b */
[----:B------:R-:W-:Y:S01]  /*182e0*/  ISETP.GE.AND P6, PT, R29, RZ, PT ;  /* 0x000000ff1d00720c */ /* 0x000fe20003fc6270 */
[----:B------:R-:W-:-:S04]  /*182f0*/  IMAD.HI.U32 R29, R28, R26, RZ ;  /* 0x0000001a1c1d7227 */ /* 0x000fc800078e00ff */
[----:B------:R-:W-:Y:S01]  /*18300*/  IMAD.MOV R15, RZ, RZ, -R29 ;  /* 0x000000ffff0f7224 */ /* 0x000fe200078e0a1d */
[----:B------:R-:W-:-:S05]  /*18310*/  IABS R9, R2 ;  /* 0x0000000200097213 */ /* 0x000fca0000000000 */
[----:B------:R-:W-:-:S04]  /*18320*/  IMAD.HI.U32 R11, R28, R9, RZ ;  /* 0x000000091c0b7227 */ /* 0x000fc800078e00ff */
[----:B------:R-:W-:-:S04]  /*18330*/  IMAD.MOV R11, RZ, RZ, -R11 ;  /* 0x000000ffff0b7224 */ /* 0x000fc800078e0a0b */
[----:B------:R-:W-:Y:S01]  /*18340*/  IMAD R9, R27, R11, R9 ;  /* 0x0000000b1b097224 */ /* 0x000fe200078e0209 */
[----:B------:R-:W-:-:S05]  /*18350*/  IABS R11, R7 ;  /* 0x00000007000b7213 */ /* 0x000fca0000000000 */
[----:B------:R-:W-:Y:S01]  /*18360*/  IMAD.HI.U32 R18, R28, R11, RZ ;  /* 0x0000000b1c127227 */ /* 0x000fe200078e00ff */
[----:B------:R0:W-:Y:S03]  /*18370*/  STL [R1+0x7588], R0 ;  /* 0x0075880001007387 */ /* 0x0001e60000100800 */
[----:B------:R-:W-:Y:S02]  /*18380*/  IMAD.MOV R18, RZ, RZ, -R18 ;  /* 0x000000ffff127224 */ /* 0x000fe400078e0a12 */
[C---:B------:R-:W-:Y:S02]  /*18390*/  IMAD R26, R27.reuse, R15, R26 ;  /* 0x0000000f1b1a7224 */ /* 0x040fe400078e021a */
[----:B------:R-:W2:Y:S01]  /*183a0*/  LDL.LU R15, [R1+0x7590] ;  /* 0x00759000010f7983 */ /* 0x000ea20000300800 */
[----:B------:R-:W-:-:S03]  /*183b0*/  IMAD R11, R27, R18, R11 ;  /* 0x000000121b0b7224 */ /* 0x000fc600078e020b */
[----:B------:R-:W3:Y:S01]  /*183c0*/  LDL.LU R18, [R1+0x758c] ;  /* 0x00758c0001127983 */ /* 0x000ee20000300800 */
[----:B------:R-:W-:-:S05]  /*183d0*/  IABS R21, R22 ;  /* 0x0000001600157213 */ /* 0x000fca0000000000 */
[----:B------:R-:W-:-:S04]  /*183e0*/  IMAD.HI.U32 R10, R28, R21, RZ ;  /* 0x000000151c0a7227 */ /* 0x000fc800078e00ff */
[----:B------:R-:W-:-:S04]  /*183f0*/  IMAD.MOV R10, RZ, RZ, -R10 ;  /* 0x000000ffff0a7224 */ /* 0x000fc800078e0a0a */
[----:B------:R-:W-:-:S05]  /*18400*/  IMAD R21, R27, R10, R21 ;  /* 0x0000000a1b157224 */ /* 0x000fca00078e0215 */
[----:B------:R-:W-:Y:S02]  /*18410*/  ISETP.GT.U32.AND P2, PT, R27, R21, PT ;  /* 0x000000151b00720c */ /* 0x000fe40003f44070 */
[----:B------:R-:W-:-:S05]  /*18420*/  IABS R25, R25 ;  /* 0x0000001900197213 */ /* 0x000fca0000000000 */
[----:B------:R-:W-:-:S06]  /*18430*/  IMAD.HI.U32 R10, R28, R25, RZ ;  /* 0x000000191c0a7227 */ /* 0x000fcc00078e00ff */
[----:B------:R-:W-:-:S05]  /*18440*/  @!P2 IMAD.IADD R21, R21, 0x1, -R27 ;  /* 0x000000011515a824 */ /* 0x000fca00078e0a1b */
[----:B------:R-:W-:Y:S01]  /*18450*/  ISETP.GT.U32.AND P0, PT, R27, R21, PT ;  /* 0x000000151b00720c */ /* 0x000fe20003f04070 */
[----:B------:R-:W-:-:S04]  /*18460*/  IMAD.MOV R10, RZ, RZ, -R10 ;  /* 0x000000ffff0a7224 */ /* 0x000fc800078e0a0a */
[----:B------:R-:W-:Y:S01]  /*18470*/  IMAD R25, R27, R10, R25 ;  /* 0x0000000a1b197224 */ /* 0x000fe200078e0219 */
[----:B------:R-:W-:-:S07]  /*18480*/  IABS R13, R4 ;  /* 0x00000004000d7213 */ /* 0x000fce0000000000 */
[----:B------:R-:W-:Y:S01]  /*18490*/  @!P0 IMAD.IADD R21, R21, 0x1, -R27 ;  /* 0x0000000115158824 */ /* 0x000fe200078e0a1b */
[----:B------:R-:W-:Y:S01]  /*184a0*/  ISETP.GT.U32.AND P0, PT, R27, R25, PT ;  /* 0x000000191b00720c */ /* 0x000fe20003f04070 */
[----:B------:R-:W-:-:S04]  /*184b0*/  IMAD.HI.U32 R12, R28, R13, RZ ;  /* 0x0000000d1c0c7227 */ /* 0x000fc800078e00ff */
[----:B------:R-:W-:-:S04]  /*184c0*/  IMAD.MOV R12, RZ, RZ, -R12 ;  /* 0x000000ffff0c7224 */ /* 0x000fc800078e0a0c */
[----:B------:R-:W-:Y:S01]  /*184d0*/  IMAD R13, R27, R12, R13 ;  /* 0x0000000c1b0d7224 */ /* 0x000fe200078e020d */
[----:B------:R-:W-:-:S03]  /*184e0*/  IABS R12, R8 ;  /* 0x00000008000c7213 */ /* 0x000fc60000000000 */
[----:B------:R-:W-:Y:S01]  /*184f0*/  @!P0 IMAD.IADD R25, R25, 0x1, -R27 ;  /* 0x0000000119198824 */ /* 0x000fe200078e0a1b */
[----:B------:R-:W-:Y:S02]  /*18500*/  ISETP.GE.AND P0, PT, R22, RZ, PT ;  /* 0x000000ff1600720c */ /* 0x000fe40003f06270 */
[----:B------:R-:W-:Y:S02]  /*18510*/  IABS R22, R5 ;  /* 0x0000000500167213 */ /* 0x000fe40000000000 */
[----:B------:R-:W-:Y:S01]  /*18520*/  IABS R10, R0 ;  /* 0x00000000000a7213 */ /* 0x000fe20000000000 */
[----:B0-----:R-:W-:-:S04]  /*18530*/  IMAD.HI.U32 R0, R28, R12, RZ ;  /* 0x0000000c1c007227 */ /* 0x001fc800078e00ff */
[----:B------:R-:W-:-:S04]  /*18540*/  IMAD.HI.U32 R29, R28, R22, RZ ;  /* 0x000000161c1d7227 */ /* 0x000fc800078e00ff */
[----:B------:R-:W-:Y:S02]  /*18550*/  IMAD.MOV R0, RZ, RZ, -R0 ;  /* 0x000000ffff007224 */ /* 0x000fe400078e0a00 */
[----:B------:R-:W-:Y:S02]  /*18560*/  IMAD.MOV R29, RZ, RZ, -R29 ;  /* 0x000000ffff1d7224 */ /* 0x000fe400078e0a1d */
[C---:B------:R-:W-:Y:S02]  /*18570*/  IMAD R12, R27.reuse, R0, R12 ;  /* 0x000000001b0c7224 */ /* 0x040fe400078e020c */
[----:B------:R-:W-:Y:S01]  /*18580*/  @!P5 IMAD.MOV R16, RZ, RZ, -R16 ;  /* 0x000000ffff10d224 */ /* 0x000fe200078e0a10 */
[----:B------:R-:W4:Y:S01]  /*18590*/  LDL.LU R0, [R1+0x7588] ;  /* 0x0075880001007983 */ /* 0x000f220000300800 */
[----:B------:R-:W-:-:S03]  /*185a0*/  IMAD R22, R27, R29, R22 ;  /* 0x0000001d1b167224 */ /* 0x000fc600078e0216 */
[----:B------:R-:W5:Y:S01]  /*185b0*/  LDL.LU R29, [R1+0x530] ;  /* 0x00053000011d7983 */ /* 0x000f620000300800 */
[----:B--2---:R-:W-:Y:S02]  /*185c0*/  @!P1 IMAD.MOV R15, RZ, RZ, -R15 ;  /* 0x000000ffff0f9224 */ /* 0x004fe400078e0a0f */
[----:B---3--:R-:W-:-:S03]  /*185d0*/  @!P4 IMAD.MOV R18, RZ, RZ, -R18 ;  /* 0x000000ffff12c224 */ /* 0x008fc600078e0a12 */
[----:B------:R0:W-:Y:S04]  /*185e0*/  STL [R1+0x7520], R15 ;  /* 0x0075200f01007387 */ /* 0x0001e80000100800 */
[----:B0-----:R-:W2:Y:S04]  /*185f0*/  LDL.LU R15, [R1+0x52c] ;  /* 0x00052c00010f7983 */ /* 0x001ea80000300800 */
[----:B------:R0:W-:Y:S04]  /*18600*/  STL [R1+0x7524], R16 ;  /* 0x0075241001007387 */ /* 0x0001e80000100800 */
[----:B0-----:R-:W3:Y:S04]  /*18610*/  LDL.LU R16, [R1+0x528] ;  /* 0x0005280001107983 */ /* 0x001ee80000300800 */
[----:B------:R0:W-:Y:S04]  /*18620*/  STL [R1+0x7528], R18 ;  /* 0x0075281201007387 */ /* 0x0001e80000100800 */
[----:B0-----:R-:W3:Y:S01]  /*18630*/  LDL.LU R18, [R1+0x524] ;  /* 0x0005240001127983 */ /* 0x001ee20000300800 */
[----:B------:R-:W-:-:S13]  /*18640*/  ISETP.GT.U32.AND P2, PT, R27, R19, PT ;  /* 0x000000131b00720c */ /* 0x000fda0003f44070 */
[----:B------:R-:W-:Y:S01]  /*18650*/  @!P2 IMAD.IADD R19, R19, 0x1, -R27 ;  /* 0x000000011313a824 */ /* 0x000fe200078e0a1b */
[----:B------:R-:W-:Y:S01]  /*18660*/  ISETP.GT.U32.AND P2, PT, R27, R24, PT ;  /* 0x000000181b00720c */ /* 0x000fe20003f44070 */
[----:B------:R-:W-:-:S04]  /*18670*/  IMAD.HI.U32 R14, R28, R10, RZ ;  /* 0x0000000a1c0e7227 */ /* 0x000fc800078e00ff */
[----:B------:R-:W-:-:S08]  /*18680*/  IMAD.MOV R14, RZ, RZ, -R14 ;  /* 0x000000ffff0e7224 */ /* 0x000fd000078e0a0e */
[----:B------:R-:W-:Y:S01]  /*18690*/  @!P2 IMAD.IADD R24, R24, 0x1, -R27 ;  /* 0x000000011818a824 */ /* 0x000fe200078e0a1b */
[C---:B------:R-:W-:Y:S01]  /*186a0*/  ISETP.GT.U32.AND P2, PT, R27.reuse, R17, PT ;  /* 0x000000111b00720c */ /* 0x040fe20003f44070 */
[----:B------:R-:W-:-:S12]  /*186b0*/  IMAD R10, R27, R14, R10 ;  /* 0x0000000e1b0a7224 */ /* 0x000fd800078e020a */
[----:B------:R-:W-:Y:S01]  /*186c0*/  @!P2 IMAD.IADD R17, R17, 0x1, -R27 ;  /* 0x000000011111a824 */ /* 0x000fe200078e0a1b */
[----:B------:R-:W-:Y:S01]  /*186d0*/  ISETP.GT.U32.AND P2, PT, R27, R10, PT ;  /* 0x0000000a1b00720c */ /* 0x000fe20003f44070 */
[----:B------:R-:W-:-:S03]  /*186e0*/  @!P3 IMAD.MOV R19, RZ, RZ, -R19 ;  /* 0x000000ffff13b224 */ /* 0x000fc600078e0a13 */
[----:B------:R-:W-:-:S09]  /*186f0*/  ISETP.GT.U32.AND P3, PT, R27, R17, PT ;  /* 0x000000111b00720c */ /* 0x000fd20003f64070 */
[----:B------:R-:W-:Y:S01]  /*18700*/  @!P2 IMAD.IADD R10, R10, 0x1, -R27 ;  /* 0x000000010a0aa824 */ /* 0x000fe200078e0a1b */
[C---:B------:R-:W-:Y:S01]  /*18710*/  ISETP.GT.U32.AND P2, PT, R27.reuse, R13, PT ;  /* 0x0000000d1b00720c */ /* 0x040fe20003f44070 */
[----:B------:R-:W-:Y:S01]  /*18720*/  @!P0 IMAD.MOV R21, RZ, RZ, -R21 ;  /* 0x000000ffff158224 */ /* 0x000fe200078e0a15 */
[C---:B------:R-:W-:Y:S02]  /*18730*/  ISETP.GT.U32.AND P1, PT, R27.reuse, R24, PT ;  /* 0x000000181b00720c */ /* 0x040fe40003f24070 */
[----:B------:R-:W-:Y:S01]  /*18740*/  ISETP.GT.U32.AND P0, PT, R27, R10, PT ;  /* 0x0000000a1b00720c */ /* 0x000fe20003f04070 */
[----:B------:R-:W-:Y:S01]  /*18750*/  @!P3 IMAD.IADD R17, R17, 0x1, -R27 ;  /* 0x000000011111b824 */ /* 0x000fe200078e0a1b */
[C---:B------:R-:W-:Y:S02]  /*18760*/  ISETP.GT.U32.AND P4, PT, R27.reuse, R20, PT ;  /* 0x000000141b00720c */ /* 0x040fe40003f84070 */
[----:B------:R-:W-:-:S05]  /*18770*/  ISETP.GT.U32.AND P3, PT, R27, R12, PT ;  /* 0x0000000c1b00720c */ /* 0x000fca0003f64070 */
[----:B------:R-:W-:Y:S01]  /*18780*/  @!P2 IMAD.IADD R13, R13, 0x1, -R27 ;  /* 0x000000010d0da824 */ /* 0x000fe200078e0a1b */
[C---:B------:R-:W-:Y:S01]  /*18790*/  ISETP.GT.U32.AND P2, PT, R27.reuse, R25, PT ;  /* 0x000000191b00720c */ /* 0x040fe20003f44070 */
[----:B------:R-:W-:Y:S01]  /*187a0*/  @!P6 IMAD.MOV R23, RZ, RZ, -R23 ;  /* 0x000000ffff17e224 */ /* 0x000fe200078e0a17 */
[C---:B------:R-:W-:Y:S01]  /*187b0*/  ISETP.GT.U32.AND P6, PT, R27.reuse, R9, PT ;  /* 0x000000091b00720c */ /* 0x040fe20003fc4070 */
[--C-:B------:R-:W-:Y:S01]  /*187c0*/  @!P1 IMAD.IADD R24, R24, 0x1, -R27.reuse ;  /* 0x0000000118189824 */ /* 0x100fe200078e0a1b */
[C---:B------:R-:W-:Y:S01]  /*187d0*/  ISETP.GT.U32.AND P5, PT, R27.reuse, R13, PT ;  /* 0x0000000d1b00720c */ /* 0x040fe20003fa4070 */
[--C-:B------:R-:W-:Y:S01]  /*187e0*/  @!P0 IMAD.IADD R10, R10, 0x1, -R27.reuse ;  /* 0x000000010a0a8824 */ /* 0x100fe200078e0a1b */
[C---:B------:R-:W-:Y:S01]  /*187f0*/  ISETP.GT.U32.AND P1, PT, R27.reuse, R26, PT ;  /* 0x0000001a1b00720c */ /* 0x040fe20003f24070 */
[--C-:B------:R-:W-:Y:S01]  /*18800*/  @!P4 IMAD.IADD R20, R20, 0x1, -R27.reuse ;  /* 0x000000011414c824 */ /* 0x100fe200078e0a1b */
[----:B------:R-:W-:Y:S01]  /*18810*/  ISETP.GT.U32.AND P4, PT, R27, R11, PT ;  /* 0x0000000b1b00720c */ /* 0x000fe20003f84070 */
[----:B------:R-:W-:-:S04]  /*18820*/  @!P3 IMAD.IADD R12, R12, 0x1, -R27 ;  /* 0x000000010c0cb824 */ /* 0x000fc800078e0a1b */
[--C-:B------:R-:W-:Y:S01]  /*18830*/  @!P2 IMAD.IADD R25, R25, 0x1, -R27.reuse ;  /* 0x000000011919a824 */ /* 0x100fe200078e0a1b */
[----:B------:R-:W-:Y:S02]  /*18840*/  ISETP.GT.U32.AND P2, PT, R27, R22, PT ;  /* 0x000000161b00720c */ /* 0x000fe40003f44070 */
[----:B------:R-:W-:Y:S02]  /*18850*/  IABS R14, R6 ;  /* 0x00000006000e7213 */ /* 0x000fe40000000000 */
[----:B------:R-:W-:Y:S01]  /*18860*/  ISETP.GE.AND P3, PT, R4, RZ, PT ;  /* 0x000000ff0400720c */ /* 0x000fe20003f66270 */
[----:B------:R-:W-:Y:S02]  /*18870*/  @!P6 IMAD.IADD R9, R9, 0x1, -R27 ;  /* 0x000000010909e824 */ /* 0x000fe400078e0a1b */
[----:B------:R-:W-:-:S04]  /*18880*/  IMAD.HI.U32 R28, R28, R14, RZ ;  /* 0x0000000e1c1c7227 */ /* 0x000fc800078e00ff */
[----:B------:R-:W-:Y:S02]  /*18890*/  IMAD.MOV R28, RZ, RZ, -R28 ;  /* 0x000000ffff1c7224 */ /* 0x000fe400078e0a1c */
[--C-:B------:R-:W-:Y:S02]  /*188a0*/  @!P5 IMAD.IADD R13, R13, 0x1, -R27.reuse ;  /* 0x000000010d0dd824 */ /* 0x100fe400078e0a1b */
[--C-:B------:R-:W-:Y:S02]  /*188b0*/  @!P1 IMAD.IADD R26, R26, 0x1, -R27.reuse ;  /* 0x000000011a1a9824 */ /* 0x100fe400078e0a1b */
[--C-:B------:R-:W-:Y:S01]  /*188c0*/  @!P2 IMAD.IADD R22, R22, 0x1, -R27.reuse ;  /* 0x000000011616a824 */ /* 0x100fe200078e0a1b */
[----:B-----5:R-:W-:Y:S01]  /*188d0*/  ISETP.GE.AND P2, PT, R29, RZ, PT ;  /* 0x000000ff1d00720c */ /* 0x020fe20003f46270 */
[----:B------:R-:W-:Y:S01]  /*188e0*/  @!P4 IMAD.IADD R11, R11, 0x1, -R27 ;  /* 0x000000010b0bc824 */ /* 0x000fe200078e0a1b */
[----:B----4-:R-:W-:Y:S01]  /*188f0*/  ISETP.GE.AND P4, PT, R0, RZ, PT ;  /* 0x000000ff0000720c */ /* 0x010fe20003f86270 */
[C---:B------:R-:W-:Y:S01]  /*18900*/  IMAD R14, R27.reuse, R28, R14 ;  /* 0x0000001c1b0e7224 */ /* 0x040fe200078e020e */
[----:B------:R-:W-:Y:S01]  /*18910*/  STL [R1+0x752c], R19 ;  /* 0x00752c1301007387 */ /* 0x000fe20000100800 */
[----:B------:R-:W-:Y:S01]  /*18920*/  @!P3 IMAD.MOV R13, RZ, RZ, -R13 ;  /* 0x000000ffff0db224 */ /* 0x000fe200078e0a0d */
[----:B------:R-:W-:Y:S01]  /*18930*/  ISETP.GE.AND P3, PT, R2, RZ, PT ;  /* 0x000000ff0200720c */ /* 0x000fe20003f66270 */
[----:B------:R-:W0:Y:S01]  /*18940*/  LDC R0, c[0x0][0x23c] ;  /* 0x00008f00ff007b82 */ /* 0x000e220000000800 */
[----:B------:R-:W-:Y:S01]  /*18950*/  ISETP.GT.U32.AND P5, PT, R27, R14, PT ;  /* 0x0000000e1b00720c */ /* 0x000fe20003fa4070 */
[----:B------:R-:W-:Y:S04]  /*18960*/  STL [R1+0x7530], R21 ;  /* 0x0075301501007387 */ /* 0x000fe80000100800 */
[----:B------:R1:W-:Y:S01]  /*18970*/  STL [R1+0x7534], R23 ;  /* 0x0075341701007387 */ /* 0x0003e20000100800 */
[----:B------:R-:W-:-:S02]  /*18980*/  @!P2 IMAD.MOV R17, RZ, RZ, -R17 ;  /* 0x000000ffff11a224 */ /* 0x000fc400078e0a11 */
[----:B------:R-:W-:Y:S01]  /*18990*/  @!P4 IMAD.MOV R10, RZ, RZ, -R10 ;  /* 0x000000ffff0ac224 */ /* 0x000fe200078e0a0a */
[----:B------:R-:W4:Y:S01]  /*189a0*/  LDL.LU R4, [R1+0xfc] ;  /* 0x0000fc0001047983 */ /* 0x000f220000300800 */
[----:B------:R-:W-:-:S03]  /*189b0*/  ISETP.GT.U32.AND P2, PT, R27, R11, PT ;  /* 0x0000000b1b00720c */ /* 0x000fc60003f44070 */
[----:B------:R-:W-:Y:S01]  /*189c0*/  @!P5 IMAD.IADD R14, R14, 0x1, -R27 ;  /* 0x000000010e0ed824 */ /* 0x000fe200078e0a1b */
[----:B------:R-:W-:-:S09]  /*189d0*/  ISETP.GT.U32.AND P5, PT, R27, R26, PT ;  /* 0x0000001a1b00720c */ /* 0x000fd20003fa4070 */
[----:B------:R-:W-:Y:S01]  /*189e0*/  @!P2 IMAD.IADD R11, R11, 0x1, -R27 ;  /* 0x000000010b0ba824 */ /* 0x000fe200078e0a1b */
[----:B------:R-:W-:-:S03]  /*189f0*/  ISETP.GE.AND P2, PT, R8, RZ, PT ;  /* 0x000000ff0800720c */ /* 0x000fc60003f46270 */
[----:B------:R-:W-:Y:S01]  /*18a00*/  @!P5 IMAD.IADD R26, R26, 0x1, -R27 ;  /* 0x000000011a1ad824 */ /* 0x000fe200078e0a1b */
[----:B------:R-:W-:Y:S02]  /*18a10*/  ISETP.GE.AND P5, PT, R5, RZ, PT ;  /* 0x000000ff0500720c */ /* 0x000fe40003fa6270 */
[----:B--2---:R-:W-:Y:S02]  /*18a20*/  ISETP.GE.AND P1, PT, R15, RZ, PT ;  /* 0x000000ff0f00720c */ /* 0x004fe40003f26270 */
[----:B---3--:R-:W-:Y:S02]  /*18a30*/  ISETP.GE.AND P6, PT, R16, RZ, PT ;  /* 0x000000ff1000720c */ /* 0x008fe40003fc6270 */
[----:B------:R-:W-:-:S13]  /*18a40*/  ISETP.GE.AND P0, PT, R18, RZ, PT ;  /* 0x000000ff1200720c */ /* 0x000fda0003f06270 */
[----:B------:R-:W-:Y:S01]  /*18a50*/  @!P0 IMAD.MOV R24, RZ, RZ, -R24 ;  /* 0x000000ffff188224 */ /* 0x000fe200078e0a18 */
[----:B------:R-:W-:Y:S01]  /*18a60*/  ISETP.GT.U32.AND P0, PT, R27, R9, PT ;  /* 0x000000091b00720c */ /* 0x000fe20003f04070 */
[----:B------:R-:W-:Y:S02]  /*18a70*/  @!P6 IMAD.MOV R25, RZ, RZ, -R25 ;  /* 0x000000ffff19e224 */ /* 0x000fe400078e0a19 */
[----:B------:R-:W-:Y:S01]  /*18a80*/  @!P1 IMAD.MOV R20, RZ, RZ, -R20 ;  /* 0x000000ffff149224 */ /* 0x000fe200078e0a14 */
[----:B------:R-:W-:Y:S04]  /*18a90*/  STL [R1+0x7538], R24 ;  /* 0x0075381801007387 */ /* 0x000fe80000100800 */
[----:B------:R-:W-:Y:S05]  /*18aa0*/  STL [R1+0x753c], R25 ;  /* 0x00753c1901007387 */ /* 0x000fea0000100800 */
[----:B------:R-:W-:Y:S01]  /*18ab0*/  @!P0 IMAD.IADD R9, R9, 0x1, -R27 ;  /* 0x0000000109098824 */ /* 0x000fe200078e0a1b */
[----:B------:R-:W-:Y:S03]  /*18ac0*/  STL [R1+0x7540], R20 ;  /* 0x0075401401007387 */ /* 0x000fe60000100800 */
[----:B------:R-:W-:Y:S01]  /*18ad0*/  @!P3 IMAD.MOV R9, RZ, RZ, -R9 ;  /* 0x000000ffff09b224 */ /* 0x000fe200078e0a09 */
[----:B------:R-:W-:Y:S04]  /*18ae0*/  STL [R1+0x7544], R17 ;  /* 0x0075441101007387 */ /* 0x000fe80000100800 */
[----:B------:R-:W-:Y:S04]  /*18af0*/  STL [R1+0x7548], R10 ;  /* 0x0075480a01007387 */ /* 0x000fe80000100800 */
[----:B------:R-:W-:Y:S04]  /*18b00*/  STL [R1+0x754c], R13 ;  /* 0x00754c0d01007387 */ /* 0x000fe80000100800 */
[----:B------:R2:W-:Y:S04]  /*18b10*/  STL [R1+0x7550], R9 ;  /* 0x0075500901007387 */ /* 0x0005e80000100800 */
[----:B-1----:R-:W2:Y:S04]  /*18b20*/  LDL.LU R23, [R1+0x164] ;  /* 0x0001640001177983 */ /* 0x002ea80000300800 */
[----:B------:R-:W3:Y:S04]  /*18b30*/  LDL.LU R21, [R1+0x160] ;  /* 0x0001600001157983 */ /* 0x000ee80000300800 */
[----:B------:R-:W5:Y:S04]  /*18b40*/  LDL.LU R19, [R1+0x15c] ;  /* 0x00015c0001137983 */ /* 0x000f680000300800 */
[----:B------:R-:W5:Y:S01]  /*18b50*/  LDL.LU R18, [R1+0x158] ;  /* 0x0001580001127983 */ /* 0x000f620000300800 */
[----:B------:R-:W-:-:S03]  /*18b60*/  ISETP.GE.AND P0, PT, R3, RZ, PT ;  /* 0x000000ff0300720c */ /* 0x000fc60003f06270 */
[----:B------:R-:W5:Y:S04]  /*18b70*/  LDL.LU R16, [R1+0x154] ;  /* 0x0001540001107983 */ /* 0x000f680000300800 */
[----:B------:R-:W5:Y:S04]  /*18b80*/  LDL.LU R15, [R1+0x128] ;  /* 0x00012800010f7983 */ /* 0x000f680000300800 */
[----:B------:R-:W5:Y:S04]  /*18b90*/  LDL.LU R2, [R1+0x12c] ;  /* 0x00012c0001027983 */ /* 0x000f680000300800 */
[----:B------:R-:W5:Y:S04]  /*18ba0*/  LDL.LU R3, [R1+0x130] ;  /* 0x0001300001037983 */ /* 0x000f680000300800 */
[----:B------:R-:W5:Y:S04]  /*18bb0*/  LDL.LU R5, [R1+0x134] ;  /* 0x0001340001057983 */ /* 0x000f680000300800 */
[----:B------:R-:W5:Y:S01]  /*18bc0*/  LDL.LU R8, [R1+0x140] ;  /* 0x0001400001087983 */ /* 0x000f620000300800 */
[----:B------:R-:W-:-:S13]  /*18bd0*/  ISETP.GT.U32.AND P1, PT, R27, R22, PT ;  /* 0x000000161b00720c */ /* 0x000fda0003f24070 */
[----:B------:R-:W-:Y:S01]  /*18be0*/  @!P1 IMAD.IADD R22, R22, 0x1, -R27 ;  /* 0x0000000116169824 */ /* 0x000fe200078e0a1b */
[----:B------:R-:W-:Y:S02]  /*18bf0*/  ISETP.GE.AND P1, PT, R7, RZ, PT ;  /* 0x000000ff0700720c */ /* 0x000fe40003f26270 */
[----:B------:R-:W1:Y:S01]  /*18c00*/  S2R R7, SR_TID.X ;  /* 0x0000000000077919 */ /* 0x000e620000002100 */
[C---:B------:R-:W-:Y:S02]  /*18c10*/  ISETP.GT.U32.AND P6, PT, R27.reuse, R12, PT ;  /* 0x0000000c1b00720c */ /* 0x040fe40003fc4070 */
[----:B------:R-:W-:Y:S01]  /*18c20*/  ISETP.GT.U32.AND P4, PT, R27, R14, PT ;  /* 0x0000000e1b00720c */ /* 0x000fe20003f84070 */
[----:B------:R-:W-:-:S10]  /*18c30*/  @!P0 IMAD.MOV R26, RZ, RZ, -R26 ;  /* 0x000000ffff1a8224 */ /* 0x000fd400078e0a1a */
[--C-:B------:R-:W-:Y:S01]  /*18c40*/  @!P6 IMAD.IADD R12, R12, 0x1, -R27.reuse ;  /* 0x000000010c0ce824 */ /* 0x100fe200078e0a1b */
[----:B------:R-:W-:Y:S01]  /*18c50*/  ISETP.GE.AND P6, PT, R6, RZ, PT ;  /* 0x000000ff0600720c */ /* 0x000fe20003fc6270 */
[----:B------:R-:W-:Y:S01]  /*18c60*/  @!P4 IMAD.IADD R14, R14, 0x1, -R27 ;  /* 0x000000010e0ec824 */ /* 0x000fe200078e0a1b */
[----:B------:R-:W5:Y:S01]  /*18c70*/  LDL.LU R6, [R1+0x14c] ;  /* 0x00014c0001067983 */ /* 0x000f620000300800 */
[----:B----4-:R-:W-:Y:S02]  /*18c80*/  ISETP.NE.AND P3, PT, R4, RZ, PT ;  /* 0x000000ff0400720c */ /* 0x010fe40003f65270 */
[----:B-1----:R-:W-:-:S05]  /*18c90*/  LOP3.LUT R7, R7, 0x3f, RZ, 0xc0, !PT ;  /* 0x0000003f07077812 */ /* 0x002fca00078ec0ff */
[----:B0-----:R-:W-:-:S04]  /*18ca0*/  IMAD R7, R7, R0, RZ ;  /* 0x0000000007077224 */ /* 0x001fc800078e02ff */
[----:B------:R-:W-:Y:S01]  /*18cb0*/  IMAD R0, R0, 0x40, R7 ;  /* 0x0000004000007824 */ /* 0x000fe200078e0207 */
[----:B------:R-:W-:Y:S02]  /*18cc0*/  IADD3 R27, P0, R7, UR8, RZ ;  /* 0x00000008071b7c10 */ /* 0x000fe4000ff1e0ff */
[----:B------:R-:W-:Y:S01]  /*18cd0*/  LOP3.LUT R29, RZ, R4, RZ, 0x33, !PT ;  /* 0x00000004ff1d7212 */ /* 0x000fe200078e33ff */
[----:B------:R-:W-:Y:S01]  /*18ce0*/  @!P5 IMAD.MOV R22, RZ, RZ, -R22 ;  /* 0x000000ffff16d224 */ /* 0x000fe200078e0a16 */
[----:B------:R-:W4:Y:S01]  /*18cf0*/  LDL.LU R4, [R1+0x150] ;  /* 0x0001500001047983 */ /* 0x000f220000300800 */
[----:B------:R-:W-:Y:S01]  /*18d00*/  IADD3 R28, P4, R0, UR8, RZ ;  /* 0x00000008001c7c10 */ /* 0x000fe2000ff9e0ff */
[----:B------:R-:W-:Y:S01]  /*18d10*/  @!P1 IMAD.MOV R11, RZ, RZ, -R11 ;  /* 0x000000ffff0b9224 */ /* 0x000fe200078e0a0b */
[----:B------:R-:W-:Y:S01]  /*18d20*/  UIMAD UR57, UR57, 0x6e, URZ ;  /* 0x0000006e393978a4 */ /* 0x000fe2000f8e023f */
[----:B------:R-:W-:Y:S01]  /*18d30*/  STL [R1+0x7558], R26 ;  /* 0x0075581a01007387 */ /* 0x000fe20000100800 */
[----:B------:R-:W-:Y:S01]  /*18d40*/  @!P2 IMAD.MOV R12, RZ, RZ, -R12 ;  /* 0x000000ffff0ca224 */ /* 0x000fe200078e0a0c */
[----:B------:R-:W-:-:S02]  /*18d50*/  UIMAD UR58, UR58, 0x6d, URZ ;  /* 0x0000006d3a3a78a4 */ /* 0x000fc4000f8e023f */
[----:B------:R-:W-:Y:S01]  /*18d60*/  STL [R1+0x7434], R27 ;  /* 0x0074341b01007387 */ /* 0x000fe20000100800 */
[----:B------:R-:W-:Y:S01]  /*18d70*/  @!P6 IMAD.MOV R14, RZ, RZ, -R14 ;  /* 0x000000ffff0ee224 */ /* 0x000fe200078e0a0e */
[----:B------:R-:W-:Y:S02]  /*18d80*/  UIMAD UR59, UR59, 0x6c, URZ ;  /* 0x0000006c3b3b78a4 */ /* 0x000fe4000f8e023f */
[----:B------:R-:W4:Y:S01]  /*18d90*/  LDL.LU R0, [R1+0x144] ;  /* 0x0001440001007983 */ /* 0x000f220000300800 */
[----:B------:R-:W-:Y:S02]  /*18da0*/  UIMAD UR60, UR60, 0x6b, URZ ;  /* 0x0000006b3c3c78a4 */ /* 0x000fe4000f8e023f */
[----:B------:R-:W-:Y:S01]  /*18db0*/  UIMAD UR61, UR61, 0x6a, URZ ;  /* 0x0000006a3d3d78a4 */ /* 0x000fe2000f8e023f */
[----:B------:R-:W4:Y:S01]  /*18dc0*/  LDL.LU R7, [R1+0x148] ;  /* 0x0001480001077983 */ /* 0x000f220000300800 */
[----:B------:R-:W-:-:S03]  /*18dd0*/  ULDC UR8, c[0x0][0x238] ;  /* 0x00008e0000087ab9 */ /* 0x000fc60000000800 */
[----:B------:R-:W-:Y:S04]  /*18de0*/  STL [R1+0x7438], R28 ;  /* 0x0074381c01007387 */ /* 0x000fe80000100800 */
[----:B------:R-:W-:Y:S04]  /*18df0*/  STL [R1+0x755c], R22 ;  /* 0x00755c1601007387 */ /* 0x000fe80000100800 */
[----:B------:R3:W-:Y:S04]  /*18e00*/  STL [R1+0x7560], R11 ;  /* 0x0075600b01007387 */ /* 0x0007e80000100800 */
[----:B------:R-:W-:Y:S04]  /*18e10*/  STL [R1+0x7564], R12 ;  /* 0x0075640c01007387 */ /* 0x000fe80000100800 */
[----:B------:R-:W-:Y:S01]  /*18e20*/  STL [R1+0x7568], R14 ;  /* 0x0075680e01007387 */ /* 0x000fe20000100800 */
[----:B--2---:R-:W-:-:S02]  /*18e30*/  SEL R9, R29, R23, !P3 ;  /* 0x000000171d097207 */ /* 0x004fc40005800000 */
[----:B---3--:R-:W-:-:S03]  /*18e40*/  SEL R11, R29, R21, !P3 ;  /* 0x000000151d0b7207 */ /* 0x008fc60005800000 */
[----:B------:R0:W-:Y:S01]  /*18e50*/  STL [R1+0x188], R9 ;  /* 0x0001880901007387 */ /* 0x0001e20000100800 */
[----:B-----5:R-:W-:-:S03]  /*18e60*/  SEL R10, R29, R19, !P3 ;  /* 0x000000131d0a7207 */ /* 0x020fc60005800000 */
[----:B------:R1:W-:Y:S01]  /*18e70*/  STL [R1+0x184], R11 ;  /* 0x0001840b01007387 */ /* 0x0003e20000100800 */
[----:B0-----:R-:W-:-:S03]  /*18e80*/  SEL R9, R29, R18, !P3 ;  /* 0x000000121d097207 */ /* 0x001fc60005800000 */
[----:B------:R0:W-:Y:S01]  /*18e90*/  STL [R1+0x180], R10 ;  /* 0x0001800a01007387 */ /* 0x0001e20000100800 */
[----:B-1----:R-:W-:-:S03]  /*18ea0*/  SEL R11, R29, R16, !P3 ;  /* 0x000000101d0b7207 */ /* 0x002fc60005800000 */
[----:B------:R1:W-:Y:S01]  /*18eb0*/  STL [R1+0x178], R9 ;  /* 0x0001780901007387 */ /* 0x0003e20000100800 */
[C---:B0-----:R-:W-:Y:S02]  /*18ec0*/  SEL R10, R29.reuse, R15, !P3 ;  /* 0x0000000f1d0a7207 */ /* 0x041fe40005800000 */
[C---:B------:R-:W-:Y:S02]  /*18ed0*/  SEL R3, R29.reuse, R3, !P3 ;  /* 0x000000031d037207 */ /* 0x040fe40005800000 */
[C---:B-1----:R-:W-:Y:S01]  /*18ee0*/  SEL R9, R29.reuse, R2, !P3 ;  /* 0x000000021d097207 */ /* 0x042fe20005800000 */
[----:B------:R-:W-:Y:S01]  /*18ef0*/  STL [R1+0x174], R11 ;  /* 0x0001740b01007387 */ /* 0x000fe20000100800 */
[----:B------:R-:W-:-:S03]  /*18f00*/  SEL R2, R29, R5, !P3 ;  /* 0x000000051d027207 */ /* 0x000fc60005800000 */
[----:B------:R-:W-:Y:S01]  /*18f10*/  STL [R1+0x170], R10 ;  /* 0x0001700a01007387 */ /* 0x000fe20000100800 */
[----:B------:R-:W-:-:S03]  /*18f20*/  SEL R5, R29, R8, !P3 ;  /* 0x000000081d057207 */ /* 0x000fc60005800000 */
[----:B------:R-:W-:Y:S04]  /*18f30*/  STL [R1+0x164], R9 ;  /* 0x0001640901007387 */ /* 0x000fe80000100800 */
[----:B------:R0:W-:Y:S04]  /*18f40*/  STL [R1+0x160], R3 ;  /* 0x0001600301007387 */ /* 0x0001e80000100800 */
[----:B------:R4:W-:Y:S04]  /*18f50*/  STL [R1+0x15c], R2 ;  /* 0x00015c0201007387 */ /* 0x0009e80000100800 */
[----:B------:R-:W-:Y:S04]  /*18f60*/  STL [R1+0x158], R5 ;  /* 0x0001580501007387 */ /* 0x000fe80000100800 */
[----:B------:R-:W2:Y:S01]  /*18f70*/  LDL.LU R14, [R1+0x138] ;  /* 0x00013800010e7983 */ /* 0x000ea20000300800 */
[----:B0-----:R-:W-:-:S05]  /*18f80*/  SEL R3, R29, R6, !P3 ;  /* 0x000000061d037207 */ /* 0x001fca0005800000 */
[----:B------:R-:W-:Y:S01]  /*18f90*/  STL [R1+0x154], R3 ;  /* 0x0001540301007387 */ /* 0x000fe20000100800 */
[----:B----4-:R-:W-:-:S03]  /*18fa0*/  SEL R2, R29, R4, !P3 ;  /* 0x000000041d027207 */ /* 0x010fc60005800000 */
[----:B--2---:R0:W-:Y:S04]  /*18fb0*/  STL [R1+0x7584], R14 ;  /* 0x0075840e01007387 */ /* 0x0041e80000100800 */
[----:B------:R1:W-:Y:S04]  /*18fc0*/  STL [R1+0x150], R2 ;  /* 0x0001500201007387 */ /* 0x0003e80000100800 */
[----:B0-----:R-:W2:Y:S04]  /*18fd0*/  LDL.LU R14, [R1+0x490] ;  /* 0x00049000010e7983 */ /* 0x001ea80000300800 */
[----:B------:R-:W3:Y:S04]  /*18fe0*/  LDL.LU R12, [R1+0x13c] ;  /* 0x00013c00010c7983 */ /* 0x000ee80000300800 */
[----:B------:R-:W4:Y:S04]  /*18ff0*/  LDL.LU R11, [R1+0x484] ;  /* 0x00048400010b7983 */ /* 0x000f280000300800 */
[----:B------:R-:W5:Y:S04]  /*19000*/  LDL.LU R22, [R1+0x48c] ;  /* 0x00048c0001167983 */ /* 0x000f680000300800 */
[----:B------:R-:W5:Y:S01]  /*19010*/  LDL.LU R28, [R1+0x488] ;  /* 0x00048800011c7983 */ /* 0x000f620000300800 */
[----:B-1----:R-:W-:-:S03]  /*19020*/  SEL R2, R29, R0, !P3 ;  /* 0x000000001d027207 */ /* 0x002fc60005800000 */
[----:B------:R-:W5:Y:S04]  /*19030*/  LDL.LU R27, [R1+0x480] ;  /* 0x00048000011b7983 */ /* 0x000f680000300800 */
[----:B------:R-:W5:Y:S01]  /*19040*/  LDL.LU R26, [R1+0x47c] ;  /* 0x00047c00011a7983 */ /* 0x000f620000300800 */
[----:B------:R-:W-:-:S03]  /*19050*/  SEL R0, R29, R7, !P3 ;  /* 0x000000071d007207 */ /* 0x000fc60005800000 */
[----:B------:R-:W5:Y:S04]  /*19060*/  LDL.LU R9, [R1+0x478] ;  /* 0x0004780001097983 */ /* 0x000f680000300800 */
[----:B------:R-:W5:Y:S04]  /*19070*/  LDL.LU R13, [R1+0x474] ;  /* 0x00047400010d7983 */ /* 0x000f680000300800 */
[----:B------:R-:W5:Y:S04]  /*19080*/  LDL.LU R10, [R1+0x470] ;  /* 0x00047000010a7983 */ /* 0x000f680000300800 */
[----:B------:R-:W5:Y:S04]  /*19090*/  LDL.LU R6, [R1+0x46c] ;  /* 0x00046c0001067983 */ /* 0x000f680000300800 */
[----:B------:R-:W5:Y:S04]  /*190a0*/  LDL.LU R4, [R1+0x468] ;  /* 0x0004680001047983 */ /* 0x000f680000300800 */
[----:B------:R-:W5:Y:S04]  /*190b0*/  LDL.LU R17, [R1+0x464] ;  /* 0x0004640001117983 */ /* 0x000f680000300800 */
[----:B------:R0:W-:Y:S04]  /*190c0*/  STL [R1+0x14c], R2 ;  /* 0x00014c0201007387 */ /* 0x0001e80000100800 */
[----:B------:R-:W5:Y:S04]  /*190d0*/  LDL.LU R20, [R1+0x18c] ;  /* 0x00018c0001147983 */ /* 0x000f680000300800 */
[----:B------:R1:W-:Y:S04]  /*190e0*/  STL [R1+0x148], R0 ;  /* 0x0001480001007387 */ /* 0x0003e80000100800 */
[----:B------:R-:W5:Y:S04]  /*190f0*/  LDL.LU R25, [R1+0x40c] ;  /* 0x00040c0001197983 */ /* 0x000f680000300800 */
[----:B------:R-:W5:Y:S04]  /*19100*/  LDL.LU R24, [R1+0x460] ;  /* 0x0004600001187983 */ /* 0x000f680000300800 */
[----:B------:R-:W5:Y:S04]  /*19110*/  LDL.LU R23, [R1+0x45c] ;  /* 0x00045c0001177983 */ /* 0x000f680000300800 */
[----:B------:R-:W5:Y:S04]  /*19120*/  LDL.LU R21, [R1+0x430] ;  /* 0x0004300001157983 */ /* 0x000f680000300800 */
[----:B------:R-:W5:Y:S04]  /*19130*/  LDL.LU R19, [R1+0x440] ;  /* 0x0004400001137983 */ /* 0x000f680000300800 */
[----:B------:R-:W5:Y:S04]  /*19140*/  LDL.LU R18, [R1+0x458] ;  /* 0x0004580001127983 */ /* 0x000f680000300800 */
[----:B------:R-:W5:Y:S04]  /*19150*/  LDL.LU R16, [R1+0x454] ;  /* 0x0004540001107983 */ /* 0x000f680000300800 */
[----:B------:R-:W5:Y:S04]  /*19160*/  LDL.LU R15, [R1+0x444] ;  /* 0x00044400010f7983 */ /* 0x000f680000300800 */
[----:B0-----:R-:W5:Y:S04]  /*19170*/  LDL.LU R2, [R1+0x44c] ;  /* 0x00044c0001027983 */ /* 0x001f680000300800 */
[----:B------:R-:W5:Y:S04]  /*19180*/  LDL.LU R3, [R1+0x450] ;  /* 0x0004500001037983 */ /* 0x000f680000300800 */
[----:B------:R-:W4:Y:S04]  /*19190*/  LDL.LU R5, [R1+0x448] ;  /* 0x0004480001057983 */ /* 0x000f280000300800 */
[----:B------:R-:W5:Y:S04]  /*191a0*/  LDL.LU R8, [R1+0x43c] ;  /* 0x00043c0001087983 */ /* 0x000f680000300800 */
[----:B-1----:R-:W5:Y:S04]  /*191b0*/  LDL.LU R0, [R1+0x438] ;  /* 0x0004380001007983 */ /* 0x002f680000300800 */
[----:B------:R-:W5:Y:S01]  /*191c0*/  LDL.LU R7, [R1+0x434] ;  /* 0x0004340001077983 */ /* 0x000f620000300800 */
[----:B--2---:R-:W-:-:S05]  /*191d0*/  SEL R14, R29, R14, !P3 ;  /* 0x0000000e1d0e7207 */ /* 0x004fca0005800000 */
[----:B------:R0:W-:Y:S04]  /*191e0*/  STL [R1+0x144], R14 ;  /* 0x0001440e01007387 */ /* 0x0001e80000100800 */
[----:B0-----:R-:W2:Y:S01]  /*191f0*/  LDL.LU R14, [R1+0x7584] ;  /* 0x00758400010e7983 */ /* 0x001ea20000300800 */
[C---:B---3--:R-:W-:Y:S02]  /*19200*/  SEL R12, R29.reuse, R12, !P3 ;  /* 0x0000000c1d0c7207 */ /* 0x048fe40005800000 */
[C---:B----4-:R-:W-:Y:S02]  /*19210*/  SEL R5, R29.reuse, R5, !P3 ;  /* 0x000000051d057207 */ /* 0x050fe40005800000 */
[----:B--2---:R-:W-:-:S05]  /*19220*/  SEL R14, R29, R14, !P3 ;  /* 0x0000000e1d0e7207 */ /* 0x004fca0005800000 */
[----:B------:R0:W-:Y:S04]  /*19230*/  STL [R1+0x140], R14 ;  /* 0x0001400e01007387 */ /* 0x0001e80000100800 */
[----:B------:R1:W-:Y:S01]  /*19240*/  STL [R1+0x13c], R12 ;  /* 0x00013c0c01007387 */ /* 0x0003e20000100800 */
[C---:B0-----:R-:W-:Y:S02]  /*19250*/  SEL R14, R29.reuse, R11, !P3 ;  /* 0x0000000b1d0e7207 */ /* 0x041fe40005800000 */
[C---:B-----5:R-:W-:Y:S02]  /*19260*/  SEL R11, R29.reuse, R22, !P3 ;  /* 0x000000161d0b7207 */ /* 0x060fe40005800000 */
[C---:B-1----:R-:W-:Y:S01]  /*19270*/  SEL R12, R29.reuse, R28, !P3 ;  /* 0x0000001c1d0c7207 */ /* 0x042fe20005800000 */
[----:B------:R0:W-:Y:S04]  /*19280*/  STL [R1+0x138], R14 ;  /* 0x0001380e01007387 */ /* 0x0001e80000100800 */
[----:B------:R1:W-:Y:S01]  /*19290*/  STL [R1+0x134], R11 ;  /* 0x0001340b01007387 */ /* 0x0003e20000100800 */
[----:B0-----:R-:W-:-:S03]  /*192a0*/  SEL R14, R29, R27, !P3 ;  /* 0x0000001b1d0e7207 */ /* 0x001fc60005800000 */
[----:B------:R0:W-:Y:S01]  /*192b0*/  STL [R1+0x130], R12 ;  /* 0x0001300c01007387 */ /* 0x0001e20000100800 */
[----:B-1----:R-:W-:-:S03]  /*192c0*/  SEL R11, R29, R26, !P3 ;  /* 0x0000001a1d0b7207 */ /* 0x002fc60005800000 */
[----:B------:R-:W-:Y:S04]  /*192d0*/  STL [R1+0x12c], R14 ;  /* 0x00012c0e01007387 */ /* 0x000fe80000100800 */
[----:B------:R1:W-:Y:S01]  /*192e0*/  STL [R1+0x128], R11 ;  /* 0x0001280b01007387 */ /* 0x0003e20000100800 */
[C---:B0-----:R-:W-:Y:S02]  /*192f0*/  SEL R12, R29.reuse, R9, !P3 ;  /* 0x000000091d0c7207 */ /* 0x041fe40005800000 */
[----:B------:R-:W-:-:S03]  /*19300*/  SEL R9, R29, R13, !P3 ;  /* 0x0000000d1d097207 */ /* 0x000fc60005800000 */
[----:B------:R-:W-:Y:S01]  /*19310*/  STL [R1+0x11c], R12 ;  /* 0x00011c0c01007387 */ /* 0x000fe20000100800 */
[----:B-1----:R-:W-:-:S03]  /*19320*/  SEL R11, R29, R10, !P3 ;  /* 0x0000000a1d0b7207 */ /* 0x002fc60005800000 */
[----:B------:R0:W-:Y:S01]  /*19330*/  STL [R1+0x118], R9 ;  /* 0x0001180901007387 */ /* 0x0001e20000100800 */
[----:B------:R-:W-:-:S03]  /*19340*/  SEL R10, R29, R6, !P3 ;  /* 0x000000061d0a7207 */ /* 0x000fc60005800000 */
[----:B------:R-:W-:Y:S04]  /*19350*/  STL [R1+0x114], R11 ;  /* 0x0001140b01007387 */ /* 0x000fe80000100800 */
[----:B------:R-:W2:Y:S01]  /*19360*/  LDL.LU R6, [R1+0x424] ;  /* 0x0004240001067983 */ /* 0x000ea20000300800 */
[----:B0-----:R-:W-:-:S03]  /*19370*/  SEL R9, R29, R4, !P3 ;  /* 0x000000041d097207 */ /* 0x001fc60005800000 */
[----:B------:R0:W-:Y:S04]  /*19380*/  STL [R1+0x110], R10 ;  /* 0x0001100a01007387 */ /* 0x0001e80000100800 */
[----:B------:R-:W3:Y:S04]  /*19390*/  LDL.LU R4, [R1+0x42c] ;  /* 0x00042c0001047983 */ /* 0x000ee80000300800 */
[----:B------:R1:W-:Y:S01]  /*193a0*/  STL [R1+0x108], R9 ;  /* 0x0001080901007387 */ /* 0x0003e20000100800 */
[C---:B0-----:R-:W-:Y:S02]  /*193b0*/  SEL R10, R29.reuse, R17, !P3 ;  /* 0x000000111d0a7207 */ /* 0x041fe40005800000 */
[----:B------:R-:W-:-:S02]  /*193c0*/  SEL R11, R29, R25, !P3 ;  /* 0x000000191d0b7207 */ /* 0x000fc40005800000 */
[C---:B-1----:R-:W-:Y:S01]  /*193d0*/  SEL R9, R29.reuse, R20, !P3 ;  /* 0x000000141d097207 */ /* 0x042fe20005800000 */
[----:B------:R0:W-:Y:S04]  /*193e0*/  STL [R1+0xfc], R10 ;  /* 0x0000fc0a01007387 */ /* 0x0001e80000100800 */
[----:B------:R1:W-:Y:S01]  /*193f0*/  STL [R1+0xf8], R9 ;  /* 0x0000f80901007387 */ /* 0x0003e20000100800 */
[----:B0-----:R-:W-:-:S03]  /*19400*/  SEL R10, R29, R24, !P3 ;  /* 0x000000181d0a7207 */ /* 0x001fc60005800000 */
[----:B------:R0:W-:Y:S01]  /*19410*/  STL [R1+0xf4], R11 ;  /* 0x0000f40b01007387 */ /* 0x0001e20000100800 */
[----:B-1----:R-:W-:-:S03]  /*19420*/  SEL R9, R29, R23, !P3 ;  /* 0x000000171d097207 */ /* 0x002fc60005800000 */
[----:B------:R1:W-:Y:S04]  /*19430*/  STL [R1+0xf0], R10 ;  /* 0x0000f00a01007387 */ /* 0x0003e80000100800 */
[----:B------:R4:W-:Y:S01]  /*19440*/  STL [R1+0xec], R9 ;  /* 0x0000ec0901007387 */ /* 0x0009e20000100800 */
[C---:B0-----:R-:W-:Y:S02]  /*19450*/  SEL R11, R29.reuse, R21, !P3 ;  /* 0x000000151d0b7207 */ /* 0x041fe40005800000 */
[----:B-1----:R-:W-:-:S03]  /*19460*/  SEL R10, R29, R19, !P3 ;  /* 0x000000131d0a7207 */ /* 0x002fc60005800000 */
[----:B------:R0:W-:Y:S01]  /*19470*/  STL [R1+0xe8], R11 ;  /* 0x0000e80b01007387 */ /* 0x0001e20000100800 */
[----:B----4-:R-:W-:-:S03]  /*19480*/  SEL R9, R29, R18, !P3 ;  /* 0x000000121d097207 */ /* 0x010fc60005800000 */
[----:B------:R1:W-:Y:S04]  /*19490*/  STL [R1+0xe4], R10 ;  /* 0x0000e40a01007387 */ /* 0x0003e80000100800 */
[----:B------:R4:W-:Y:S01]  /*194a0*/  STL [R1+0xe0], R9 ;  /* 0x0000e00901007387 */ /* 0x0009e20000100800 */
[C---:B0-----:R-:W-:Y:S02]  /*194b0*/  SEL R11, R29.reuse, R16, !P3 ;  /* 0x000000101d0b7207 */ /* 0x041fe40005800000 */
[----:B-1----:R-:W-:-:S03]  /*194c0*/  SEL R10, R29, R15, !P3 ;  /* 0x0000000f1d0a7207 */ /* 0x002fc60005800000 */
[----:B------:R-:W-:Y:S01]  /*194d0*/  STL [R1+0xdc], R11 ;  /* 0x0000dc0b01007387 */ /* 0x000fe20000100800 */
[C---:B----4-:R-:W-:Y:S02]  /*194e0*/  SEL R9, R29.reuse, R2, !P3 ;  /* 0x000000021d097207 */ /* 0x050fe40005800000 */
[C---:B------:R-:W-:Y:S01]  /*194f0*/  SEL R2, R29.reuse, R3, !P3 ;  /* 0x000000031d027207 */ /* 0x040fe20005800000 */
[----:B------:R-:W-:Y:S01]  /*19500*/  STL [R1+0xd8], R10 ;  /* 0x0000d80a01007387 */ /* 0x000fe20000100800 */
[----:B------:R-:W-:-:S03]  /*19510*/  SEL R3, R29, R8, !P3 ;  /* 0x000000081d037207 */ /* 0x000fc60005800000 */
[----:B------:R-:W-:Y:S04]  /*19520*/  STL [R1+0xd4], R9 ;  /* 0x0000d40901007387 */ /* 0x000fe80000100800 */
[----:B------:R0:W-:Y:S04]  /*19530*/  STL [R1+0xd0], R2 ;  /* 0x0000d00201007387 */ /* 0x0001e80000100800 */
[----:B------:R-:W-:Y:S04]  /*19540*/  STL [R1+0xcc], R5 ;  /* 0x0000cc0501007387 */ /* 0x000fe80000100800 */
[----:B------:R-:W-:Y:S04]  /*19550*/  STL [R1+0xc8], R3 ;  /* 0x0000c80301007387 */ /* 0x000fe80000100800 */
[----:B------:R-:W4:Y:S01]  /*19560*/  LDL.LU R14, [R1+0x420] ;  /* 0x00042000010e7983 */ /* 0x000f220000300800 */
[----:B0-----:R-:W-:-:S02]  /*19570*/  SEL R2, R29, R0, !P3 ;  /* 0x000000001d027207 */ /* 0x001fc40005800000 */
[----:B------:R-:W-:-:S03]  /*19580*/  SEL R0, R29, R7, !P3 ;  /* 0x000000071d007207 */ /* 0x000fc60005800000 */
[----:B------:R-:W-:Y:S04]  /*19590*/  STL [R1+0xc4], R2 ;  /* 0x0000c40201007387 */ /* 0x000fe80000100800 */
[----:B----4-:R0:W-:Y:S04]  /*195a0*/  STL [R1+0x7580], R14 ;  /* 0x0075800e01007387 */ /* 0x0101e80000100800 */
[----:B------:R1:W-:Y:S04]  /*195b0*/  STL [R1+0xc0], R0 ;  /* 0x0000c00001007387 */ /* 0x0003e80000100800 */
[----:B0-----:R-:W4:Y:S04]  /*195c0*/  LDL.LU R14, [R1+0x428] ;  /* 0x00042800010e7983 */ /* 0x001f280000300800 */
[----:B------:R-:W5:Y:S04]  /*195d0*/  LDL.LU R12, [R1+0x41c] ;  /* 0x00041c00010c7983 */ /* 0x000f680000300800 */
[----:B------:R-:W5:Y:S04]  /*195e0*/  LDL.LU R11, [R1+0x418] ;  /* 0x00041800010b7983 */ /* 0x000f680000300800 */
[----:B------:R-:W5:Y:S01]  /*195f0*/  LDL.LU R22, [R1+0x414] ;  /* 0x0004140001167983 */ /* 0x000f620000300800 */
[----:B--2---:R-:W-:-:S03]  /*19600*/  SEL R3, R29, R6, !P3 ;  /* 0x000000061d037207 */ /* 0x004fc60005800000 */
[----:B------:R-:W2:Y:S04]  /*19610*/  LDL.LU R28, [R1+0x410] ;  /* 0x00041000011c7983 */ /* 0x000ea80000300800 */
[----:B------:R-:W2:Y:S01]  /*19620*/  LDL.LU R27, [R1+0x3fc] ;  /* 0x0003fc00011b7983 */ /* 0x000ea20000300800 */
[----:B---3--:R-:W-:-:S03]  /*19630*/  SEL R2, R29, R4, !P3 ;  /* 0x000000041d027207 */ /* 0x008fc60005800000 */
[----:B------:R-:W3:Y:S04]  /*19640*/  LDL.LU R26, [R1+0x404] ;  /* 0x00040400011a7983 */ /* 0x000ee80000300800 */
[----:B------:R-:W5:Y:S04]  /*19650*/  LDL.LU R9, [R1+0x408] ;  /* 0x0004080001097983 */ /* 0x000f680000300800 */
[----:B------:R-:W3:Y:S04]  /*19660*/  LDL.LU R13, [R1+0x400] ;  /* 0x00040000010d7983 */ /* 0x000ee80000300800 */
[----:B-1----:R-:W3:Y:S04]  /*19670*/  LDL.LU R0, [R1+0x3f8] ;  /* 0x0003f80001007983 */ /* 0x002ee80000300800 */
[----:B------:R-:W3:Y:S04]  /*19680*/  LDL.LU R7, [R1+0x3f4] ;  /* 0x0003f40001077983 */ /* 0x000ee80000300800 */
[----:B------:R-:W3:Y:S04]  /*19690*/  LDL.LU R10, [R1+0x3f0] ;  /* 0x0003f000010a7983 */ /* 0x000ee80000300800 */
[----:B------:R-:W-:Y:S04]  /*196a0*/  STL [R1+0xb8], R3 ;  /* 0x0000b80301007387 */ /* 0x000fe80000100800 */
[----:B------:R-:W3:Y:S04]  /*196b0*/  LDL.LU R17, [R1+0x3ec] ;  /* 0x0003ec0001117983 */ /* 0x000ee80000300800 */
[----:B------:R0:W-:Y:S04]  /*196c0*/  STL [R1+0xb4], R2 ;  /* 0x0000b40201007387 */ /* 0x0001e80000100800 */
[----:B------:R-:W3:Y:S04]  /*196d0*/  LDL.LU R20, [R1+0x3e8] ;  /* 0x0003e80001147983 */ /* 0x000ee80000300800 */
        /* <DEDUP_REMOVED lines=8> */
[----:B0-----:R-:W3:Y:S04]  /*19760*/  LDL.LU R2, [R1+0x3c8] ;  /* 0x0003c80001027983 */ /* 0x001ee80000300800 */
[----:B------:R-:W2:Y:S04]  /*19770*/  LDL.LU R3, [R1+0x3cc] ;  /* 0x0003cc0001037983 */ /* 0x000ea80000300800 */
[----:B------:R-:W3:Y:S04]  /*19780*/  LDL.LU R5, [R1+0x3c4] ;  /* 0x0003c40001057983 */ /* 0x000ee80000300800 */
[----:B------:R-:W3:Y:S04]  /*19790*/  LDL.LU R8, [R1+0x3c0] ;  /* 0x0003c00001087983 */ /* 0x000ee80000300800 */
[----:B------:R-:W3:Y:S04]  /*197a0*/  LDL.LU R6, [R1+0x3b8] ;  /* 0x0003b80001067983 */ /* 0x000ee80000300800 */
[----:B------:R-:W3:Y:S01]  /*197b0*/  LDL.LU R4, [R1+0x3b4] ;  /* 0x0003b40001047983 */ /* 0x000ee20000300800 */
[----:B----4-:R-:W-:-:S05]  /*197c0*/  SEL R14, R29, R14, !P3 ;  /* 0x0000000e1d0e7207 */ /* 0x010fca0005800000 */
[----:B------:R0:W-:Y:S04]  /*197d0*/  STL [R1+0xb0], R14 ;  /* 0x0000b00e01007387 */ /* 0x0001e80000100800 */
[----:B0-----:R-:W4:Y:S01]  /*197e0*/  LDL.LU R14, [R1+0x7580] ;  /* 0x00758000010e7983 */ /* 0x001f220000300800 */
[C---:B-----5:R-:W-:Y:S02]  /*197f0*/  SEL R9, R29.reuse, R9, !P3 ;  /* 0x000000091d097207 */ /* 0x060fe40005800000 */
[C---:B--2---:R-:W-:Y:S02]  /*19800*/  SEL R3, R29.reuse, R3, !P3 ;  /* 0x000000031d037207 */ /* 0x044fe40005800000 */
[----:B----4-:R-:W-:-:S05]  /*19810*/  SEL R14, R29, R14, !P3 ;  /* 0x0000000e1d0e7207 */ /* 0x010fca0005800000 */
[----:B------:R0:W-:Y:S02]  /*19820*/  STL [R1+0xac], R14 ;  /* 0x0000ac0e01007387 */ /* 0x0001e40000100800 */
[C---:B0-----:R-:W-:Y:S02]  /*19830*/  SEL R14, R29.reuse, R12, !P3 ;  /* 0x0000000c1d0e7207 */ /* 0x041fe40005800000 */
[C---:B------:R-:W-:Y:S02]  /*19840*/  SEL R12, R29.reuse, R11, !P3 ;  /* 0x0000000b1d0c7207 */ /* 0x040fe40005800000 */
[C---:B------:R-:W-:Y:S01]  /*19850*/  SEL R11, R29.reuse, R22, !P3 ;  /* 0x000000161d0b7207 */ /* 0x040fe20005800000 */
[----:B------:R0:W-:Y:S04]  /*19860*/  STL [R1+0xa8], R14 ;  /* 0x0000a80e01007387 */ /* 0x0001e80000100800 */
[----:B------:R1:W-:Y:S04]  /*19870*/  STL [R1+0xa0], R12 ;  /* 0x0000a00c01007387 */ /* 0x0003e80000100800 */
[----:B------:R3:W-:Y:S01]  /*19880*/  STL [R1+0x9c], R11 ;  /* 0x00009c0b01007387 */ /* 0x0007e20000100800 */
[----:B0-----:R-:W-:-:S02]  /*19890*/  SEL R14, R29, R28, !P3 ;  /* 0x0000001c1d0e7207 */ /* 0x001fc40005800000 */
[----:B-1----:R-:W-:-:S03]  /*198a0*/  SEL R12, R29, R27, !P3 ;  /* 0x0000001b1d0c7207 */ /* 0x002fc60005800000 */
[----:B------:R-:W-:Y:S01]  /*198b0*/  STL [R1+0x98], R14 ;  /* 0x0000980e01007387 */ /* 0x000fe20000100800 */
[----:B---3--:R-:W-:-:S03]  /*198c0*/  SEL R11, R29, R26, !P3 ;  /* 0x0000001a1d0b7207 */ /* 0x008fc60005800000 */
[----:B------:R0:W-:Y:S04]  /*198d0*/  STL [R1+0x8c], R12 ;  /* 0x00008c0c01007387 */ /* 0x0001e80000100800 */
[----:B------:R1:W-:Y:S01]  /*198e0*/  STL [R1+0x88], R11 ;  /* 0x0000880b01007387 */ /* 0x0003e20000100800 */
[----:B0-----:R-:W-:-:S03]  /*198f0*/  SEL R12, R29, R13, !P3 ;  /* 0x0000000d1d0c7207 */ /* 0x001fc60005800000 */
[----:B------:R0:W-:Y:S01]  /*19900*/  STL [R1+0x84], R9 ;  /* 0x0000840901007387 */ /* 0x0001e20000100800 */
[----:B-1----:R-:W-:-:S03]  /*19910*/  SEL R11, R29, R0, !P3 ;  /* 0x000000001d0b7207 */ /* 0x002fc60005800000 */
[----:B------:R-:W-:Y:S04]  /*19920*/  STL [R1+0x80], R12 ;  /* 0x0000800c01007387 */ /* 0x000fe80000100800 */
[----:B------:R-:W2:Y:S01]  /*19930*/  LDL.LU R0, [R1+0x3b0] ;  /* 0x0003b00001007983 */ /* 0x000ea20000300800 */
[----:B0-----:R-:W-:-:S03]  /*19940*/  SEL R9, R29, R7, !P3 ;  /* 0x000000071d097207 */ /* 0x001fc60005800000 */
[----:B------:R0:W-:Y:S04]  /*19950*/  STL [R1+0x70], R11 ;  /* 0x0000700b01007387 */ /* 0x0001e80000100800 */
[----:B------:R-:W3:Y:S04]  /*19960*/  LDL.LU R7, [R1+0x190] ;  /* 0x0001900001077983 */ /* 0x000ee80000300800 */
[----:B------:R1:W-:Y:S01]  /*19970*/  STL [R1+0x6c], R9 ;  /* 0x00006c0901007387 */ /* 0x0003e20000100800 */
[C---:B0-----:R-:W-:Y:S02]  /*19980*/  SEL R11, R29.reuse, R10, !P3 ;  /* 0x0000000a1d0b7207 */ /* 0x041fe40005800000 */
[----:B------:R-:W-:-:S03]  /*19990*/  SEL R10, R29, R17, !P3 ;  /* 0x000000111d0a7207 */ /* 0x000fc60005800000 */
        /* <DEDUP_REMOVED lines=25> */
[----:B------:R1:W-:Y:S04]  /*19b30*/  STL [R1+0x28], R2 ;  /* 0x0000280201007387 */ /* 0x0003e80000100800 */
[----:B------:R-:W-:Y:S04]  /*19b40*/  STL [R1+0x24], R5 ;  /* 0x0000240501007387 */ /* 0x000fe80000100800 */
[----:B------:R-:W4:Y:S01]  /*19b50*/  LDL.LU R14, [R1+0x39c] ;  /* 0x00039c00010e7983 */ /* 0x000f220000300800 */
[----:B0-----:R-:W-:-:S02]  /*19b60*/  SEL R3, R29, R6, !P3 ;  /* 0x000000061d037207 */ /* 0x001fc40005800000 */
[----:B-1----:R-:W-:-:S03]  /*19b70*/  SEL R2, R29, R4, !P3 ;  /* 0x000000041d027207 */ /* 0x002fc60005800000 */
[----:B------:R-:W-:Y:S04]  /*19b80*/  STL [R1+0x20], R3 ;  /* 0x0000200301007387 */ /* 0x000fe80000100800 */
[----:B----4-:R0:W-:Y:S04]  /*19b90*/  STL [R1+0x757c], R14 ;  /* 0x00757c0e01007387 */ /* 0x0101e80000100800 */
[----:B------:R2:W-:Y:S04]  /*19ba0*/  STL [R1+0x1c], R2 ;  /* 0x00001c0201007387 */ /* 0x0005e80000100800 */
[----:B0-----:R-:W4:Y:S04]  /*19bb0*/  LDL.LU R14, [R1+0x194] ;  /* 0x00019400010e7983 */ /* 0x001f280000300800 */
[----:B------:R-:W5:Y:S04]  /*19bc0*/  LDL.LU R12, [R1+0x3a4] ;  /* 0x0003a400010c7983 */ /* 0x000f680000300800 */
[----:B------:R-:W5:Y:S01]  /*19bd0*/  LDL.LU R11, [R1+0x3a8] ;  /* 0x0003a800010b7983 */ /* 0x000f620000300800 */
[----:B--2---:R-:W-:-:S03]  /*19be0*/  SEL R2, R29, R0, !P3 ;  /* 0x000000001d027207 */ /* 0x004fc60005800000 */
[----:B------:R-:W2:Y:S04]  /*19bf0*/  LDL.LU R22, [R1+0x3a0] ;  /* 0x0003a00001167983 */ /* 0x000ea80000300800 */
[----:B------:R-:W2:Y:S01]  /*19c00*/  LDL.LU R28, [R1+0x198] ;  /* 0x00019800011c7983 */ /* 0x000ea20000300800 */
[----:B---3--:R-:W-:-:S03]  /*19c10*/  SEL R0, R29, R7, !P3 ;  /* 0x000000071d007207 */ /* 0x008fc60005800000 */
[----:B------:R-:W3:Y:S04]  /*19c20*/  LDL.LU R27, [R1+0x1a0] ;  /* 0x0001a000011b7983 */ /* 0x000ee80000300800 */
[----:B------:R-:W3:Y:S04]  /*19c30*/  LDL.LU R26, [R1+0x1a4] ;  /* 0x0001a400011a7983 */ /* 0x000ee80000300800 */
[----:B------:R-:W3:Y:S04]  /*19c40*/  LDL.LU R9, [R1+0x1b4] ;  /* 0x0001b40001097983 */ /* 0x000ee80000300800 */
[----:B------:R-:W3:Y:S04]  /*19c50*/  LDL.LU R6, [R1+0x1b8] ;  /* 0x0001b80001067983 */ /* 0x000ee80000300800 */
[----:B------:R-:W3:Y:S04]  /*19c60*/  LDL.LU R4, [R1+0x388] ;  /* 0x0003880001047983 */ /* 0x000ee80000300800 */
[----:B------:R-:W3:Y:S04]  /*19c70*/  LDL.LU R13, [R1+0x38c] ;  /* 0x00038c00010d7983 */ /* 0x000ee80000300800 */
[----:B------:R0:W-:Y:S04]  /*19c80*/  STL [R1+0x18], R2 ;  /* 0x0000180201007387 */ /* 0x0001e80000100800 */
        /* <DEDUP_REMOVED lines=13> */
[----:B------:R-:W3:Y:S04]  /*19d60*/  LDL.LU R3, [R1+0x360] ;  /* 0x0003600001037983 */ /* 0x000ee80000300800 */
[----:B------:R-:W2:Y:S04]  /*19d70*/  LDL.LU R5, [R1+0x35c] ;  /* 0x00035c0001057983 */ /* 0x000ea80000300800 */
[----:B------:R-:W3:Y:S04]  /*19d80*/  LDL.LU R8, [R1+0x348] ;  /* 0x0003480001087983 */ /* 0x000ee80000300800 */
[----:B-1----:R-:W3:Y:S04]  /*19d90*/  LDL.LU R0, [R1+0x354] ;  /* 0x0003540001007983 */ /* 0x002ee80000300800 */
[----:B------:R-:W3:Y:S01]  /*19da0*/  LDL.LU R7, [R1+0x358] ;  /* 0x0003580001077983 */ /* 0x000ee20000300800 */
[----:B----4-:R-:W-:-:S05]  /*19db0*/  SEL R14, R29, R14, !P3 ;  /* 0x0000000e1d0e7207 */ /* 0x010fca0005800000 */
[----:B------:R0:W-:Y:S04]  /*19dc0*/  STL [R1+0x10], R14 ;  /* 0x0000100e01007387 */ /* 0x0001e80000100800 */
[----:B0-----:R-:W4:Y:S01]  /*19dd0*/  LDL.LU R14, [R1+0x757c] ;  /* 0x00757c00010e7983 */ /* 0x001f220000300800 */
[C---:B-----5:R-:W-:Y:S02]  /*19de0*/  SEL R12, R29.reuse, R12, !P3 ;  /* 0x0000000c1d0c7207 */ /* 0x060fe40005800000 */
[C---:B------:R-:W-:Y:S02]  /*19df0*/  SEL R11, R29.reuse, R11, !P3 ;  /* 0x0000000b1d0b7207 */ /* 0x040fe40005800000 */
[C---:B--2---:R-:W-:Y:S02]  /*19e00*/  SEL R5, R29.reuse, R5, !P3 ;  /* 0x000000051d057207 */ /* 0x044fe40005800000 */
[----:B----4-:R-:W-:-:S05]  /*19e10*/  SEL R14, R29, R14, !P3 ;  /* 0x0000000e1d0e7207 */ /* 0x010fca0005800000 */
[----:B------:R0:W-:Y:S04]  /*19e20*/  STL [R1+0xc], R14 ;  /* 0x00000c0e01007387 */ /* 0x0001e80000100800 */
[----:B------:R1:W-:Y:S04]  /*19e30*/  STL [R1+0x18c], R12 ;  /* 0x00018c0c01007387 */ /* 0x0003e80000100800 */
[----:B------:R3:W-:Y:S01]  /*19e40*/  STL [R1+0x190], R11 ;  /* 0x0001900b01007387 */ /* 0x0007e20000100800 */
[C---:B0-----:R-:W-:Y:S02]  /*19e50*/  SEL R14, R29.reuse, R22, !P3 ;  /* 0x000000161d0e7207 */ /* 0x041fe40005800000 */
[----:B-1----:R-:W-:-:S03]  /*19e60*/  SEL R12, R29, R28, !P3 ;  /* 0x0000001c1d0c7207 */ /* 0x002fc60005800000 */
[----:B------:R0:W-:Y:S01]  /*19e70*/  STL [R1+0x194], R14 ;  /* 0x0001940e01007387 */ /* 0x0001e20000100800 */
[----:B---3--:R-:W-:-:S03]  /*19e80*/  SEL R11, R29, R27, !P3 ;  /* 0x0000001b1d0b7207 */ /* 0x008fc60005800000 */
[----:B------:R1:W-:Y:S04]  /*19e90*/  STL [R1+0x198], R12 ;  /* 0x0001980c01007387 */ /* 0x0003e80000100800 */
[----:B------:R2:W-:Y:S01]  /*19ea0*/  STL [R1+0x1a0], R11 ;  /* 0x0001a00b01007387 */ /* 0x0005e20000100800 */
[C---:B0-----:R-:W-:Y:S02]  /*19eb0*/  SEL R14, R29.reuse, R26, !P3 ;  /* 0x0000001a1d0e7207 */ /* 0x041fe40005800000 */
[----:B-1----:R-:W-:-:S03]  /*19ec0*/  SEL R12, R29, R9, !P3 ;  /* 0x000000091d0c7207 */ /* 0x002fc60005800000 */
[----:B------:R-:W-:Y:S01]  /*19ed0*/  STL [R1+0x1a4], R14 ;  /* 0x0001a40e01007387 */ /* 0x000fe20000100800 */
[C---:B------:R-:W-:Y:S02]  /*19ee0*/  SEL R9, R29.reuse, R4, !P3 ;  /* 0x000000041d097207 */ /* 0x040fe40005800000 */
[C---:B--2---:R-:W-:Y:S01]  /*19ef0*/  SEL R11, R29.reuse, R6, !P3 ;  /* 0x000000061d0b7207 */ /* 0x044fe20005800000 */
[----:B------:R-:W-:Y:S04]  /*19f00*/  STL [R1+0x1b4], R12 ;  /* 0x0001b40c01007387 */ /* 0x000fe80000100800 */
[----:B------:R-:W2:Y:S04]  /*19f10*/  LDL.LU R6, [R1+0x34c] ;  /* 0x00034c0001067983 */ /* 0x000ea80000300800 */
[----:B------:R0:W-:Y:S04]  /*19f20*/  STL [R1+0x1b8], R11 ;  /* 0x0001b80b01007387 */ /* 0x0001e80000100800 */
[----:B------:R-:W3:Y:S04]  /*19f30*/  LDL.LU R4, [R1+0x350] ;  /* 0x0003500001047983 */ /* 0x000ee80000300800 */
[----:B------:R1:W-:Y:S01]  /*19f40*/  STL [R1+0x3e4], R9 ;  /* 0x0003e40901007387 */ /* 0x0003e20000100800 */
[----:B0-----:R-:W-:-:S02]  /*19f50*/  SEL R11, R29, R10, !P3 ;  /* 0x0000000a1d0b7207 */ /* 0x001fc40005800000 */
[C---:B------:R-:W-:Y:S02]  /*19f60*/  SEL R10, R29.reuse, R17, !P3 ;  /* 0x000000111d0a7207 */ /* 0x040fe40005800000 */
[----:B-1----:R-:W-:-:S05]  /*19f70*/  SEL R9, R29, R13, !P3 ;  /* 0x0000000d1d097207 */ /* 0x002fca0005800000 */
[----:B------:R0:W-:Y:S04]  /*19f80*/  STL [R1+0x3ec], R9 ;  /* 0x0003ec0901007387 */ /* 0x0001e80000100800 */
[----:B------:R1:W-:Y:S01]  /*19f90*/  STL [R1+0x3f4], R11 ;  /* 0x0003f40b01007387 */ /* 0x0003e20000100800 */
[----:B0-----:R-:W-:-:S03]  /*19fa0*/  SEL R9, R29, R20, !P3 ;  /* 0x000000141d097207 */ /* 0x001fc60005800000 */
[----:B------:R0:W-:Y:S01]  /*19fb0*/  STL [R1+0x3fc], R10 ;  /* 0x0003fc0a01007387 */ /* 0x0001e20000100800 */
[----:B-1----:R-:W-:-:S03]  /*19fc0*/  SEL R11, R29, R25, !P3 ;  /* 0x000000191d0b7207 */ /* 0x002fc60005800000 */
        /* <DEDUP_REMOVED lines=66> */
[C---:B---3--:R-:W-:Y:S02]  /*1a3f0*/  SEL R3, R29.reuse, R3, !P3 ;  /* 0x000000031d037207 */ /* 0x048fe40005800000 */
[----:B----4-:R-:W-:-:S05]  /*1a400*/  SEL R14, R29, R14, !P3 ;  /* 0x0000000e1d0e7207 */ /* 0x010fca0005800000 */
        /* <DEDUP_REMOVED lines=10> */
[----:B--2---:R-:W-:-:S03]  /*1a4b0*/  SEL R12, R29, R0, !P3 ;  /* 0x000000001d0c7207 */ /* 0x004fc60005800000 */
[----:B------:R-:W-:Y:S04]  /*1a4c0*/  STL [R1+0x3dc], R14 ;  /* 0x0003dc0e01007387 */ /* 0x000fe80000100800 */
[----:B------:R-:W2:Y:S01]  /*1a4d0*/  LDL.LU R0, [R1+0x2d0] ;  /* 0x0002d00001007983 */ /* 0x000ea20000300800 */
[----:B0-----:R-:W-:-:S03]  /*1a4e0*/  SEL R11, R29, R7, !P3 ;  /* 0x000000071d0b7207 */ /* 0x001fc60005800000 */
[----:B------:R0:W-:Y:S04]  /*1a4f0*/  STL [R1+0x3d8], R12 ;  /* 0x0003d80c01007387 */ /* 0x0001e80000100800 */
[----:B------:R-:W3:Y:S01]  /*1a500*/  LDL.LU R7, [R1+0x2cc] ;  /* 0x0002cc0001077983 */ /* 0x000ee20000300800 */
[C---:B0-----:R-:W-:Y:S02]  /*1a510*/  SEL R12, R29.reuse, R9, !P3 ;  /* 0x000000091d0c7207 */ /* 0x041fe40005800000 */
[C---:B------:R-:W-:Y:S01]  /*1a520*/  SEL R9, R29.reuse, R13, !P3 ;  /* 0x0000000d1d097207 */ /* 0x040fe20005800000 */
[----:B------:R0:W-:Y:S04]  /*1a530*/  STL [R1+0x3d4], R11 ;  /* 0x0003d40b01007387 */ /* 0x0001e80000100800 */
[----:B------:R-:W-:Y:S04]  /*1a540*/  STL [R1+0x3d0], R12 ;  /* 0x0003d00c01007387 */ /* 0x000fe80000100800 */
[----:B------:R1:W-:Y:S01]  /*1a550*/  STL [R1+0x3cc], R9 ;  /* 0x0003cc0901007387 */ /* 0x0003e20000100800 */
[----:B0-----:R-:W-:-:S02]  /*1a560*/  SEL R11, R29, R10, !P3 ;  /* 0x0000000a1d0b7207 */ /* 0x001fc40005800000 */
        /* <DEDUP_REMOVED lines=35> */
[----:B------:R-:W5:Y:S01]  /*1a7a0*/  LDL.LU R12, [R1+0x2c0] ;  /* 0x0002c000010c7983 */ /* 0x000f620000300800 */
[----:B--2---:R-:W-:-:S03]  /*1a7b0*/  SEL R2, R29, R0, !P3 ;  /* 0x000000001d027207 */ /* 0x004fc60005800000 */
        /* <DEDUP_REMOVED lines=33> */
[C---:B--2---:R-:W-:Y:S02]  /*1a9d0*/  SEL R5, R29.reuse, R5, !P3 ;  /* 0x000000051d057207 */ /* 0x044fe40005800000 */
[----:B----4-:R-:W-:-:S05]  /*1a9e0*/  SEL R14, R29, R14, !P3 ;  /* 0x0000000e1d0e7207 */ /* 0x010fca0005800000 */
[----:B------:R0:W-:Y:S04]  /*1a9f0*/  STL [R1+0x378], R14 ;  /* 0x0003780e01007387 */ /* 0x0001e80000100800 */
[----:B------:R1:W-:Y:S01]  /*1aa00*/  STL [R1+0x374], R12 ;  /* 0x0003740c01007387 */ /* 0x0003e20000100800 */
[C---:B0-----:R-:W-:Y:S02]  /*1aa10*/  SEL R14, R29.reuse, R11, !P3 ;  /* 0x0000000b1d0e7207 */ /* 0x041fe40005800000 */
[C---:B---3--:R-:W-:Y:S02]  /*1aa20*/  SEL R11, R29.reuse, R28, !P3 ;  /* 0x0000001c1d0b7207 */ /* 0x048fe40005800000 */
[C---:B-1----:R-:W-:Y:S01]  /*1aa30*/  SEL R12, R29.reuse, R22, !P3 ;  /* 0x000000161d0c7207 */ /* 0x042fe20005800000 */
        /* <DEDUP_REMOVED lines=13> */
[----:B-1----:R-:W-:-:S05]  /*1ab10*/  SEL R11, R29, R26, !P3 ;  /* 0x0000001a1d0b7207 */ /* 0x002fca0005800000 */
[----:B------:R0:W-:Y:S04]  /*1ab20*/  STL [R1+0x358], R11 ;  /* 0x0003580b01007387 */ /* 0x0001e80000100800 */
[----:B------:R-:W-:Y:S04]  /*1ab30*/  STL [R1+0x354], R12 ;  /* 0x0003540c01007387 */ /* 0x000fe80000100800 */
        /* <DEDUP_REMOVED lines=36> */
[----:B0-----:R-:W4:Y:S01]  /*1ad80*/  LDL.LU R14, [R1+0x24c] ;  /* 0x00024c00010e7983 */ /* 0x001f220000300800 */
[----:B--2---:R-:W-:-:S03]  /*1ad90*/  SEL R3, R29, R6, !P3 ;  /* 0x000000061d037207 */ /* 0x004fc60005800000 */
[----:B------:R-:W2:Y:S01]  /*1ada0*/  LDL.LU R12, [R1+0x244] ;  /* 0x00024400010c7983 */ /* 0x000ea20000300800 */
[----:B---3--:R-:W-:-:S03]  /*1adb0*/  SEL R2, R29, R4, !P3 ;  /* 0x000000041d027207 */ /* 0x008fc60005800000 */
[----:B------:R-:W3:Y:S04]  /*1adc0*/  LDL.LU R11, [R1+0x240] ;  /* 0x00024000010b7983 */ /* 0x000ee80000300800 */
[----:B------:R-:W5:Y:S04]  /*1add0*/  LDL.LU R22, [R1+0x23c] ;  /* 0x00023c0001167983 */ /* 0x000f680000300800 */
[----:B------:R-:W5:Y:S04]  /*1ade0*/  LDL.LU R28, [R1+0x238] ;  /* 0x00023800011c7983 */ /* 0x000f680000300800 */
[----:B-1----:R-:W5:Y:S04]  /*1adf0*/  LDL.LU R0, [R1+0x234] ;  /* 0x0002340001007983 */ /* 0x002f680000300800 */
[----:B------:R-:W5:Y:S04]  /*1ae00*/  LDL.LU R7, [R1+0x230] ;  /* 0x0002300001077983 */ /* 0x000f680000300800 */
[----:B------:R-:W5:Y:S04]  /*1ae10*/  LDL.LU R27, [R1+0x22c] ;  /* 0x00022c00011b7983 */ /* 0x000f680000300800 */
[----:B------:R-:W-:Y:S04]  /*1ae20*/  STL [R1+0x308], R3 ;  /* 0x0003080301007387 */ /* 0x000fe80000100800 */
        /* <DEDUP_REMOVED lines=16> */
[----:B------:R-:W2:Y:S04]  /*1af30*/  LDL.LU R3, [R1+0x1ec] ;  /* 0x0001ec0001037983 */ /* 0x000ea80000300800 */
[----:B------:R-:W5:Y:S04]  /*1af40*/  LDL.LU R5, [R1+0x1e8] ;  /* 0x0001e80001057983 */ /* 0x000f680000300800 */
[----:B------:R-:W5:Y:S04]  /*1af50*/  LDL.LU R8, [R1+0x1e4] ;  /* 0x0001e40001087983 */ /* 0x000f680000300800 */
[----:B------:R-:W5:Y:S04]  /*1af60*/  LDL.LU R6, [R1+0x1e0] ;  /* 0x0001e00001067983 */ /* 0x000f680000300800 */
[----:B------:R-:W5:Y:S01]  /*1af70*/  LDL.LU R4, [R1+0x1dc] ;  /* 0x0001dc0001047983 */ /* 0x000f620000300800 */
[----:B----4-:R-:W-:-:S05]  /*1af80*/  SEL R14, R29, R14, !P3 ;  /* 0x0000000e1d0e7207 */ /* 0x010fca0005800000 */
[----:B------:R0:W-:Y:S04]  /*1af90*/  STL [R1+0x300], R14 ;  /* 0x0003000e01007387 */ /* 0x0001e80000100800 */
[----:B0-----:R-:W4:Y:S01]  /*1afa0*/  LDL.LU R14, [R1+0x7570] ;  /* 0x00757000010e7983 */ /* 0x001f220000300800 */
[C---:B--2---:R-:W-:Y:S02]  /*1afb0*/  SEL R3, R29.reuse, R3, !P3 ;  /* 0x000000031d037207 */ /* 0x044fe40005800000 */
[----:B----4-:R-:W-:-:S05]  /*1afc0*/  SEL R14, R29, R14, !P3 ;  /* 0x0000000e1d0e7207 */ /* 0x010fca0005800000 */
[----:B------:R0:W-:Y:S02]  /*1afd0*/  STL [R1+0x2fc], R14 ;  /* 0x0002fc0e01007387 */ /* 0x0001e40000100800 */
[C---:B0-----:R-:W-:Y:S02]  /*1afe0*/  SEL R14, R29.reuse, R12, !P3 ;  /* 0x0000000c1d0e7207 */ /* 0x041fe40005800000 */
[C---:B---3--:R-:W-:Y:S02]  /*1aff0*/  SEL R12, R29.reuse, R11, !P3 ;  /* 0x0000000b1d0c7207 */ /* 0x048fe40005800000 */
[C---:B-----5:R-:W-:Y:S01]  /*1b000*/  SEL R11, R29.reuse, R22, !P3 ;  /* 0x000000161d0b7207 */ /* 0x060fe20005800000 */
[----:B------:R0:W-:Y:S04]  /*1b010*/  STL [R1+0x2f8], R14 ;  /* 0x0002f80e01007387 */ /* 0x0001e80000100800 */
[----:B------:R1:W-:Y:S01]  /*1b020*/  STL [R1+0x2f4], R12 ;  /* 0x0002f40c01007387 */ /* 0x0003e20000100800 */
[----:B0-----:R-:W-:-:S03]  /*1b030*/  SEL R14, R29, R28, !P3 ;  /* 0x0000001c1d0e7207 */ /* 0x001fc60005800000 */
[----:B------:R0:W-:Y:S01]  /*1b040*/  STL [R1+0x2f0], R11 ;  /* 0x0002f00b01007387 */ /* 0x0001e20000100800 */
[----:B-1----:R-:W-:-:S03]  /*1b050*/  SEL R12, R29, R0, !P3 ;  /* 0x000000001d0c7207 */ /* 0x002fc60005800000 */
[----:B------:R1:W-:Y:S04]  /*1b060*/  STL [R1+0x2ec], R14 ;  /* 0x0002ec0e01007387 */ /* 0x0003e80000100800 */
[----:B------:R-:W2:Y:S01]  /*1b070*/  LDL.LU R0, [R1+0x1d8] ;  /* 0x0001d80001007983 */ /* 0x000ea20000300800 */
[----:B0-----:R-:W-:-:S03]  /*1b080*/  SEL R11, R29, R7, !P3 ;  /* 0x000000071d0b7207 */ /* 0x001fc60005800000 */
[----:B------:R0:W-:Y:S01]  /*1b090*/  STL [R1+0x2e8], R12 ;  /* 0x0002e80c01007387 */ /* 0x0001e20000100800 */
[----:B-1----:R-:W-:-:S03]  /*1b0a0*/  SEL R14, R29, R27, !P3 ;  /* 0x0000001b1d0e7207 */ /* 0x002fc60005800000 */
[----:B------:R-:W3:Y:S04]  /*1b0b0*/  LDL.LU R7, [R1+0x1d4] ;  /* 0x0001d40001077983 */ /* 0x000ee80000300800 */
[----:B------:R1:W-:Y:S01]  /*1b0c0*/  STL [R1+0x2e4], R11 ;  /* 0x0002e40b01007387 */ /* 0x0003e20000100800 */
[C---:B0-----:R-:W-:Y:S02]  /*1b0d0*/  SEL R12, R29.reuse, R9, !P3 ;  /* 0x000000091d0c7207 */ /* 0x041fe40005800000 */
[C---:B------:R-:W-:Y:S01]  /*1b0e0*/  SEL R9, R29.reuse, R13, !P3 ;  /* 0x0000000d1d097207 */ /* 0x040fe20005800000 */
[----:B------:R-:W-:Y:S01]  /*1b0f0*/  STL [R1+0x2e0], R14 ;  /* 0x0002e00e01007387 */ /* 0x000fe20000100800 */
        /* <DEDUP_REMOVED lines=67> */
[----:B-1----:R-:W3:Y:S04]  /*1b530*/  LDL.LU R0, [R1+0x3c] ;  /* 0x00003c0001007983 */ /* 0x002ee80000300800 */
[----:B------:R-:W3:Y:S04]  /*1b540*/  LDL.LU R7, [R1+0x38] ;  /* 0x0000380001077983 */ /* 0x000ee80000300800 */
[----:B------:R-:W3:Y:S04]  /*1b550*/  LDL.LU R28, [R1+0x4] ;  /* 0x00000400011c7983 */ /* 0x000ee80000300800 */
[----:B------:R-:W3:Y:S01]  /*1b560*/  LDL.LU R27, [R1] ;  /* 0x00000000011b7983 */ /* 0x000ee20000300800 */
[----:B----4-:R-:W-:-:S05]  /*1b570*/  SEL R14, R29, R14, !P3 ;  /* 0x0000000e1d0e7207 */ /* 0x010fca0005800000 */
[----:B------:R0:W-:Y:S04]  /*1b580*/  STL [R1+0x284], R14 ;  /* 0x0002840e01007387 */ /* 0x0001e80000100800 */
[----:B0-----:R-:W4:Y:S01]  /*1b590*/  LDL.LU R14, [R1+0x756c] ;  /* 0x00756c00010e7983 */ /* 0x001f220000300800 */
[C---:B-----5:R-:W-:Y:S02]  /*1b5a0*/  SEL R12, R29.reuse, R12, !P3 ;  /* 0x0000000c1d0c7207 */ /* 0x060fe40005800000 */
[C---:B--2---:R-:W-:Y:S02]  /*1b5b0*/  SEL R11, R29.reuse, R11, !P3 ;  /* 0x0000000b1d0b7207 */ /* 0x044fe40005800000 */
[C---:B---3--:R-:W-:Y:S02]  /*1b5c0*/  SEL R22, R29.reuse, R22, !P3 ;  /* 0x000000161d167207 */ /* 0x048fe40005800000 */
[----:B------:R-:W-:-:S02]  /*1b5d0*/  SEL R26, R29, R26, !P3 ;  /* 0x0000001a1d1a7207 */ /* 0x000fc40005800000 */
[C---:B------:R-:W-:Y:S02]  /*1b5e0*/  SEL R4, R29.reuse, R4, !P3 ;  /* 0x000000041d047207 */ /* 0x040fe40005800000 */
[----:B----4-:R-:W-:-:S05]  /*1b5f0*/  SEL R14, R29, R14, !P3 ;  /* 0x0000000e1d0e7207 */ /* 0x010fca0005800000 */
[----:B------:R0:W-:Y:S04]  /*1b600*/  STL [R1+0x280], R14 ;  /* 0x0002800e01007387 */ /* 0x0001e80000100800 */
[----:B0-----:R-:W2:Y:S04]  /*1b610*/  LDL.LU R14, [R1+0x7568] ;  /* 0x00756800010e7983 */ /* 0x001ea80000300800 */
[----:B------:R0:W-:Y:S04]  /*1b620*/  STL [R1+0x27c], R12 ;  /* 0x00027c0c01007387 */ /* 0x0001e80000100800 */
[----:B0-----:R-:W3:Y:S04]  /*1b630*/  LDL.LU R12, [R1+0x7564] ;  /* 0x00756400010c7983 */ /* 0x001ee80000300800 */
[----:B------:R0:W-:Y:S04]  /*1b640*/  STL [R1+0x278], R11 ;  /* 0x0002780b01007387 */ /* 0x0001e80000100800 */
[----:B0-----:R-:W4:Y:S04]  /*1b650*/  LDL.LU R11, [R1+0x7560] ;  /* 0x00756000010b7983 */ /* 0x001f280000300800 */
[----:B------:R0:W-:Y:S04]  /*1b660*/  STL [R1+0x274], R22 ;  /* 0x0002741601007387 */ /* 0x0001e80000100800 */
[----:B0-----:R-:W5:Y:S04]  /*1b670*/  LDL.LU R22, [R1+0x755c] ;  /* 0x00755c0001167983 */ /* 0x001f680000300800 */
[----:B------:R0:W-:Y:S04]  /*1b680*/  STL [R1+0x270], R26 ;  /* 0x0002701a01007387 */ /* 0x0001e80000100800 */
[----:B0-----:R-:W2:Y:S04]  /*1b690*/  LDL.LU R26, [R1+0x7558] ;  /* 0x00755800011a7983 */ /* 0x001ea80000300800 */
[----:B------:R0:W-:Y:S04]  /*1b6a0*/  STL [R1+0x26c], R4 ;  /* 0x00026c0401007387 */ /* 0x0001e80000100800 */
[----:B0-----:R-:W3:Y:S01]  /*1b6b0*/  LDL.LU R4, [R1+0x7554] ;  /* 0x0075540001047983 */ /* 0x001ee20000300800 */
[----:B------:R-:W-:-:S02]  /*1b6c0*/  SEL R9, R29, R9, !P3 ;  /* 0x000000091d097207 */ /* 0x000fc40005800000 */
[C---:B------:R-:W-:Y:S02]  /*1b6d0*/  SEL R13, R29.reuse, R13, !P3 ;  /* 0x0000000d1d0d7207 */ /* 0x040fe40005800000 */
[C---:B------:R-:W-:Y:S02]  /*1b6e0*/  SEL R10, R29.reuse, R10, !P3 ;  /* 0x0000000a1d0a7207 */ /* 0x040fe40005800000 */
[C---:B------:R-:W-:Y:S02]  /*1b6f0*/  SEL R17, R29.reuse, R17, !P3 ;  /* 0x000000111d117207 */ /* 0x040fe40005800000 */
[C---:B------:R-:W-:Y:S02]  /*1b700*/  SEL R20, R29.reuse, R20, !P3 ;  /* 0x000000141d147207 */ /* 0x040fe40005800000 */
[C---:B------:R-:W-:Y:S02]  /*1b710*/  SEL R25, R29.reuse, R25, !P3 ;  /* 0x000000191d197207 */ /* 0x040fe40005800000 */
        /* <DEDUP_REMOVED lines=14> */
[----:B---3--:R-:W-:-:S05]  /*1b800*/  SEL R4, R29, R4, !P3 ;  /* 0x000000041d047207 */ /* 0x008fca0005800000 */
        /* <DEDUP_REMOVED lines=41> */
[----:B0-----:R-:W2:Y:S01]  /*1baa0*/  LDL.LU R7, [R1+0x7504] ;  /* 0x0075040001077983 */ /* 0x001ea20000300800 */
[----:B------:R-:W-:-:S02]  /*1bab0*/  SEL R27, R29, R27, !P3 ;  /* 0x0000001b1d1b7207 */ /* 0x000fc40005800000 */
[----:B---3--:R-:W-:-:S05]  /*1bac0*/  SEL R4, R29, R4, !P3 ;  /* 0x000000041d047207 */ /* 0x008fca0005800000 */
[----:B------:R0:W-:Y:S02]  /*1bad0*/  STL [R1+0x214], R4 ;  /* 0x0002140401007387 */ /* 0x0001e40000100800 */
[----:B0-----:R-:W-:-:S05]  /*1bae0*/  SEL R4, R29, R28, !P3 ;  /* 0x0000001c1d047207 */ /* 0x001fca0005800000 */
[----:B------:R-:W-:Y:S04]  /*1baf0*/  STL [R1+0x210], R4 ;  /* 0x0002100401007387 */ /* 0x000fe80000100800 */
[----:B------:R4:W-:Y:S01]  /*1bb00*/  STL [R1+0x20c], R27 ;  /* 0x00020c1b01007387 */ /* 0x0009e20000100800 */
[C---:B-----5:R-:W-:Y:S02]  /*1bb10*/  SEL R28, R29.reuse, R13, !P3 ;  /* 0x0000000d1d1c7207 */ /* 0x060fe40005800000 */
[C---:B----4-:R-:W-:Y:S02]  /*1bb20*/  SEL R27, R29.reuse, R9, !P3 ;  /* 0x000000091d1b7207 */ /* 0x050fe40005800000 */
[C---:B--2---:R-:W-:Y:S02]  /*1bb30*/  SEL R4, R29.reuse, R0, !P3 ;  /* 0x000000001d047207 */ /* 0x044fe40005800000 */
[----:B------:R-:W-:-:S02]  /*1bb40*/  SEL R0, R29, R6, !P3 ;  /* 0x000000061d007207 */ /* 0x000fc40005800000 */
[C---:B------:R-:W-:Y:S02]  /*1bb50*/  SEL R6, R29.reuse, R8, !P3 ;  /* 0x000000081d067207 */ /* 0x040fe40005800000 */
[----:B------:R-:W-:-:S05]  /*1bb60*/  SEL R7, R29, R7, !P3 ;  /* 0x000000071d077207 */ /* 0x000fca0005800000 */
[----:B------:R0:W-:Y:S04]  /*1bb70*/  STL [R1+0x208], R7 ;  /* 0x0002080701007387 */ /* 0x0001e80000100800 */
[----:B------:R1:W-:Y:S04]  /*1bb80*/  STL [R1+0x204], R4 ;  /* 0x0002040401007387 */ /* 0x0003e80000100800 */
[----:B------:R2:W-:Y:S01]  /*1bb90*/  STL [R1+0x200], R0 ;  /* 0x0002000001007387 */ /* 0x0005e20000100800 */
[----:B0-----:R-:W0:Y:S01]  /*1bba0*/  LDC R7, c[0x0][0x23c] ;  /* 0x00008f00ff077b82 */ /* 0x001e220000000800 */
[----:B-1----:R-:W-:-:S02]  /*1bbb0*/  SEL R4, R29, R5, !P3 ;  /* 0x000000051d047207 */ /* 0x002fc40005800000 */
[----:B------:R1:W-:Y:S01]  /*1bbc0*/  STL [R1+0x1fc], R6 ;  /* 0x0001fc0601007387 */ /* 0x0003e20000100800 */
[----:B--2---:R-:W-:-:S03]  /*1bbd0*/  SEL R0, R29, R3, !P3 ;  /* 0x000000031d007207 */ /* 0x004fc60005800000 */
[----:B------:R2:W-:Y:S01]  /*1bbe0*/  STL [R1+0x1f8], R4 ;  /* 0x0001f80401007387 */ /* 0x0005e20000100800 */
[C---:B------:R-:W-:Y:S02]  /*1bbf0*/  SEL R3, R29.reuse, R2, !P3 ;  /* 0x000000021d037207 */ /* 0x040fe40005800000 */
[C---:B------:R-:W-:Y:S01]  /*1bc00*/  SEL R2, R29.reuse, R15, !P3 ;  /* 0x0000000f1d027207 */ /* 0x040fe20005800000 */
[----:B------:R3:W-:Y:S01]  /*1bc10*/  STL [R1+0x1f4], R0 ;  /* 0x0001f40001007387 */ /* 0x0007e20000100800 */
[----:B-1----:R-:W1:Y:S01]  /*1bc20*/  LDC R6, c[0x0][0x23c] ;  /* 0x00008f00ff067b82 */ /* 0x002e620000000800 */
[----:B--2---:R-:W2:Y:S01]  /*1bc30*/  S2R R4, SR_TID.X ;  /* 0x0000000000047919 */ /* 0x004ea20000002100 */
[C---:B---3--:R-:W-:Y:S01]  /*1bc40*/  SEL R0, R29.reuse, R16, !P3 ;  /* 0x000000101d007207 */ /* 0x048fe20005800000 */
[----:B------:R3:W-:Y:S04]  /*1bc50*/  STL [R1+0x1f0], R3 ;  /* 0x0001f00301007387 */ /* 0x0007e80000100800 */
[----:B------:R4:W-:Y:S01]  /*1bc60*/  STL [R1+0x1ec], R2 ;  /* 0x0001ec0201007387 */ /* 0x0009e20000100800 */
[----:B---3--:R-:W-:-:S03]  /*1bc70*/  SEL R3, R29, R18, !P3 ;  /* 0x000000121d037207 */ /* 0x008fc60005800000 */
[----:B------:R3:W-:Y:S01]  /*1bc80*/  STL [R1+0x1e8], R0 ;  /* 0x0001e80001007387 */ /* 0x0007e20000100800 */
[----:B----4-:R-:W-:-:S03]  /*1bc90*/  SEL R2, R29, R19, !P3 ;  /* 0x000000131d027207 */ /* 0x010fc60005800000 */
        /* <DEDUP_REMOVED lines=12> */
[----:B------:R-:W-:Y:S04]  /*1bd60*/  STL [R1+0x1cc], R3 ;  /* 0x0001cc0301007387 */ /* 0x000fe80000100800 */
[----:B------:R-:W4:Y:S01]  /*1bd70*/  LDL.LU R8, [R1+0x188] ;  /* 0x0001880001087983 */ /* 0x000f220000300800 */
[----:B---3--:R-:W-:-:S03]  /*1bd80*/  SEL R0, R29, R10, !P3 ;  /* 0x0000000a1d007207 */ /* 0x008fc60005800000 */
[----:B------:R-:W-:Y:S04]  /*1bd90*/  STL [R1+0x1c8], R2 ;  /* 0x0001c80201007387 */ /* 0x000fe80000100800 */
[----:B------:R-:W3:Y:S04]  /*1bda0*/  LDL.LU R24, [R1+0x184] ;  /* 0x0001840001187983 */ /* 0x000ee80000300800 */
[----:B------:R5:W-:Y:S01]  /*1bdb0*/  STL [R1+0x1c4], R0 ;  /* 0x0001c40001007387 */ /* 0x000be20000100800 */
[----:B--2---:R-:W-:-:S03]  /*1bdc0*/  LOP3.LUT R4, R4, 0x3f, RZ, 0xc0, !PT ;  /* 0x0000003f04047812 */ /* 0x004fc600078ec0ff */
[----:B------:R-:W2:Y:S04]  /*1bdd0*/  LDL.LU R23, [R1+0x180] ;  /* 0x0001800001177983 */ /* 0x000ea80000300800 */
[----:B------:R1:W-:Y:S01]  /*1bde0*/  STL [R1+0x74fc], R28 ;  /* 0x0074fc1c01007387 */ /* 0x0003e20000100800 */
[----:B-----5:R-:W-:-:S03]  /*1bdf0*/  SEL R0, R29, R26, !P3 ;  /* 0x0000001a1d007207 */ /* 0x020fc60005800000 */
[----:B------:R-:W-:Y:S01]  /*1be00*/  STL [R1+0x7500], R27 ;  /* 0x0075001b01007387 */ /* 0x000fe20000100800 */
[----:B0-----:R-:W-:-:S03]  /*1be10*/  IMAD R4, R4, R7, RZ ;  /* 0x0000000704047224 */ /* 0x001fc600078e02ff */
[----:B-1----:R-:W5:Y:S04]  /*1be20*/  LDL.LU R28, [R1+0x178] ;  /* 0x00017800011c7983 */ /* 0x002f680000300800 */
[----:B------:R-:W5:Y:S04]  /*1be30*/  LDL.LU R21, [R1+0x174] ;  /* 0x0001740001157983 */ /* 0x000f680000300800 */
[----:B------:R0:W-:Y:S01]  /*1be40*/  STL [R1+0x1b0], R0 ;  /* 0x0001b00001007387 */ /* 0x0001e20000100800 */
[----:B------:R-:W1:Y:S03]  /*1be50*/  S2R R7, SR_TID.X ;  /* 0x0000000000077919 */ /* 0x000e660000002100 */
[----:B------:R-:W5:Y:S01]  /*1be60*/  LDL.LU R19, [R1+0x170] ;  /* 0x0001700001137983 */ /* 0x000f620000300800 */
[----:B0-----:R-:W-:-:S05]  /*1be70*/  SEL R0, R29, R22, !P3 ;  /* 0x000000161d007207 */ /* 0x001fca0005800000 */
[----:B------:R0:W-:Y:S01]  /*1be80*/  STL [R1+0x1ac], R0 ;  /* 0x0001ac0001007387 */ /* 0x0001e20000100800 */
[----:B------:R-:W-:-:S03]  /*1be90*/  SEL R2, R29, R12, !P3 ;  /* 0x0000000c1d027207 */ /* 0x000fc60005800000 */
[----:B------:R-:W5:Y:S01]  /*1bea0*/  LDL.LU R18, [R1+0x164] ;  /* 0x0001640001127983 */ /* 0x000f620000300800 */
[----:B0-----:R-:W-:-:S05]  /*1beb0*/  SEL R0, R29, R11, !P3 ;  /* 0x0000000b1d007207 */ /* 0x001fca0005800000 */
[----:B------:R0:W-:Y:S04]  /*1bec0*/  STL [R1+0x1a8], R0 ;  /* 0x0001a80001007387 */ /* 0x0001e80000100800 */
[----:B------:R-:W5:Y:S04]  /*1bed0*/  LDL.LU R16, [R1+0x160] ;  /* 0x0001600001107983 */ /* 0x000f680000300800 */
[----:B------:R-:W-:Y:S01]  /*1bee0*/  STL [R1+0x19c], R2 ;  /* 0x00019c0201007387 */ /* 0x000fe20000100800 */
[----:B0-----:R-:W-:-:S03]  /*1bef0*/  SEL R0, R29, R14, !P3 ;  /* 0x0000000e1d007207 */ /* 0x001fc60005800000 */
[----:B------:R-:W5:Y:S04]  /*1bf00*/  LDL.LU R15, [R1+0x15c] ;  /* 0x00015c00010f7983 */ /* 0x000f680000300800 */
[----:B------:R0:W-:Y:S04]  /*1bf10*/  STL [R1+0x17c], R0 ;  /* 0x00017c0001007387 */ /* 0x0001e80000100800 */
[----:B------:R-:W5:Y:S04]  /*1bf20*/  LDL.LU R3, [R1+0x158] ;  /* 0x0001580001037983 */ /* 0x000f680000300800 */
[----:B------:R-:W5:Y:S01]  /*1bf30*/  LDL.LU R13, [R1+0x154] ;  /* 0x00015400010d7983 */ /* 0x000f620000300800 */
[----:B0-----:R-:W-:-:S03]  /*1bf40*/  LEA.HI.X.SX32 R0, R4, UR9, 0x1, P0 ;  /* 0x0000000904007c11 */ /* 0x001fc600080f0eff */
[----:B------:R-:W5:Y:S01]  /*1bf50*/  LDL.LU R4, [R1+0x150] ;  /* 0x0001500001047983 */ /* 0x000f620000300800 */
[----:B-1----:R-:W-:-:S03]  /*1bf60*/  LOP3.LUT R7, R7, 0x3f, RZ, 0xc0, !PT ;  /* 0x0000003f07077812 */ /* 0x002fc600078ec0ff */
[----:B------:R-:W5:Y:S04]  /*1bf70*/  LDL.LU R10, [R1+0x14c] ;  /* 0x00014c00010a7983 */ /* 0x000f680000300800 */
[----:B------:R-:W5:Y:S04]  /*1bf80*/  LDL.LU R17, [R1+0x148] ;  /* 0x0001480001117983 */ /* 0x000f680000300800 */
[----:B------:R-:W5:Y:S01]  /*1bf90*/  LDL.LU R20, [R1+0x144] ;  /* 0x0001440001147983 */ /* 0x000f620000300800 */
[----:B------:R-:W-:-:S03]  /*1bfa0*/  IMAD R7, R7, R6, RZ ;  /* 0x0000000607077224 */ /* 0x000fc600078e02ff */
[----:B------:R-:W5:Y:S04]  /*1bfb0*/  LDL.LU R25, [R1+0x140] ;  /* 0x0001400001197983 */ /* 0x000f680000300800 */
[----:B------:R-:W5:Y:S01]  /*1bfc0*/  LDL.LU R5, [R1+0x13c] ;  /* 0x00013c0001057983 */ /* 0x000f620000300800 */
[----:B------:R-:W-:-:S03]  /*1bfd0*/  IMAD R7, R6, 0x40, R7 ;  /* 0x0000004006077824 */ /* 0x000fc600078e0207 */
[----:B------:R-:W-:Y:S04]  /*1bfe0*/  STL [R1+0x742c], R0 ;  /* 0x00742c0001007387 */ /* 0x000fe80000100800 */
[----:B------:R-:W5:Y:S01]  /*1bff0*/  LDL.LU R6, [R1+0x138] ;  /* 0x0001380001067983 */ /* 0x000f620000300800 */
[----:B------:R-:W-:Y:S01]  /*1c000*/  LEA.HI.X.SX32 R2, R7, UR9, 0x1, P4 ;  /* 0x0000000907027c11 */ /* 0x000fe2000a0f0eff */
[----:B------:R-:W-:Y:S02]  /*1c010*/  UIMAD UR8, UR8, 0x68, URZ ;  /* 0x00000068080878a4 */ /* 0x000fe4000f8e023f */
[----:B------:R-:W5:Y:S01]  /*1c020*/  LDL.LU R7, [R1+0x134] ;  /* 0x0001340001077983 */ /* 0x000f620000300800 */
[----:B------:R-:W-:-:S03]  /*1c030*/  ULDC UR9, c[0x0][0x238] ;  /* 0x00008e0000097ab9 */ /* 0x000fc60000000800 */
[----:B------:R4:W-:Y:S02]  /*1c040*/  STL [R1+0x7430], R2 ;  /* 0x0074300201007387 */ /* 0x0009e40000100800 */
[----:B----4-:R-:W-:Y:S02]  /*1c050*/  IMAD R2, R8, UR7, RZ ;  /* 0x0000000708027c24 */ /* 0x010fe4000f8e02ff */
[----:B------:R-:W4:Y:S01]  /*1c060*/  LDL.LU R8, [R1+0x130] ;  /* 0x0001300001087983 */ /* 0x000f220000300800 */
[----:B---3--:R-:W-:-:S03]  /*1c070*/  IMAD R0, R24, UR7, RZ ;  /* 0x0000000718007c24 */ /* 0x008fc6000f8e02ff */
[----:B------:R-:W3:Y:S01]  /*1c080*/  LDL.LU R24, [R1+0x12c] ;  /* 0x00012c0001187983 */ /* 0x000ee20000300800 */
[----:B--2---:R-:W-:-:S03]  /*1c090*/  IMAD R9, R23, UR7, RZ ;  /* 0x0000000717097c24 */ /* 0x004fc6000f8e02ff */
[----:B------:R-:W2:Y:S04]  /*1c0a0*/  LDL.LU R23, [R1+0x128] ;  /* 0x0001280001177983 */ /* 0x000ea80000300800 */
[----:B------:R0:W-:Y:S01]  /*1c0b0*/  STL [R1+0x578], R9 ;  /* 0x0005780901007387 */ /* 0x0001e20000100800 */
[----:B-----5:R-:W-:Y:S02]  /*1c0c0*/  IMAD R11, R28, UR7, RZ ;  /* 0x000000071c0b7c24 */ /* 0x020fe4000f8e02ff */
[----:B0-----:R-:W-:Y:S02]  /*1c0d0*/  IMAD R9, R21, UR7, RZ ;  /* 0x0000000715097c24 */ /* 0x001fe4000f8e02ff */
[----:B------:R-:W5:Y:S04]  /*1c0e0*/  LDL.LU R21, [R1+0x11c] ;  /* 0x00011c0001157983 */ /* 0x000f680000300800 */
[----:B------:R0:W-:Y:S04]  /*1c0f0*/  STL [R1+0x574], R11 ;  /* 0x0005740b01007387 */ /* 0x0001e80000100800 */
[----:B------:R1:W-:Y:S01]  /*1c100*/  STL [R1+0x570], R9 ;  /* 0x0005700901007387 */ /* 0x0003e20000100800 */
[----:B0-----:R-:W-:-:S03]  /*1c110*/  IMAD R11, R19, UR7, RZ ;  /* 0x00000007130b7c24 */ /* 0x001fc6000f8e02ff */
[----:B------:R-:W5:Y:S01]  /*1c120*/  LDL.LU R19, [R1+0x118] ;  /* 0x0001180001137983 */ /* 0x000f620000300800 */
[----:B-1----:R-:W-:-:S03]  /*1c130*/  IMAD R9, R18, UR7, RZ ;  /* 0x0000000712097c24 */ /* 0x002fc6000f8e02ff */
[----:B------:R0:W-:Y:S04]  /*1c140*/  STL [R1+0x56c], R11 ;  /* 0x00056c0b01007387 */ /* 0x0001e80000100800 */
[----:B------:R-:W5:Y:S04]  /*1c150*/  LDL.LU R18, [R1+0x114] ;  /* 0x0001140001127983 */ /* 0x000f680000300800 */
[----:B------:R1:W-:Y:S01]  /*1c160*/  STL [R1+0x568], R9 ;  /* 0x0005680901007387 */ /* 0x0003e20000100800 */
[----:B0-----:R-:W-:-:S03]  /*1c170*/  IMAD R11, R16, UR7, RZ ;  /* 0x00000007100b7c24 */ /* 0x001fc6000f8e02ff */
[----:B------:R-:W5:Y:S04]  /*1c180*/  LDL.LU R16, [R1+0x110] ;  /* 0x0001100001107983 */ /* 0x000f680000300800 */
[----:B------:R0:W-:Y:S01]  /*1c190*/  STL [R1+0x564], R11 ;  /* 0x0005640b01007387 */ /* 0x0001e20000100800 */
[----:B-1----:R-:W-:-:S03]  /*1c1a0*/  IMAD R9, R15, UR7, RZ ;  /* 0x000000070f097c24 */ /* 0x002fc6000f8e02ff */
[----:B------:R-:W5:Y:S04]  /*1c1b0*/  LDL.LU R15, [R1+0x108] ;  /* 0x00010800010f7983 */ /* 0x000f680000300800 */
[----:B------:R1:W-:Y:S01]  /*1c1c0*/  STL [R1+0x560], R9 ;  /* 0x0005600901007387 */ /* 0x0003e20000100800 */
[----:B0-----:R-:W-:-:S03]  /*1c1d0*/  IMAD R11, R3, UR7, RZ ;  /* 0x00000007030b7c24 */ /* 0x001fc6000f8e02ff */
[----:B------:R-:W5:Y:S04]  /*1c1e0*/  LDL.LU R3, [R1+0xfc] ;  /* 0x0000fc0001037983 */ /* 0x000f680000300800 */
[----:B------:R0:W-:Y:S01]  /*1c1f0*/  STL [R1+0x55c], R11 ;  /* 0x00055c0b01007387 */ /* 0x0001e20000100800 */
[----:B-1----:R-:W-:Y:S02]  /*1c200*/  IMAD R9, R13, UR7, RZ ;  /* 0x000000070d097c24 */ /* 0x002fe4000f8e02ff */
[----:B0-----:R-:W-:Y:S02]  /*1c210*/  IMAD R11, R4, UR7, RZ ;  /* 0x00000007040b7c24 */ /* 0x001fe4000f8e02ff */
[----:B------:R-:W5:Y:S04]  /*1c220*/  LDL.LU R4, [R1+0xf8] ;  /* 0x0000f80001047983 */ /* 0x000f680000300800 */
[----:B------:R0:W-:Y:S04]  /*1c230*/  STL [R1+0x558], R9 ;  /* 0x0005580901007387 */ /* 0x0001e80000100800 */
[----:B------:R1:W-:Y:S01]  /*1c240*/  STL [R1+0x554], R11 ;  /* 0x0005540b01007387 */ /* 0x0003e20000100800 */
[----:B0-----:R-:W-:-:S02]  /*1c250*/  IMAD R9, R10, UR7, RZ ;  /* 0x000000070a097c24 */ /* 0x001fc4000f8e02ff */
[----:B------:R-:W-:Y:S02]  /*1c260*/  IMAD R10, R17, UR7, RZ ;  /* 0x00000007110a7c24 */ /* 0x000fe4000f8e02ff */
[----:B-1----:R-:W-:Y:S01]  /*1c270*/  IMAD R11, R20, UR7, RZ ;  /* 0x00000007140b7c24 */ /* 0x002fe2000f8e02ff */
[----:B------:R0:W-:Y:S04]  /*1c280*/  STL [R1+0x550], R9 ;  /* 0x0005500901007387 */ /* 0x0001e80000100800 */
[----:B------:R1:W-:Y:S04]  /*1c290*/  STL [R1+0x54c], R10 ;  /* 0x00054c0a01007387 */ /* 0x0003e80000100800 */
[----:B------:R-:W-:Y:S01]  /*1c2a0*/  STL [R1+0x548], R11 ;  /* 0x0005480b01007387 */ /* 0x000fe20000100800 */
[----:B0-----:R-:W-:-:S02]  /*1c2b0*/  IMAD R9, R25, UR7, RZ ;  /* 0x0000000719097c24 */ /* 0x001fc4000f8e02ff */
[----:B-1----:R-:W-:Y:S02]  /*1c2c0*/  IMAD R10, R5, UR7, RZ ;  /* 0x00000007050a7c24 */ /* 0x002fe4000f8e02ff */
        /* <DEDUP_REMOVED lines=9> */
[----:B----4-:R-:W-:-:S03]  /*1c360*/  IMAD R9, R8, UR7, RZ ;  /* 0x0000000708097c24 */ /* 0x010fc6000f8e02ff */
[----:B------:R-:W4:Y:S04]  /*1c370*/  LDL.LU R8, [R1+0xe8] ;  /* 0x0000e80001087983 */ /* 0x000f280000300800 */
[----:B------:R2:W-:Y:S01]  /*1c380*/  STL [R1+0x534], R9 ;  /* 0x0005340901007387 */ /* 0x0005e20000100800 */
[----:B---3--:R-:W-:-:S03]  /*1c390*/  IMAD R10, R24, UR7, RZ ;  /* 0x00000007180a7c24 */ /* 0x008fc6000f8e02ff */
[----:B------:R-:W3:Y:S04]  /*1c3a0*/  LDL.LU R24, [R1+0xe4] ;  /* 0x0000e40001187983 */ /* 0x000ee80000300800 */
[----:B------:R5:W-:Y:S01]  /*1c3b0*/  STL [R1+0x530], R10 ;  /* 0x0005300a01007387 */ /* 0x000be20000100800 */
[----:B--2---:R-:W-:-:S03]  /*1c3c0*/  IMAD R9, R23, UR7, RZ ;  /* 0x0000000717097c24 */ /* 0x004fc6000f8e02ff */
[----:B------:R-:W2:Y:S04]  /*1c3d0*/  LDL.LU R28, [R1+0xe0] ;  /* 0x0000e000011c7983 */ /* 0x000ea80000300800 */
[----:B------:R-:W2:Y:S04]  /*1c3e0*/  LDL.LU R23, [R1+0xdc] ;  /* 0x0000dc0001177983 */ /* 0x000ea80000300800 */
[----:B------:R0:W-:Y:S01]  /*1c3f0*/  STL [R1+0x52c], R9 ;  /* 0x00052c0901007387 */ /* 0x0001e20000100800 */
[----:B-----5:R-:W-:-:S03]  /*1c400*/  IMAD R10, R21, UR7, RZ ;  /* 0x00000007150a7c24 */ /* 0x020fc6000f8e02ff */
        /* <DEDUP_REMOVED lines=16> */
[----:B------:R-:W5:Y:S04]  /*1c510*/  LDL.LU R3, [R1+0xc0] ;  /* 0x0000c00001037983 */ /* 0x000f680000300800 */
[----:B------:R-:W-:Y:S04]  /*1c520*/  STL [R1+0x514], R9 ;  /* 0x0005140901007387 */ /* 0x000fe80000100800 */
[----:B-1----:R-:W5:Y:S01]  /*1c530*/  LDL.LU R10, [R1+0xb8] ;  /* 0x0000b800010a7983 */ /* 0x002f620000300800 */
[----:B------:R-:W-:-:S03]  /*1c540*/  IMAD R4, R4, UR7, RZ ;  /* 0x0000000704047c24 */ /* 0x000fc6000f8e02ff */
[----:B------:R-:W5:Y:S04]  /*1c550*/  LDL.LU R17, [R1+0xb4] ;  /* 0x0000b40001117983 */ /* 0x000f680000300800 */
[----:B------:R0:W-:Y:S04]  /*1c560*/  STL [R1+0x510], R4 ;  /* 0x0005100401007387 */ /* 0x0001e80000100800 */
[----:B------:R-:W5:Y:S04]  /*1c570*/  LDL.LU R20, [R1+0xb0] ;  /* 0x0000b00001147983 */ /* 0x000f680000300800 */
[----:B------:R-:W5:Y:S04]  /*1c580*/  LDL.LU R25, [R1+0xac] ;  /* 0x0000ac0001197983 */ /* 0x000f680000300800 */
[----:B0-----:R-:W5:Y:S01]  /*1c590*/  LDL.LU R4, [R1+0xa8] ;  /* 0x0000a80001047983 */ /* 0x001f620000300800 */
[----:B------:R-:W-:-:S03]  /*1c5a0*/  IMAD R9, R5, UR7, RZ ;  /* 0x0000000705097c24 */ /* 0x000fc6000f8e02ff */
[----:B------:R-:W5:Y:S04]  /*1c5b0*/  LDL.LU R5, [R1+0xa0] ;  /* 0x0000a00001057983 */ /* 0x000f680000300800 */
[----:B------:R0:W-:Y:S01]  /*1c5c0*/  STL [R1+0x50c], R9 ;  /* 0x00050c0901007387 */ /* 0x0001e20000100800 */
[----:B------:R-:W-:-:S03]  /*1c5d0*/  IMAD R11, R6, UR7, RZ ;  /* 0x00000007060b7c24 */ /* 0x000fc6000f8e02ff */
[----:B------:R-:W5:Y:S04]  /*1c5e0*/  LDL.LU R6, [R1+0x9c] ;  /* 0x00009c0001067983 */ /* 0x000f680000300800 */
[----:B------:R4:W-:Y:S01]  /*1c5f0*/  STL [R1+0x508], R11 ;  /* 0x0005080b01007387 */ /* 0x0009e20000100800 */
[----:B0-----:R-:W-:-:S03]  /*1c600*/  IMAD R9, R7, UR7, RZ ;  /* 0x0000000707097c24 */ /* 0x001fc6000f8e02ff */
        /* <DEDUP_REMOVED lines=8> */
[----:B--2---:R-:W-:Y:S02]  /*1c690*/  IMAD R11, R28, UR7, RZ ;  /* 0x000000071c0b7c24 */ /* 0x004fe4000f8e02ff */
[----:B0-----:R-:W-:Y:S02]  /*1c6a0*/  IMAD R9, R23, UR7, RZ ;  /* 0x0000000717097c24 */ /* 0x001fe4000f8e02ff */
[----:B------:R-:W2:Y:S04]  /*1c6b0*/  LDL.LU R23, [R1+0x84] ;  /* 0x0000840001177983 */ /* 0x000ea80000300800 */
[----:B------:R5:W-:Y:S04]  /*1c6c0*/  STL [R1+0x4ec], R11 ;  /* 0x0004ec0b01007387 */ /* 0x000be80000100800 */
        /* <DEDUP_REMOVED lines=16> */
[----:B0-----:R-:W-:Y:S02]  /*1c7d0*/  IMAD R9, R13, UR7, RZ ;  /* 0x000000070d097c24 */ /* 0x001fe4000f8e02ff */
[----:B-1----:R-:W-:Y:S02]  /*1c7e0*/  IMAD R11, R3, UR7, RZ ;  /* 0x00000007030b7c24 */ /* 0x002fe4000f8e02ff */
[----:B------:R-:W5:Y:S04]  /*1c7f0*/  LDL.LU R3, [R1+0x60] ;  /* 0x0000600001037983 */ /* 0x000f680000300800 */
[----:B------:R0:W-:Y:S04]  /*1c800*/  STL [R1+0x4cc], R9 ;  /* 0x0004cc0901007387 */ /* 0x0001e80000100800 */
[----:B------:R1:W-:Y:S01]  /*1c810*/  STL [R1+0x4c8], R11 ;  /* 0x0004c80b01007387 */ /* 0x0003e20000100800 */
[----:B0-----:R-:W-:-:S02]  /*1c820*/  IMAD R9, R10, UR7, RZ ;  /* 0x000000070a097c24 */ /* 0x001fc4000f8e02ff */
[----:B------:R-:W-:Y:S02]  /*1c830*/  IMAD R10, R17, UR7, RZ ;  /* 0x00000007110a7c24 */ /* 0x000fe4000f8e02ff */
[----:B-1----:R-:W-:Y:S01]  /*1c840*/  IMAD R11, R20, UR7, RZ ;  /* 0x00000007140b7c24 */ /* 0x002fe2000f8e02ff */
[----:B------:R0:W-:Y:S04]  /*1c850*/  STL [R1+0x4c4], R9 ;  /* 0x0004c40901007387 */ /* 0x0001e80000100800 */
[----:B------:R1:W-:Y:S01]  /*1c860*/  STL [R1+0x4c0], R10 ;  /* 0x0004c00a01007387 */ /* 0x0003e20000100800 */
[----:B0-----:R-:W-:-:S03]  /*1c870*/  IMAD R9, R25, UR7, RZ ;  /* 0x0000000719097c24 */ /* 0x001fc6000f8e02ff */
[----:B------:R-:W-:Y:S01]  /*1c880*/  STL [R1+0x4bc], R11 ;  /* 0x0004bc0b01007387 */ /* 0x000fe20000100800 */
[----:B-1----:R-:W-:-:S03]  /*1c890*/  IMAD R10, R4, UR7, RZ ;  /* 0x00000007040a7c24 */ /* 0x002fc6000f8e02ff */
[----:B------:R-:W5:Y:S04]  /*1c8a0*/  LDL.LU R4, [R1+0x5c] ;  /* 0x00005c0001047983 */ /* 0x000f680000300800 */
[----:B------:R0:W-:Y:S04]  /*1c8b0*/  STL [R1+0x4b8], R9 ;  /* 0x0004b80901007387 */ /* 0x0001e80000100800 */
        /* <DEDUP_REMOVED lines=15> */
[----:B------:R-:W3:Y:S04]  /*1c9b0*/  LDL.LU R25, [R1+0x40] ;  /* 0x0000400001197983 */ /* 0x000ee80000300800 */
[----:B------:R5:W-:Y:S04]  /*1c9c0*/  STL [R1+0x4a0], R9 ;  /* 0x0004a00901007387 */ /* 0x000be80000100800 */
[----:B------:R-:W3:Y:S01]  /*1c9d0*/  LDL.LU R24, [R1+0x34] ;  /* 0x0000340001187983 */ /* 0x000ee20000300800 */
[----:B--2---:R-:W-:-:S05]  /*1c9e0*/  IMAD R10, R23, UR7, RZ ;  /* 0x00000007170a7c24 */ /* 0x004fca000f8e02ff */
[----:B------:R0:W-:Y:S04]  /*1c9f0*/  STL [R1+0x49c], R10 ;  /* 0x00049c0a01007387 */ /* 0x0001e80000100800 */
[----:B------:R-:W2:Y:S01]  /*1ca00*/  LDL.LU R23, [R1+0x30] ;  /* 0x0000300001177983 */ /* 0x000ea20000300800 */
[----:B-----5:R-:W-:-:S05]  /*1ca10*/  IMAD R9, R21, UR7, RZ ;  /* 0x0000000715097c24 */ /* 0x020fca000f8e02ff */
[----:B------:R1:W-:Y:S04]  /*1ca20*/  STL [R1+0x498], R9 ;  /* 0x0004980901007387 */ /* 0x0003e80000100800 */
[----:B------:R-:W5:Y:S01]  /*1ca30*/  LDL.LU R21, [R1+0x2c] ;  /* 0x00002c0001157983 */ /* 0x000f620000300800 */
[----:B0-----:R-:W-:-:S05]  /*1ca40*/  IMAD R10, R19, UR7, RZ ;  /* 0x00000007130a7c24 */ /* 0x001fca000f8e02ff */
[----:B------:R0:W-:Y:S04]  /*1ca50*/  STL [R1+0x494], R10 ;  /* 0x0004940a01007387 */ /* 0x0001e80000100800 */
[----:B------:R-:W5:Y:S01]  /*1ca60*/  LDL.LU R19, [R1+0x28] ;  /* 0x0000280001137983 */ /* 0x000f620000300800 */
[----:B-1----:R-:W-:-:S05]  /*1ca70*/  IMAD R9, R18, UR7, RZ ;  /* 0x0000000712097c24 */ /* 0x002fca000f8e02ff */
[----:B------:R1:W-:Y:S04]  /*1ca80*/  STL [R1+0x490], R9 ;  /* 0x0004900901007387 */ /* 0x0003e80000100800 */
[----:B------:R-:W5:Y:S01]  /*1ca90*/  LDL.LU R18, [R1+0x24] ;  /* 0x0000240001127983 */ /* 0x000f620000300800 */
[----:B0-----:R-:W-:-:S05]  /*1caa0*/  IMAD R10, R16, UR7, RZ ;  /* 0x00000007100a7c24 */ /* 0x001fca000f8e02ff */
[----:B------:R0:W-:Y:S01]  /*1cab0*/  STL [R1+0x48c], R10 ;  /* 0x00048c0a01007387 */ /* 0x0001e20000100800 */
[----:B-1----:R-:W-:-:S03]  /*1cac0*/  IMAD R9, R15, UR7, RZ ;  /* 0x000000070f097c24 */ /* 0x002fc6000f8e02ff */
[----:B------:R-:W5:Y:S04]  /*1cad0*/  LDL.LU R13, [R1+0x20] ;  /* 0x00002000010d7983 */ /* 0x000f680000300800 */
[----:B------:R-:W5:Y:S04]  /*1cae0*/  LDL.LU R15, [R1+0x1c] ;  /* 0x00001c00010f7983 */ /* 0x000f680000300800 */
[----:B------:R-:W-:Y:S04]  /*1caf0*/  STL [R1+0x488], R9 ;  /* 0x0004880901007387 */ /* 0x000fe80000100800 */
[----:B0-----:R-:W5:Y:S01]  /*1cb00*/  LDL.LU R10, [R1+0x18] ;  /* 0x00001800010a7983 */ /* 0x001f620000300800 */
        /* <DEDUP_REMOVED lines=10> */
[----:B------:R-:W5:Y:S01]  /*1cbb0*/  LDL.LU R5, [R1+0x194] ;  /* 0x0001940001057983 */ /* 0x000f620000300800 */
[----:B0-----:R-:W-:-:S03]  /*1cbc0*/  IMAD R9, R6, UR7, RZ ;  /* 0x0000000706097c24 */ /* 0x001fc6000f8e02ff */
[----:B------:R0:W-:Y:S04]  /*1cbd0*/  STL [R1+0x47c], R11 ;  /* 0x00047c0b01007387 */ /* 0x0001e80000100800 */
        /* <DEDUP_REMOVED lines=8> */
[----:B---3--:R-:W-:Y:S02]  /*1cc60*/  IMAD R11, R28, UR7, RZ ;  /* 0x000000071c0b7c24 */ /* 0x008fe4000f8e02ff */
[----:B0-----:R-:W-:Y:S02]  /*1cc70*/  IMAD R9, R25, UR7, RZ ;  /* 0x0000000719097c24 */ /* 0x001fe4000f8e02ff */
[----:B------:R-:W3:Y:S04]  /*1cc80*/  LDL.LU R25, [R1+0x1b4] ;  /* 0x0001b40001197983 */ /* 0x000ee80000300800 */
[----:B------:R0:W-:Y:S04]  /*1cc90*/  STL [R1+0x46c], R11 ;  /* 0x00046c0b01007387 */ /* 0x0001e80000100800 */
[----:B------:R2:W-:Y:S01]  /*1cca0*/  STL [R1+0x468], R9 ;  /* 0x0004680901007387 */ /* 0x0005e20000100800 */
[----:B0-----:R-:W-:-:S03]  /*1ccb0*/  IMAD R11, R24, UR7, RZ ;  /* 0x00000007180b7c24 */ /* 0x001fc6000f8e02ff */
[----:B------:R-:W3:Y:S01]  /*1ccc0*/  LDL.LU R24, [R1+0x1b8] ;  /* 0x0001b80001187983 */ /* 0x000ee20000300800 */
[----:B--2---:R-:W-:-:S03]  /*1ccd0*/  IMAD R9, R23, UR7, RZ ;  /* 0x0000000717097c24 */ /* 0x004fc6000f8e02ff */
[----:B------:R5:W-:Y:S04]  /*1cce0*/  STL [R1+0x464], R11 ;  /* 0x0004640b01007387 */ /* 0x000be80000100800 */
        /* <DEDUP_REMOVED lines=17> */
[----:B-1----:R-:W-:-:S03]  /*1ce00*/  IMAD R11, R17, UR7, RZ ;  /* 0x00000007110b7c24 */ /* 0x002fc6000f8e02ff */
[----:B------:R0:W-:Y:S01]  /*1ce10*/  STL [R1+0x448], R9 ;  /* 0x0004480901007387 */ /* 0x0001e20000100800 */
[----:B------:R-:W-:-:S03]  /*1ce20*/  IMAD R10, R20, UR7, RZ ;  /* 0x00000007140a7c24 */ /* 0x000fc6000f8e02ff */
[----:B------:R-:W-:Y:S01]  /*1ce30*/  STL [R1+0x444], R11 ;  /* 0x0004440b01007387 */ /* 0x000fe20000100800 */
[----:B------:R-:W-:Y:S02]  /*1ce40*/  IMAD R3, R3, UR7, RZ ;  /* 0x0000000703037c24 */ /* 0x000fe4000f8e02ff */
[----:B0-----:R-:W-:Y:S01]  /*1ce50*/  IMAD R9, R16, UR7, RZ ;  /* 0x0000000710097c24 */ /* 0x001fe2000f8e02ff */
[----:B------:R-:W-:Y:S04]  /*1ce60*/  STL [R1+0x440], R10 ;  /* 0x0004400a01007387 */ /* 0x000fe80000100800 */
[----:B------:R-:W-:Y:S04]  /*1ce70*/  STL [R1+0x7464], R3 ;  /* 0x0074640301007387 */ /* 0x000fe80000100800 */
[----:B------:R3:W-:Y:S01]  /*1ce80*/  STL [R1], R9 ;  /* 0x0000000901007387 */ /* 0x0007e20000100800 */
[----:B------:R-:W-:-:S05]  /*1ce90*/  IMAD R4, R4, UR7, RZ ;  /* 0x0000000704047c24 */ /* 0x000fca000f8e02ff */
[----:B------:R-:W-:Y:S01]  /*1cea0*/  STL [R1+0x7468], R4 ;  /* 0x0074680401007387 */ /* 0x000fe20000100800 */
[----:B------:R-:W-:-:S05]  /*1ceb0*/  IMAD R5, R5, UR7, RZ ;  /* 0x0000000705057c24 */ /* 0x000fca000f8e02ff */
[----:B------:R-:W-:Y:S01]  /*1cec0*/  STL [R1+0x746c], R5 ;  /* 0x00746c0501007387 */ /* 0x000fe20000100800 */
[----:B------:R-:W-:Y:S02]  /*1ced0*/  IMAD R6, R6, UR7, RZ ;  /* 0x0000000706067c24 */ /* 0x000fe4000f8e02ff */
[----:B------:R-:W-:-:S03]  /*1cee0*/  IMAD R7, R7, UR7, RZ ;  /* 0x0000000707077c24 */ /* 0x000fc6000f8e02ff */
[----:B------:R-:W-:Y:S04]  /*1cef0*/  STL [R1+0x7470], R6 ;  /* 0x0074700601007387 */ /* 0x000fe80000100800 */
[----:B------:R-:W-:Y:S04]  /*1cf00*/  STL [R1+0x7474], R7 ;  /* 0x0074740701007387 */ /* 0x000fe80000100800 */
[----:B------:R-:W5:Y:S01]  /*1cf10*/  LDL.LU R16, [R1+0x40c] ;  /* 0x00040c0001107983 */ /* 0x000f620000300800 */
[----:B----4-:R-:W-:-:S05]  /*1cf20*/  IMAD R8, R8, UR7, RZ ;  /* 0x0000000708087c24 */ /* 0x010fca000f8e02ff */
[----:B------:R-:W-:Y:S01]  /*1cf30*/  STL [R1+0x7478], R8 ;  /* 0x0074780801007387 */ /* 0x000fe20000100800 */
[----:B---3--:R-:W-:-:S05]  /*1cf40*/  IMAD R9, R25, UR7, RZ ;  /* 0x0000000719097c24 */ /* 0x008fca000f8e02ff */
[----:B------:R-:W-:Y:S01]  /*1cf50*/  STL [R1+0x747c], R9 ;  /* 0x00747c0901007387 */ /* 0x000fe20000100800 */
[----:B------:R-:W-:Y:S02]  /*1cf60*/  IMAD R10, R24, UR7, RZ ;  /* 0x00000007180a7c24 */ /* 0x000fe4000f8e02ff */
[----:B--2---:R-:W-:-:S03]  /*1cf70*/  IMAD R11, R23, UR7, RZ ;  /* 0x00000007170b7c24 */ /* 0x004fc6000f8e02ff */
[----:B------:R-:W-:Y:S01]  /*1cf80*/  STL [R1+0x7480], R10 ;  /* 0x0074800a01007387 */ /* 0x000fe20000100800 */
[----:B-----5:R-:W-:-:S03]  /*1cf90*/  IMAD R12, R21, UR7, RZ ;  /* 0x00000007150c7c24 */ /* 0x020fc6000f8e02ff */
[----:B------:R-:W-:Y:S04]  /*1cfa0*/  STL [R1+0x7484], R11 ;  /* 0x0074840b01007387 */ /* 0x000fe80000100800 */
[----:B------:R-:W-:Y:S01]  /*1cfb0*/  STL [R1+0x7488], R12 ;  /* 0x0074880c01007387 */ /* 0x000fe20000100800 */
[----:B------:R-:W-:-:S05]  /*1cfc0*/  IMAD R13, R19, UR7, RZ ;  /* 0x00000007130d7c24 */ /* 0x000fca000f8e02ff */
[----:B------:R-:W-:Y:S04]  /*1cfd0*/  STL [R1+0x748c], R13 ;  /* 0x00748c0d01007387 */ /* 0x000fe80000100800 */
[----:B------:R-:W2:Y:S01]  /*1cfe0*/  LDL.LU R19, [R1+0x414] ;  /* 0x0004140001137983 */ /* 0x000ea20000300800 */
[----:B------:R-:W-:-:S05]  /*1cff0*/  IMAD R14, R18, UR7, RZ ;  /* 0x00000007120e7c24 */ /* 0x000fca000f8e02ff */
[----:B------:R0:W-:Y:S04]  /*1d000*/  STL [R1+0x7490], R14 ;  /* 0x0074900e01007387 */ /* 0x0001e80000100800 */
[----:B0-----:R-:W3:Y:S04]  /*1d010*/  LDL.LU R14, [R1+0x4f0] ;  /* 0x0004f000010e7983 */ /* 0x001ee80000300800 */
[----:B------:R-:W4:Y:S04]  /*1d020*/  LDL.LU R21, [R1+0x4e8] ;  /* 0x0004e80001157983 */ /* 0x000f280000300800 */
[----:B------:R-:W5:Y:S04]  /*1d030*/  LDL.LU R13, [R1+0x43c] ;  /* 0x00043c00010d7983 */ /* 0x000f680000300800 */
[----:B------:R-:W5:Y:S04]  /*1d040*/  LDL.LU R12, [R1+0x438] ;  /* 0x00043800010c7983 */ /* 0x000f680000300800 */
[----:B------:R-:W5:Y:S01]  /*1d050*/  LDL.LU R11, [R1+0x434] ;  /* 0x00043400010b7983 */ /* 0x000f620000300800 */
[----:B------:R-:W-:-:S03]  /*1d060*/  IMAD R15, R15, UR7, RZ ;  /* 0x000000070f0f7c24 */ /* 0x000fc6000f8e02ff */
        /* <DEDUP_REMOVED lines=8> */
[----:B------:R0:W-:Y:S04]  /*1d0f0*/  STL [R1+0x7494], R15 ;  /* 0x0074940f01007387 */ /* 0x0001e80000100800 */
[----:B0-----:R-:W3:Y:S04]  /*1d100*/  LDL.LU R15, [R1+0x4f4] ;  /* 0x0004f400010f7983 */ /* 0x001ee80000300800 */
[----:B------:R-:W5:Y:S04]  /*1d110*/  LDL.LU R3, [R1+0x408] ;  /* 0x0004080001037983 */ /* 0x000f680000300800 */
[----:B------:R-:W5:Y:S04]  /*1d120*/  LDL.LU R29, [R1+0x400] ;  /* 0x00040000011d7983 */ /* 0x000f680000300800 */
[----:B------:R-:W5:Y:S04]  /*1d130*/  LDL.LU R22, [R1+0x3f8] ;  /* 0x0003f80001167983 */ /* 0x000f680000300800 */
[----:B------:R-:W5:Y:S04]  /*1d140*/  LDL.LU R26, [R1+0x3f0] ;  /* 0x0003f000011a7983 */ /* 0x000f680000300800 */
[----:B------:R-:W5:Y:S04]  /*1d150*/  LDL.LU R27, [R1+0x3e8] ;  /* 0x0003e800011b7983 */ /* 0x000f680000300800 */
[----:B------:R-:W5:Y:S04]  /*1d160*/  LDL.LU R28, [R1+0x3e0] ;  /* 0x0003e000011c7983 */ /* 0x000f680000300800 */
[----:B------:R-:W5:Y:S01]  /*1d170*/  LDL.LU R20, [R1+0x3dc] ;  /* 0x0003dc0001147983 */ /* 0x000f620000300800 */
[----:B------:R-:W-:-:S03]  /*1d180*/  IMAD R16, R16, UR7, RZ ;  /* 0x0000000710107c24 */ /* 0x000fc6000f8e02ff */
[----:B------:R-:W5:Y:S04]  /*1d190*/  LDL.LU R25, [R1+0x3d8] ;  /* 0x0003d80001197983 */ /* 0x000f680000300800 */
[----:B------:R-:W5:Y:S04]  /*1d1a0*/  LDL.LU R23, [R1+0x3d4] ;  /* 0x0003d40001177983 */ /* 0x000f680000300800 */
[----:B------:R-:W5:Y:S04]  /*1d1b0*/  LDL.LU R18, [R1+0x3d0] ;  /* 0x0003d00001127983 */ /* 0x000f680000300800 */
[----:B------:R0:W-:Y:S04]  /*1d1c0*/  STL [R1+0x7498], R16 ;  /* 0x0074981001007387 */ /* 0x0001e80000100800 */
[----:B0-----:R-:W4:Y:S01]  /*1d1d0*/  LDL.LU R16, [R1+0x4fc] ;  /* 0x0004fc0001107983 */ /* 0x001f220000300800 */
[----:B--2---:R-:W-:-:S03]  /*1d1e0*/  IMAD R17, R19, UR7, RZ ;  /* 0x0000000713117c24 */ /* 0x004fc6000f8e02ff */
[----:B------:R-:W2:Y:S04]  /*1d1f0*/  LDL.LU R19, [R1+0x3cc] ;  /* 0x0003cc0001137983 */ /* 0x000ea80000300800 */
[----:B------:R4:W-:Y:S02]  /*1d200*/  STL [R1+0x749c], R17 ;  /* 0x00749c1101007387 */ /* 0x0009e40000100800 */
[----:B----4-:R-:W-:Y:S02]  /*1d210*/  IMAD R17, R16, UR7, RZ ;  /* 0x0000000710117c24 */ /* 0x010fe4000f8e02ff */
[----:B---3--:R-:W-:Y:S02]  /*1d220*/  IMAD R16, R15, UR7, RZ ;  /* 0x000000070f107c24 */ /* 0x008fe4000f8e02ff */
[----:B------:R-:W-:Y:S01]  /*1d230*/  IMAD R15, R21, UR7, RZ ;  /* 0x00000007150f7c24 */ /* 0x000fe2000f8e02ff */
[----:B------:R-:W-:Y:S04]  /*1d240*/  STL [R1+0x4fc], R17 ;  /* 0x0004fc1101007387 */ /* 0x000fe80000100800 */
[----:B------:R-:W-:Y:S04]  /*1d250*/  STL [R1+0x584], R16 ;  /* 0x0005841001007387 */ /* 0x000fe80000100800 */
[----:B------:R-:W3:Y:S01]  /*1d260*/  LDL.LU R21, [R1+0x3c8] ;  /* 0x0003c80001157983 */ /* 0x000ee20000300800 */
[----:B------:R-:W-:-:S05]  /*1d270*/  IMAD R14, R14, UR7, RZ ;  /* 0x000000070e0e7c24 */ /* 0x000fca000f8e02ff */
[----:B------:R5:W-:Y:S04]  /*1d280*/  STL [R1+0x590], R14 ;  /* 0x0005900e01007387 */ /* 0x000be80000100800 */
[----:B------:R-:W-:Y:S01]  /*1d290*/  STL [R1+0x59c], R15 ;  /* 0x00059c0f01007387 */ /* 0x000fe20000100800 */
[----:B-----5:R-:W-:Y:S02]  /*1d2a0*/  IMAD R14, R13, UR7, RZ ;  /* 0x000000070d0e7c24 */ /* 0x020fe4000f8e02ff */
[----:B------:R-:W-:Y:S02]  /*1d2b0*/  IMAD R13, R12, UR7, RZ ;  /* 0x000000070c0d7c24 */ /* 0x000fe4000f8e02ff */
[----:B------:R-:W-:Y:S02]  /*1d2c0*/  IMAD R12, R11, UR7, RZ ;  /* 0x000000070b0c7c24 */ /* 0x000fe4000f8e02ff */
[----:B------:R-:W-:Y:S01]  /*1d2d0*/  IMAD R11, R10, UR7, RZ ;  /* 0x000000070a0b7c24 */ /* 0x000fe2000f8e02ff */
[----:B------:R-:W-:Y:S01]  /*1d2e0*/  STL [R1+0x5a4], R14 ;  /* 0x0005a40e01007387 */ /* 0x000fe20000100800 */
[----:B------:R-:W-:-:S02]  /*1d2f0*/  IMAD R10, R9, UR7, RZ ;  /* 0x00000007090a7c24 */ /* 0x000fc4000f8e02ff */
[----:B------:R-:W-:Y:S01]  /*1d300*/  IMAD R9, R8, UR7, RZ ;  /* 0x0000000708097c24 */ /* 0x000fe2000f8e02ff */
[----:B------:R-:W-:Y:S01]  /*1d310*/  STL [R1+0x5b0], R13 ;  /* 0x0005b00d01007387 */ /* 0x000fe20000100800 */
[----:B------:R-:W-:Y:S02]  /*1d320*/  IMAD R8, R7, UR7, RZ ;  /* 0x0000000707087c24 */ /* 0x000fe4000f8e02ff */
[----:B------:R-:W-:Y:S01]  /*1d330*/  IMAD R7, R6, UR7, RZ ;  /* 0x0000000706077c24 */ /* 0x000fe2000f8e02ff */
[----:B------:R-:W-:Y:S01]  /*1d340*/  STL [R1+0x5b8], R12 ;  /* 0x0005b80c01007387 */ /* 0x000fe20000100800 */
[----:B------:R-:W-:-:S03]  /*1d350*/  IMAD R6, R5, UR7, RZ ;  /* 0x0000000705067c24 */ /* 0x000fc6000f8e02ff */
[----:B------:R-:W-:Y:S01]  /*1d360*/  STL [R1+0x5c4], R11 ;  /* 0x0005c40b01007387 */ /* 0x000fe20000100800 */
[----:B------:R-:W-:-:S03]  /*1d370*/  IMAD R5, R4, UR7, RZ ;  /* 0x0000000704057c24 */ /* 0x000fc6000f8e02ff */
[----:B------:R-:W-:Y:S01]  /*1d380*/  STL [R1+0x5cc], R10 ;  /* 0x0005cc0a01007387 */ /* 0x000fe20000100800 */
[----:B------:R-:W-:-:S03]  /*1d390*/  IMAD R4, R24, UR7, RZ ;  /* 0x0000000718047c24 */ /* 0x000fc6000f8e02ff */
[----:B------:R-:W-:Y:S04]  /*1d3a0*/  STL [R1+0x5d8], R9 ;  /* 0x0005d80901007387 */ /* 0x000fe80000100800 */
[----:B------:R-:W-:Y:S04]  /*1d3b0*/  STL [R1+0x5e0], R8 ;  /* 0x0005e00801007387 */ /* 0x000fe80000100800 */
[----:B------:R-:W-:Y:S04]  /*1d3c0*/  STL [R1+0x5ec], R7 ;  /* 0x0005ec0701007387 */ /* 0x000fe80000100800 */
[----:B------:R-:W-:Y:S04]  /*1d3d0*/  STL [R1+0x5f8], R6 ;  /* 0x0005f80601007387 */ /* 0x000fe80000100800 */
[----:B------:R-:W4:Y:S04]  /*1d3e0*/  LDL.LU R24, [R1+0x3c4] ;  /* 0x0003c40001187983 */ /* 0x000f280000300800 */
[----:B------:R0:W-:Y:S04]  /*1d3f0*/  STL [R1+0x600], R5 ;  /* 0x0006000501007387 */ /* 0x0001e80000100800 */
[----:B------:R1:W-:Y:S01]  /*1d400*/  STL [R1+0x60c], R4 ;  /* 0x00060c0401007387 */ /* 0x0003e20000100800 */
[----:B0-----:R-:W-:-:S02]  /*1d410*/  IMAD R5, R3, UR7, RZ ;  /* 0x0000000703057c24 */ /* 0x001fc4000f8e02ff */
[----:B------:R-:W-:Y:S02]  /*1d420*/  IMAD R3, R29, UR7, RZ ;  /* 0x000000071d037c24 */ /* 0x000fe4000f8e02ff */
[----:B-1----:R-:W-:Y:S01]  /*1d430*/  IMAD R4, R22, UR7, RZ ;  /* 0x0000000716047c24 */ /* 0x002fe2000f8e02ff */
[----:B------:R0:W-:Y:S04]  /*1d440*/  STL [R1+0x614], R5 ;  /* 0x0006140501007387 */ /* 0x0001e80000100800 */
[----:B------:R1:W-:Y:S04]  /*1d450*/  STL [R1+0x620], R3 ;  /* 0x0006200301007387 */ /* 0x0003e80000100800 */
[----:B------:R5:W-:Y:S01]  /*1d460*/  STL [R1+0x628], R4 ;  /* 0x0006280401007387 */ /* 0x000be20000100800 */
[----:B0-----:R-:W-:-:S02]  /*1d470*/  IMAD R5, R26, UR7, RZ ;  /* 0x000000071a057c24 */ /* 0x001fc4000f8e02ff */
[----:B-1----:R-:W-:-:S03]  /*1d480*/  IMAD R3, R27, UR7, RZ ;  /* 0x000000071b037c24 */ /* 0x002fc6000f8e02ff */
[----:B------:R0:W-:Y:S01]  /*1d490*/  STL [R1+0x634], R5 ;  /* 0x0006340501007387 */ /* 0x0001e20000100800 */
[----:B-----5:R-:W-:-:S03]  /*1d4a0*/  IMAD R4, R28, UR7, RZ ;  /* 0x000000071c047c24 */ /* 0x020fc6000f8e02ff */
[----:B------:R1:W-:Y:S04]  /*1d4b0*/  STL [R1+0x63c], R3 ;  /* 0x00063c0301007387 */ /* 0x0003e80000100800 */
[----:B------:R5:W-:Y:S01]  /*1d4c0*/  STL [R1+0x650], R4 ;  /* 0x0006500401007387 */ /* 0x000be20000100800 */
[----:B0-----:R-:W-:Y:S02]  /*1d4d0*/  IMAD R5, R20, UR7, RZ ;  /* 0x0000000714057c24 */ /* 0x001fe4000f8e02ff */
[----:B-1----:R-:W-:-:S03]  /*1d4e0*/  IMAD R3, R25, UR7, RZ ;  /* 0x0000000719037c24 */ /* 0x002fc6000f8e02ff */
[----:B------:R-:W-:Y:S01]  /*1d4f0*/  STL [R1+0x174], R5 ;  /* 0x0001740501007387 */ /* 0x000fe20000100800 */
[----:B-----5:R-:W-:-:S03]  /*1d500*/  IMAD R4, R23, UR7, RZ ;  /* 0x0000000717047c24 */ /* 0x020fc6000f8e02ff */
[----:B------:R-:W5:Y:S04]  /*1d510*/  LDL.LU R23, [R1+0x3c0] ;  /* 0x0003c00001177983 */ /* 0x000f680000300800 */
[----:B------:R0:W-:Y:S04]  /*1d520*/  STL [R1+0x170], R3 ;  /* 0x0001700301007387 */ /* 0x0001e80000100800 */
[----:B------:R-:W-:Y:S04]  /*1d530*/  STL [R1+0x16c], R4 ;  /* 0x00016c0401007387 */ /* 0x000fe80000100800 */
[----:B------:R-:W5:Y:S01]  /*1d540*/  LDL.LU R17, [R1+0x3bc] ;  /* 0x0003bc0001117983 */ /* 0x000f620000300800 */
[----:B0-----:R-:W-:-:S03]  /*1d550*/  IMAD R3, R18, UR7, RZ ;  /* 0x0000000712037c24 */ /* 0x001fc6000f8e02ff */
[----:B------:R-:W5:Y:S04]  /*1d560*/  LDL.LU R18, [R1+0x3b8] ;  /* 0x0003b80001127983 */ /* 0x000f680000300800 */
[----:B------:R2:W-:Y:S04]  /*1d570*/  STL [R1+0x168], R3 ;  /* 0x0001680301007387 */ /* 0x0005e80000100800 */
[----:B------:R-:W5:Y:S04]  /*1d580*/  LDL.LU R16, [R1+0x3b4] ;  /* 0x0003b40001107983 */ /* 0x000f680000300800 */
[----:B------:R-:W5:Y:S01]  /*1d590*/  LDL.LU R15, [R1+0x3b0] ;  /* 0x0003b000010f7983 */ /* 0x000f620000300800 */
[----:B--2---:R-:W-:-:S05]  /*1d5a0*/  IMAD R3, R19, UR7, RZ ;  /* 0x0000000713037c24 */ /* 0x004fca000f8e02ff */
[----:B------:R3:W-:Y:S04]  /*1d5b0*/  STL [R1+0x164], R3 ;  /* 0x0001640301007387 */ /* 0x0007e80000100800 */
[----:B------:R-:W2:Y:S04]  /*1d5c0*/  LDL.LU R14, [R1+0x3ac] ;  /* 0x0003ac00010e7983 */ /* 0x000ea80000300800 */
[----:B------:R-:W2:Y:S04]  /*1d5d0*/  LDL.LU R19, [R1+0x3a8] ;  /* 0x0003a80001137983 */ /* 0x000ea80000300800 */
[----:B------:R-:W2:Y:S04]  /*1d5e0*/  LDL.LU R13, [R1+0x3a4] ;  /* 0x0003a400010d7983 */ /* 0x000ea80000300800 */
[----:B------:R-:W2:Y:S01]  /*1d5f0*/  LDL.LU R12, [R1+0x3a0] ;  /* 0x0003a000010c7983 */ /* 0x000ea20000300800 */
[----:B---3--:R-:W-:-:S05]  /*1d600*/  IMAD R3, R21, UR7, RZ ;  /* 0x0000000715037c24 */ /* 0x008fca000f8e02ff */
        /* <DEDUP_REMOVED lines=11> */
[----:B------:R-:W3:Y:S01]  /*1d6c0*/  LDL.LU R29, [R1+0x374] ;  /* 0x00037400011d7983 */ /* 0x000ee20000300800 */
[----:B----4-:R-:W-:-:S05]  /*1d6d0*/  IMAD R20, R24, UR7, RZ ;  /* 0x0000000718147c24 */ /* 0x010fca000f8e02ff */
[----:B------:R0:W-:Y:S04]  /*1d6e0*/  STL [R1+0x15c], R20 ;  /* 0x00015c1401007387 */ /* 0x0001e80000100800 */
[----:B------:R-:W4:Y:S04]  /*1d6f0*/  LDL.LU R22, [R1+0x370] ;  /* 0x0003700001167983 */ /* 0x000f280000300800 */
[----:B------:R-:W4:Y:S04]  /*1d700*/  LDL.LU R26, [R1+0x36c] ;  /* 0x00036c00011a7983 */ /* 0x000f280000300800 */
[----:B------:R-:W4:Y:S04]  /*1d710*/  LDL.LU R27, [R1+0x368] ;  /* 0x00036800011b7983 */ /* 0x000f280000300800 */
[----:B------:R-:W4:Y:S04]  /*1d720*/  LDL.LU R28, [R1+0x364] ;  /* 0x00036400011c7983 */ /* 0x000f280000300800 */
[----:B0-----:R-:W4:Y:S04]  /*1d730*/  LDL.LU R20, [R1+0x360] ;  /* 0x0003600001147983 */ /* 0x001f280000300800 */
[----:B------:R-:W4:Y:S04]  /*1d740*/  LDL.LU R25, [R1+0x35c] ;  /* 0x00035c0001197983 */ /* 0x000f280000300800 */
[----:B------:R-:W4:Y:S01]  /*1d750*/  LDL.LU R24, [R1+0x358] ;  /* 0x0003580001187983 */ /* 0x000f220000300800 */
[----:B-----5:R-:W-:-:S05]  /*1d760*/  IMAD R23, R23, UR7, RZ ;  /* 0x0000000717177c24 */ /* 0x020fca000f8e02ff */
[----:B------:R0:W-:Y:S01]  /*1d770*/  STL [R1+0x158], R23 ;  /* 0x0001581701007387 */ /* 0x0001e20000100800 */
[----:B------:R-:W-:-:S03]  /*1d780*/  IMAD R17, R17, UR7, RZ ;  /* 0x0000000711117c24 */ /* 0x000fc6000f8e02ff */
[----:B0-----:R-:W5:Y:S04]  /*1d790*/  LDL.LU R23, [R1+0x354] ;  /* 0x0003540001177983 */ /* 0x001f680000300800 */
[----:B------:R0:W-:Y:S02]  /*1d7a0*/  STL [R1+0x154], R17 ;  /* 0x0001541101007387 */ /* 0x0001e40000100800 */
[----:B0-----:R-:W-:Y:S02]  /*1d7b0*/  IMAD R17, R18, UR7, RZ ;  /* 0x0000000712117c24 */ /* 0x001fe4000f8e02ff */
[----:B------:R-:W5:Y:S04]  /*1d7c0*/  LDL.LU R18, [R1+0x350] ;  /* 0x0003500001127983 */ /* 0x000f680000300800 */
[----:B------:R0:W-:Y:S02]  /*1d7d0*/  STL [R1+0x150], R17 ;  /* 0x0001501101007387 */ /* 0x0001e40000100800 */
[----:B0-----:R-:W-:-:S02]  /*1d7e0*/  IMAD R17, R16, UR7, RZ ;  /* 0x0000000710117c24 */ /* 0x001fc4000f8e02ff */
[----:B------:R-:W-:-:S03]  /*1d7f0*/  IMAD R16, R15, UR7, RZ ;  /* 0x000000070f107c24 */ /* 0x000fc6000f8e02ff */
[----:B------:R-:W-:Y:S01]  /*1d800*/  STL [R1+0x14c], R17 ;  /* 0x00014c1101007387 */ /* 0x000fe20000100800 */
[----:B--2---:R-:W-:-:S03]  /*1d810*/  IMAD R14, R14, UR7, RZ ;  /* 0x000000070e0e7c24 */ /* 0x004fc6000f8e02ff */
[----:B------:R-:W-:Y:S01]  /*1d820*/  STL [R1+0x148], R16 ;  /* 0x0001481001007387 */ /* 0x000fe20000100800 */
[----:B------:R-:W-:-:S03]  /*1d830*/  IMAD R15, R19, UR7, RZ ;  /* 0x00000007130f7c24 */ /* 0x000fc6000f8e02ff */
[----:B------:R-:W2:Y:S04]  /*1d840*/  LDL.LU R19, [R1+0x34c] ;  /* 0x00034c0001137983 */ /* 0x000ea80000300800 */
[----:B------:R0:W-:Y:S04]  /*1d850*/  STL [R1+0x144], R14 ;  /* 0x0001440e01007387 */ /* 0x0001e80000100800 */
[----:B------:R-:W-:Y:S01]  /*1d860*/  STL [R1+0x140], R15 ;  /* 0x0001400f01007387 */ /* 0x000fe20000100800 */
[----:B0-----:R-:W-:Y:S02]  /*1d870*/  IMAD R14, R13, UR7, RZ ;  /* 0x000000070d0e7c24 */ /* 0x001fe4000f8e02ff */
[----:B------:R-:W-:-:S03]  /*1d880*/  IMAD R13, R12, UR7, RZ ;  /* 0x000000070c0d7c24 */ /* 0x000fc6000f8e02ff */
[----:B------:R-:W-:Y:S04]  /*1d890*/  STL [R1+0x13c], R14 ;  /* 0x00013c0e01007387 */ /* 0x000fe80000100800 */
[----:B------:R-:W-:Y:S01]  /*1d8a0*/  STL [R1+0x138], R13 ;  /* 0x0001380d01007387 */ /* 0x000fe20000100800 */
[----:B---3--:R-:W-:Y:S02]  /*1d8b0*/  IMAD R12, R11, UR7, RZ ;  /* 0x000000070b0c7c24 */ /* 0x008fe4000f8e02ff */
[----:B------:R-:W-:-:S03]  /*1d8c0*/  IMAD R11, R10, UR7, RZ ;  /* 0x000000070a0b7c24 */ /* 0x000fc6000f8e02ff */
[----:B------:R-:W-:Y:S01]  /*1d8d0*/  STL [R1+0x134], R12 ;  /* 0x0001340c01007387 */ /* 0x000fe20000100800 */
        /* <DEDUP_REMOVED lines=13> */
[----:B------:R-:W3:Y:S04]  /*1d9b0*/  LDL.LU R21, [R1+0x348] ;  /* 0x0003480001157983 */ /* 0x000ee80000300800 */
[----:B------:R0:W-:Y:S04]  /*1d9c0*/  STL [R1+0x118], R5 ;  /* 0x0001180501007387 */ /* 0x0001e80000100800 */
[----:B------:R4:W-:Y:S01]  /*1d9d0*/  STL [R1+0x114], R4 ;  /* 0x0001140401007387 */ /* 0x0009e20000100800 */
[----:B0-----:R-:W-:Y:S02]  /*1d9e0*/  IMAD R5, R3, UR7, RZ ;  /* 0x0000000703057c24 */ /* 0x001fe4000f8e02ff */
[----:B------:R-:W-:-:S03]  /*1d9f0*/  IMAD R3, R29, UR7, RZ ;  /* 0x000000071d037c24 */ /* 0x000fc6000f8e02ff */
[----:B------:R0:W-:Y:S01]  /*1da00*/  STL [R1+0x110], R5 ;  /* 0x0001100501007387 */ /* 0x0001e20000100800 */
[----:B----4-:R-:W-:-:S03]  /*1da10*/  IMAD R4, R22, UR7, RZ ;  /* 0x0000000716047c24 */ /* 0x010fc6000f8e02ff */
[----:B------:R1:W-:Y:S01]  /*1da20*/  STL [R1+0x10c], R3 ;  /* 0x00010c0301007387 */ /* 0x0003e20000100800 */
[----:B0-----:R-:W-:-:S03]  /*1da30*/  IMAD R5, R26, UR7, RZ ;  /* 0x000000071a057c24 */ /* 0x001fc6000f8e02ff */
[----:B------:R0:W-:Y:S04]  /*1da40*/  STL [R1+0x108], R4 ;  /* 0x0001080401007387 */ /* 0x0001e80000100800 */
[----:B------:R4:W-:Y:S01]  /*1da50*/  STL [R1+0x104], R5 ;  /* 0x0001040501007387 */ /* 0x0009e20000100800 */
[----:B-1----:R-:W-:Y:S02]  /*1da60*/  IMAD R3, R27, UR7, RZ ;  /* 0x000000071b037c24 */ /* 0x002fe4000f8e02ff */
[----:B0-----:R-:W-:-:S03]  /*1da70*/  IMAD R4, R28, UR7, RZ ;  /* 0x000000071c047c24 */ /* 0x001fc6000f8e02ff */
[----:B------:R0:W-:Y:S01]  /*1da80*/  STL [R1+0x100], R3 ;  /* 0x0001000301007387 */ /* 0x0001e20000100800 */
[----:B----4-:R-:W-:-:S03]  /*1da90*/  IMAD R5, R20, UR7, RZ ;  /* 0x0000000714057c24 */ /* 0x010fc6000f8e02ff */
[----:B------:R1:W-:Y:S04]  /*1daa0*/  STL [R1+0xfc], R4 ;  /* 0x0000fc0401007387 */ /* 0x0003e80000100800 */
[----:B------:R-:W-:Y:S01]  /*1dab0*/  STL [R1+0xf8], R5 ;  /* 0x0000f80501007387 */ /* 0x000fe20000100800 */
[----:B0-----:R-:W-:Y:S02]  /*1dac0*/  IMAD R3, R25, UR7, RZ ;  /* 0x0000000719037c24 */ /* 0x001fe4000f8e02ff */
[----:B-1----:R-:W-:Y:S02]  /*1dad0*/  IMAD R4, R24, UR7, RZ ;  /* 0x0000000718047c24 */ /* 0x002fe4000f8e02ff */
[----:B------:R-:W4:Y:S04]  /*1dae0*/  LDL.LU R24, [R1+0x344] ;  /* 0x0003440001187983 */ /* 0x000f280000300800 */
[----:B------:R5:W-:Y:S04]  /*1daf0*/  STL [R1+0xf4], R3 ;  /* 0x0000f40301007387 */ /* 0x000be80000100800 */
[----:B------:R-:W-:Y:S04]  /*1db00*/  STL [R1+0xf0], R4 ;  /* 0x0000f00401007387 */ /* 0x000fe80000100800 */
[----:B------:R-:W4:Y:S01]  /*1db10*/  LDL.LU R27, [R1+0x340] ;  /* 0x00034000011b7983 */ /* 0x000f220000300800 */
[----:B-----5:R-:W-:-:S03]  /*1db20*/  IMAD R3, R23, UR7, RZ ;  /* 0x0000000717037c24 */ /* 0x020fc6000f8e02ff */
[----:B------:R-:W5:Y:S04]  /*1db30*/  LDL.LU R23, [R1+0x33c] ;  /* 0x00033c0001177983 */ /* 0x000f680000300800 */
[----:B------:R0:W-:Y:S04]  /*1db40*/  STL [R1+0xec], R3 ;  /* 0x0000ec0301007387 */ /* 0x0001e80000100800 */
[----:B------:R-:W5:Y:S04]  /*1db50*/  LDL.LU R28, [R1+0x338] ;  /* 0x00033800011c7983 */ /* 0x000f680000300800 */
[----:B------:R-:W5:Y:S01]  /*1db60*/  LDL.LU R17, [R1+0x334] ;  /* 0x0003340001117983 */ /* 0x000f620000300800 */
[----:B0-----:R-:W-:-:S05]  /*1db70*/  IMAD R3, R18, UR7, RZ ;  /* 0x0000000712037c24 */ /* 0x001fca000f8e02ff */
[----:B------:R2:W-:Y:S04]  /*1db80*/  STL [R1+0xe8], R3 ;  /* 0x0000e80301007387 */ /* 0x0005e80000100800 */
[----:B------:R-:W5:Y:S04]  /*1db90*/  LDL.LU R16, [R1+0x330] ;  /* 0x0003300001107983 */ /* 0x000f680000300800 */
[----:B------:R-:W5:Y:S04]  /*1dba0*/  LDL.LU R18, [R1+0x32c] ;  /* 0x00032c0001127983 */ /* 0x000f680000300800 */
[----:B------:R-:W5:Y:S04]  /*1dbb0*/  LDL.LU R15, [R1+0x328] ;  /* 0x00032800010f7983 */ /* 0x000f680000300800 */
[----:B------:R-:W5:Y:S01]  /*1dbc0*/  LDL.LU R14, [R1+0x324] ;  /* 0x00032400010e7983 */ /* 0x000f620000300800 */
[----:B--2---:R-:W-:-:S05]  /*1dbd0*/  IMAD R3, R19, UR7, RZ ;  /* 0x0000000713037c24 */ /* 0x004fca000f8e02ff */
[----:B------:R3:W-:Y:S04]  /*1dbe0*/  STL [R1+0xe4], R3 ;  /* 0x0000e40301007387 */ /* 0x0007e80000100800 */
[----:B------:R-:W2:Y:S04]  /*1dbf0*/  LDL.LU R13, [R1+0x320] ;  /* 0x00032000010d7983 */ /* 0x000ea80000300800 */
        /* <DEDUP_REMOVED lines=9> */
[----:B------:R-:W2:Y:S01]  /*1dc90*/  LDL.LU R4, [R1+0x2f8] ;  /* 0x0002f80001047983 */ /* 0x000ea20000300800 */
[----:B---3--:R-:W-:-:S05]  /*1dca0*/  IMAD R3, R21, UR7, RZ ;  /* 0x0000000715037c24 */ /* 0x008fca000f8e02ff */
[----:B------:R0:W-:Y:S04]  /*1dcb0*/  STL [R1+0xe0], R3 ;  /* 0x0000e00301007387 */ /* 0x0001e80000100800 */
[----:B0-----:R-:W3:Y:S04]  /*1dcc0*/  LDL.LU R3, [R1+0x2f4] ;  /* 0x0002f40001037983 */ /* 0x001ee80000300800 */
[----:B------:R-:W3:Y:S04]  /*1dcd0*/  LDL.LU R29, [R1+0x2f0] ;  /* 0x0002f000011d7983 */ /* 0x000ee80000300800 */
[----:B------:R-:W3:Y:S04]  /*1dce0*/  LDL.LU R22, [R1+0x2ec] ;  /* 0x0002ec0001167983 */ /* 0x000ee80000300800 */
[----:B------:R-:W3:Y:S04]  /*1dcf0*/  LDL.LU R26, [R1+0x2e8] ;  /* 0x0002e800011a7983 */ /* 0x000ee80000300800 */
[----:B------:R-:W3:Y:S04]  /*1dd00*/  LDL.LU R20, [R1+0x2e4] ;  /* 0x0002e40001147983 */ /* 0x000ee80000300800 */
[----:B------:R-:W3:Y:S04]  /*1dd10*/  LDL.LU R25, [R1+0x2e0] ;  /* 0x0002e00001197983 */ /* 0x000ee80000300800 */
[----:B------:R-:W3:Y:S01]  /*1dd20*/  LDL.LU R21, [R1+0x2dc] ;  /* 0x0002dc0001157983 */ /* 0x000ee20000300800 */
[----:B----4-:R-:W-:-:S05]  /*1dd30*/  IMAD R24, R24, UR7, RZ ;  /* 0x0000000718187c24 */ /* 0x010fca000f8e02ff */
[----:B------:R0:W-:Y:S01]  /*1dd40*/  STL [R1+0xdc], R24 ;  /* 0x0000dc1801007387 */ /* 0x0001e20000100800 */
[----:B------:R-:W-:-:S03]  /*1dd50*/  IMAD R27, R27, UR7, RZ ;  /* 0x000000071b1b7c24 */ /* 0x000fc6000f8e02ff */
[----:B0-----:R-:W4:Y:S04]  /*1dd60*/  LDL.LU R24, [R1+0x2d8] ;  /* 0x0002d80001187983 */ /* 0x001f280000300800 */
[----:B------:R0:W-:Y:S04]  /*1dd70*/  STL [R1+0xd8], R27 ;  /* 0x0000d81b01007387 */ /* 0x0001e80000100800 */
[----:B0-----:R-:W4:Y:S01]  /*1dd80*/  LDL.LU R27, [R1+0x7500] ;  /* 0x00750000011b7983 */ /* 0x001f220000300800 */
[----:B-----5:R-:W-:-:S05]  /*1dd90*/  IMAD R23, R23, UR7, RZ ;  /* 0x0000000717177c24 */ /* 0x020fca000f8e02ff */
[----:B------:R0:W-:Y:S01]  /*1dda0*/  STL [R1+0xd4], R23 ;  /* 0x0000d41701007387 */ /* 0x0001e20000100800 */
[----:B------:R-:W-:Y:S02]  /*1ddb0*/  IMAD R28, R28, UR7, RZ ;  /* 0x000000071c1c7c24 */ /* 0x000fe4000f8e02ff */
[----:B------:R-:W-:Y:S01]  /*1ddc0*/  IMAD R17, R17, UR7, RZ ;  /* 0x0000000711117c24 */ /* 0x000fe2000f8e02ff */
[----:B0-----:R-:W5:Y:S04]  /*1ddd0*/  LDL.LU R23, [R1+0x2d4] ;  /* 0x0002d40001177983 */ /* 0x001f680000300800 */
[----:B------:R0:W-:Y:S01]  /*1dde0*/  STL [R1+0xd0], R28 ;  /* 0x0000d01c01007387 */ /* 0x0001e20000100800 */
[----:B------:R-:W-:-:S03]  /*1ddf0*/  IMAD R16, R16, UR7, RZ ;  /* 0x0000000710107c24 */ /* 0x000fc6000f8e02ff */
[----:B0-----:R-:W5:Y:S04]  /*1de00*/  LDL.LU R28, [R1+0x74fc] ;  /* 0x0074fc00011c7983 */ /* 0x001f680000300800 */
[----:B------:R0:W-:Y:S02]  /*1de10*/  STL [R1+0xcc], R17 ;  /* 0x0000cc1101007387 */ /* 0x0001e40000100800 */
[----:B0-----:R-:W-:Y:S02]  /*1de20*/  IMAD R17, R18, UR7, RZ ;  /* 0x0000000712117c24 */ /* 0x001fe4000f8e02ff */
[----:B------:R-:W5:Y:S04]  /*1de30*/  LDL.LU R18, [R1+0x2d0] ;  /* 0x0002d00001127983 */ /* 0x000f680000300800 */
[----:B------:R0:W-:Y:S04]  /*1de40*/  STL [R1+0xc8], R16 ;  /* 0x0000c81001007387 */ /* 0x0001e80000100800 */
[----:B------:R-:W-:Y:S01]  /*1de50*/  STL [R1+0xc4], R17 ;  /* 0x0000c41101007387 */ /* 0x000fe20000100800 */
[----:B0-----:R-:W-:-:S02]  /*1de60*/  IMAD R16, R15, UR7, RZ ;  /* 0x000000070f107c24 */ /* 0x001fc4000f8e02ff */
[----:B------:R-:W-:Y:S02]  /*1de70*/  IMAD R15, R14, UR7, RZ ;  /* 0x000000070e0f7c24 */ /* 0x000fe4000f8e02ff */
[----:B--2---:R-:W-:Y:S02]  /*1de80*/  IMAD R14, R13, UR7, RZ ;  /* 0x000000070d0e7c24 */ /* 0x004fe4000f8e02ff */
[----:B------:R-:W-:Y:S01]  /*1de90*/  IMAD R13, R12, UR7, RZ ;  /* 0x000000070c0d7c24 */ /* 0x000fe2000f8e02ff */
[----:B------:R-:W-:Y:S01]  /*1dea0*/  STL [R1+0xc0], R16 ;  /* 0x0000c01001007387 */ /* 0x000fe20000100800 */
[----:B------:R-:W-:Y:S02]  /*1deb0*/  IMAD R12, R11, UR7, RZ ;  /* 0x000000070b0c7c24 */ /* 0x000fe4000f8e02ff */
[----:B------:R-:W-:Y:S01]  /*1dec0*/  IMAD R11, R10, UR7, RZ ;  /* 0x000000070a0b7c24 */ /* 0x000fe2000f8e02ff */
[----:B------:R-:W-:Y:S01]  /*1ded0*/  STL [R1+0xbc], R15 ;  /* 0x0000bc0f01007387 */ /* 0x000fe20000100800 */
[----:B------:R-:W-:-:S02]  /*1dee0*/  IMAD R10, R9, UR7, RZ ;  /* 0x00000007090a7c24 */ /* 0x000fc4000f8e02ff */
        /* <DEDUP_REMOVED lines=9> */
[----:B------:R-:W-:Y:S01]  /*1df80*/  STL [R1+0xa4], R9 ;  /* 0x0000a40901007387 */ /* 0x000fe20000100800 */
[----:B------:R-:W-:-:S03]  /*1df90*/  IMAD R5, R5, UR7, RZ ;  /* 0x0000000705057c24 */ /* 0x000fc6000f8e02ff */
[----:B------:R-:W-:Y:S01]  /*1dfa0*/  STL [R1+0xa0], R8 ;  /* 0x0000a00801007387 */ /* 0x000fe20000100800 */
[----:B------:R-:W-:-:S03]  /*1dfb0*/  IMAD R4, R4, UR7, RZ ;  /* 0x0000000704047c24 */ /* 0x000fc6000f8e02ff */
[----:B------:R-:W2:Y:S04]  /*1dfc0*/  LDL.LU R19, [R1+0x2cc] ;  /* 0x0002cc0001137983 */ /* 0x000ea80000300800 */
[----:B------:R-:W-:Y:S04]  /*1dfd0*/  STL [R1+0x9c], R7 ;  /* 0x00009c0701007387 */ /* 0x000fe80000100800 */
[----:B------:R-:W-:Y:S04]  /*1dfe0*/  STL [R1+0x98], R6 ;  /* 0x0000980601007387 */ /* 0x000fe80000100800 */
[----:B------:R0:W-:Y:S04]  /*1dff0*/  STL [R1+0x94], R5 ;  /* 0x0000940501007387 */ /* 0x0001e80000100800 */
[----:B------:R1:W-:Y:S01]  /*1e000*/  STL [R1+0x90], R4 ;  /* 0x0000900401007387 */ /* 0x0003e20000100800 */
[----:B---3--:R-:W-:-:S02]  /*1e010*/  IMAD R3, R3, UR7, RZ ;  /* 0x0000000703037c24 */ /* 0x008fc4000f8e02ff */
[----:B0-----:R-:W-:-:S03]  /*1e020*/  IMAD R5, R29, UR7, RZ ;  /* 0x000000071d057c24 */ /* 0x001fc6000f8e02ff */
[----:B------:R0:W-:Y:S01]  /*1e030*/  STL [R1+0x8c], R3 ;  /* 0x00008c0301007387 */ /* 0x0001e20000100800 */
[----:B-1----:R-:W-:-:S03]  /*1e040*/  IMAD R4, R22, UR7, RZ ;  /* 0x0000000716047c24 */ /* 0x002fc6000f8e02ff */
[----:B------:R-:W-:Y:S01]  /*1e050*/  STL [R1+0x88], R5 ;  /* 0x0000880501007387 */ /* 0x000fe20000100800 */
[----:B0-----:R-:W-:-:S03]  /*1e060*/  IMAD R3, R26, UR7, RZ ;  /* 0x000000071a037c24 */ /* 0x001fc6000f8e02ff */
[----:B------:R-:W-:Y:S04]  /*1e070*/  STL [R1+0x84], R4 ;  /* 0x0000840401007387 */ /* 0x000fe80000100800 */
[----:B------:R-:W-:Y:S01]  /*1e080*/  STL [R1+0x80], R3 ;  /* 0x0000800301007387 */ /* 0x000fe20000100800 */
[----:B------:R-:W-:-:S03]  /*1e090*/  IMAD R6, R21, UR7, RZ ;  /* 0x0000000715067c24 */ /* 0x000fc6000f8e02ff */
[----:B------:R-:W3:Y:S01]  /*1e0a0*/  LDL.LU R21, [R1+0x2c8] ;  /* 0x0002c80001157983 */ /* 0x000ee20000300800 */
[----:B------:R-:W-:Y:S02]  /*1e0b0*/  IMAD R8, R20, UR7, RZ ;  /* 0x0000000714087c24 */ /* 0x000fe4000f8e02ff */
[----:B------:R-:W-:-:S03]  /*1e0c0*/  IMAD R7, R25, UR7, RZ ;  /* 0x0000000719077c24 */ /* 0x000fc6000f8e02ff */
[----:B------:R-:W-:Y:S04]  /*1e0d0*/  STL [R1+0x7c], R8 ;  /* 0x00007c0801007387 */ /* 0x000fe80000100800 */
[----:B------:R0:W-:Y:S04]  /*1e0e0*/  STL [R1+0x74cc], R8 ;  /* 0x0074cc0801007387 */ /* 0x0001e80000100800 */
[----:B0-----:R-:W3:Y:S01]  /*1e0f0*/  LDL.LU R8, [R1+0x2c4] ;  /* 0x0002c40001087983 */ /* 0x001ee20000300800 */
[----:B----4-:R-:W-:-:S03]  /*1e100*/  IMAD R5, R24, UR7, RZ ;  /* 0x0000000718057c24 */ /* 0x010fc6000f8e02ff */
[----:B------:R-:W4:Y:S04]  /*1e110*/  LDL.LU R24, [R1+0x2c0] ;  /* 0x0002c00001187983 */ /* 0x000f280000300800 */
[----:B------:R-:W-:Y:S04]  /*1e120*/  STL [R1+0x78], R7 ;  /* 0x0000780701007387 */ /* 0x000fe80000100800 */
[----:B------:R-:W-:Y:S04]  /*1e130*/  STL [R1+0x74d0], R7 ;  /* 0x0074d00701007387 */ /* 0x000fe80000100800 */
[----:B------:R-:W4:Y:S04]  /*1e140*/  LDL.LU R17, [R1+0x2bc] ;  /* 0x0002bc0001117983 */ /* 0x000f280000300800 */
[----:B------:R-:W4:Y:S01]  /*1e150*/  LDL.LU R16, [R1+0x2b8] ;  /* 0x0002b80001107983 */ /* 0x000f220000300800 */
[----:B-----5:R-:W-:-:S03]  /*1e160*/  IMAD R4, R23, UR7, RZ ;  /* 0x0000000717047c24 */ /* 0x020fc6000f8e02ff */
        /* <DEDUP_REMOVED lines=8> */
[----:B------:R-:W-:Y:S04]  /*1e1f0*/  STL [R1+0x74], R6 ;  /* 0x0000740601007387 */ /* 0x000fe80000100800 */
[----:B------:R2:W-:Y:S04]  /*1e200*/  STL [R1+0x74d4], R6 ;  /* 0x0074d40601007387 */ /* 0x0005e80000100800 */
[----:B------:R-:W5:Y:S04]  /*1e210*/  LDL.LU R11, [R1+0x298] ;  /* 0x00029800010b7983 */ /* 0x000f680000300800 */
[----:B------:R-:W5:Y:S01]  /*1e220*/  LDL.LU R10, [R1+0x294] ;  /* 0x00029400010a7983 */ /* 0x000f620000300800 */
[----:B--2---:R-:W-:-:S05]  /*1e230*/  IMAD R6, R19, UR7, RZ ;  /* 0x0000000713067c24 */ /* 0x004fca000f8e02ff */
[----:B------:R-:W-:Y:S04]  /*1e240*/  STL [R1+0x64], R6 ;  /* 0x0000640601007387 */ /* 0x000fe80000100800 */
[----:B------:R-:W2:Y:S04]  /*1e250*/  LDL.LU R9, [R1+0x290] ;  /* 0x0002900001097983 */ /* 0x000ea80000300800 */
[----:B------:R-:W2:Y:S04]  /*1e260*/  LDL.LU R29, [R1+0x28c] ;  /* 0x00028c00011d7983 */ /* 0x000ea80000300800 */
[----:B------:R-:W2:Y:S04]  /*1e270*/  LDL.LU R22, [R1+0x288] ;  /* 0x0002880001167983 */ /* 0x000ea80000300800 */
[----:B------:R-:W2:Y:S04]  /*1e280*/  LDL.LU R26, [R1+0x284] ;  /* 0x00028400011a7983 */ /* 0x000ea80000300800 */
[----:B------:R-:W2:Y:S04]  /*1e290*/  LDL.LU R19, [R1+0x280] ;  /* 0x0002800001137983 */ /* 0x000ea80000300800 */
[----:B------:R-:W-:Y:S04]  /*1e2a0*/  STL [R1+0x70], R5 ;  /* 0x0000700501007387 */ /* 0x000fe80000100800 */
[----:B------:R3:W-:Y:S04]  /*1e2b0*/  STL [R1+0x74d8], R5 ;  /* 0x0074d80501007387 */ /* 0x0007e80000100800 */
[----:B------:R-:W2:Y:S01]  /*1e2c0*/  LDL.LU R20, [R1+0x27c] ;  /* 0x00027c0001147983 */ /* 0x000ea20000300800 */
[----:B---3--:R-:W-:-:S03]  /*1e2d0*/  IMAD R5, R21, UR7, RZ ;  /* 0x0000000715057c24 */ /* 0x008fc6000f8e02ff */
[----:B------:R-:W3:Y:S04]  /*1e2e0*/  LDL.LU R21, [R1+0x278] ;  /* 0x0002780001157983 */ /* 0x000ee80000300800 */
[----:B------:R-:W-:Y:S04]  /*1e2f0*/  STL [R1+0x60], R5 ;  /* 0x0000600501007387 */ /* 0x000fe80000100800 */
[----:B------:R-:W-:Y:S04]  /*1e300*/  STL [R1+0x6c], R4 ;  /* 0x00006c0401007387 */ /* 0x000fe80000100800 */
[----:B------:R0:W-:Y:S04]  /*1e310*/  STL [R1+0x74dc], R4 ;  /* 0x0074dc0401007387 */ /* 0x0001e80000100800 */
[----:B------:R-:W-:Y:S04]  /*1e320*/  STL [R1+0x68], R3 ;  /* 0x0000680301007387 */ /* 0x000fe80000100800 */
[----:B------:R4:W-:Y:S01]  /*1e330*/  STL [R1+0x74e0], R3 ;  /* 0x0074e00301007387 */ /* 0x0009e20000100800 */
[----:B0-----:R-:W-:-:S05]  /*1e340*/  IMAD R4, R8, UR7, RZ ;  /* 0x0000000708047c24 */ /* 0x001fca000f8e02ff */
[----:B------:R-:W-:Y:S01]  /*1e350*/  STL [R1+0x5c], R4 ;  /* 0x00005c0401007387 */ /* 0x000fe20000100800 */
[----:B----4-:R-:W-:-:S03]  /*1e360*/  IMAD R3, R24, UR7, RZ ;  /* 0x0000000718037c24 */ /* 0x010fc6000f8e02ff */
[----:B------:R-:W4:Y:S04]  /*1e370*/  LDL.LU R24, [R1+0x274] ;  /* 0x0002740001187983 */ /* 0x000f280000300800 */
[----:B------:R0:W-:Y:S01]  /*1e380*/  STL [R1+0x58], R3 ;  /* 0x0000580301007387 */ /* 0x0001e20000100800 */
[----:B------:R-:W-:-:S05]  /*1e390*/  IMAD R5, R17, UR7, RZ ;  /* 0x0000000711057c24 */ /* 0x000fca000f8e02ff */
[----:B------:R1:W-:Y:S01]  /*1e3a0*/  STL [R1+0x54], R5 ;  /* 0x0000540501007387 */ /* 0x0003e20000100800 */
[----:B0-----:R-:W-:Y:S02]  /*1e3b0*/  IMAD R3, R16, UR7, RZ ;  /* 0x0000000710037c24 */ /* 0x001fe4000f8e02ff */
[----:B-----5:R-:W-:Y:S02]  /*1e3c0*/  IMAD R4, R23, UR7, RZ ;  /* 0x0000000717047c24 */ /* 0x020fe4000f8e02ff */
[----:B------:R-:W5:Y:S04]  /*1e3d0*/  LDL.LU R23, [R1+0x270] ;  /* 0x0002700001177983 */ /* 0x000f680000300800 */
[----:B------:R0:W-:Y:S01]  /*1e3e0*/  STL [R1+0x50], R3 ;  /* 0x0000500301007387 */ /* 0x0001e20000100800 */
[----:B-1----:R-:W-:-:S03]  /*1e3f0*/  IMAD R5, R14, UR7, RZ ;  /* 0x000000070e057c24 */ /* 0x002fc6000f8e02ff */
[----:B------:R1:W-:Y:S01]  /*1e400*/  STL [R1+0x4c], R4 ;  /* 0x00004c0401007387 */ /* 0x0003e20000100800 */
[----:B0-----:R-:W-:Y:S02]  /*1e410*/  IMAD R3, R15, UR7, RZ ;  /* 0x000000070f037c24 */ /* 0x001fe4000f8e02ff */
[----:B-1----:R-:W-:-:S03]  /*1e420*/  IMAD R4, R13, UR7, RZ ;  /* 0x000000070d047c24 */ /* 0x002fc6000f8e02ff */
[----:B------:R0:W-:Y:S04]  /*1e430*/  STL [R1+0x48], R3 ;  /* 0x0000480301007387 */ /* 0x0001e80000100800 */
[----:B------:R1:W-:Y:S01]  /*1e440*/  STL [R1+0x44], R5 ;  /* 0x0000440501007387 */ /* 0x0003e20000100800 */
[----:B0-----:R-:W-:-:S03]  /*1e450*/  IMAD R3, R25, UR7, RZ ;  /* 0x0000000719037c24 */ /* 0x001fc6000f8e02ff */
[----:B------:R-:W5:Y:S04]  /*1e460*/  LDL.LU R25, [R1+0x26c] ;  /* 0x00026c0001197983 */ /* 0x000f680000300800 */
[----:B------:R0:W-:Y:S04]  /*1e470*/  STL [R1+0x40], R4 ;  /* 0x0000400401007387 */ /* 0x0001e80000100800 */
[----:B------:R0:W-:Y:S01]  /*1e480*/  STL [R1+0x3c], R3 ;  /* 0x00003c0301007387 */ /* 0x0001e20000100800 */
[----:B-1----:R-:W-:Y:S02]  /*1e490*/  IMAD R5, R11, UR7, RZ ;  /* 0x000000070b057c24 */ /* 0x002fe4000f8e02ff */
[----:B0-----:R-:W-:-:S02]  /*1e4a0*/  IMAD R4, R12, UR7, RZ ;  /* 0x000000070c047c24 */ /* 0x001fc4000f8e02ff */
[----:B------:R-:W-:Y:S02]  /*1e4b0*/  IMAD R3, R18, UR7, RZ ;  /* 0x0000000712037c24 */ /* 0x000fe4000f8e02ff */
[----:B------:R-:W5:Y:S04]  /*1e4c0*/  LDL.LU R18, [R1+0x240] ;  /* 0x0002400001127983 */ /* 0x000f680000300800 */
[----:B------:R0:W-:Y:S04]  /*1e4d0*/  STL [R1+0x38], R4 ;  /* 0x0000380401007387 */ /* 0x0001e80000100800 */
[----:B------:R2:W-:Y:S01]  /*1e4e0*/  STL [R1+0x34], R3 ;  /* 0x0000340301007387 */ /* 0x0005e20000100800 */
[----:B0-----:R-:W-:-:S03]  /*1e4f0*/  IMAD R4, R10, UR7, RZ ;  /* 0x000000070a047c24 */ /* 0x001fc6000f8e02ff */
[----:B------:R-:W-:Y:S04]  /*1e500*/  STL [R1+0x30], R5 ;  /* 0x0000300501007387 */ /* 0x000fe80000100800 */
[----:B------:R0:W-:Y:S01]  /*1e510*/  STL [R1+0x2c], R4 ;  /* 0x00002c0401007387 */ /* 0x0001e20000100800 */
[----:B--2---:R-:W-:Y:S02]  /*1e520*/  IMAD R3, R9, UR7, RZ ;  /* 0x0000000709037c24 */ /* 0x004fe4000f8e02ff */
[----:B------:R-:W-:-:S03]  /*1e530*/  IMAD R17, R29, UR7, RZ ;  /* 0x000000071d117c24 */ /* 0x000fc6000f8e02ff */
[----:B------:R-:W-:Y:S01]  /*1e540*/  STL [R1+0x28], R3 ;  /* 0x0000280301007387 */ /* 0x000fe20000100800 */
[----:B------:R-:W-:Y:S02]  /*1e550*/  IMAD R16, R22, UR7, RZ ;  /* 0x0000000716107c24 */ /* 0x000fe4000f8e02ff */
[----:B------:R-:W-:Y:S02]  /*1e560*/  IMAD R14, R19, UR7, RZ ;  /* 0x00000007130e7c24 */ /* 0x000fe4000f8e02ff */
[----:B------:R-:W2:Y:S04]  /*1e570*/  LDL.LU R19, [R1+0x268] ;  /* 0x0002680001137983 */ /* 0x000ea80000300800 */
[----:B------:R-:W-:Y:S04]  /*1e580*/  STL [R1+0x24], R17 ;  /* 0x0000241101007387 */ /* 0x000fe80000100800 */
[----:B------:R1:W-:Y:S01]  /*1e590*/  STL [R1+0x74c4], R17 ;  /* 0x0074c41101007387 */ /* 0x0003e20000100800 */
[----:B------:R-:W-:-:S03]  /*1e5a0*/  IMAD R13, R20, UR7, RZ ;  /* 0x00000007140d7c24 */ /* 0x000fc6000f8e02ff */
[----:B------:R-:W-:Y:S04]  /*1e5b0*/  STL [R1+0x20], R16 ;  /* 0x0000201001007387 */ /* 0x000fe80000100800 */
[----:B------:R-:W-:Y:S04]  /*1e5c0*/  STL [R1+0x74c8], R16 ;  /* 0x0074c81001007387 */ /* 0x000fe80000100800 */
[----:B------:R-:W2:Y:S01]  /*1e5d0*/  LDL.LU R20, [R1+0x264] ;  /* 0x0002640001147983 */ /* 0x000ea20000300800 */
[----:B---3--:R-:W-:-:S03]  /*1e5e0*/  IMAD R12, R21, UR7, RZ ;  /* 0x00000007150c7c24 */ /* 0x008fc6000f8e02ff */
[----:B------:R-:W3:Y:S01]  /*1e5f0*/  LDL.LU R21, [R1+0x260] ;  /* 0x0002600001157983 */ /* 0x000ee20000300800 */
[----:B------:R-:W-:-:S05]  /*1e600*/  IMAD R15, R26, UR7, RZ ;  /* 0x000000071a0f7c24 */ /* 0x000fca000f8e02ff */
[----:B------:R-:W-:Y:S04]  /*1e610*/  STL [R1+0x1c], R15 ;  /* 0x00001c0f01007387 */ /* 0x000fe80000100800 */
[----:B------:R-:W-:Y:S04]  /*1e620*/  STL [R1+0x74e4], R15 ;  /* 0x0074e40f01007387 */ /* 0x000fe80000100800 */
[----:B------:R-:W3:Y:S04]  /*1e630*/  LDL.LU R22, [R1+0x25c] ;  /* 0x00025c0001167983 */ /* 0x000ee80000300800 */
[----:B------:R-:W-:Y:S04]  /*1e640*/  STL [R1+0x18], R14 ;  /* 0x0000180e01007387 */ /* 0x000fe80000100800 */
[----:B------:R-:W-:Y:S01]  /*1e650*/  STL [R1+0x74e8], R14 ;  /* 0x0074e80e01007387 */ /* 0x000fe20000100800 */
[----:B----4-:R-:W-:-:S02]  /*1e660*/  IMAD R11, R24, UR7, RZ ;  /* 0x00000007180b7c24 */ /* 0x010fc4000f8e02ff */
[----:B-----5:R-:W-:Y:S02]  /*1e670*/  IMAD R10, R23, UR7, RZ ;  /* 0x00000007170a7c24 */ /* 0x020fe4000f8e02ff */
[----:B------:R-:W4:Y:S04]  /*1e680*/  LDL.LU R23, [R1+0x258] ;  /* 0x0002580001177983 */ /* 0x000f280000300800 */
[----:B------:R-:W5:Y:S04]  /*1e690*/  LDL.LU R24, [R1+0x254] ;  /* 0x0002540001187983 */ /* 0x000f680000300800 */
[----:B------:R-:W-:Y:S04]  /*1e6a0*/  STL [R1+0x14], R13 ;  /* 0x0000140d01007387 */ /* 0x000fe80000100800 */
[----:B------:R-:W-:Y:S04]  /*1e6b0*/  STL [R1+0x74ec], R13 ;  /* 0x0074ec0d01007387 */ /* 0x000fe80000100800 */
[----:B------:R-:W-:Y:S04]  /*1e6c0*/  STL [R1+0x10], R12 ;  /* 0x0000100c01007387 */ /* 0x000fe80000100800 */
[----:B------:R-:W-:Y:S01]  /*1e6d0*/  STL [R1+0x74f0], R12 ;  /* 0x0074f00c01007387 */ /* 0x000fe20000100800 */
[----:B------:R-:W-:-:S03]  /*1e6e0*/  IMAD R9, R25, UR7, RZ ;  /* 0x0000000719097c24 */ /* 0x000fc6000f8e02ff */
[----:B------:R-:W5:Y:S04]  /*1e6f0*/  LDL.LU R25, [R1+0x250] ;  /* 0x0002500001197983 */ /* 0x000f680000300800 */
[----:B------:R-:W5:Y:S04]  /*1e700*/  LDL.LU R26, [R1+0x24c] ;  /* 0x00024c00011a7983 */ /* 0x000f680000300800 */
[----:B------:R-:W5:Y:S04]  /*1e710*/  LDL.LU R29, [R1+0x248] ;  /* 0x00024800011d7983 */ /* 0x000f680000300800 */
[----:B0-----:R-:W5:Y:S01]  /*1e720*/  LDL.LU R4, [R1+0x244] ;  /* 0x0002440001047983 */ /* 0x001f620000300800 */
[----:B------:R-:W-:-:S03]  /*1e730*/  IMAD R18, R18, UR7, RZ ;  /* 0x0000000712127c24 */ /* 0x000fc6000f8e02ff */
[----:B------:R-:W-:Y:S04]  /*1e740*/  STL [R1+0xc], R11 ;  /* 0x00000c0b01007387 */ /* 0x000fe80000100800 */
[----:B------:R-:W-:Y:S04]  /*1e750*/  STL [R1+0x74f4], R11 ;  /* 0x0074f40b01007387 */ /* 0x000fe80000100800 */
[----:B------:R-:W-:Y:S04]  /*1e760*/  STL [R1+0x7458], R18 ;  /* 0x0074581201007387 */ /* 0x000fe80000100800 */
[----:B------:R-:W-:Y:S04]  /*1e770*/  STL [R1+0x8], R10 ;  /* 0x0000080a01007387 */ /* 0x000fe80000100800 */
[----:B------:R0:W-:Y:S04]  /*1e780*/  STL [R1+0x74f8], R10 ;  /* 0x0074f80a01007387 */ /* 0x0001e80000100800 */
[----:B-1----:R-:W5:Y:S04]  /*1e790*/  LDL.LU R17, [R1+0x23c] ;  /* 0x00023c0001117983 */ /* 0x002f680000300800 */
[----:B------:R-:W5:Y:S04]  /*1e7a0*/  LDL.LU R5, [R1+0x238] ;  /* 0x0002380001057983 */ /* 0x000f680000300800 */
[----:B------:R-:W5:Y:S04]  /*1e7b0*/  LDL.LU R6, [R1+0x234] ;  /* 0x0002340001067983 */ /* 0x000f680000300800 */
[----:B------:R-:W-:Y:S01]  /*1e7c0*/  STL [R1+0x4], R9 ;  /* 0x0000040901007387 */ /* 0x000fe20000100800 */
[----:B--2---:R-:W-:-:S05]  /*1e7d0*/  IMAD R19, R19, UR7, RZ ;  /* 0x0000000713137c24 */ /* 0x004fca000f8e02ff */
[----:B------:R-:W-:Y:S01]  /*1e7e0*/  STL [R1+0x745c], R19 ;  /* 0x00745c1301007387 */ /* 0x000fe20000100800 */
[----:B------:R-:W-:-:S05]  /*1e7f0*/  IMAD R20, R20, UR7, RZ ;  /* 0x0000000714147c24 */ /* 0x000fca000f8e02ff */
[----:B------:R-:W-:Y:S01]  /*1e800*/  STL [R1+0x7460], R20 ;  /* 0x0074601401007387 */ /* 0x000fe20000100800 */
[----:B---3--:R-:W-:-:S05]  /*1e810*/  IMAD R21, R21, UR7, RZ ;  /* 0x0000000715157c24 */ /* 0x008fca000f8e02ff */
[----:B------:R-:W-:Y:S04]  /*1e820*/  STL [R1+0x74a0], R21 ;  /* 0x0074a01501007387 */ /* 0x000fe80000100800 */
[----:B------:R-:W2:Y:S04]  /*1e830*/  LDL.LU R7, [R1+0x230] ;  /* 0x0002300001077983 */ /* 0x000ea80000300800 */
[----:B------:R-:W3:Y:S01]  /*1e840*/  LDL.LU R8, [R1+0x22c] ;  /* 0x00022c0001087983 */ /* 0x000ee20000300800 */
[----:B------:R-:W-:-:S05]  /*1e850*/  IMAD R22, R22, UR7, RZ ;  /* 0x0000000716167c24 */ /* 0x000fca000f8e02ff */
[----:B------:R-:W-:Y:S01]  /*1e860*/  STL [R1+0x74a4], R22 ;  /* 0x0074a41601007387 */ /* 0x000fe20000100800 */
[----:B----4-:R-:W-:-:S05]  /*1e870*/  IMAD R23, R23, UR7, RZ ;  /* 0x0000000717177c24 */ /* 0x010fca000f8e02ff */
[----:B------:R-:W-:Y:S04]  /*1e880*/  STL [R1+0x74a8], R23 ;  /* 0x0074a81701007387 */ /* 0x000fe80000100800 */
[----:B0-----:R-:W4:Y:S04]  /*1e890*/  LDL.LU R10, [R1+0x228] ;  /* 0x00022800010a7983 */ /* 0x001f280000300800 */
[----:B------:R-:W4:Y:S04]  /*1e8a0*/  LDL.LU R18, [R1+0x224] ;  /* 0x0002240001127983 */ /* 0x000f280000300800 */
[----:B------:R-:W4:Y:S04]  /*1e8b0*/  LDL.LU R11, [R1+0x220] ;  /* 0x00022000010b7983 */ /* 0x000f280000300800 */
[----:B------:R-:W4:Y:S04]  /*1e8c0*/  LDL.LU R12, [R1+0x21c] ;  /* 0x00021c00010c7983 */ /* 0x000f280000300800 */
[----:B------:R-:W4:Y:S01]  /*1e8d0*/  LDL.LU R13, [R1+0x218] ;  /* 0x00021800010d7983 */ /* 0x000f220000300800 */
[----:B-----5:R-:W-:-:S02]  /*1e8e0*/  IMAD R24, R24, UR7, RZ ;  /* 0x0000000718187c24 */ /* 0x020fc4000f8e02ff */
[----:B------:R-:W-:-:S03]  /*1e8f0*/  IMAD R25, R25, UR7, RZ ;  /* 0x0000000719197c24 */ /* 0x000fc6000f8e02ff */
[----:B------:R0:W-:Y:S01]  /*1e900*/  STL [R1+0x74ac], R24 ;  /* 0x0074ac1801007387 */ /* 0x0001e20000100800 */
[----:B------:R-:W-:-:S03]  /*1e910*/  IMAD R26, R26, UR7, RZ ;  /* 0x000000071a1a7c24 */ /* 0x000fc6000f8e02ff */
[----:B------:R-:W-:Y:S01]  /*1e920*/  STL [R1+0x74b0], R25 ;  /* 0x0074b01901007387 */ /* 0x000fe20000100800 */
[----:B------:R-:W-:-:S03]  /*1e930*/  IMAD R29, R29, UR7, RZ ;  /* 0x000000071d1d7c24 */ /* 0x000fc6000f8e02ff */
[----:B------:R-:W-:Y:S01]  /*1e940*/  STL [R1+0x74b4], R26 ;  /* 0x0074b41a01007387 */ /* 0x000fe20000100800 */
[----:B------:R-:W-:-:S03]  /*1e950*/  IMAD R14, R4, UR7, RZ ;  /* 0x00000007040e7c24 */ /* 0x000fc6000f8e02ff */
[----:B------:R-:W-:Y:S04]  /*1e960*/  STL [R1+0x74b8], R29 ;  /* 0x0074b81d01007387 */ /* 0x000fe80000100800 */
[----:B------:R-:W5:Y:S04]  /*1e970*/  LDL.LU R3, [R1+0x214] ;  /* 0x0002140001037983 */ /* 0x000f680000300800 */
[----:B------:R-:W5:Y:S04]  /*1e980*/  LDL.LU R4, [R1+0x210] ;  /* 0x0002100001047983 */ /* 0x000f680000300800 */
[----:B------:R1:W-:Y:S04]  /*1e990*/  STL [R1+0x4f0], R14 ;  /* 0x0004f00e01007387 */ /* 0x0003e80000100800 */
[----:B0-----:R-:W5:Y:S01]  /*1e9a0*/  LDL.LU R24, [R1+0x20c] ;  /* 0x00020c0001187983 */ /* 0x001f620000300800 */
[----:B------:R-:W-:-:S02]  /*1e9b0*/  IMAD R15, R17, UR7, RZ ;  /* 0x00000007110f7c24 */ /* 0x000fc4000f8e02ff */
[----:B-1----:R-:W-:-:S03]  /*1e9c0*/  IMAD R14, R5, UR7, RZ ;  /* 0x00000007050e7c24 */ /* 0x002fc6000f8e02ff */
[----:B------:R-:W-:Y:S01]  /*1e9d0*/  STL [R1+0x4f4], R15 ;  /* 0x0004f40f01007387 */ /* 0x000fe20000100800 */
[----:B------:R-:W-:-:S03]  /*1e9e0*/  IMAD R6, R6, UR7, RZ ;  /* 0x0000000706067c24 */ /* 0x000fc6000f8e02ff */
[----:B------:R-:W5:Y:S04]  /*1e9f0*/  LDL.LU R5, [R1+0x208] ;  /* 0x0002080001057983 */ /* 0x000f680000300800 */
[----:B------:R0:W-:Y:S04]  /*1ea00*/  STL [R1+0x58c], R14 ;  /* 0x00058c0e01007387 */ /* 0x0001e80000100800 */
[----:B------:R-:W5:Y:S04]  /*1ea10*/  LDL.LU R23, [R1+0x204] ;  /* 0x0002040001177983 */ /* 0x000f680000300800 */
[----:B------:R-:W5:Y:S04]  /*1ea20*/  LDL.LU R22, [R1+0x200] ;  /* 0x0002000001167983 */ /* 0x000f680000300800 */
[----:B------:R2:W-:Y:S04]  /*1ea30*/  STL [R1+0x598], R6 ;  /* 0x0005980601007387 */ /* 0x0005e80000100800 */
[----:B0-----:R-:W5:Y:S04]  /*1ea40*/  LDL.LU R14, [R1+0x1fc] ;  /* 0x0001fc00010e7983 */ /* 0x001f680000300800 */
[----:B------:R-:W5:Y:S04]  /*1ea50*/  LDL.LU R15, [R1+0x1f8] ;  /* 0x0001f800010f7983 */ /* 0x000f680000300800 */
[----:B------:R-:W5:Y:S04]  /*1ea60*/  LDL.LU R16, [R1+0x1f4] ;  /* 0x0001f40001107983 */ /* 0x000f680000300800 */
[----:B------:R-:W5:Y:S01]  /*1ea70*/  LDL.LU R17, [R1+0x1f0] ;  /* 0x0001f00001117983 */ /* 0x000f620000300800 */
[----:B--2---:R-:W-:-:S02]  /*1ea80*/  IMAD R6, R7, UR7, RZ ;  /* 0x0000000707067c24 */ /* 0x004fc4000f8e02ff */
[----:B---3--:R-:W-:-:S03]  /*1ea90*/  IMAD R7, R8, UR7, RZ ;  /* 0x0000000708077c24 */ /* 0x008fc6000f8e02ff */
[----:B------:R0:W-:Y:S04]  /*1eaa0*/  STL [R1+0x5a0], R6 ;  /* 0x0005a00601007387 */ /* 0x0001e80000100800 */
[----:B0-----:R-:W2:Y:S04]  /*1eab0*/  LDL.LU R6, [R1+0x1ec] ;  /* 0x0001ec0001067983 */ /* 0x001ea80000300800 */
[----:B------:R0:W-:Y:S04]  /*1eac0*/  STL [R1+0x5ac], R7 ;  /* 0x0005ac0701007387 */ /* 0x0001e80000100800 */
[----:B0-----:R-:W3:Y:S04]  /*1ead0*/  LDL.LU R7, [R1+0x1e8] ;  /* 0x0001e80001077983 */ /* 0x001ee80000300800 */
[----:B------:R-:W3:Y:S01]  /*1eae0*/  LDL.LU R8, [R1+0x1e4] ;  /* 0x0001e40001087983 */ /* 0x000ee20000300800 */
[----:B----4-:R-:W-:-:S02]  /*1eaf0*/  IMAD R19, R10, UR7, RZ ;  /* 0x000000070a137c24 */ /* 0x010fc4000f8e02ff */
[----:B------:R-:W-:-:S03]  /*1eb00*/  IMAD R10, R18, UR7, RZ ;  /* 0x00000007120a7c24 */ /* 0x000fc6000f8e02ff */
[----:B------:R-:W-:Y:S01]  /*1eb10*/  STL [R1+0x5b4], R19 ;  /* 0x0005b41301007387 */ /* 0x000fe20000100800 */
[----:B------:R-:W-:-:S03]  /*1eb20*/  IMAD R18, R11, UR7, RZ ;  /* 0x000000070b127c24 */ /* 0x000fc6000f8e02ff */
[----:B------:R0:W-:Y:S01]  /*1eb30*/  STL [R1+0x5c0], R10 ;  /* 0x0005c00a01007387 */ /* 0x0001e20000100800 */
[----:B------:R-:W-:-:S03]  /*1eb40*/  IMAD R11, R12, UR7, RZ ;  /* 0x000000070c0b7c24 */ /* 0x000fc6000f8e02ff */
[----:B------:R-:W-:Y:S04]  /*1eb50*/  STL [R1+0x5c8], R18 ;  /* 0x0005c81201007387 */ /* 0x000fe80000100800 */
[----:B------:R-:W4:Y:S01]  /*1eb60*/  LDL.LU R21, [R1+0x1e0] ;  /* 0x0001e00001157983 */ /* 0x000f220000300800 */
[----:B0-----:R-:W-:-:S03]  /*1eb70*/  IMAD R10, R13, UR7, RZ ;  /* 0x000000070d0a7c24 */ /* 0x001fc6000f8e02ff */
[----:B------:R-:W-:Y:S04]  /*1eb80*/  STL [R1+0x5d4], R11 ;  /* 0x0005d40b01007387 */ /* 0x000fe80000100800 */
[----:B------:R-:W4:Y:S04]  /*1eb90*/  LDL.LU R20, [R1+0x1dc] ;  /* 0x0001dc0001147983 */ /* 0x000f280000300800 */
[----:B------:R0:W-:Y:S04]  /*1eba0*/  STL [R1+0x5dc], R10 ;  /* 0x0005dc0a01007387 */ /* 0x0001e80000100800 */
[----:B------:R-:W4:Y:S04]  /*1ebb0*/  LDL.LU R19, [R1+0x1d8] ;  /* 0x0001d80001137983 */ /* 0x000f280000300800 */
[----:B0-----:R-:W4:Y:S04]  /*1ebc0*/  LDL.LU R10, [R1+0x1d4] ;  /* 0x0001d400010a7983 */ /* 0x001f280000300800 */
[----:B------:R-:W4:Y:S01]  /*1ebd0*/  LDL.LU R18, [R1+0x1d0] ;  /* 0x0001d00001127983 */ /* 0x000f220000300800 */
[----:B-----5:R-:W-:-:S03]  /*1ebe0*/  IMAD R26, R3, UR7, RZ ;  /* 0x00000007031a7c24 */ /* 0x020fc6000f8e02ff */
[----:B------:R-:W5:Y:S01]  /*1ebf0*/  LDL.LU R11, [R1+0x1cc] ;  /* 0x0001cc00010b7983 */ /* 0x000f620000300800 */
[----:B------:R-:W-:-:S03]  /*1ec00*/  IMAD R25, R4, UR7, RZ ;  /* 0x0000000704197c24 */ /* 0x000fc6000f8e02ff */
[----:B------:R-:W5:Y:S04]  /*1ec10*/  LDL.LU R12, [R1+0x1c8] ;  /* 0x0001c800010c7983 */ /* 0x000f680000300800 */
[----:B------:R-:W5:Y:S04]  /*1ec20*/  LDL.LU R13, [R1+0x1c4] ;  /* 0x0001c400010d7983 */ /* 0x000f680000300800 */
[----:B------:R-:W5:Y:S04]  /*1ec30*/  LDL.LU R3, [R1+0x1b0] ;  /* 0x0001b00001037983 */ /* 0x000f680000300800 */
[----:B------:R-:W-:Y:S04]  /*1ec40*/  STL [R1+0x5e8], R26 ;  /* 0x0005e81a01007387 */ /* 0x000fe80000100800 */
[----:B------:R-:W5:Y:S04]  /*1ec50*/  LDL.LU R4, [R1+0x1ac] ;  /* 0x0001ac0001047983 */ /* 0x000f680000300800 */
[----:B------:R0:W-:Y:S01]  /*1ec60*/  STL [R1+0x5f0], R25 ;  /* 0x0005f01901007387 */ /* 0x0001e20000100800 */
[----:B------:R-:W-:-:S02]  /*1ec70*/  IMAD R23, R23, UR7, RZ ;  /* 0x0000000717177c24 */ /* 0x000fc4000f8e02ff */
[----:B0-----:R-:W-:Y:S02]  /*1ec80*/  IMAD R25, R24, UR7, RZ ;  /* 0x0000000718197c24 */ /* 0x001fe4000f8e02ff */
[----:B------:R-:W-:Y:S02]  /*1ec90*/  IMAD R24, R5, UR7, RZ ;  /* 0x0000000705187c24 */ /* 0x000fe4000f8e02ff */
[----:B------:R-:W-:Y:S01]  /*1eca0*/  IMAD R22, R22, UR7, RZ ;  /* 0x0000000716167c24 */ /* 0x000fe2000f8e02ff */
[----:B------:R-:W5:Y:S01]  /*1ecb0*/  LDL.LU R5, [R1+0x1a8] ;  /* 0x0001a80001057983 */ /* 0x000f620000300800 */
[----:B------:R-:W-:-:S03]  /*1ecc0*/  IMAD R14, R14, UR7, RZ ;  /* 0x000000070e0e7c24 */ /* 0x000fc6000f8e02ff */
[----:B------:R-:W-:Y:S01]  /*1ecd0*/  STL [R1+0x5fc], R25 ;  /* 0x0005fc1901007387 */ /* 0x000fe20000100800 */
[----:B------:R-:W-:-:S03]  /*1ece0*/  IMAD R15, R15, UR7, RZ ;  /* 0x000000070f0f7c24 */ /* 0x000fc6000f8e02ff */
[----:B------:R-:W-:Y:S04]  /*1ecf0*/  STL [R1+0x608], R24 ;  /* 0x0006081801007387 */ /* 0x000fe80000100800 */
[----:B------:R-:W-:Y:S01]  /*1ed00*/  STL [R1+0x610], R23 ;  /* 0x0006101701007387 */ /* 0x000fe20000100800 */
[----:B------:R-:W-:-:S03]  /*1ed10*/  IMAD R16, R16, UR7, RZ ;  /* 0x0000000710107c24 */ /* 0x000fc6000f8e02ff */
[----:B------:R-:W-:Y:S04]  /*1ed20*/  STL [R1+0x61c], R22 ;  /* 0x00061c1601007387 */ /* 0x000fe80000100800 */
[----:B------:R0:W-:Y:S01]  /*1ed30*/  STL [R1+0x624], R14 ;  /* 0x0006240e01007387 */ /* 0x0001e20000100800 */
[----:B------:R-:W-:-:S03]  /*1ed40*/  IMAD R17, R17, UR7, RZ ;  /* 0x0000000711117c24 */ /* 0x000fc6000f8e02ff */
[----:B0-----:R-:W5:Y:S04]  /*1ed50*/  LDL.LU R14, [R1+0x19c] ;  /* 0x00019c00010e7983 */ /* 0x001f680000300800 */
[----:B------:R0:W-:Y:S04]  /*1ed60*/  STL [R1+0x630], R15 ;  /* 0x0006300f01007387 */ /* 0x0001e80000100800 */
[----:B0-----:R-:W5:Y:S04]  /*1ed70*/  LDL.LU R15, [R1+0x17c] ;  /* 0x00017c00010f7983 */ /* 0x001f680000300800 */
[----:B------:R2:W-:Y:S04]  /*1ed80*/  STL [R1+0x638], R16 ;  /* 0x0006381001007387 */ /* 0x0005e80000100800 */
[----:B------:R-:W-:Y:S01]  /*1ed90*/  STL [R1+0x644], R17 ;  /* 0x0006441101007387 */ /* 0x000fe20000100800 */
[----:B--2---:R-:W-:-:S05]  /*1eda0*/  IMAD R16, R6, UR7, RZ ;  /* 0x0000000706107c24 */ /* 0x004fca000f8e02ff */
[----:B------:R0:W-:Y:S01]  /*1edb0*/  STL [R1+0x64c], R16 ;  /* 0x00064c1001007387 */ /* 0x0001e20000100800 */
[----:B---3--:R-:W-:-:S03]  /*1edc0*/  IMAD R7, R7, UR7, RZ ;  /* 0x0000000707077c24 */ /* 0x008fc6000f8e02ff */
[----:B0-----:R-:W2:Y:S01]  /*1edd0*/  LDL R16, [R1+0x578] ;  /* 0x0005780001107983 */ /* 0x001ea20000100800 */
[----:B------:R-:W-:-:S03]  /*1ede0*/  IMAD R6, R8, UR7, RZ ;  /* 0x0000000708067c24 */ /* 0x000fc6000f8e02ff */
[----:B------:R0:W-:Y:S04]  /*1edf0*/  STL [R1+0x654], R7 ;  /* 0x0006540701007387 */ /* 0x0001e80000100800 */
[----:B------:R-:W3:Y:S04]  /*1ee00*/  LDL R17, [R1+0x574] ;  /* 0x0005740001117983 */ /* 0x000ee80000100800 */
[----:B------:R1:W-:Y:S04]  /*1ee10*/  STL [R1+0x65c], R6 ;  /* 0x00065c0601007387 */ /* 0x0003e80000100800 */
[----:B0-----:R-:W3:Y:S04]  /*1ee20*/  LDL R7, [R1+0x56c] ;  /* 0x00056c0001077983 */ /* 0x001ee80000100800 */
[----:B------:R-:W3:Y:S04]  /*1ee30*/  LDL R8, [R1+0x568] ;  /* 0x0005680001087983 */ /* 0x000ee80000100800 */
[----:B-1----:R-:W3:Y:S01]  /*1ee40*/  LDL R6, [R1+0x570] ;  /* 0x0005700001067983 */ /* 0x002ee20000100800 */
[----:B------:R-:W-:-:S02]  /*1ee50*/  IMAD R28, R28, UR7, RZ ;  /* 0x000000071c1c7c24 */ /* 0x000fc4000f8e02ff */
[----:B----4-:R-:W-:Y:S02]  /*1ee60*/  IMAD R22, R21, UR7, RZ ;  /* 0x0000000715167c24 */ /* 0x010fe4000f8e02ff */
        /* <DEDUP_REMOVED lines=8> */
[----:B-----5:R-:W-:-:S03]  /*1eef0*/  IMAD R18, R11, UR7, RZ ;  /* 0x000000070b127c24 */ /* 0x020fc6000f8e02ff */
[----:B------:R0:W-:Y:S01]  /*1ef00*/  STL [R1+0x67c], R10 ;  /* 0x00067c0a01007387 */ /* 0x0001e20000100800 */
[----:B------:R-:W-:-:S03]  /*1ef10*/  IMAD R11, R12, UR7, RZ ;  /* 0x000000070c0b7c24 */ /* 0x000fc6000f8e02ff */
[----:B------:R-:W-:Y:S01]  /*1ef20*/  STL [R1+0x680], R18 ;  /* 0x0006801201007387 */ /* 0x000fe20000100800 */
[----:B0-----:R-:W-:-:S03]  /*1ef30*/  IMAD R10, R13, UR7, RZ ;  /* 0x000000070d0a7c24 */ /* 0x001fc6000f8e02ff */
[----:B------:R-:W-:Y:S04]  /*1ef40*/  STL [R1+0x688], R11 ;  /* 0x0006880b01007387 */ /* 0x000fe80000100800 */
[----:B------:R0:W-:Y:S04]  /*1ef50*/  STL [R1+0x68c], R10 ;  /* 0x00068c0a01007387 */ /* 0x0001e80000100800 */
[----:B------:R-:W-:Y:S01]  /*1ef60*/  STL [R1+0x694], R28 ;  /* 0x0006941c01007387 */ /* 0x000fe20000100800 */
[----:B0-----:R-:W-:Y:S02]  /*1ef70*/  IMAD R10, R3, UR7, RZ ;  /* 0x00000007030a7c24 */ /* 0x001fe4000f8e02ff */
[----:B------:R-:W-:-:S03]  /*1ef80*/  IMAD R3, R4, UR7, RZ ;  /* 0x0000000704037c24 */ /* 0x000fc6000f8e02ff */
[----:B------:R-:W-:Y:S01]  /*1ef90*/  STL [R1+0x6a0], R10 ;  /* 0x0006a00a01007387 */ /* 0x000fe20000100800 */
[----:B------:R-:W-:-:S03]  /*1efa0*/  IMAD R27, R27, UR7, RZ ;  /* 0x000000071b1b7c24 */ /* 0x000fc6000f8e02ff */
[----:B------:R-:W-:Y:S04]  /*1efb0*/  STL [R1+0x743c], R28 ;  /* 0x00743c1c01007387 */ /* 0x000fe80000100800 */
[----:B------:R0:W-:Y:S01]  /*1efc0*/  STL [R1+0x6a8], R3 ;  /* 0x0006a80301007387 */ /* 0x0001e20000100800 */
[----:B------:R-:W-:-:S03]  /*1efd0*/  IMAD R5, R5, UR7, RZ ;  /* 0x0000000705057c24 */ /* 0x000fc6000f8e02ff */
[----:B------:R-:W4:Y:S04]  /*1efe0*/  LDL R4, [R1+0x560] ;  /* 0x0005600001047983 */ /* 0x000f280000100800 */
[----:B0-----:R-:W5:Y:S04]  /*1eff0*/  LDL R3, [R1+0x564] ;  /* 0x0005640001037983 */ /* 0x001f680000100800 */
[----:B------:R0:W-:Y:S01]  /*1f000*/  STL [R1+0x6b0], R5 ;  /* 0x0006b00501007387 */ /* 0x0001e20000100800 */
[----:B------:R-:W-:-:S03]  /*1f010*/  SHF.R.S32.HI R11, RZ, 0x1f, R2 ;  /* 0x0000001fff0b7819 */ /* 0x000fc60000011402 */
[----:B0-----:R-:W5:Y:S04]  /*1f020*/  LDL R5, [R1+0x55c] ;  /* 0x00055c0001057983 */ /* 0x001f680000100800 */
[----:B------:R-:W-:Y:S01]  /*1f030*/  STL [R1+0x69c], R27 ;  /* 0x00069c1b01007387 */ /* 0x000fe20000100800 */
[----:B------:R-:W-:-:S03]  /*1f040*/  IMAD R12, R14, UR7, RZ ;  /* 0x000000070e0c7c24 */ /* 0x000fc6000f8e02ff */
[----:B------:R-:W-:Y:S04]  /*1f050*/  STL [R1+0x7440], R27 ;  /* 0x0074401b01007387 */ /* 0x000fe80000100800 */
[----:B------:R-:W-:Y:S04]  /*1f060*/  STL [R1+0x6b4], R12 ;  /* 0x0006b40c01007387 */ /* 0x000fe80000100800 */
[----:B------:R-:W-:Y:S01]  /*1f070*/  STL [R1+0x7444], R2 ;  /* 0x0074440201007387 */ /* 0x000fe20000100800 */
[----:B------:R-:W-:Y:S01]  /*1f080*/  IMAD R10, R15, UR7, RZ ;  /* 0x000000070f0a7c24 */ /* 0x000fe2000f8e02ff */
[----:B------:R-:W-:-:S04]  /*1f090*/  ULDC UR7, c[0x0][0x238] ;  /* 0x00008e0000077ab9 */ /* 0x000fc80000000800 */
[----:B------:R0:W-:Y:S04]  /*1f0a0*/  STL [R1+0x6bc], R10 ;  /* 0x0006bc0a01007387 */ /* 0x0001e80000100800 */
[----:B------:R-:W-:Y:S01]  /*1f0b0*/  STL [R1+0x43c], R11 ;  /* 0x00043c0b01007387 */ /* 0x000fe20000100800 */
[----:B0-----:R-:W-:-:S03]  /*1f0c0*/  SHF.R.S32.HI R10, RZ, 0x1f, R0 ;  /* 0x0000001fff0a7819 */ /* 0x001fc60000011400 */
[----:B------:R-:W-:Y:S04]  /*1f0d0*/  STL [R1+0x7448], R0 ;  /* 0x0074480001007387 */ /* 0x000fe80000100800 */
[----:B------:R3:W-:Y:S01]  /*1f0e0*/  STL [R1+0x438], R10 ;  /* 0x0004380a01007387 */ /* 0x0007e20000100800 */
[----:B--2---:R-:W-:Y:S02]  /*1f0f0*/  SHF.R.S32.HI R2, RZ, 0x1f, R16 ;  /* 0x0000001fff027819 */ /* 0x004fe40000011410 */
[----:B---3--:R-:W-:-:S03]  /*1f100*/  SHF.R.S32.HI R10, RZ, 0x1f, R17 ;  /* 0x0000001fff0a7819 */ /* 0x008fc60000011411 */
[----:B------:R0:W-:Y:S04]  /*1f110*/  STL [R1+0x434], R2 ;  /* 0x0004340201007387 */ /* 0x0001e80000100800 */
[----:B------:R-:W-:Y:S01]  /*1f120*/  STL [R1+0x430], R10 ;  /* 0x0004300a01007387 */ /* 0x000fe20000100800 */
[----:B------:R-:W-:Y:S02]  /*1f130*/  SHF.R.S32.HI R0, RZ, 0x1f, R6 ;  /* 0x0000001fff007819 */ /* 0x000fe40000011406 */
[----:B0-----:R-:W-:-:S03]  /*1f140*/  SHF.R.S32.HI R2, RZ, 0x1f, R7 ;  /* 0x0000001fff027819 */ /* 0x001fc60000011407 */
[----:B------:R0:W-:Y:S01]  /*1f150*/  STL [R1+0x42c], R0 ;  /* 0x00042c0001007387 */ /* 0x0001e20000100800 */
[----:B------:R-:W-:-:S03]  /*1f160*/  SHF.R.S32.HI R6, RZ, 0x1f, R8 ;  /* 0x0000001fff067819 */ /* 0x000fc60000011408 */
[----:B0-----:R-:W2:Y:S04]  /*1f170*/  LDL R0, [R1+0x558] ;  /* 0x0005580001007983 */ /* 0x001ea80000100800 */
[----:B------:R0:W-:Y:S04]  /*1f180*/  STL [R1+0x428], R2 ;  /* 0x0004280201007387 */ /* 0x0001e80000100800 */
[----:B0-----:R-:W3:Y:S04]  /*1f190*/  LDL R2, [R1+0x554] ;  /* 0x0005540001027983 */ /* 0x001ee80000100800 */
[----:B------:R0:W-:Y:S04]  /*1f1a0*/  STL [R1+0x424], R6 ;  /* 0x0004240601007387 */ /* 0x0001e80000100800 */
[----:B------:R-:W3:Y:S04]  /*1f1b0*/  LDL R27, [R1+0x550] ;  /* 0x00055000011b7983 */ /* 0x000ee80000100800 */
        /* <DEDUP_REMOVED lines=10> */
[----:B0-----:R-:W3:Y:S04]  /*1f260*/  LDL R6, [R1+0x524] ;  /* 0x0005240001067983 */ /* 0x001ee80000100800 */
[----:B------:R-:W3:Y:S04]  /*1f270*/  LDL R7, [R1+0x520] ;  /* 0x0005200001077983 */ /* 0x000ee80000100800 */
[----:B------:R-:W3:Y:S01]  /*1f280*/  LDL R8, [R1+0x51c] ;  /* 0x00051c0001087983 */ /* 0x000ee20000100800 */
[----:B----4-:R-:W-:-:S02]  /*1f290*/  SHF.R.S32.HI R4, RZ, 0x1f, R4 ;  /* 0x0000001fff047819 */ /* 0x010fc40000011404 */
[----:B-----5:R-:W-:-:S05]  /*1f2a0*/  SHF.R.S32.HI R10, RZ, 0x1f, R3 ;  /* 0x0000001fff0a7819 */ /* 0x020fca0000011403 */
[----:B------:R0:W-:Y:S01]  /*1f2b0*/  STL [R1+0x420], R10 ;  /* 0x0004200a01007387 */ /* 0x0001e20000100800 */
[----:B------:R-:W-:-:S03]  /*1f2c0*/  SHF.R.S32.HI R3, RZ, 0x1f, R5 ;  /* 0x0000001fff037819 */ /* 0x000fc60000011405 */
[----:B0-----:R-:W4:Y:S04]  /*1f2d0*/  LDL R10, [R1+0x518] ;  /* 0x00051800010a7983 */ /* 0x001f280000100800 */
[----:B------:R-:W-:Y:S04]  /*1f2e0*/  STL [R1+0x41c], R4 ;  /* 0x00041c0401007387 */ /* 0x000fe80000100800 */
[----:B------:R-:W5:Y:S04]  /*1f2f0*/  LDL R18, [R1+0x514] ;  /* 0x0005140001127983 */ /* 0x000f680000100800 */
[----:B------:R0:W-:Y:S04]  /*1f300*/  STL [R1+0x418], R3 ;  /* 0x0004180301007387 */ /* 0x0001e80000100800 */
[----:B------:R-:W4:Y:S04]  /*1f310*/  LDL R11, [R1+0x510] ;  /* 0x00051000010b7983 */ /* 0x000f280000100800 */
[----:B------:R-:W4:Y:S04]  /*1f320*/  LDL R12, [R1+0x50c] ;  /* 0x00050c00010c7983 */ /* 0x000f280000100800 */
[----:B------:R-:W4:Y:S04]  /*1f330*/  LDL R13, [R1+0x508] ;  /* 0x00050800010d7983 */ /* 0x000f280000100800 */
[----:B------:R-:W4:Y:S04]  /*1f340*/  LDL R14, [R1+0x504] ;  /* 0x00050400010e7983 */ /* 0x000f280000100800 */
[----:B------:R-:W4:Y:S04]  /*1f350*/  LDL R15, [R1+0x500] ;  /* 0x00050000010f7983 */ /* 0x000f280000100800 */
[----:B------:R-:W4:Y:S04]  /*1f360*/  LDL R16, [R1+0x4f8] ;  /* 0x0004f80001107983 */ /* 0x000f280000100800 */
[----:B------:R-:W4:Y:S04]  /*1f370*/  LDL R17, [R1+0x4ec] ;  /* 0x0004ec0001117983 */ /* 0x000f280000100800 */
[----:B0-----:R-:W4:Y:S04]  /*1f380*/  LDL R3, [R1+0x4e4] ;  /* 0x0004e40001037983 */ /* 0x001f280000100800 */
[----:B------:R-:W4:Y:S04]  /*1f390*/  LDL R4, [R1+0x4e0] ;  /* 0x0004e00001047983 */ /* 0x000f280000100800 */
[----:B------:R-:W4:Y:S01]  /*1f3a0*/  LDL R5, [R1+0x4dc] ;  /* 0x0004dc0001057983 */ /* 0x000f220000100800 */
[----:B--2---:R-:W-:-:S05]  /*1f3b0*/  SHF.R.S32.HI R0, RZ, 0x1f, R0 ;  /* 0x0000001fff007819 */ /* 0x004fca0000011400 */
[----:B------:R3:W-:Y:S02]  /*1f3c0*/  STL [R1+0x414], R0 ;  /* 0x0004140001007387 */ /* 0x0007e40000100800 */
[----:B---3--:R-:W-:-:S05]  /*1f3d0*/  SHF.R.S32.HI R0, RZ, 0x1f, R2 ;  /* 0x0000001fff007819 */ /* 0x008fca0000011402 */
[----:B------:R0:W-:Y:S01]  /*1f3e0*/  STL [R1+0x410], R0 ;  /* 0x0004100001007387 */ /* 0x0001e20000100800 */
[----:B------:R-:W-:-:S05]  /*1f3f0*/  SHF.R.S32.HI R2, RZ, 0x1f, R27 ;  /* 0x0000001fff027819 */ /* 0x000fca000001141b */
[----:B------:R1:W-:Y:S01]  /*1f400*/  STL [R1+0x40c], R2 ;  /* 0x00040c0201007387 */ /* 0x0003e20000100800 */
[----:B0-----:R-:W-:Y:S02]  /*1f410*/  SHF.R.S32.HI R0, RZ, 0x1f, R28 ;  /* 0x0000001fff007819 */ /* 0x001fe4000001141c */
[----:B------:R-:W-:-:S03]  /*1f420*/  SHF.R.S32.HI R27, RZ, 0x1f, R29 ;  /* 0x0000001fff1b7819 */ /* 0x000fc6000001141d */
[----:B------:R0:W-:Y:S01]  /*1f430*/  STL [R1+0x408], R0 ;  /* 0x0004080001007387 */ /* 0x0001e20000100800 */
[----:B-1----:R-:W-:-:S03]  /*1f440*/  SHF.R.S32.HI R2, RZ, 0x1f, R26 ;  /* 0x0000001fff027819 */ /* 0x002fc6000001141a */
[----:B------:R-:W-:Y:S01]  /*1f450*/  STL [R1+0x404], R27 ;  /* 0x0004041b01007387 */ /* 0x000fe20000100800 */
[----:B------:R-:W-:Y:S02]  /*1f460*/  SHF.R.S32.HI R24, RZ, 0x1f, R24 ;  /* 0x0000001fff187819 */ /* 0x000fe40000011418 */
[----:B0-----:R-:W-:Y:S01]  /*1f470*/  SHF.R.S32.HI R0, RZ, 0x1f, R25 ;  /* 0x0000001fff007819 */ /* 0x001fe20000011419 */
[----:B------:R0:W-:Y:S04]  /*1f480*/  STL [R1+0x400], R2 ;  /* 0x0004000201007387 */ /* 0x0001e80000100800 */
[----:B------:R1:W-:Y:S01]  /*1f490*/  STL [R1+0x3fc], R0 ;  /* 0x0003fc0001007387 */ /* 0x0003e20000100800 */
[----:B0-----:R-:W-:-:S03]  /*1f4a0*/  SHF.R.S32.HI R2, RZ, 0x1f, R23 ;  /* 0x0000001fff027819 */ /* 0x001fc60000011417 */
[----:B------:R-:W-:Y:S01]  /*1f4b0*/  STL [R1+0x3f8], R24 ;  /* 0x0003f81801007387 */ /* 0x000fe20000100800 */
[----:B-1----:R-:W-:-:S03]  /*1f4c0*/  SHF.R.S32.HI R0, RZ, 0x1f, R22 ;  /* 0x0000001fff007819 */ /* 0x002fc60000011416 */
[----:B------:R0:W-:Y:S01]  /*1f4d0*/  STL [R1+0x3f4], R2 ;  /* 0x0003f40201007387 */ /* 0x0001e20000100800 */
[----:B------:R-:W-:-:S03]  /*1f4e0*/  SHF.R.S32.HI R21, RZ, 0x1f, R21 ;  /* 0x0000001fff157819 */ /* 0x000fc60000011415 */
[----:B------:R1:W-:Y:S01]  /*1f4f0*/  STL [R1+0x3f0], R0 ;  /* 0x0003f00001007387 */ /* 0x0003e20000100800 */
[----:B------:R-:W-:Y:S02]  /*1f500*/  SHF.R.S32.HI R6, RZ, 0x1f, R6 ;  /* 0x0000001fff067819 */ /* 0x000fe40000011406 */
[----:B0-----:R-:W-:Y:S01]  /*1f510*/  SHF.R.S32.HI R2, RZ, 0x1f, R20 ;  /* 0x0000001fff027819 */ /* 0x001fe20000011414 */
[----:B------:R-:W-:Y:S01]  /*1f520*/  STL [R1+0x3ec], R21 ;  /* 0x0003ec1501007387 */ /* 0x000fe20000100800 */
[----:B-1----:R-:W-:-:S03]  /*1f530*/  SHF.R.S32.HI R0, RZ, 0x1f, R19 ;  /* 0x0000001fff007819 */ /* 0x002fc60000011413 */
[----:B------:R0:W-:Y:S04]  /*1f540*/  STL [R1+0x3e8], R2 ;  /* 0x0003e80201007387 */ /* 0x0001e80000100800 */
[----:B------:R1:W-:Y:S01]  /*1f550*/  STL [R1+0x3e4], R0 ;  /* 0x0003e40001007387 */ /* 0x0003e20000100800 */
[----:B0-----:R-:W-:-:S03]  /*1f560*/  SHF.R.S32.HI R2, RZ, 0x1f, R7 ;  /* 0x0000001fff027819 */ /* 0x001fc60000011407 */
[----:B------:R0:W-:Y:S01]  /*1f570*/  STL [R1+0x3e0], R6 ;  /* 0x0003e00601007387 */ /* 0x0001e20000100800 */
[----:B-1----:R-:W-:-:S03]  /*1f580*/  SHF.R.S32.HI R0, RZ, 0x1f, R8 ;  /* 0x0000001fff007819 */ /* 0x002fc60000011408 */
[----:B0-----:R-:W2:Y:S04]  /*1f590*/  LDL R6, [R1+0x4d8] ;  /* 0x0004d80001067983 */ /* 0x001ea80000100800 */
[----:B------:R5:W-:Y:S04]  /*1f5a0*/  STL [R1+0x3dc], R2 ;  /* 0x0003dc0201007387 */ /* 0x000be80000100800 */
[----:B------:R-:W3:Y:S04]  /*1f5b0*/  LDL R7, [R1+0x4d4] ;  /* 0x0004d40001077983 */ /* 0x000ee80000100800 */
[----:B------:R4:W-:Y:S04]  /*1f5c0*/  STL [R1+0x3d8], R0 ;  /* 0x0003d80001007387 */ /* 0x0009e80000100800 */
[----:B------:R-:W3:Y:S01]  /*1f5d0*/  LDL R8, [R1+0x4d0] ;  /* 0x0004d00001087983 */ /* 0x000ee20000100800 */
[----:B-----5:R-:W-:-:S02]  /*1f5e0*/  SHF.R.S32.HI R2, RZ, 0x1f, R18 ;  /* 0x0000001fff027819 */ /* 0x020fc40000011412 */
[----:B----4-:R-:W-:Y:S02]  /*1f5f0*/  SHF.R.S32.HI R0, RZ, 0x1f, R10 ;  /* 0x0000001fff007819 */ /* 0x010fe4000001140a */
[----:B------:R-:W-:-:S03]  /*1f600*/  SHF.R.S32.HI R10, RZ, 0x1f, R11 ;  /* 0x0000001fff0a7819 */ /* 0x000fc6000001140b */
[----:B------:R0:W-:Y:S04]  /*1f610*/  STL [R1+0x3d4], R0 ;  /* 0x0003d40001007387 */ /* 0x0001e80000100800 */
[----:B------:R1:W-:Y:S01]  /*1f620*/  STL [R1+0x3d0], R2 ;  /* 0x0003d00201007387 */ /* 0x0003e20000100800 */
[----:B0-----:R-:W-:-:S03]  /*1f630*/  SHF.R.S32.HI R0, RZ, 0x1f, R12 ;  /* 0x0000001fff007819 */ /* 0x001fc6000001140c */
[----:B------:R0:W-:Y:S01]  /*1f640*/  STL [R1+0x3cc], R10 ;  /* 0x0003cc0a01007387 */ /* 0x0001e20000100800 */
[----:B-1----:R-:W-:-:S03]  /*1f650*/  SHF.R.S32.HI R2, RZ, 0x1f, R13 ;  /* 0x0000001fff027819 */ /* 0x002fc6000001140d */
[----:B------:R1:W-:Y:S01]  /*1f660*/  STL [R1+0x3c8], R0 ;  /* 0x0003c80001007387 */ /* 0x0003e20000100800 */
[----:B0-----:R-:W-:-:S03]  /*1f670*/  SHF.R.S32.HI R10, RZ, 0x1f, R14 ;  /* 0x0000001fff0a7819 */ /* 0x001fc6000001140e */
[----:B------:R0:W-:Y:S01]  /*1f680*/  STL [R1+0x3c4], R2 ;  /* 0x0003c40201007387 */ /* 0x0001e20000100800 */
[----:B-1----:R-:W-:-:S03]  /*1f690*/  SHF.R.S32.HI R0, RZ, 0x1f, R15 ;  /* 0x0000001fff007819 */ /* 0x002fc6000001140f */
[----:B------:R1:W-:Y:S04]  /*1f6a0*/  STL [R1+0x3c0], R10 ;  /* 0x0003c00a01007387 */ /* 0x0003e80000100800 */
[----:B------:R4:W-:Y:S01]  /*1f6b0*/  STL [R1+0x3bc], R0 ;  /* 0x0003bc0001007387 */ /* 0x0009e20000100800 */
[----:B0-----:R-:W-:Y:S02]  /*1f6c0*/  SHF.R.S32.HI R2, RZ, 0x1f, R16 ;  /* 0x0000001fff027819 */ /* 0x001fe40000011410 */
[----:B-1----:R-:W-:-:S03]  /*1f6d0*/  SHF.R.S32.HI R10, RZ, 0x1f, R17 ;  /* 0x0000001fff0a7819 */ /* 0x002fc60000011411 */
[----:B------:R0:W-:Y:S01]  /*1f6e0*/  STL [R1+0x3b8], R2 ;  /* 0x0003b80201007387 */ /* 0x0001e20000100800 */
[----:B----4-:R-:W-:-:S03]  /*1f6f0*/  SHF.R.S32.HI R0, RZ, 0x1f, R3 ;  /* 0x0000001fff007819 */ /* 0x010fc60000011403 */
[----:B------:R-:W-:Y:S04]  /*1f700*/  STL [R1+0x3b4], R10 ;  /* 0x0003b40a01007387 */ /* 0x000fe80000100800 */
[----:B------:R1:W-:Y:S01]  /*1f710*/  STL [R1+0x3b0], R0 ;  /* 0x0003b00001007387 */ /* 0x0003e20000100800 */
[----:B0-----:R-:W-:Y:S02]  /*1f720*/  SHF.R.S32.HI R2, RZ, 0x1f, R4 ;  /* 0x0000001fff027819 */ /* 0x001fe40000011404 */
[----:B------:R-:W-:Y:S01]  /*1f730*/  SHF.R.S32.HI R3, RZ, 0x1f, R5 ;  /* 0x0000001fff037819 */ /* 0x000fe20000011405 */
[----:B-1----:R-:W4:Y:S04]  /*1f740*/  LDL R0, [R1+0x174] ;  /* 0x0001740001007983 */ /* 0x002f280000100800 */
[----:B------:R0:W-:Y:S04]  /*1f750*/  STL [R1+0x3ac], R2 ;  /* 0x0003ac0201007387 */ /* 0x0001e80000100800 */
[----:B0-----:R-:W5:Y:S04]  /*1f760*/  LDL R2, [R1+0x170] ;  /* 0x0001700001027983 */ /* 0x001f680000100800 */
[----:B------:R0:W-:Y:S04]  /*1f770*/  STL [R1+0x3a8], R3 ;  /* 0x0003a80301007387 */ /* 0x0001e80000100800 */
[----:B------:R-:W5:Y:S04]  /*1f780*/  LDL R27, [R1+0x16c] ;  /* 0x00016c00011b7983 */ /* 0x000f680000100800 */
        /* <DEDUP_REMOVED lines=12> */
[----:B------:R-:W5:Y:S01]  /*1f850*/  LDL R17, [R1+0x138] ;  /* 0x0001380001117983 */ /* 0x000f620000100800 */
[----:B--2---:R-:W-:-:S05]  /*1f860*/  SHF.R.S32.HI R5, RZ, 0x1f, R6 ;  /* 0x0000001fff057819 */ /* 0x004fca0000011406 */
[----:B------:R-:W-:Y:S01]  /*1f870*/  STL [R1+0x3a4], R5 ;  /* 0x0003a40501007387 */ /* 0x000fe20000100800 */
[----:B---3--:R-:W-:-:S03]  /*1f880*/  SHF.R.S32.HI R4, RZ, 0x1f, R7 ;  /* 0x0000001fff047819 */ /* 0x008fc60000011407 */
[----:B------:R-:W2:Y:S04]  /*1f890*/  LDL R10, [R1+0x134] ;  /* 0x00013400010a7983 */ /* 0x000ea80000100800 */
[----:B------:R-:W-:Y:S01]  /*1f8a0*/  STL [R1+0x3a0], R4 ;  /* 0x0003a00401007387 */ /* 0x000fe20000100800 */
[----:B0-----:R-:W-:-:S03]  /*1f8b0*/  SHF.R.S32.HI R3, RZ, 0x1f, R8 ;  /* 0x0000001fff037819 */ /* 0x001fc60000011408 */
[----:B------:R-:W3:Y:S04]  /*1f8c0*/  LDL R11, [R1+0x130] ;  /* 0x00013000010b7983 */ /* 0x000ee80000100800 */
[----:B------:R0:W-:Y:S04]  /*1f8d0*/  STL [R1+0x39c], R3 ;  /* 0x00039c0301007387 */ /* 0x0001e80000100800 */
[----:B------:R-:W3:Y:S04]  /*1f8e0*/  LDL R12, [R1+0x12c] ;  /* 0x00012c00010c7983 */ /* 0x000ee80000100800 */
[----:B------:R-:W3:Y:S04]  /*1f8f0*/  LDL R13, [R1+0x128] ;  /* 0x00012800010d7983 */ /* 0x000ee80000100800 */
[----:B------:R-:W3:Y:S04]  /*1f900*/  LDL R14, [R1+0x124] ;  /* 0x00012400010e7983 */ /* 0x000ee80000100800 */
[----:B------:R-:W3:Y:S04]  /*1f910*/  LDL R15, [R1+0x120] ;  /* 0x00012000010f7983 */ /* 0x000ee80000100800 */
[----:B0-----:R-:W3:Y:S04]  /*1f920*/  LDL R3, [R1+0x11c] ;  /* 0x00011c0001037983 */ /* 0x001ee80000100800 */
[----:B------:R-:W3:Y:S04]  /*1f930*/  LDL R4, [R1+0x118] ;  /* 0x0001180001047983 */ /* 0x000ee80000100800 */
[----:B------:R-:W3:Y:S04]  /*1f940*/  LDL R5, [R1+0x114] ;  /* 0x0001140001057983 */ /* 0x000ee80000100800 */
[----:B------:R-:W3:Y:S04]  /*1f950*/  LDL R6, [R1+0x110] ;  /* 0x0001100001067983 */ /* 0x000ee80000100800 */
[----:B------:R-:W3:Y:S04]  /*1f960*/  LDL R7, [R1+0x10c] ;  /* 0x00010c0001077983 */ /* 0x000ee80000100800 */
[----:B------:R-:W3:Y:S01]  /*1f970*/  LDL R8, [R1+0x108] ;  /* 0x0001080001087983 */ /* 0x000ee20000100800 */
[----:B----4-:R-:W-:-:S05]  /*1f980*/  SHF.R.S32.HI R0, RZ, 0x1f, R0 ;  /* 0x0000001fff007819 */ /* 0x010fca0000011400 */
[----:B------:R5:W-:Y:S02]  /*1f990*/  STL [R1+0x398], R0 ;  /* 0x0003980001007387 */ /* 0x000be40000100800 */
[----:B-----5:R-:W-:-:S05]  /*1f9a0*/  SHF.R.S32.HI R0, RZ, 0x1f, R2 ;  /* 0x0000001fff007819 */ /* 0x020fca0000011402 */
        /* <DEDUP_REMOVED lines=27> */
[----:B0-----:R-:W4:Y:S04]  /*1fb60*/  LDL R18, [R1+0x104] ;  /* 0x0001040001127983 */ /* 0x001f280000100800 */
[----:B------:R3:W-:Y:S04]  /*1fb70*/  STL [R1+0x360], R2 ;  /* 0x0003600201007387 */ /* 0x0007e80000100800 */
[----:B------:R-:W5:Y:S04]  /*1fb80*/  LDL R16, [R1+0x100] ;  /* 0x0001000001107983 */ /* 0x000f680000100800 */
[----:B------:R0:W-:Y:S04]  /*1fb90*/  STL [R1+0x35c], R0 ;  /* 0x00035c0001007387 */ /* 0x0001e80000100800 */
[----:B------:R-:W5:Y:S01]  /*1fba0*/  LDL R17, [R1+0xfc] ;  /* 0x0000fc0001117983 */ /* 0x000f620000100800 */
[----:B--2---:R-:W-:-:S02]  /*1fbb0*/  SHF.R.S32.HI R10, RZ, 0x1f, R10 ;  /* 0x0000001fff0a7819 */ /* 0x004fc4000001140a */
[----:B---3--:R-:W-:-:S03]  /*1fbc0*/  SHF.R.S32.HI R2, RZ, 0x1f, R11 ;  /* 0x0000001fff027819 */ /* 0x008fc6000001140b */
[----:B------:R1:W-:Y:S04]  /*1fbd0*/  STL [R1+0x358], R10 ;  /* 0x0003580a01007387 */ /* 0x0003e80000100800 */
[----:B------:R2:W-:Y:S01]  /*1fbe0*/  STL [R1+0x354], R2 ;  /* 0x0003540201007387 */ /* 0x0005e20000100800 */
[----:B0-----:R-:W-:Y:S02]  /*1fbf0*/  SHF.R.S32.HI R0, RZ, 0x1f, R12 ;  /* 0x0000001fff007819 */ /* 0x001fe4000001140c */
[----:B-1----:R-:W-:-:S03]  /*1fc00*/  SHF.R.S32.HI R10, RZ, 0x1f, R13 ;  /* 0x0000001fff0a7819 */ /* 0x002fc6000001140d */
[----:B------:R0:W-:Y:S01]  /*1fc10*/  STL [R1+0x350], R0 ;  /* 0x0003500001007387 */ /* 0x0001e20000100800 */
[----:B--2---:R-:W-:-:S03]  /*1fc20*/  SHF.R.S32.HI R2, RZ, 0x1f, R14 ;  /* 0x0000001fff027819 */ /* 0x004fc6000001140e */
[----:B------:R-:W-:Y:S01]  /*1fc30*/  STL [R1+0x34c], R10 ;  /* 0x00034c0a01007387 */ /* 0x000fe20000100800 */
[----:B0-----:R-:W-:-:S03]  /*1fc40*/  SHF.R.S32.HI R0, RZ, 0x1f, R15 ;  /* 0x0000001fff007819 */ /* 0x001fc6000001140f */
[----:B------:R0:W-:Y:S01]  /*1fc50*/  STL [R1+0x348], R2 ;  /* 0x0003480201007387 */ /* 0x0001e20000100800 */
[----:B------:R-:W-:-:S03]  /*1fc60*/  SHF.R.S32.HI R3, RZ, 0x1f, R3 ;  /* 0x0000001fff037819 */ /* 0x000fc60000011403 */
        /* <DEDUP_REMOVED lines=9> */
[----:B------:R-:W2:Y:S01]  /*1fd00*/  LDL R10, [R1+0xf8] ;  /* 0x0000f800010a7983 */ /* 0x000ea20000100800 */
[----:B0-----:R-:W-:-:S03]  /*1fd10*/  SHF.R.S32.HI R0, RZ, 0x1f, R8 ;  /* 0x0000001fff007819 */ /* 0x001fc60000011408 */
[----:B------:R-:W-:Y:S04]  /*1fd20*/  STL [R1+0x330], R2 ;  /* 0x0003300201007387 */ /* 0x000fe80000100800 */
[----:B------:R-:W3:Y:S04]  /*1fd30*/  LDL R11, [R1+0xf4] ;  /* 0x0000f400010b7983 */ /* 0x000ee80000100800 */
[----:B------:R0:W-:Y:S04]  /*1fd40*/  STL [R1+0x32c], R0 ;  /* 0x00032c0001007387 */ /* 0x0001e80000100800 */
[----:B------:R-:W3:Y:S04]  /*1fd50*/  LDL R12, [R1+0xf0] ;  /* 0x0000f000010c7983 */ /* 0x000ee80000100800 */
[----:B------:R-:W3:Y:S04]  /*1fd60*/  LDL R13, [R1+0xec] ;  /* 0x0000ec00010d7983 */ /* 0x000ee80000100800 */
[----:B------:R-:W3:Y:S04]  /*1fd70*/  LDL R14, [R1+0xe8] ;  /* 0x0000e800010e7983 */ /* 0x000ee80000100800 */
[----:B------:R-:W3:Y:S04]  /*1fd80*/  LDL R15, [R1+0xe4] ;  /* 0x0000e400010f7983 */ /* 0x000ee80000100800 */
[----:B-1----:R-:W3:Y:S04]  /*1fd90*/  LDL R3, [R1+0xe0] ;  /* 0x0000e00001037983 */ /* 0x002ee80000100800 */
[----:B------:R-:W3:Y:S04]  /*1fda0*/  LDL R4, [R1+0xdc] ;  /* 0x0000dc0001047983 */ /* 0x000ee80000100800 */
[----:B------:R-:W3:Y:S04]  /*1fdb0*/  LDL R5, [R1+0xd8] ;  /* 0x0000d80001057983 */ /* 0x000ee80000100800 */
[----:B0-----:R-:W3:Y:S04]  /*1fdc0*/  LDL R0, [R1+0xd4] ;  /* 0x0000d40001007983 */ /* 0x001ee80000100800 */
[----:B------:R-:W3:Y:S04]  /*1fdd0*/  LDL R2, [R1+0xd0] ;  /* 0x0000d00001027983 */ /* 0x000ee80000100800 */
[----:B------:R-:W3:Y:S04]  /*1fde0*/  LDL R27, [R1+0xcc] ;  /* 0x0000cc00011b7983 */ /* 0x000ee80000100800 */
[----:B------:R-:W3:Y:S04]  /*1fdf0*/  LDL R28, [R1+0xc8] ;  /* 0x0000c800011c7983 */ /* 0x000ee80000100800 */
[----:B------:R-:W3:Y:S04]  /*1fe00*/  LDL R6, [R1+0xc4] ;  /* 0x0000c40001067983 */ /* 0x000ee80000100800 */
[----:B------:R-:W3:Y:S04]  /*1fe10*/  LDL R7, [R1+0xc0] ;  /* 0x0000c00001077983 */ /* 0x000ee80000100800 */
[----:B------:R-:W3:Y:S01]  /*1fe20*/  LDL R8, [R1+0xbc] ;  /* 0x0000bc0001087983 */ /* 0x000ee20000100800 */
[----:B----4-:R-:W-:-:S05]  /*1fe30*/  SHF.R.S32.HI R19, RZ, 0x1f, R18 ;  /* 0x0000001fff137819 */ /* 0x010fca0000011412 */
[----:B------:R0:W-:Y:S01]  /*1fe40*/  STL [R1+0x328], R19 ;  /* 0x0003281301007387 */ /* 0x0001e20000100800 */
[----:B-----5:R-:W-:-:S03]  /*1fe50*/  SHF.R.S32.HI R18, RZ, 0x1f, R16 ;  /* 0x0000001fff127819 */ /* 0x020fc60000011410 */
[----:B------:R-:W4:Y:S04]  /*1fe60*/  LDL R29, [R1+0xb8] ;  /* 0x0000b800011d7983 */ /* 0x000f280000100800 */
[----:B------:R1:W-:Y:S01]  /*1fe70*/  STL [R1+0x324], R18 ;  /* 0x0003241201007387 */ /* 0x0003e20000100800 */
[----:B------:R-:W-:-:S03]  /*1fe80*/  SHF.R.S32.HI R16, RZ, 0x1f, R17 ;  /* 0x0000001fff107819 */ /* 0x000fc60000011411 */
[----:B------:R-:W5:Y:S04]  /*1fe90*/  LDL R26, [R1+0xb4] ;  /* 0x0000b400011a7983 */ /* 0x000f680000100800 */
[----:B------:R1:W-:Y:S04]  /*1fea0*/  STL [R1+0x320], R16 ;  /* 0x0003201001007387 */ /* 0x0003e80000100800 */
[----:B------:R-:W5:Y:S04]  /*1feb0*/  LDL R25, [R1+0xb0] ;  /* 0x0000b00001197983 */ /* 0x000f680000100800 */
[----:B------:R-:W5:Y:S04]  /*1fec0*/  LDL R24, [R1+0xac] ;  /* 0x0000ac0001187983 */ /* 0x000f680000100800 */
[----:B------:R-:W5:Y:S04]  /*1fed0*/  LDL R23, [R1+0xa8] ;  /* 0x0000a80001177983 */ /* 0x000f680000100800 */
[----:B------:R-:W5:Y:S04]  /*1fee0*/  LDL R22, [R1+0xa4] ;  /* 0x0000a40001167983 */ /* 0x000f680000100800 */
[----:B------:R-:W5:Y:S04]  /*1fef0*/  LDL R21, [R1+0xa0] ;  /* 0x0000a00001157983 */ /* 0x000f680000100800 */
[----:B------:R-:W5:Y:S04]  /*1ff00*/  LDL R20, [R1+0x9c] ;  /* 0x00009c0001147983 */ /* 0x000f680000100800 */
[----:B0-----:R-:W5:Y:S04]  /*1ff10*/  LDL R19, [R1+0x98] ;  /* 0x0000980001137983 */ /* 0x001f680000100800 */
[----:B-1----:R-:W5:Y:S04]  /*1ff20*/  LDL R18, [R1+0x94] ;  /* 0x0000940001127983 */ /* 0x002f680000100800 */
[----:B------:R-:W5:Y:S04]  /*1ff30*/  LDL R16, [R1+0x90] ;  /* 0x0000900001107983 */ /* 0x000f680000100800 */
[----:B------:R-:W5:Y:S01]  /*1ff40*/  LDL R17, [R1+0x8c] ;  /* 0x00008c0001117983 */ /* 0x000f620000100800 */
[----:B--2---:R-:W-:-:S05]  /*1ff50*/  SHF.R.S32.HI R10, RZ, 0x1f, R10 ;  /* 0x0000001fff0a7819 */ /* 0x004fca000001140a */
[----:B------:R0:W-:Y:S01]  /*1ff60*/  STL [R1+0x31c], R10 ;  /* 0x00031c0a01007387 */ /* 0x0001e20000100800 */
[----:B---3--:R-:W-:-:S03]  /*1ff70*/  SHF.R.S32.HI R11, RZ, 0x1f, R11 ;  /* 0x0000001fff0b7819 */ /* 0x008fc6000001140b */
[----:B0-----:R-:W2:Y:S01]  /*1ff80*/  LDL.LU R10, [R1+0x74f8] ;  /* 0x0074f800010a7983 */ /* 0x001ea20000300800 */
[----:B------:R-:W-:-:S03]  /*1ff90*/  SHF.R.S32.HI R12, RZ, 0x1f, R12 ;  /* 0x0000001fff0c7819 */ /* 0x000fc6000001140c */
[----:B------:R0:W-:Y:S01]  /*1ffa0*/  STL [R1+0x318], R11 ;  /* 0x0003180b01007387 */ /* 0x0001e20000100800 */
[----:B------:R-:W-:Y:S02]  /*1ffb0*/  SHF.R.S32.HI R13, RZ, 0x1f, R13 ;  /* 0x0000001fff0d7819 */ /* 0x000fe4000001140d */
[----:B------:R-:W-:Y:S01]  /*1ffc0*/  SHF.R.S32.HI R14, RZ, 0x1f, R14 ;  /* 0x0000001fff0e7819 */ /* 0x000fe2000001140e */
[----:B0-----:R-:W3:Y:S01]  /*1ffd0*/  LDL.LU R11, [R1+0x74f4] ;  /* 0x0074f400010b7983 */ /* 0x001ee20000300800 */
[----:B------:R-:W-:-:S03]  /*1ffe0*/  SHF.R.S32.HI R15, RZ, 0x1f, R15 ;  /* 0x0000001fff0f7819 */ /* 0x000fc6000001140f */
[----:B------:R0:W-:Y:S01]  /*1fff0*/  STL [R1+0x314], R12 ;  /* 0x0003140c01007387 */ /* 0x0001e20000100800 */
[----:B------:R-:W-:Y:S02]  /*20000*/  SHF.R.S32.HI R3, RZ, 0x1f, R3 ;  /* 0x0000001fff037819 */ /* 0x000fe40000011403 */
[----:B------:R-:W-:Y:S01]  /*20010*/  SHF.R.S32.HI R4, RZ, 0x1f, R4 ;  /* 0x0000001fff047819 */ /* 0x000fe20000011404 */
[----:B0-----:R-:W2:Y:S04]  /*20020*/  LDL.LU R12, [R1+0x74f0] ;  /* 0x0074f000010c7983 */ /* 0x001ea80000300800 */
[----:B------:R0:W-:Y:S01]  /*20030*/  STL [R1+0x310], R13 ;  /* 0x0003100d01007387 */ /* 0x0001e20000100800 */
[----:B------:R-:W-:Y:S02]  /*20040*/  SHF.R.S32.HI R5, RZ, 0x1f, R5 ;  /* 0x0000001fff057819 */ /* 0x000fe40000011405 */
[----:B------:R-:W-:Y:S01]  /*20050*/  SHF.R.S32.HI R0, RZ, 0x1f, R0 ;  /* 0x0000001fff007819 */ /* 0x000fe20000011400 */
[----:B0-----:R-:W2:Y:S04]  /*20060*/  LDL.LU R13, [R1+0x74ec] ;  /* 0x0074ec00010d7983 */ /* 0x001ea80000300800 */
[----:B------:R0:W-:Y:S04]  /*20070*/  STL [R1+0x30c], R14 ;  /* 0x00030c0e01007387 */ /* 0x0001e80000100800 */
[----:B0-----:R-:W3:Y:S04]  /*20080*/  LDL.LU R14, [R1+0x74e8] ;  /* 0x0074e800010e7983 */ /* 0x001ee80000300800 */
[----:B------:R0:W-:Y:S04]  /*20090*/  STL [R1+0x308], R15 ;  /* 0x0003080f01007387 */ /* 0x0001e80000100800 */
[----:B0-----:R-:W2:Y:S04]  /*200a0*/  LDL.LU R15, [R1+0x74e4] ;  /* 0x0074e400010f7983 */ /* 0x001ea80000300800 */
[----:B------:R0:W-:Y:S04]  /*200b0*/  STL [R1+0x304], R3 ;  /* 0x0003040301007387 */ /* 0x0001e80000100800 */
[----:B0-----:R-:W3:Y:S04]  /*200c0*/  LDL.LU R3, [R1+0x74e0] ;  /* 0x0074e00001037983 */ /* 0x001ee80000300800 */
[----:B------:R0:W-:Y:S04]  /*200d0*/  STL [R1+0x300], R4 ;  /* 0x0003000401007387 */ /* 0x0001e80000100800 */
[----:B0-----:R-:W2:Y:S04]  /*200e0*/  LDL.LU R4, [R1+0x74dc] ;  /* 0x0074dc0001047983 */ /* 0x001ea80000300800 */
[----:B------:R0:W-:Y:S04]  /*200f0*/  STL [R1+0x2fc], R5 ;  /* 0x0002fc0501007387 */ /* 0x0001e80000100800 */
[----:B0-----:R-:W3:Y:S04]  /*20100*/  LDL.LU R5, [R1+0x74d8] ;  /* 0x0074d80001057983 */ /* 0x001ee80000300800 */
[----:B------:R0:W-:Y:S01]  /*20110*/  STL [R1+0x2f8], R0 ;  /* 0x0002f80001007387 */ /* 0x0001e20000100800 */
[----:B------:R-:W-:-:S02]  /*20120*/  SHF.R.S32.HI R6, RZ, 0x1f, R6 ;  /* 0x0000001fff067819 */ /* 0x000fc40000011406 */
[----:B0-----:R-:W-:Y:S02]  /*20130*/  SHF.R.S32.HI R0, RZ, 0x1f, R2 ;  /* 0x0000001fff007819 */ /* 0x001fe40000011402 */
[----:B------:R-:W-:-:S03]  /*20140*/  SHF.R.S32.HI R2, RZ, 0x1f, R27 ;  /* 0x0000001fff027819 */ /* 0x000fc6000001141b */
[----:B------:R0:W-:Y:S04]  /*20150*/  STL [R1+0x2f4], R0 ;  /* 0x0002f40001007387 */ /* 0x0001e80000100800 */
[----:B------:R1:W-:Y:S01]  /*20160*/  STL [R1+0x2f0], R2 ;  /* 0x0002f00201007387 */ /* 0x0003e20000100800 */
[----:B0-----:R-:W-:Y:S02]  /*20170*/  SHF.R.S32.HI R0, RZ, 0x1f, R28 ;  /* 0x0000001fff007819 */ /* 0x001fe4000001141c */
[----:B-1----:R-:W-:-:S03]  /*20180*/  SHF.R.S32.HI R2, RZ, 0x1f, R7 ;  /* 0x0000001fff027819 */ /* 0x002fc60000011407 */
[----:B------:R0:W-:Y:S04]  /*20190*/  STL [R1+0x2ec], R0 ;  /* 0x0002ec0001007387 */ /* 0x0001e80000100800 */
[----:B------:R1:W-:Y:S01]  /*201a0*/  STL [R1+0x2e8], R6 ;  /* 0x0002e80601007387 */ /* 0x0003e20000100800 */
[----:B0-----:R-:W-:-:S03]  /*201b0*/  SHF.R.S32.HI R0, RZ, 0x1f, R8 ;  /* 0x0000001fff007819 */ /* 0x001fc60000011408 */
[----:B-1----:R-:W2:Y:S04]  /*201c0*/  LDL R6, [R1+0x88] ;  /* 0x0000880001067983 */ /* 0x002ea80000100800 */
[----:B------:R5:W-:Y:S04]  /*201d0*/  STL [R1+0x2e4], R2 ;  /* 0x0002e40201007387 */ /* 0x000be80000100800 */
[----:B------:R-:W3:Y:S04]  /*201e0*/  LDL R7, [R1+0x84] ;  /* 0x0000840001077983 */ /* 0x000ee80000100800 */
[----:B------:R0:W-:Y:S04]  /*201f0*/  STL [R1+0x2e0], R0 ;  /* 0x0002e00001007387 */ /* 0x0001e80000100800 */
[----:B------:R-:W3:Y:S01]  /*20200*/  LDL R8, [R1+0x80] ;  /* 0x0000800001087983 */ /* 0x000ee20000100800 */
[----:B----4-:R-:W-:-:S02]  /*20210*/  SHF.R.S32.HI R27, RZ, 0x1f, R29 ;  /* 0x0000001fff1b7819 */ /* 0x010fc4000001141d */
[----:B-----5:R-:W-:Y:S02]  /*20220*/  SHF.R.S32.HI R2, RZ, 0x1f, R26 ;  /* 0x0000001fff027819 */ /* 0x020fe4000001141a */
[----:B0-----:R-:W-:Y:S01]  /*20230*/  SHF.R.S32.HI R0, RZ, 0x1f, R25 ;  /* 0x0000001fff007819 */ /* 0x001fe20000011419 */
[----:B------:R-:W-:Y:S01]  /*20240*/  STL [R1+0x2dc], R27 ;  /* 0x0002dc1b01007387 */ /* 0x000fe20000100800 */
[----:B------:R-:W-:-:S03]  /*20250*/  SHF.R.S32.HI R24, RZ, 0x1f, R24 ;  /* 0x0000001fff187819 */ /* 0x000fc60000011418 */
[----:B------:R0:W-:Y:S04]  /*20260*/  STL [R1+0x2d8], R2 ;  /* 0x0002d80201007387 */ /* 0x0001e80000100800 */
[----:B------:R1:W-:Y:S01]  /*20270*/  STL [R1+0x2d4], R0 ;  /* 0x0002d40001007387 */ /* 0x0003e20000100800 */
[----:B------:R-:W-:Y:S02]  /*20280*/  SHF.R.S32.HI R21, RZ, 0x1f, R21 ;  /* 0x0000001fff157819 */ /* 0x000fe40000011415 */
[----:B0-----:R-:W-:Y:S01]  /*20290*/  SHF.R.S32.HI R2, RZ, 0x1f, R23 ;  /* 0x0000001fff027819 */ /* 0x001fe20000011417 */
[----:B------:R-:W-:Y:S01]  /*202a0*/  STL [R1+0x2d0], R24 ;  /* 0x0002d01801007387 */ /* 0x000fe20000100800 */
[----:B-1----:R-:W-:-:S03]  /*202b0*/  SHF.R.S32.HI R0, RZ, 0x1f, R22 ;  /* 0x0000001fff007819 */ /* 0x002fc60000011416 */
[----:B------:R0:W-:Y:S01]  /*202c0*/  STL [R1+0x2cc], R2 ;  /* 0x0002cc0201007387 */ /* 0x0001e20000100800 */
[----:B------:R-:W-:-:S03]  /*202d0*/  SHF.R.S32.HI R18, RZ, 0x1f, R18 ;  /* 0x0000001fff127819 */ /* 0x000fc60000011412 */
[----:B------:R1:W-:Y:S01]  /*202e0*/  STL [R1+0x2c8], R0 ;  /* 0x0002c80001007387 */ /* 0x0003e20000100800 */
[----:B0-----:R-:W-:-:S03]  /*202f0*/  SHF.R.S32.HI R2, RZ, 0x1f, R20 ;  /* 0x0000001fff027819 */ /* 0x001fc60000011414 */
[----:B------:R-:W-:Y:S01]  /*20300*/  STL [R1+0x2c4], R21 ;  /* 0x0002c41501007387 */ /* 0x000fe20000100800 */
[----:B-1----:R-:W-:-:S03]  /*20310*/  SHF.R.S32.HI R0, RZ, 0x1f, R19 ;  /* 0x0000001fff007819 */ /* 0x002fc60000011413 */
[----:B------:R0:W-:Y:S04]  /*20320*/  STL [R1+0x2c0], R2 ;  /* 0x0002c00201007387 */ /* 0x0001e80000100800 */
[----:B------:R1:W-:Y:S01]  /*20330*/  STL [R1+0x2bc], R0 ;  /* 0x0002bc0001007387 */ /* 0x0003e20000100800 */
[----:B0-----:R-:W-:-:S03]  /*20340*/  SHF.R.S32.HI R2, RZ, 0x1f, R16 ;  /* 0x0000001fff027819 */ /* 0x001fc60000011410 */
[----:B------:R-:W-:Y:S01]  /*20350*/  STL [R1+0x2b8], R18 ;  /* 0x0002b81201007387 */ /* 0x000fe20000100800 */
[----:B-1----:R-:W-:-:S03]  /*20360*/  SHF.R.S32.HI R0, RZ, 0x1f, R17 ;  /* 0x0000001fff007819 */ /* 0x002fc60000011411 */
[----:B------:R-:W4:Y:S04]  /*20370*/  LDL R16, [R1+0x64] ;  /* 0x0000640001107983 */ /* 0x000f280000100800 */
[----:B------:R0:W-:Y:S04]  /*20380*/  STL [R1+0x2b4], R2 ;  /* 0x0002b40201007387 */ /* 0x0001e80000100800 */
[----:B------:R-:W5:Y:S04]  /*20390*/  LDL R17, [R1+0x60] ;  /* 0x0000600001117983 */ /* 0x000f680000100800 */
[----:B------:R1:W-:Y:S04]  /*203a0*/  STL [R1+0x2b0], R0 ;  /* 0x0002b00001007387 */ /* 0x0003e80000100800 */
[----:B0-----:R-:W5:Y:S04]  /*203b0*/  LDL R2, [R1+0x58] ;  /* 0x0000580001027983 */ /* 0x001f680000100800 */
[----:B------:R-:W5:Y:S04]  /*203c0*/  LDL R27, [R1+0x54] ;  /* 0x00005400011b7983 */ /* 0x000f680000100800 */
[----:B-1----:R-:W5:Y:S04]  /*203d0*/  LDL R0, [R1+0x5c] ;  /* 0x00005c0001007983 */ /* 0x002f680000100800 */
        /* <DEDUP_REMOVED lines=12> */
[----:B------:R0:W-:Y:S01]  /*204a0*/  STL [R1+0x2ac], R6 ;  /* 0x0002ac0601007387 */ /* 0x0001e20000100800 */
[----:B---3--:R-:W-:-:S03]  /*204b0*/  SHF.R.S32.HI R7, RZ, 0x1f, R7 ;  /* 0x0000001fff077819 */ /* 0x008fc60000011407 */
[----:B0-----:R-:W2:Y:S01]  /*204c0*/  LDL.LU R6, [R1+0x74d4] ;  /* 0x0074d40001067983 */ /* 0x001ea20000300800 */
[----:B------:R-:W-:-:S03]  /*204d0*/  SHF.R.S32.HI R8, RZ, 0x1f, R8 ;  /* 0x0000001fff087819 */ /* 0x000fc60000011408 */
[----:B------:R0:W-:Y:S04]  /*204e0*/  STL [R1+0x2a8], R7 ;  /* 0x0002a80701007387 */ /* 0x0001e80000100800 */
[----:B0-----:R-:W3:Y:S04]  /*204f0*/  LDL.LU R7, [R1+0x74d0] ;  /* 0x0074d00001077983 */ /* 0x001ee80000300800 */
[----:B------:R0:W-:Y:S04]  /*20500*/  STL [R1+0x2a4], R8 ;  /* 0x0002a40801007387 */ /* 0x0001e80000100800 */
[----:B0-----:R-:W3:Y:S01]  /*20510*/  LDL.LU R8, [R1+0x74cc] ;  /* 0x0074cc0001087983 */ /* 0x001ee20000300800 */
[----:B------:R-:W-:-:S02]  /*20520*/  SHF.R.S32.HI R5, RZ, 0x1f, R5 ;  /* 0x0000001fff057819 */ /* 0x000fc40000011405 */
[----:B------:R-:W-:Y:S02]  /*20530*/  SHF.R.S32.HI R4, RZ, 0x1f, R4 ;  /* 0x0000001fff047819 */ /* 0x000fe40000011404 */
[----:B------:R-:W-:Y:S02]  /*20540*/  SHF.R.S32.HI R3, RZ, 0x1f, R3 ;  /* 0x0000001fff037819 */ /* 0x000fe40000011403 */
[----:B----4-:R-:W-:Y:S02]  /*20550*/  SHF.R.S32.HI R16, RZ, 0x1f, R16 ;  /* 0x0000001fff107819 */ /* 0x010fe40000011410 */
[----:B-----5:R-:W-:Y:S02]  /*20560*/  SHF.R.S32.HI R17, RZ, 0x1f, R17 ;  /* 0x0000001fff117819 */ /* 0x020fe40000011411 */
[----:B--2---:R-:W-:Y:S02]  /*20570*/  SHF.R.S32.HI R6, RZ, 0x1f, R6 ;  /* 0x0000001fff067819 */ /* 0x004fe40000011406 */
[----:B---3--:R-:W-:-:S02]  /*20580*/  SHF.R.S32.HI R7, RZ, 0x1f, R7 ;  /* 0x0000001fff077819 */ /* 0x008fc40000011407 */
[----:B------:R-:W-:-:S05]  /*20590*/  SHF.R.S32.HI R8, RZ, 0x1f, R8 ;  /* 0x0000001fff087819 */ /* 0x000fca0000011408 */
[----:B------:R0:W-:Y:S04]  /*205a0*/  STL [R1+0x2a0], R8 ;  /* 0x0002a00801007387 */ /* 0x0001e80000100800 */
[----:B------:R1:W-:Y:S04]  /*205b0*/  STL [R1+0x29c], R7 ;  /* 0x00029c0701007387 */ /* 0x0003e80000100800 */
[----:B------:R2:W-:Y:S04]  /*205c0*/  STL [R1+0x298], R6 ;  /* 0x0002980601007387 */ /* 0x0005e80000100800 */
[----:B------:R3:W-:Y:S04]  /*205d0*/  STL [R1+0x294], R5 ;  /* 0x0002940501007387 */ /* 0x0007e80000100800 */
[----:B0-----:R-:W4:Y:S04]  /*205e0*/  LDL R8, [R1+0x4cc] ;  /* 0x0004cc0001087983 */ /* 0x001f280000100800 */
[----:B------:R0:W-:Y:S04]  /*205f0*/  STL [R1+0x290], R4 ;  /* 0x0002900401007387 */ /* 0x0001e80000100800 */
[----:B-1----:R-:W5:Y:S04]  /*20600*/  LDL R7, [R1+0x4c8] ;  /* 0x0004c80001077983 */ /* 0x002f680000100800 */
[----:B------:R1:W-:Y:S04]  /*20610*/  STL [R1+0x28c], R3 ;  /* 0x00028c0301007387 */ /* 0x0003e80000100800 */
[----:B--2---:R-:W2:Y:S04]  /*20620*/  LDL R6, [R1+0x4c4] ;  /* 0x0004c40001067983 */ /* 0x004ea80000100800 */
[----:B---3--:R-:W3:Y:S04]  /*20630*/  LDL R5, [R1+0x4c0] ;  /* 0x0004c00001057983 */ /* 0x008ee80000100800 */
[----:B0-----:R-:W2:Y:S04]  /*20640*/  LDL R4, [R1+0x4bc] ;  /* 0x0004bc0001047983 */ /* 0x001ea80000100800 */
[----:B-1----:R-:W2:Y:S04]  /*20650*/  LDL R3, [R1+0x4b8] ;  /* 0x0004b80001037983 */ /* 0x002ea80000100800 */
[----:B------:R0:W-:Y:S04]  /*20660*/  STL [R1+0x288], R16 ;  /* 0x0002881001007387 */ /* 0x0001e80000100800 */
[----:B0-----:R-:W5:Y:S04]  /*20670*/  LDL.LU R16, [R1+0x74c8] ;  /* 0x0074c80001107983 */ /* 0x001f680000300800 */
[----:B------:R0:W-:Y:S04]  /*20680*/  STL [R1+0x284], R17 ;  /* 0x0002841101007387 */ /* 0x0001e80000100800 */
[----:B0-----:R-:W2:Y:S01]  /*20690*/  LDL.LU R17, [R1+0x74c4] ;  /* 0x0074c40001117983 */ /* 0x001ea20000300800 */
[----:B------:R-:W-:-:S05]  /*206a0*/  SHF.R.S32.HI R0, RZ, 0x1f, R0 ;  /* 0x0000001fff007819 */ /* 0x000fca0000011400 */
[----:B------:R0:W-:Y:S01]  /*206b0*/  STL [R1+0x280], R0 ;  /* 0x0002800001007387 */ /* 0x0001e20000100800 */
[----:B------:R-:W-:Y:S02]  /*206c0*/  SHF.R.S32.HI R27, RZ, 0x1f, R27 ;  /* 0x0000001fff1b7819 */ /* 0x000fe4000001141b */
[----:B0-----:R-:W-:Y:S02]  /*206d0*/  SHF.R.S32.HI R0, RZ, 0x1f, R2 ;  /* 0x0000001fff007819 */ /* 0x001fe40000011402 */
[----:B------:R-:W-:-:S03]  /*206e0*/  SHF.R.S32.HI R2, RZ, 0x1f, R28 ;  /* 0x0000001fff027819 */ /* 0x000fc6000001141c */
[----:B------:R0:W-:Y:S01]  /*206f0*/  STL [R1+0x27c], R0 ;  /* 0x00027c0001007387 */ /* 0x0001e20000100800 */
[----:B------:R-:W-:-:S03]  /*20700*/  SHF.R.S32.HI R26, RZ, 0x1f, R26 ;  /* 0x0000001fff1a7819 */ /* 0x000fc6000001141a */
[----:B------:R-:W-:Y:S01]  /*20710*/  STL [R1+0x278], R27 ;  /* 0x0002781b01007387 */ /* 0x000fe20000100800 */
[----:B0-----:R-:W-:-:S03]  /*20720*/  SHF.R.S32.HI R0, RZ, 0x1f, R29 ;  /* 0x0000001fff007819 */ /* 0x001fc6000001141d */
[----:B------:R0:W-:Y:S04]  /*20730*/  STL [R1+0x274], R2 ;  /* 0x0002740201007387 */ /* 0x0001e80000100800 */
[----:B------:R1:W-:Y:S01]  /*20740*/  STL [R1+0x270], R0 ;  /* 0x0002700001007387 */ /* 0x0003e20000100800 */
[----:B------:R-:W-:Y:S02]  /*20750*/  SHF.R.S32.HI R23, RZ, 0x1f, R23 ;  /* 0x0000001fff177819 */ /* 0x000fe40000011417 */
[----:B0-----:R-:W-:Y:S01]  /*20760*/  SHF.R.S32.HI R2, RZ, 0x1f, R25 ;  /* 0x0000001fff027819 */ /* 0x001fe20000011419 */
[----:B------:R-:W-:Y:S01]  /*20770*/  STL [R1+0x26c], R26 ;  /* 0x00026c1a01007387 */ /* 0x000fe20000100800 */
[----:B-1----:R-:W-:-:S03]  /*20780*/  SHF.R.S32.HI R0, RZ, 0x1f, R24 ;  /* 0x0000001fff007819 */ /* 0x002fc60000011418 */
        /* <DEDUP_REMOVED lines=9> */
[----:B------:R-:W-:Y:S01]  /*20820*/  STL [R1+0x254], R20 ;  /* 0x0002541401007387 */ /* 0x000fe20000100800 */
[----:B-1----:R-:W-:-:S03]  /*20830*/  SHF.R.S32.HI R0, RZ, 0x1f, R18 ;  /* 0x0000001fff007819 */ /* 0x002fc60000011412 */
[----:B------:R-:W-:Y:S04]  /*20840*/  STL [R1+0x250], R2 ;  /* 0x0002500201007387 */ /* 0x000fe80000100800 */
[----:B------:R0:W-:Y:S01]  /*20850*/  STL [R1+0x24c], R0 ;  /* 0x00024c0001007387 */ /* 0x0001e20000100800 */
[----:B------:R-:W-:Y:S02]  /*20860*/  SHF.R.S32.HI R14, RZ, 0x1f, R14 ;  /* 0x0000001fff0e7819 */ /* 0x000fe4000001140e */
[----:B0-----:R-:W-:Y:S02]  /*20870*/  SHF.R.S32.HI R0, RZ, 0x1f, R15 ;  /* 0x0000001fff007819 */ /* 0x001fe4000001140f */
[----:B------:R-:W-:Y:S02]  /*20880*/  SHF.R.S32.HI R11, RZ, 0x1f, R11 ;  /* 0x0000001fff0b7819 */ /* 0x000fe4000001140b */
[----:B----4-:R-:W-:-:S02]  /*20890*/  SHF.R.S32.HI R8, RZ, 0x1f, R8 ;  /* 0x0000001fff087819 */ /* 0x010fc40000011408 */
[----:B---3--:R-:W-:Y:S02]  /*208a0*/  SHF.R.S32.HI R5, RZ, 0x1f, R5 ;  /* 0x0000001fff057819 */ /* 0x008fe40000011405 */
[----:B-----5:R-:W-:Y:S02]  /*208b0*/  SHF.R.S32.HI R2, RZ, 0x1f, R16 ;  /* 0x0000001fff027819 */ /* 0x020fe40000011410 */
[----:B--2---:R-:W-:-:S05]  /*208c0*/  SHF.R.S32.HI R17, RZ, 0x1f, R17 ;  /* 0x0000001fff117819 */ /* 0x004fca0000011411 */
[----:B------:R-:W-:Y:S04]  /*208d0*/  STL [R1+0x248], R17 ;  /* 0x0002481101007387 */ /* 0x000fe80000100800 */
[----:B------:R0:W-:Y:S04]  /*208e0*/  STL [R1+0x244], R2 ;  /* 0x0002440201007387 */ /* 0x0001e80000100800 */
        /* <DEDUP_REMOVED lines=15> */
[----:B------:R1:W-:Y:S04]  /*209e0*/  STL [R1+0x21c], R0 ;  /* 0x00021c0001007387 */ /* 0x0003e80000100800 */
[----:B------:R-:W-:Y:S04]  /*209f0*/  STL [R1+0x218], R5 ;  /* 0x0002180501007387 */ /* 0x000fe80000100800 */
[----:B------:R-:W2:Y:S01]  /*20a00*/  LDL R29, [R1+0x4ac] ;  /* 0x0004ac00011d7983 */ /* 0x000ea20000100800 */
[----:B0-----:R-:W-:-:S02]  /*20a10*/  SHF.R.S32.HI R2, RZ, 0x1f, R4 ;  /* 0x0000001fff027819 */ /* 0x001fc40000011404 */
[----:B-1----:R-:W-:-:S03]  /*20a20*/  SHF.R.S32.HI R0, RZ, 0x1f, R3 ;  /* 0x0000001fff007819 */ /* 0x002fc60000011403 */
[----:B------:R-:W-:Y:S04]  /*20a30*/  STL [R1+0x214], R2 ;  /* 0x0002140201007387 */ /* 0x000fe80000100800 */
[----:B--2---:R0:W-:Y:S04]  /*20a40*/  STL [R1+0x74bc], R29 ;  /* 0x0074bc1d01007387 */ /* 0x0041e80000100800 */
[----:B------:R-:W-:Y:S04]  /*20a50*/  STL [R1+0x210], R0 ;  /* 0x0002100001007387 */ /* 0x000fe80000100800 */
[----:B0-----:R-:W2:Y:S04]  /*20a60*/  LDL R29, [R1+0x4b0] ;  /* 0x0004b000011d7983 */ /* 0x001ea80000100800 */
[----:B--2---:R0:W-:Y:S04]  /*20a70*/  STL [R1+0x74c0], R29 ;  /* 0x0074c01d01007387 */ /* 0x0041e80000100800 */
[----:B------:R-:W2:Y:S04]  /*20a80*/  LDL R26, [R1+0x4a8] ;  /* 0x0004a800011a7983 */ /* 0x000ea80000100800 */
[----:B------:R-:W3:Y:S04]  /*20a90*/  LDL R25, [R1+0x4a4] ;  /* 0x0004a40001197983 */ /* 0x000ee80000100800 */
[----:B0-----:R-:W4:Y:S04]  /*20aa0*/  LDL R29, [R1+0x4b4] ;  /* 0x0004b400011d7983 */ /* 0x001f280000100800 */
        /* <DEDUP_REMOVED lines=25> */
[----:B------:R-:W5:Y:S01]  /*20c40*/  LDL R18, [R1] ;  /* 0x0000000001127983 */ /* 0x000f620000100800 */
[----:B----4-:R-:W-:-:S05]  /*20c50*/  SHF.R.S32.HI R29, RZ, 0x1f, R29 ;  /* 0x0000001fff1d7819 */ /* 0x010fca000001141d */
[----:B------:R0:W-:Y:S04]  /*20c60*/  STL [R1+0x20c], R29 ;  /* 0x00020c1d01007387 */ /* 0x0001e80000100800 */
[----:B0-----:R-:W4:Y:S02]  /*20c70*/  LDL.LU R29, [R1+0x74c0] ;  /* 0x0074c000011d7983 */ /* 0x001f240000300800 */
[----:B----4-:R-:W-:-:S05]  /*20c80*/  SHF.R.S32.HI R29, RZ, 0x1f, R29 ;  /* 0x0000001fff1d7819 */ /* 0x010fca000001141d */
[----:B------:R0:W-:Y:S04]  /*20c90*/  STL [R1+0x208], R29 ;  /* 0x0002081d01007387 */ /* 0x0001e80000100800 */
[----:B0-----:R-:W4:Y:S01]  /*20ca0*/  LDL.LU R29, [R1+0x74bc] ;  /* 0x0074bc00011d7983 */ /* 0x001f220000300800 */
[----:B--2---:R-:W-:Y:S02]  /*20cb0*/  SHF.R.S32.HI R26, RZ, 0x1f, R26 ;  /* 0x0000001fff1a7819 */ /* 0x004fe4000001141a */
[----:B---3--:R-:W-:Y:S02]  /*20cc0*/  SHF.R.S32.HI R25, RZ, 0x1f, R25 ;  /* 0x0000001fff197819 */ /* 0x008fe40000011419 */
[----:B-----5:R-:W-:Y:S02]  /*20cd0*/  SHF.R.S32.HI R24, RZ, 0x1f, R24 ;  /* 0x0000001fff187819 */ /* 0x020fe40000011418 */
[----:B------:R-:W-:-:S02]  /*20ce0*/  SHF.R.S32.HI R23, RZ, 0x1f, R23 ;  /* 0x0000001fff177819 */ /* 0x000fc40000011417 */
[----:B------:R-:W-:Y:S02]  /*20cf0*/  SHF.R.S32.HI R22, RZ, 0x1f, R22 ;  /* 0x0000001fff167819 */ /* 0x000fe40000011416 */
[----:B------:R-:W-:Y:S02]  /*20d00*/  SHF.R.S32.HI R21, RZ, 0x1f, R21 ;  /* 0x0000001fff157819 */ /* 0x000fe40000011415 */
[----:B------:R-:W-:Y:S02]  /*20d10*/  SHF.R.S32.HI R17, RZ, 0x1f, R17 ;  /* 0x0000001fff117819 */ /* 0x000fe40000011411 */
[----:B------:R-:W-:Y:S02]  /*20d20*/  SHF.R.S32.HI R16, RZ, 0x1f, R16 ;  /* 0x0000001fff107819 */ /* 0x000fe40000011410 */
[----:B------:R-:W-:Y:S02]  /*20d30*/  SHF.R.S32.HI R15, RZ, 0x1f, R15 ;  /* 0x0000001fff0f7819 */ /* 0x000fe4000001140f */
        /* <DEDUP_REMOVED lines=12> */
[----:B----4-:R-:W-:-:S05]  /*20e00*/  SHF.R.S32.HI R29, RZ, 0x1f, R29 ;  /* 0x0000001fff1d7819 */ /* 0x010fca000001141d */
        /* <DEDUP_REMOVED lines=43> */
[----:B0-----:R-:W2:Y:S01]  /*210c0*/  LDL.LU R3, [R1+0x7464] ;  /* 0x0074640001037983 */ /* 0x001ea20000300800 */
[----:B------:R-:W-:-:S02]  /*210d0*/  SHF.R.S32.HI R0, RZ, 0x1f, R0 ;  /* 0x0000001fff007819 */ /* 0x000fc40000011400 */
[----:B------:R-:W-:Y:S02]  /*210e0*/  SHF.R.S32.HI R2, RZ, 0x1f, R2 ;  /* 0x0000001fff027819 */ /* 0x000fe40000011402 */
[----:B------:R-:W-:Y:S01]  /*210f0*/  SHF.R.S32.HI R27, RZ, 0x1f, R27 ;  /* 0x0000001fff1b7819 */ /* 0x000fe2000001141b */
        /* <DEDUP_REMOVED lines=10> */
[----:B---3--:R-:W-:Y:S02]  /*211a0*/  SHF.R.S32.HI R20, RZ, 0x1f, R15 ;  /* 0x0000001fff147819 */ /* 0x008fe4000001140f */
[----:B--2---:R-:W-:Y:S01]  /*211b0*/  SHF.R.S32.HI R2, RZ, 0x1f, R3 ;  /* 0x0000001fff027819 */ /* 0x004fe20000011403 */
[----:B------:R-:W-:Y:S04]  /*211c0*/  STL [R1+0x7408], R3 ;  /* 0x0074080301007387 */ /* 0x000fe80000100800 */
[----:B------:R5:W-:Y:S04]  /*211d0*/  STL [R1+0x194], R0 ;  /* 0x0001940001007387 */ /* 0x000be80000100800 */
[----:B------:R4:W-:Y:S01]  /*211e0*/  STL [R1+0x190], R2 ;  /* 0x0001900201007387 */ /* 0x0009e20000100800 */
[----:B-----5:R-:W-:-:S03]  /*211f0*/  SHF.R.S32.HI R0, RZ, 0x1f, R4 ;  /* 0x0000001fff007819 */ /* 0x020fc60000011404 */
[----:B------:R-:W-:Y:S01]  /*21200*/  STL [R1+0x7404], R4 ;  /* 0x0074040401007387 */ /* 0x000fe20000100800 */
[----:B----4-:R-:W-:-:S03]  /*21210*/  SHF.R.S32.HI R2, RZ, 0x1f, R5 ;  /* 0x0000001fff027819 */ /* 0x010fc60000011405 */
[----:B------:R0:W-:Y:S04]  /*21220*/  STL [R1+0x18c], R0 ;  /* 0x00018c0001007387 */ /* 0x0001e80000100800 */
[----:B------:R-:W-:Y:S01]  /*21230*/  STL [R1+0x7400], R5 ;  /* 0x0074000501007387 */ /* 0x000fe20000100800 */
[----:B0-----:R-:W-:-:S03]  /*21240*/  SHF.R.S32.HI R0, RZ, 0x1f, R6 ;  /* 0x0000001fff007819 */ /* 0x001fc60000011406 */
[----:B------:R0:W-:Y:S04]  /*21250*/  STL [R1+0x188], R2 ;  /* 0x0001880201007387 */ /* 0x0001e80000100800 */
[----:B------:R-:W-:Y:S04]  /*21260*/  STL [R1+0x73fc], R6 ;  /* 0x0073fc0601007387 */ /* 0x000fe80000100800 */
[----:B------:R1:W-:Y:S01]  /*21270*/  STL [R1+0x184], R0 ;  /* 0x0001840001007387 */ /* 0x0003e20000100800 */
[----:B0-----:R-:W-:-:S03]  /*21280*/  SHF.R.S32.HI R2, RZ, 0x1f, R7 ;  /* 0x0000001fff027819 */ /* 0x001fc60000011407 */
[----:B------:R-:W-:Y:S01]  /*21290*/  STL [R1+0x740c], R7 ;  /* 0x00740c0701007387 */ /* 0x000fe20000100800 */
[----:B-1----:R-:W-:-:S03]  /*212a0*/  SHF.R.S32.HI R0, RZ, 0x1f, R8 ;  /* 0x0000001fff007819 */ /* 0x002fc60000011408 */
        /* <DEDUP_REMOVED lines=10> */
[----:B------:R0:W-:Y:S01]  /*21350*/  STL [R1+0x7410], R11 ;  /* 0x0074100b01007387 */ /* 0x0001e20000100800 */
[----:B-1----:R-:W-:-:S03]  /*21360*/  SHF.R.S32.HI R0, RZ, 0x1f, R12 ;  /* 0x0000001fff007819 */ /* 0x002fc6000001140c */
[----:B------:R-:W-:Y:S04]  /*21370*/  STL [R1+0x588], R2 ;  /* 0x0005880201007387 */ /* 0x000fe80000100800 */
[----:B------:R-:W2:Y:S04]  /*21380*/  LDL R19, [R1+0x4fc] ;  /* 0x0004fc0001137983 */ /* 0x000ea80000100800 */
[----:B------:R-:W3:Y:S04]  /*21390*/  LDL R18, [R1+0x584] ;  /* 0x0005840001127983 */ /* 0x000ee80000100800 */
[----:B------:R1:W-:Y:S01]  /*213a0*/  STL [R1+0x594], R0 ;  /* 0x0005940001007387 */ /* 0x0003e20000100800 */
[----:B------:R-:W-:-:S03]  /*213b0*/  SHF.R.S32.HI R4, RZ, 0x1f, R14 ;  /* 0x0000001fff047819 */ /* 0x000fc6000001140e */
[----:B0-----:R-:W4:Y:S04]  /*213c0*/  LDL R11, [R1+0x5cc] ;  /* 0x0005cc00010b7983 */ /* 0x001f280000100800 */
[----:B------:R-:W5:Y:S01]  /*213d0*/  LDL R10, [R1+0x5d8] ;  /* 0x0005d800010a7983 */ /* 0x000f620000100800 */
[----:B-1----:R-:W-:-:S03]  /*213e0*/  SHF.R.S32.HI R0, RZ, 0x1f, R13 ;  /* 0x0000001fff007819 */ /* 0x002fc6000001140d */
[----:B------:R-:W5:Y:S04]  /*213f0*/  LDL R9, [R1+0x5e0] ;  /* 0x0005e00001097983 */ /* 0x000f680000100800 */
[----:B------:R-:W5:Y:S04]  /*21400*/  LDL R8, [R1+0x5ec] ;  /* 0x0005ec0001087983 */ /* 0x000f680000100800 */
[----:B------:R-:W5:Y:S04]  /*21410*/  LDL R3, [R1+0x5f8] ;  /* 0x0005f80001037983 */ /* 0x000f680000100800 */
[----:B------:R0:W-:Y:S04]  /*21420*/  STL [R1+0x7414], R12 ;  /* 0x0074140c01007387 */ /* 0x0001e80000100800 */
[----:B------:R-:W5:Y:S04]  /*21430*/  LDL R7, [R1+0x600] ;  /* 0x0006000001077983 */ /* 0x000f680000100800 */
[----:B------:R-:W5:Y:S04]  /*21440*/  LDL R6, [R1+0x60c] ;  /* 0x00060c0001067983 */ /* 0x000f680000100800 */
[----:B0-----:R-:W4:Y:S04]  /*21450*/  LDL R12, [R1+0x5c4] ;  /* 0x0005c400010c7983 */ /* 0x001f280000100800 */
[----:B------:R0:W-:Y:S04]  /*21460*/  STL [R1+0x5a8], R0 ;  /* 0x0005a80001007387 */ /* 0x0001e80000100800 */
[----:B------:R-:W5:Y:S04]  /*21470*/  LDL R2, [R1+0x620] ;  /* 0x0006200001027983 */ /* 0x000f680000100800 */
[----:B0-----:R-:W5:Y:S04]  /*21480*/  LDL R0, [R1+0x614] ;  /* 0x0006140001007983 */ /* 0x001f680000100800 */
[----:B------:R0:W-:Y:S04]  /*21490*/  STL [R1+0x7418], R13 ;  /* 0x0074180d01007387 */ /* 0x0001e80000100800 */
[----:B------:R-:W5:Y:S04]  /*214a0*/  LDL R27, [R1+0x628] ;  /* 0x00062800011b7983 */ /* 0x000f680000100800 */
[----:B------:R-:W5:Y:S04]  /*214b0*/  LDL R28, [R1+0x634] ;  /* 0x00063400011c7983 */ /* 0x000f680000100800 */
[----:B0-----:R-:W4:Y:S04]  /*214c0*/  LDL R13, [R1+0x5b8] ;  /* 0x0005b800010d7983 */ /* 0x001f280000100800 */
[----:B------:R0:W-:Y:S04]  /*214d0*/  STL [R1+0x5bc], R4 ;  /* 0x0005bc0401007387 */ /* 0x0001e80000100800 */
[----:B------:R1:W-:Y:S04]  /*214e0*/  STL [R1+0x741c], R14 ;  /* 0x00741c0e01007387 */ /* 0x0003e80000100800 */
[----:B------:R-:W5:Y:S04]  /*214f0*/  LDL R5, [R1+0x63c] ;  /* 0x00063c0001057983 */ /* 0x000f680000100800 */
[----:B0-----:R-:W5:Y:S04]  /*21500*/  LDL R4, [R1+0x650] ;  /* 0x0006500001047983 */ /* 0x001f680000100800 */
[----:B-1----:R-:W4:Y:S04]  /*21510*/  LDL R14, [R1+0x5b0] ;  /* 0x0005b000010e7983 */ /* 0x002f280000100800 */
[----:B------:R0:W-:Y:S04]  /*21520*/  STL [R1+0x5d0], R20 ;  /* 0x0005d01401007387 */ /* 0x0001e80000100800 */
[----:B------:R1:W-:Y:S01]  /*21530*/  STL [R1+0x7420], R15 ;  /* 0x0074200f01007387 */ /* 0x0003e20000100800 */
[----:B0-----:R-:W-:-:S03]  /*21540*/  SHF.R.S32.HI R20, RZ, 0x1f, R16 ;  /* 0x0000001fff147819 */ /* 0x001fc60000011410 */
[----:B-1----:R-:W5:Y:S04]  /*21550*/  LDL R15, [R1+0x5a4] ;  /* 0x0005a400010f7983 */ /* 0x002f680000100800 */
[----:B------:R0:W-:Y:S04]  /*21560*/  STL [R1+0x7424], R16 ;  /* 0x0074241001007387 */ /* 0x0001e80000100800 */
[----:B0-----:R-:W4:Y:S04]  /*21570*/  LDL R16, [R1+0x59c] ;  /* 0x00059c0001107983 */ /* 0x001f280000100800 */
[----:B------:R0:W-:Y:S02]  /*21580*/  STL [R1+0x5e4], R20 ;  /* 0x0005e41401007387 */ /* 0x0001e40000100800 */
[----:B0-----:R-:W-:-:S05]  /*21590*/  SHF.R.S32.HI R20, RZ, 0x1f, R17 ;  /* 0x0000001fff147819 */ /* 0x001fca0000011411 */
[----:B------:R0:W-:Y:S04]  /*215a0*/  STL [R1+0x5f4], R20 ;  /* 0x0005f41401007387 */ /* 0x0001e80000100800 */
[----:B0-----:R-:W5:Y:S04]  /*215b0*/  LDL.LU R20, [R1+0x7460] ;  /* 0x0074600001147983 */ /* 0x001f680000300800 */
[----:B------:R0:W-:Y:S04]  /*215c0*/  STL [R1+0x7428], R17 ;  /* 0x0074281101007387 */ /* 0x0001e80000100800 */
[----:B0-----:R-:W4:Y:S01]  /*215d0*/  LDL R17, [R1+0x590] ;  /* 0x0005900001117983 */ /* 0x001f220000100800 */
[----:B--2---:R-:W-:-:S02]  /*215e0*/  SHF.R.S32.HI R19, RZ, 0x1f, R19 ;  /* 0x0000001fff137819 */ /* 0x004fc40000011413 */
[----:B---3--:R-:W-:-:S03]  /*215f0*/  SHF.R.S32.HI R18, RZ, 0x1f, R18 ;  /* 0x0000001fff127819 */ /* 0x008fc60000011412 */
[----:B------:R0:W-:Y:S04]  /*21600*/  STL [R1+0x604], R19 ;  /* 0x0006041301007387 */ /* 0x0001e80000100800 */
[----:B0-----:R-:W2:Y:S04]  /*21610*/  LDL.LU R19, [R1+0x745c] ;  /* 0x00745c0001137983 */ /* 0x001ea80000300800 */
[----:B------:R0:W-:Y:S04]  /*21620*/  STL [R1+0x618], R18 ;  /* 0x0006181201007387 */ /* 0x0001e80000100800 */
[----:B0-----:R-:W3:Y:S01]  /*21630*/  LDL.LU R18, [R1+0x7458] ;  /* 0x0074580001127983 */ /* 0x001ee20000300800 */
[----:B----4-:R-:W-:-:S05]  /*21640*/  SHF.R.S32.HI R17, RZ, 0x1f, R17 ;  /* 0x0000001fff117819 */ /* 0x010fca0000011411 */
[----:B------:R0:W-:Y:S02]  /*21650*/  STL [R1+0x62c], R17 ;  /* 0x00062c1101007387 */ /* 0x0001e40000100800 */
[----:B0-----:R-:W-:Y:S02]  /*21660*/  SHF.R.S32.HI R17, RZ, 0x1f, R16 ;  /* 0x0000001fff117819 */ /* 0x001fe40000011410 */
[----:B-----5:R-:W-:Y:S02]  /*21670*/  SHF.R.S32.HI R16, RZ, 0x1f, R15 ;  /* 0x0000001fff107819 */ /* 0x020fe4000001140f */
[----:B------:R-:W-:Y:S02]  /*21680*/  SHF.R.S32.HI R15, RZ, 0x1f, R14 ;  /* 0x0000001fff0f7819 */ /* 0x000fe4000001140e */
[----:B------:R-:W-:Y:S01]  /*21690*/  SHF.R.S32.HI R14, RZ, 0x1f, R13 ;  /* 0x0000001fff0e7819 */ /* 0x000fe2000001140d */
[----:B------:R-:W-:Y:S01]  /*216a0*/  STL [R1+0x640], R17 ;  /* 0x0006401101007387 */ /* 0x000fe20000100800 */
[----:B------:R-:W-:-:S02]  /*216b0*/  SHF.R.S32.HI R13, RZ, 0x1f, R12 ;  /* 0x0000001fff0d7819 */ /* 0x000fc4000001140c */
[----:B------:R-:W-:Y:S01]  /*216c0*/  SHF.R.S32.HI R12, RZ, 0x1f, R11 ;  /* 0x0000001fff0c7819 */ /* 0x000fe2000001140b */
[----:B------:R-:W-:Y:S01]  /*216d0*/  STL [R1+0x648], R16 ;  /* 0x0006481001007387 */ /* 0x000fe20000100800 */
[----:B------:R-:W-:Y:S02]  /*216e0*/  SHF.R.S32.HI R11, RZ, 0x1f, R10 ;  /* 0x0000001fff0b7819 */ /* 0x000fe4000001140a */
[----:B------:R-:W-:Y:S01]  /*216f0*/  SHF.R.S32.HI R10, RZ, 0x1f, R9 ;  /* 0x0000001fff0a7819 */ /* 0x000fe20000011409 */
[----:B------:R-:W-:Y:S01]  /*21700*/  STL [R1+0x658], R15 ;  /* 0x0006580f01007387 */ /* 0x000fe20000100800 */
[----:B------:R-:W-:-:S03]  /*21710*/  SHF.R.S32.HI R9, RZ, 0x1f, R8 ;  /* 0x0000001fff097819 */ /* 0x000fc60000011408 */
[----:B------:R-:W-:Y:S01]  /*21720*/  STL [R1+0x664], R14 ;  /* 0x0006640e01007387 */ /* 0x000fe20000100800 */
[----:B------:R-:W-:-:S03]  /*21730*/  SHF.R.S32.HI R8, RZ, 0x1f, R3 ;  /* 0x0000001fff087819 */ /* 0x000fc60000011403 */
[----:B------:R-:W-:Y:S04]  /*21740*/  STL [R1+0x66c], R13 ;  /* 0x00066c0d01007387 */ /* 0x000fe80000100800 */
[----:B------:R-:W-:Y:S04]  /*21750*/  STL [R1+0x678], R12 ;  /* 0x0006780c01007387 */ /* 0x000fe80000100800 */
[----:B------:R-:W-:Y:S04]  /*21760*/  STL [R1+0x684], R11 ;  /* 0x0006840b01007387 */ /* 0x000fe80000100800 */
[----:B------:R-:W-:Y:S04]  /*21770*/  STL [R1+0x690], R10 ;  /* 0x0006900a01007387 */ /* 0x000fe80000100800 */
[----:B------:R-:W4:Y:S04]  /*21780*/  LDL R3, [R1+0x4f0] ;  /* 0x0004f00001037983 */ /* 0x000f280000100800 */
[----:B------:R0:W-:Y:S04]  /*21790*/  STL [R1+0x698], R9 ;  /* 0x0006980901007387 */ /* 0x0001e80000100800 */
[----:B------:R1:W-:Y:S01]  /*217a0*/  STL [R1+0x6a4], R8 ;  /* 0x0006a40801007387 */ /* 0x0003e20000100800 */
[----:B0-----:R-:W-:-:S02]  /*217b0*/  SHF.R.S32.HI R9, RZ, 0x1f, R7 ;  /* 0x0000001fff097819 */ /* 0x001fc40000011407 */
[----:B------:R-:W-:Y:S02]  /*217c0*/  SHF.R.S32.HI R7, RZ, 0x1f, R0 ;  /* 0x0000001fff077819 */ /* 0x000fe40000011400 */
[----:B-1----:R-:W-:Y:S01]  /*217d0*/  SHF.R.S32.HI R8, RZ, 0x1f, R6 ;  /* 0x0000001fff087819 */ /* 0x002fe20000011406 */
[----:B------:R-:W-:Y:S01]  /*217e0*/  STL [R1+0x6ac], R9 ;  /* 0x0006ac0901007387 */ /* 0x000fe20000100800 */
[----:B------:R-:W-:-:S03]  /*217f0*/  SHF.R.S32.HI R6, RZ, 0x1f, R2 ;  /* 0x0000001fff067819 */ /* 0x000fc60000011402 */
[----:B------:R-:W-:Y:S04]  /*21800*/  STL [R1+0x6b8], R8 ;  /* 0x0006b80801007387 */ /* 0x000fe80000100800 */
[----:B------:R-:W5:Y:S04]  /*21810*/  LDL R0, [R1+0x4f4] ;  /* 0x0004f40001007983 */ /* 0x000f680000100800 */
[----:B------:R0:W-:Y:S04]  /*21820*/  STL [R1+0x6c0], R7 ;  /* 0x0006c00701007387 */ /* 0x0001e80000100800 */
[----:B------:R-:W5:Y:S04]  /*21830*/  LDL R2, [R1+0x58c] ;  /* 0x00058c0001027983 */ /* 0x000f680000100800 */
[----:B------:R1:W-:Y:S01]  /*21840*/  STL [R1+0x6c4], R6 ;  /* 0x0006c40601007387 */ /* 0x0003e20000100800 */
[----:B0-----:R-:W-:-:S02]  /*21850*/  SHF.R.S32.HI R7, RZ, 0x1f, R28 ;  /* 0x0000001fff077819 */ /* 0x001fc4000001141c */
[----:B-1----:R-:W-:Y:S02]  /*21860*/  SHF.R.S32.HI R6, RZ, 0x1f, R27 ;  /* 0x0000001fff067819 */ /* 0x002fe4000001141b */
[----:B------:R-:W5:Y:S04]  /*21870*/  LDL R27, [R1+0x598] ;  /* 0x00059800011b7983 */ /* 0x000f680000100800 */
[----:B------:R0:W-:Y:S04]  /*21880*/  STL [R1+0x6c8], R6 ;  /* 0x0006c80601007387 */ /* 0x0001e80000100800 */
[----:B------:R-:W5:Y:S01]  /*21890*/  LDL R28, [R1+0x5a0] ;  /* 0x0005a000011c7983 */ /* 0x000f620000100800 */
[----:B------:R-:W-:-:S02]  /*218a0*/  SHF.R.S32.HI R4, RZ, 0x1f, R4 ;  /* 0x0000001fff047819 */ /* 0x000fc40000011404 */
[----:B0-----:R-:W-:Y:S01]  /*218b0*/  SHF.R.S32.HI R6, RZ, 0x1f, R5 ;  /* 0x0000001fff067819 */ /* 0x001fe20000011405 */
[----:B------:R0:W-:Y:S04]  /*218c0*/  STL [R1+0x6cc], R7 ;  /* 0x0006cc0701007387 */ /* 0x0001e80000100800 */
[----:B------:R1:W-:Y:S01]  /*218d0*/  STL [R1+0x6d0], R6 ;  /* 0x0006d00601007387 */ /* 0x0003e20000100800 */
[----:B0-----:R-:W-:Y:S02]  /*218e0*/  SHF.R.S32.HI R7, RZ, 0x1f, R22 ;  /* 0x0000001fff077819 */ /* 0x001fe40000011416 */
[----:B-1----:R-:W-:Y:S02]  /*218f0*/  SHF.R.S32.HI R6, RZ, 0x1f, R24 ;  /* 0x0000001fff067819 */ /* 0x002fe40000011418 */
[----:B---3--:R-:W-:Y:S01]  /*21900*/  SHF.R.S32.HI R5, RZ, 0x1f, R18 ;  /* 0x0000001fff057819 */ /* 0x008fe20000011412 */
[----:B------:R-:W-:Y:S04]  /*21910*/  STL [R1+0x744c], R18 ;  /* 0x00744c1201007387 */ /* 0x000fe80000100800 */
[----:B------:R2:W-:Y:S04]  /*21920*/  STL [R1+0x6d8], R4 ;  /* 0x0006d80401007387 */ /* 0x0005e80000100800 */
[----:B------:R0:W-:Y:S04]  /*21930*/  STL [R1+0x6d4], R5 ;  /* 0x0006d40501007387 */ /* 0x0001e80000100800 */
[----:B------:R-:W3:Y:S01]  /*21940*/  LDL R12, [R1+0x5ac] ;  /* 0x0005ac00010c7983 */ /* 0x000ee20000100800 */
[----:B--2---:R-:W-:-:S03]  /*21950*/  SHF.R.S32.HI R4, RZ, 0x1f, R19 ;  /* 0x0000001fff047819 */ /* 0x004fc60000011413 */
[----:B------:R-:W-:Y:S04]  /*21960*/  STL [R1+0x7450], R19 ;  /* 0x0074501301007387 */ /* 0x000fe80000100800 */
[----:B------:R1:W-:Y:S04]  /*21970*/  STL [R1+0x6dc], R4 ;  /* 0x0006dc0401007387 */ /* 0x0003e80000100800 */
[----:B0-----:R-:W2:Y:S01]  /*21980*/  LDL R5, [R1+0x5b4] ;  /* 0x0005b40001057983 */ /* 0x001ea20000100800 */
[----:B-1----:R-:W-:-:S03]  /*21990*/  SHF.R.S32.HI R4, RZ, 0x1f, R20 ;  /* 0x0000001fff047819 */ /* 0x002fc60000011414 */
[----:B------:R-:W-:Y:S04]  /*219a0*/  STL [R1+0x7454], R20 ;  /* 0x0074541401007387 */ /* 0x000fe80000100800 */
[----:B------:R0:W-:Y:S04]  /*219b0*/  STL [R1+0x6e0], R4 ;  /* 0x0006e00401007387 */ /* 0x0001e80000100800 */
[----:B------:R-:W2:Y:S01]  /*219c0*/  LDL R11, [R1+0x5c0] ;  /* 0x0005c000010b7983 */ /* 0x000ea20000100800 */
[----:B0-----:R-:W-:-:S05]  /*219d0*/  SHF.R.S32.HI R4, RZ, 0x1f, R21 ;  /* 0x0000001fff047819 */ /* 0x001fca0000011415 */
[----:B------:R0:W-:Y:S04]  /*219e0*/  STL [R1+0x6e4], R4 ;  /* 0x0006e40401007387 */ /* 0x0001e80000100800 */
[----:B------:R-:W-:Y:S04]  /*219f0*/  STL [R1+0x6e8], R7 ;  /* 0x0006e80701007387 */ /* 0x000fe80000100800 */
[----:B------:R-:W2:Y:S01]  /*21a00*/  LDL R9, [R1+0x5c8] ;  /* 0x0005c80001097983 */ /* 0x000ea20000100800 */
[----:B0-----:R-:W-:-:S05]  /*21a10*/  SHF.R.S32.HI R4, RZ, 0x1f, R23 ;  /* 0x0000001fff047819 */ /* 0x001fca0000011417 */
[----:B------:R0:W-:Y:S04]  /*21a20*/  STL [R1+0x6ec], R4 ;  /* 0x0006ec0401007387 */ /* 0x0001e80000100800 */
[----:B------:R1:W-:Y:S04]  /*21a30*/  STL [R1+0x6f0], R6 ;  /* 0x0006f00601007387 */ /* 0x0003e80000100800 */
[----:B------:R-:W2:Y:S01]  /*21a40*/  LDL R8, [R1+0x5d4] ;  /* 0x0005d40001087983 */ /* 0x000ea20000100800 */
[----:B0-----:R-:W-:Y:S02]  /*21a50*/  SHF.R.S32.HI R4, RZ, 0x1f, R25 ;  /* 0x0000001fff047819 */ /* 0x001fe40000011419 */
[----:B-1----:R-:W-:-:S03]  /*21a60*/  SHF.R.S32.HI R6, RZ, 0x1f, R26 ;  /* 0x0000001fff067819 */ /* 0x002fc6000001141a */
[----:B------:R0:W-:Y:S04]  /*21a70*/  STL [R1+0x6f4], R4 ;  /* 0x0006f40401007387 */ /* 0x0001e80000100800 */
[----:B------:R1:W-:Y:S04]  /*21a80*/  STL [R1+0x6f8], R6 ;  /* 0x0006f80601007387 */ /* 0x0003e80000100800 */
[----:B------:R-:W2:Y:S01]  /*21a90*/  LDL R20, [R1+0x5dc] ;  /* 0x0005dc0001147983 */ /* 0x000ea20000100800 */
[----:B0-----:R-:W-:-:S05]  /*21aa0*/  SHF.R.S32.HI R4, RZ, 0x1f, R29 ;  /* 0x0000001fff047819 */ /* 0x001fca000001141d */
[----:B------:R0:W-:Y:S04]  /*21ab0*/  STL [R1+0x6fc], R4 ;  /* 0x0006fc0401007387 */ /* 0x0001e80000100800 */
[----:B------:R-:W2:Y:S01]  /*21ac0*/  LDL R19, [R1+0x5e8] ;  /* 0x0005e80001137983 */ /* 0x000ea20000100800 */
[----:B----4-:R-:W-:-:S05]  /*21ad0*/  SHF.R.S32.HI R3, RZ, 0x1f, R3 ;  /* 0x0000001fff037819 */ /* 0x010fca0000011403 */
[----:B------:R-:W-:Y:S04]  /*21ae0*/  STL [R1+0x700], R3 ;  /* 0x0007000301007387 */ /* 0x000fe80000100800 */
[----:B------:R-:W4:Y:S04]  /*21af0*/  LDL R10, [R1+0x5f0] ;  /* 0x0005f000010a7983 */ /* 0x000f280000100800 */
[----:B------:R-:W4:Y:S04]  /*21b00*/  LDL R7, [R1+0x5fc] ;  /* 0x0005fc0001077983 */ /* 0x000f280000100800 */
[----:B-1----:R-:W4:Y:S01]  /*21b10*/  LDL R6, [R1+0x608] ;  /* 0x0006080001067983 */ /* 0x002f220000100800 */
[----:B-----5:R-:W-:-:S05]  /*21b20*/  SHF.R.S32.HI R0, RZ, 0x1f, R0 ;  /* 0x0000001fff007819 */ /* 0x020fca0000011400 */
[----:B------:R1:W-:Y:S01]  /*21b30*/  STL [R1+0x704], R0 ;  /* 0x0007040001007387 */ /* 0x0003e20000100800 */
[----:B------:R-:W-:-:S05]  /*21b40*/  SHF.R.S32.HI R2, RZ, 0x1f, R2 ;  /* 0x0000001fff027819 */ /* 0x000fca0000011402 */
[----:B------:R5:W-:Y:S04]  /*21b50*/  STL [R1+0x708], R2 ;  /* 0x0007080201007387 */ /* 0x000be80000100800 */
[----:B0-----:R-:W4:Y:S01]  /*21b60*/  LDL R4, [R1+0x610] ;  /* 0x0006100001047983 */ /* 0x001f220000100800 */
[----:B-1----:R-:W-:-:S05]  /*21b70*/  SHF.R.S32.HI R0, RZ, 0x1f, R27 ;  /* 0x0000001fff007819 */ /* 0x002fca000001141b */
[----:B------:R0:W-:Y:S01]  /*21b80*/  STL [R1+0x70c], R0 ;  /* 0x00070c0001007387 */ /* 0x0001e20000100800 */
[----:B-----5:R-:W-:-:S03]  /*21b90*/  SHF.R.S32.HI R2, RZ, 0x1f, R28 ;  /* 0x0000001fff027819 */ /* 0x020fc6000001141c */
[----:B------:R-:W5:Y:S04]  /*21ba0*/  LDL R18, [R1+0x61c] ;  /* 0x00061c0001127983 */ /* 0x000f680000100800 */
[----:B0-----:R-:W5:Y:S04]  /*21bb0*/  LDL R0, [R1+0x624] ;  /* 0x0006240001007983 */ /* 0x001f680000100800 */
[----:B------:R0:W-:Y:S04]  /*21bc0*/  STL [R1+0x710], R2 ;  /* 0x0007100201007387 */ /* 0x0001e80000100800 */
[----:B------:R-:W5:Y:S04]  /*21bd0*/  LDL R27, [R1+0x638] ;  /* 0x00063800011b7983 */ /* 0x000f680000100800 */
[----:B------:R-:W5:Y:S04]  /*21be0*/  LDL R28, [R1+0x644] ;  /* 0x00064400011c7983 */ /* 0x000f680000100800 */
[----:B0-----:R-:W5:Y:S04]  /*21bf0*/  LDL R2, [R1+0x630] ;  /* 0x0006300001027983 */ /* 0x001f680000100800 */
[----:B------:R-:W5:Y:S04]  /*21c00*/  LDL R3, [R1+0x64c] ;  /* 0x00064c0001037983 */ /* 0x000f680000100800 */
[----:B------:R-:W5:Y:S01]  /*21c10*/  LDL R17, [R1+0x654] ;  /* 0x0006540001117983 */ /* 0x000f620000100800 */
[----:B---3--:R-:W-:-:S03]  /*21c20*/  SHF.R.S32.HI R13, RZ, 0x1f, R12 ;  /* 0x0000001fff0d7819 */ /* 0x008fc6000001140c */
[----:B------:R-:W3:Y:S04]  /*21c30*/  LDL R12, [R1+0x65c] ;  /* 0x00065c00010c7983 */ /* 0x000ee80000100800 */
[----:B------:R2:W-:Y:S02]  /*21c40*/  STL [R1+0x714], R13 ;  /* 0x0007140d01007387 */ /* 0x0005e40000100800 */
[----:B--2---:R-:W-:Y:S02]  /*21c50*/  SHF.R.S32.HI R13, RZ, 0x1f, R5 ;  /* 0x0000001fff0d7819 */ /* 0x004fe40000011405 */
[----:B------:R-:W2:Y:S04]  /*21c60*/  LDL R5, [R1+0x660] ;  /* 0x0006600001057983 */ /* 0x000ea80000100800 */
[----:B------:R-:W-:Y:S04]  /*21c70*/  STL [R1+0x718], R13 ;  /* 0x0007180d01007387 */ /* 0x000fe80000100800 */
[----:B------:R-:W2:Y:S01]  /*21c80*/  LDL R16, [R1+0x668] ;  /* 0x0006680001107983 */ /* 0x000ea20000100800 */
[----:B------:R-:W-:-:S03]  /*21c90*/  SHF.R.S32.HI R11, RZ, 0x1f, R11 ;  /* 0x0000001fff0b7819 */ /* 0x000fc6000001140b */
[----:B------:R-:W2:Y:S04]  /*21ca0*/  LDL R15, [R1+0x670] ;  /* 0x00067000010f7983 */ /* 0x000ea80000100800 */
[----:B------:R0:W-:Y:S04]  /*21cb0*/  STL [R1+0x71c], R11 ;  /* 0x00071c0b01007387 */ /* 0x0001e80000100800 */
[----:B------:R-:W2:Y:S04]  /*21cc0*/  LDL R14, [R1+0x674] ;  /* 0x00067400010e7983 */ /* 0x000ea80000100800 */
[----:B0-----:R-:W2:Y:S01]  /*21cd0*/  LDL R11, [R1+0x67c] ;  /* 0x00067c00010b7983 */ /* 0x001ea20000100800 */
[----:B------:R-:W-:-:S05]  /*21ce0*/  SHF.R.S32.HI R9, RZ, 0x1f, R9 ;  /* 0x0000001fff097819 */ /* 0x000fca0000011409 */
[----:B------:R0:W-:Y:S04]  /*21cf0*/  STL [R1+0x720], R9 ;  /* 0x0007200901007387 */ /* 0x0001e80000100800 */
[----:B------:R-:W2:Y:S01]  /*21d00*/  LDL R13, [R1+0x680] ;  /* 0x00068000010d7983 */ /* 0x000ea20000100800 */
[----:B------:R-:W-:-:S03]  /*21d10*/  SHF.R.S32.HI R8, RZ, 0x1f, R8 ;  /* 0x0000001fff087819 */ /* 0x000fc60000011408 */
[----:B0-----:R-:W2:Y:S04]  /*21d20*/  LDL R9, [R1+0x688] ;  /* 0x0006880001097983 */ /* 0x001ea80000100800 */
[----:B------:R0:W-:Y:S01]  /*21d30*/  STL [R1+0x724], R8 ;  /* 0x0007240801007387 */ /* 0x0001e20000100800 */
[----:B------:R-:W-:-:S03]  /*21d40*/  SHF.R.S32.HI R20, RZ, 0x1f, R20 ;  /* 0x0000001fff147819 */ /* 0x000fc60000011414 */
[----:B0-----:R-:W2:Y:S04]  /*21d50*/  LDL R8, [R1+0x68c] ;  /* 0x00068c0001087983 */ /* 0x001ea80000100800 */
[----:B------:R0:W-:Y:S01]  /*21d60*/  STL [R1+0x728], R20 ;  /* 0x0007281401007387 */ /* 0x0001e20000100800 */
[----:B------:R-:W-:-:S03]  /*21d70*/  SHF.R.S32.HI R19, RZ, 0x1f, R19 ;  /* 0x0000001fff137819 */ /* 0x000fc60000011413 */
[----:B0-----:R-:W2:Y:S04]  /*21d80*/  LDL.LU R20, [R1+0x7454] ;  /* 0x0074540001147983 */ /* 0x001ea80000300800 */
[----:B------:R0:W-:Y:S04]  /*21d90*/  STL [R1+0x72c], R19 ;  /* 0x00072c1301007387 */ /* 0x0001e80000100800 */
[----:B0-----:R-:W2:Y:S01]  /*21da0*/  LDL.LU R19, [R1+0x7450] ;  /* 0x0074500001137983 */ /* 0x001ea20000300800 */
[----:B----4-:R-:W-:Y:S02]  /*21db0*/  SHF.R.S32.HI R10, RZ, 0x1f, R10 ;  /* 0x0000001fff0a7819 */ /* 0x010fe4000001140a */
[----:B------:R-:W-:-:S03]  /*21dc0*/  SHF.R.S32.HI R7, RZ, 0x1f, R7 ;  /* 0x0000001fff077819 */ /* 0x000fc60000011407 */
[----:B------:R0:W-:Y:S01]  /*21dd0*/  STL [R1+0x730], R10 ;  /* 0x0007300a01007387 */ /* 0x0001e20000100800 */
[----:B------:R-:W-:-:S03]  /*21de0*/  SHF.R.S32.HI R6, RZ, 0x1f, R6 ;  /* 0x0000001fff067819 */ /* 0x000fc60000011406 */
[----:B0-----:R-:W4:Y:S04]  /*21df0*/  LDL R10, [R1+0x6a0] ;  /* 0x0006a000010a7983 */ /* 0x001f280000100800 */
[----:B------:R0:W-:Y:S04]  /*21e00*/  STL [R1+0x734], R7 ;  /* 0x0007340701007387 */ /* 0x0001e80000100800 */
[----:B0-----:R-:W4:Y:S01]  /*21e10*/  LDL R7, [R1+0x6a8] ;  /* 0x0006a80001077983 */ /* 0x001f220000100800 */
[----:B------:R-:W-:-:S03]  /*21e20*/  SHF.R.S32.HI R4, RZ, 0x1f, R4 ;  /* 0x0000001fff047819 */ /* 0x000fc60000011404 */
[----:B------:R0:W-:Y:S04]  /*21e30*/  STL [R1+0x738], R6 ;  /* 0x0007380601007387 */ /* 0x0001e80000100800 */
[----:B0-----:R-:W4:Y:S01]  /*21e40*/  LDL R6, [R1+0x6b0] ;  /* 0x0006b00001067983 */ /* 0x001f220000100800 */
[----:B-----5:R-:W-:-:S03]  /*21e50*/  SHF.R.S32.HI R18, RZ, 0x1f, R18 ;  /* 0x0000001fff127819 */ /* 0x020fc60000011412 */
[----:B------:R0:W-:Y:S01]  /*21e60*/  STL [R1+0x73c], R4 ;  /* 0x00073c0401007387 */ /* 0x0001e20000100800 */
[----:B------:R-:W-:-:S03]  /*21e70*/  SHF.R.S32.HI R0, RZ, 0x1f, R0 ;  /* 0x0000001fff007819 */ /* 0x000fc60000011400 */
[----:B0-----:R-:W5:Y:S01]  /*21e80*/  LDL R4, [R1+0x6b4] ;  /* 0x0006b40001047983 */ /* 0x001f620000100800 */
[----:B------:R-:W-:-:S03]  /*21e90*/  SHF.R.S32.HI R27, RZ, 0x1f, R27 ;  /* 0x0000001fff1b7819 */ /* 0x000fc6000001141b */
[----:B------:R0:W-:Y:S01]  /*21ea0*/  STL [R1+0x740], R18 ;  /* 0x0007401201007387 */ /* 0x0001e20000100800 */
[----:B------:R-:W-:Y:S02]  /*21eb0*/  SHF.R.S32.HI R28, RZ, 0x1f, R28 ;  /* 0x0000001fff1c7819 */ /* 0x000fe4000001141c */
[----:B------:R-:W-:Y:S01]  /*21ec0*/  SHF.R.S32.HI R2, RZ, 0x1f, R2 ;  /* 0x0000001fff027819 */ /* 0x000fe20000011402 */
[----:B0-----:R-:W5:Y:S04]  /*21ed0*/  LDL.LU R18, [R1+0x744c] ;  /* 0x00744c0001127983 */ /* 0x001f680000300800 */
[----:B------:R0:W-:Y:S04]  /*21ee0*/  STL [R1+0x744], R0 ;  /* 0x0007440001007387 */ /* 0x0001e80000100800 */
[----:B0-----:R-:W5:Y:S04]  /*21ef0*/  LDL.LU R0, [R1+0x7448] ;  /* 0x0074480001007983 */ /* 0x001f680000300800 */
[----:B------:R0:W-:Y:S04]  /*21f00*/  STL [R1+0x748], R2 ;  /* 0x0007480201007387 */ /* 0x0001e80000100800 */
[----:B0-----:R-:W5:Y:S04]  /*21f10*/  LDL.LU R2, [R1+0x7444] ;  /* 0x0074440001027983 */ /* 0x001f680000300800 */
[----:B------:R0:W-:Y:S04]  /*21f20*/  STL [R1+0x74c], R27 ;  /* 0x00074c1b01007387 */ /* 0x0001e80000100800 */
[----:B0-----:R-:W4:Y:S04]  /*21f30*/  LDL.LU R27, [R1+0x7440] ;  /* 0x00744000011b7983 */ /* 0x001f280000300800 */
[----:B------:R0:W-:Y:S04]  /*21f40*/  STL [R1+0x750], R28 ;  /* 0x0007501c01007387 */ /* 0x0001e80000100800 */
[----:B0-----:R-:W5:Y:S01]  /*21f50*/  LDL.LU R28, [R1+0x743c] ;  /* 0x00743c00011c7983 */ /* 0x001f620000300800 */
[----:B------:R-:W-:-:S02]  /*21f60*/  SHF.R.S32.HI R3, RZ, 0x1f, R3 ;  /* 0x0000001fff037819 */ /* 0x000fc40000011403 */
[----:B------:R-:W-:-:S03]  /*21f70*/  SHF.R.S32.HI R17, RZ, 0x1f, R17 ;  /* 0x0000001fff117819 */ /* 0x000fc60000011411 */
[----:B------:R0:W-:Y:S04]  /*21f80*/  STL [R1+0x754], R3 ;  /* 0x0007540301007387 */ /* 0x0001e80000100800 */
[----:B0-----:R-:W5:Y:S04]  /*21f90*/  LDL.LU R3, [R1+0x578] ;  /* 0x0005780001037983 */ /* 0x001f680000300800 */
[----:B------:R3:W-:Y:S02]  /*21fa0*/  STL [R1+0x758], R17 ;  /* 0x0007581101007387 */ /* 0x0007e40000100800 */
[----:B---3--:R-:W-:-:S02]  /*21fb0*/  SHF.R.S32.HI R17, RZ, 0x1f, R12 ;  /* 0x0000001fff117819 */ /* 0x008fc4000001140c */
[----:B------:R-:W3:Y:S04]  /*21fc0*/  LDL.LU R12, [R1+0x574] ;  /* 0x00057400010c7983 */ /* 0x000ee80000300800 */
[----:B------:R2:W-:Y:S02]  /*21fd0*/  STL [R1+0x75c], R17 ;  /* 0x00075c1101007387 */ /* 0x0005e40000100800 */
[----:B--2---:R-:W-:Y:S02]  /*21fe0*/  SHF.R.S32.HI R17, RZ, 0x1f, R5 ;  /* 0x0000001fff117819 */ /* 0x004fe40000011405 */
[----:B------:R-:W2:Y:S04]  /*21ff0*/  LDL.LU R5, [R1+0x43c] ;  /* 0x00043c0001057983 */ /* 0x000ea80000300800 */
[----:B------:R0:W-:Y:S02]  /*22000*/  STL [R1+0x760], R17 ;  /* 0x0007601101007387 */ /* 0x0001e40000100800 */
[----:B0-----:R-:W-:-:S02]  /*22010*/  SHF.R.S32.HI R17, RZ, 0x1f, R16 ;  /* 0x0000001fff117819 */ /* 0x001fc40000011410 */
[----:B------:R-:W-:Y:S02]  /*22020*/  SHF.R.S32.HI R16, RZ, 0x1f, R15 ;  /* 0x0000001fff107819 */ /* 0x000fe4000001140f */
[----:B------:R-:W-:Y:S01]  /*22030*/  SHF.R.S32.HI R15, RZ, 0x1f, R14 ;  /* 0x0000001fff0f7819 */ /* 0x000fe2000001140e */
[----:B------:R-:W-:Y:S04]  /*22040*/  STL [R1+0x764], R17 ;  /* 0x0007641101007387 */ /* 0x000fe80000100800 */
[----:B------:R-:W2:Y:S04]  /*22050*/  LDL.LU R14, [R1+0x570] ;  /* 0x00057000010e7983 */ /* 0x000ea80000300800 */
[----:B------:R0:W-:Y:S04]  /*22060*/  STL [R1+0x768], R16 ;  /* 0x0007681001007387 */ /* 0x0001e80000100800 */
[----:B------:R1:W-:Y:S01]  /*22070*/  STL [R1+0x76c], R15 ;  /* 0x00076c0f01007387 */ /* 0x0003e20000100800 */
[----:B0-----:R-:W-:-:S03]  /*22080*/  SHF.R.S32.HI R16, RZ, 0x1f, R11 ;  /* 0x0000001fff107819 */ /* 0x001fc6000001140b */
[----:B------:R-:W2:Y:S01]  /*22090*/  LDL.LU R11, [R1+0x438] ;  /* 0x00043800010b7983 */ /* 0x000ea20000300800 */
[----:B-1----:R-:W-:Y:S02]  /*220a0*/  SHF.R.S32.HI R15, RZ, 0x1f, R13 ;  /* 0x0000001fff0f7819 */ /* 0x002fe4000001140d */
[----:B------:R-:W-:Y:S01]  /*220b0*/  SHF.R.S32.HI R13, RZ, 0x1f, R9 ;  /* 0x0000001fff0d7819 */ /* 0x000fe20000011409 */
[----:B------:R-:W-:Y:S01]  /*220c0*/  STL [R1+0x770], R16 ;  /* 0x0007701001007387 */ /* 0x000fe20000100800 */
[----:B------:R-:W-:-:S03]  /*220d0*/  SHF.R.S32.HI R8, RZ, 0x1f, R8 ;  /* 0x0000001fff087819 */ /* 0x000fc60000011408 */
[----:B------:R4:W-:Y:S04]  /*220e0*/  STL [R1+0x774], R15 ;  /* 0x0007740f01007387 */ /* 0x0009e80000100800 */
[----:B------:R-:W2:Y:S04]  /*220f0*/  LDL.LU R9, [R1+0x56c] ;  /* 0x00056c0001097983 */ /* 0x000ea80000300800 */
[----:B------:R5:W-:Y:S04]  /*22100*/  STL [R1+0x778], R13 ;  /* 0x0007780d01007387 */ /* 0x000be80000100800 */
[----:B------:R0:W-:Y:S01]  /*22110*/  STL [R1+0x77c], R8 ;  /* 0x00077c0801007387 */ /* 0x0001e20000100800 */
[----:B----4-:R-:W-:-:S02]  /*22120*/  SHF.R.S32.HI R15, RZ, 0x1f, R27 ;  /* 0x0000001fff0f7819 */ /* 0x010fc4000001141b */
[----:B-----5:R-:W-:Y:S02]  /*22130*/  SHF.R.S32.HI R13, RZ, 0x1f, R28 ;  /* 0x0000001fff0d7819 */ /* 0x020fe4000001141c */
[----:B------:R-:W4:Y:S04]  /*22140*/  LDL.LU R28, [R1+0x7438] ;  /* 0x00743800011c7983 */ /* 0x000f280000300800 */
[----:B0-----:R-:W5:Y:S04]  /*22150*/  LDL.LU R8, [R1+0x434] ;  /* 0x0004340001087983 */ /* 0x001f680000300800 */
[----:B------:R0:W-:Y:S04]  /*22160*/  STL [R1+0x780], R13 ;  /* 0x0007800d01007387 */ /* 0x0001e80000100800 */
[----:B------:R-:W3:Y:S01]  /*22170*/  LDL.LU R27, [R1+0x7434] ;  /* 0x00743400011b7983 */ /* 0x000ee20000300800 */
[----:B------:R-:W-:-:S02]  /*22180*/  SHF.R.S32.HI R7, RZ, 0x1f, R7 ;  /* 0x0000001fff077819 */ /* 0x000fc40000011407 */
[----:B------:R-:W-:Y:S02]  /*22190*/  SHF.R.S32.HI R6, RZ, 0x1f, R6 ;  /* 0x0000001fff067819 */ /* 0x000fe40000011406 */
[----:B0-----:R-:W-:Y:S01]  /*221a0*/  SHF.R.S32.HI R13, RZ, 0x1f, R10 ;  /* 0x0000001fff0d7819 */ /* 0x001fe2000001140a */
[----:B------:R-:W-:Y:S04]  /*221b0*/  STL [R1+0x784], R15 ;  /* 0x0007840f01007387 */ /* 0x000fe80000100800 */
[----:B------:R-:W5:Y:S04]  /*221c0*/  LDL.LU R10, [R1+0x568] ;  /* 0x00056800010a7983 */ /* 0x000f680000300800 */
[----:B------:R0:W-:Y:S04]  /*221d0*/  STL [R1+0x788], R13 ;  /* 0x0007880d01007387 */ /* 0x0001e80000100800 */
[----:B------:R1:W-:Y:S01]  /*221e0*/  STL [R1+0x78c], R7 ;  /* 0x00078c0701007387 */ /* 0x0003e20000100800 */
[----:B0-----:R-:W-:-:S03]  /*221f0*/  SHF.R.S32.HI R13, RZ, 0x1f, R4 ;  /* 0x0000001fff0d7819 */ /* 0x001fc60000011404 */
[----:B-1----:R-:W5:Y:S04]  /*22200*/  LDL.LU R7, [R1+0x430] ;  /* 0x0004300001077983 */ /* 0x002f680000300800 */
[----:B------:R4:W-:Y:S04]  /*22210*/  STL [R1+0x790], R6 ;  /* 0x0007900601007387 */ /* 0x0009e80000100800 */
[----:B------:R0:W-:Y:S01]  /*22220*/  STL [R1+0x794], R13 ;  /* 0x0007940d01007387 */ /* 0x0001e20000100800 */
[-C--:B----4-:R-:W-:Y:S02]  /*22230*/  IADD3 R6, P6, R2, R28.reuse, RZ ;  /* 0x0000001c02067210 */ /* 0x090fe40007fde0ff */
[----:B------:R-:W-:-:S02]  /*22240*/  IADD3 R15, P4, R0, R28, RZ ;  /* 0x0000001c000f7210 */ /* 0x000fc40007f9e0ff */
[-C--:B---3--:R-:W-:Y:S02]  /*22250*/  IADD3 R4, P5, R2, R27.reuse, RZ ;  /* 0x0000001b02047210 */ /* 0x088fe40007fbe0ff */
[----:B------:R-:W2:Y:S04]  /*22260*/  LDL.LU R2, [R1+0x7430] ;  /* 0x0074300001027983 */ /* 0x000ea80000300800 */
[----:B------:R1:W-:Y:S04]  /*22270*/  STL [R1+0x6c08], R6 ;  /* 0x006c080601007387 */ /* 0x0003e80000100800 */
[----:B0-----:R-:W3:Y:S04]  /*22280*/  LDL.LU R13, [R1+0x564] ;  /* 0x00056400010d7983 */ /* 0x001ee80000300800 */
[----:B------:R0:W-:Y:S01]  /*22290*/  STL [R1+0x6c00], R4 ;  /* 0x006c000401007387 */ /* 0x0001e20000100800 */
[----:B-1----:R-:W-:-:S03]  /*222a0*/  IADD3 R6, P3, R0, R27, RZ ;  /* 0x0000001b00067210 */ /* 0x002fc60007f7e0ff */
[----:B0-----:R-:W4:Y:S04]  /*222b0*/  LDL.LU R4, [R1+0x42c] ;  /* 0x00042c0001047983 */ /* 0x001f280000300800 */
[----:B------:R0:W-:Y:S04]  /*222c0*/  STL [R1+0x6c04], R15 ;  /* 0x006c040f01007387 */ /* 0x0001e80000100800 */
[----:B------:R-:W5:Y:S04]  /*222d0*/  LDL.LU R0, [R1+0x742c] ;  /* 0x00742c0001007983 */ /* 0x000f680000300800 */
[----:B------:R1:W-:Y:S01]  /*222e0*/  STL [R1+0x6bf8], R6 ;  /* 0x006bf80601007387 */ /* 0x0003e20000100800 */
[----:B0-----:R-:W-:-:S02]  /*222f0*/  IADD3 R15, P2, R3, R28, RZ ;  /* 0x0000001c030f7210 */ /* 0x001fc40007f5e0ff */
[----:B------:R-:W-:Y:S01]  /*22300*/  IADD3 R3, P1, R3, R27, RZ ;  /* 0x0000001b03037210 */ /* 0x000fe20007f3e0ff */
[----:B-1----:R-:W4:Y:S04]  /*22310*/  LDL.LU R6, [R1+0x560] ;  /* 0x0005600001067983 */ /* 0x002f280000300800 */
[----:B------:R-:W-:Y:S04]  /*22320*/  STL [R1+0x6bfc], R15 ;  /* 0x006bfc0f01007387 */ /* 0x000fe80000100800 */
[----:B------:R0:W-:Y:S04]  /*22330*/  STL [R1+0x6bf0], R3 ;  /* 0x006bf00301007387 */ /* 0x0001e80000100800 */
[----:B0-----:R-:W4:Y:S01]  /*22340*/  LDL.LU R3, [R1+0x428] ;  /* 0x0004280001037983 */ /* 0x001f220000300800 */
[----:B------:R-:W-:-:S05]  /*22350*/  IADD3 R15, P0, R12, R28, RZ ;  /* 0x0000001c0c0f7210 */ /* 0x000fca0007f1e0ff */
[----:B------:R0:W-:Y:S01]  /*22360*/  STL [R1+0x6bf4], R15 ;  /* 0x006bf40f01007387 */ /* 0x0001e20000100800 */
[----:B--2---:R-:W-:Y:S01]  /*22370*/  IMAD.X R16, R5, 0x1, R2, P6 ;  /* 0x0000000105107824 */ /* 0x004fe200030e0602 */
[----:B0-----:R-:W-:-:S04]  /*22380*/  IADD3 R15, P6, R12, R27, RZ ;  /* 0x0000001b0c0f7210 */ /* 0x001fc80007fde0ff */
[----:B------:R-:W-:Y:S04]  /*22390*/  STL [R1+0x6bec], R16 ;  /* 0x006bec1001007387 */ /* 0x000fe80000100800 */
[----:B------:R-:W2:Y:S04]  /*223a0*/  LDL.LU R12, [R1+0x55c] ;  /* 0x00055c00010c7983 */ /* 0x000ea80000300800 */
[----:B------:R-:W-:Y:S01]  /*223b0*/  STL [R1+0x6be8], R15 ;  /* 0x006be80f01007387 */ /* 0x000fe20000100800 */
[----:B-----5:R-:W-:-:S05]  /*223c0*/  IMAD.X R5, R5, 0x1, R0, P5 ;  /* 0x0000000105057824 */ /* 0x020fca00028e0600 */
[----:B------:R0:W-:Y:S04]  /*223d0*/  STL [R1+0x6bdc], R5 ;  /* 0x006bdc0501007387 */ /* 0x0001e80000100800 */
[----:B0-----:R-:W5:Y:S01]  /*223e0*/  LDL.LU R5, [R1+0x424] ;  /* 0x0004240001057983 */ /* 0x001f620000300800 */
[C---:B------:R-:W-:Y:S01]  /*223f0*/  IADD3 R15, P5, R14.reuse, R28, RZ ;  /* 0x0000001c0e0f7210 */ /* 0x040fe20007fbe0ff */
[C---:B------:R-:W-:Y:S02]  /*22400*/  IMAD.X R16, R11.reuse, 0x1, R2, P4 ;  /* 0x000000010b107824 */ /* 0x040fe400020e0602 */
[----:B------:R-:W-:Y:S02]  /*22410*/  IMAD.X R11, R11, 0x1, R0, P3 ;  /* 0x000000010b0b7824 */ /* 0x000fe400018e0600 */
[----:B------:R0:W-:Y:S04]  /*22420*/  STL [R1+0x6be4], R15 ;  /* 0x006be40f01007387 */ /* 0x0001e80000100800 */
[----:B------:R-:W-:Y:S01]  /*22430*/  STL [R1+0x6be0], R16 ;  /* 0x006be01001007387 */ /* 0x000fe20000100800 */
[----:B0-----:R-:W-:-:S03]  /*22440*/  IADD3 R15, P4, R14, R27, RZ ;  /* 0x0000001b0e0f7210 */ /* 0x001fc60007f9e0ff */
[----:B------:R-:W5:Y:S04]  /*22450*/  LDL.LU R14, [R1+0x558] ;  /* 0x00055800010e7983 */ /* 0x000f680000300800 */
[----:B------:R-:W-:Y:S04]  /*22460*/  STL [R1+0x6bd8], R15 ;  /* 0x006bd80f01007387 */ /* 0x000fe80000100800 */
[----:B------:R0:W-:Y:S04]  /*22470*/  STL [R1+0x6bcc], R11 ;  /* 0x006bcc0b01007387 */ /* 0x0001e80000100800 */
[----:B0-----:R-:W5:Y:S01]  /*22480*/  LDL.LU R11, [R1+0x420] ;  /* 0x00042000010b7983 */ /* 0x001f620000300800 */
[----:B------:R-:W-:Y:S01]  /*22490*/  IADD3 R15, P3, R9, R28, RZ ;  /* 0x0000001c090f7210 */ /* 0x000fe20007f7e0ff */
[----:B------:R-:W-:-:S02]  /*224a0*/  IMAD.X R16, R8, 0x1, R2, P2 ;  /* 0x0000000108107824 */ /* 0x000fc400010e0602 */
        /* <DEDUP_REMOVED lines=18> */
[----:B---3--:R-:W-:Y:S01]  /*225d0*/  IADD3 R15, P6, R13, R28, RZ ;  /* 0x0000001c0d0f7210 */ /* 0x008fe20007fde0ff */
[----:B----4-:R-:W-:-:S02]  /*225e0*/  IMAD.X R16, R4, 0x1, R2, P5 ;  /* 0x0000000104107824 */ /* 0x010fc400028e0602 */
[----:B------:R-:W-:Y:S02]  /*225f0*/  IMAD.X R4, R4, 0x1, R0, P4 ;  /* 0x0000000104047824 */ /* 0x000fe400020e0600 */
[----:B------:R0:W-:Y:S04]  /*22600*/  STL [R1+0x6bb4], R15 ;  /* 0x006bb40f01007387 */ /* 0x0001e80000100800 */
[----:B------:R1:W-:Y:S01]  /*22610*/  STL [R1+0x6bb0], R16 ;  /* 0x006bb01001007387 */ /* 0x0003e20000100800 */
[----:B0-----:R-:W-:-:S03]  /*22620*/  IADD3 R15, P5, R13, R27, RZ ;  /* 0x0000001b0d0f7210 */ /* 0x001fc60007fbe0ff */
[----:B------:R-:W3:Y:S04]  /*22630*/  LDL.LU R13, [R1+0x54c] ;  /* 0x00054c00010d7983 */ /* 0x000ee80000300800 */
[----:B------:R0:W-:Y:S04]  /*22640*/  STL [R1+0x6ba8], R15 ;  /* 0x006ba80f01007387 */ /* 0x0001e80000100800 */
[----:B------:R4:W-:Y:S01]  /*22650*/  STL [R1+0x6b9c], R4 ;  /* 0x006b9c0401007387 */ /* 0x0009e20000100800 */
[----:B-1----:R-:W-:Y:S01]  /*22660*/  IMAD.X R16, R3, 0x1, R2, P3 ;  /* 0x0000000103107824 */ /* 0x002fe200018e0602 */
[----:B0-----:R-:W-:-:S02]  /*22670*/  IADD3 R15, P4, R6, R28, RZ ;  /* 0x0000001c060f7210 */ /* 0x001fc40007f9e0ff */
[----:B----4-:R-:W4:Y:S01]  /*22680*/  LDL.LU R4, [R1+0x414] ;  /* 0x0004140001047983 */ /* 0x010f220000300800 */
[----:B------:R-:W-:-:S03]  /*22690*/  IMAD.X R3, R3, 0x1, R0, P2 ;  /* 0x0000000103037824 */ /* 0x000fc600010e0600 */
[----:B------:R0:W-:Y:S04]  /*226a0*/  STL [R1+0x6ba4], R15 ;  /* 0x006ba40f01007387 */ /* 0x0001e80000100800 */
[----:B------:R-:W-:Y:S01]  /*226b0*/  STL [R1+0x6ba0], R16 ;  /* 0x006ba01001007387 */ /* 0x000fe20000100800 */
[----:B0-----:R-:W-:-:S03]  /*226c0*/  IADD3 R15, P3, R6, R27, RZ ;  /* 0x0000001b060f7210 */ /* 0x001fc60007f7e0ff */
[----:B------:R-:W4:Y:S04]  /*226d0*/  LDL.LU R6, [R1+0x548] ;  /* 0x0005480001067983 */ /* 0x000f280000300800 */
[----:B------:R-:W-:Y:S04]  /*226e0*/  STL [R1+0x6b98], R15 ;  /* 0x006b980f01007387 */ /* 0x000fe80000100800 */
[----:B------:R0:W-:Y:S04]  /*226f0*/  STL [R1+0x6b8c], R3 ;  /* 0x006b8c0301007387 */ /* 0x0001e80000100800 */
[----:B0-----:R-:W4:Y:S01]  /*22700*/  LDL.LU R3, [R1+0x410] ;  /* 0x0004100001037983 */ /* 0x001f220000300800 */
[----:B--2---:R-:W-:-:S05]  /*22710*/  IADD3 R15, P2, R12, R28, RZ ;  /* 0x0000001c0c0f7210 */ /* 0x004fca0007f5e0ff */
[----:B------:R0:W-:Y:S01]  /*22720*/  STL [R1+0x6b94], R15 ;  /* 0x006b940f01007387 */ /* 0x0001e20000100800 */
[C---:B-----5:R-:W-:Y:S01]  /*22730*/  IMAD.X R16, R5.reuse, 0x1, R2, P1 ;  /* 0x0000000105107824 */ /* 0x060fe200008e0602 */
[----:B0-----:R-:W-:Y:S01]  /*22740*/  IADD3 R15, P1, R12, R27, RZ ;  /* 0x0000001b0c0f7210 */ /* 0x001fe20007f3e0ff */
[----:B------:R-:W-:-:S03]  /*22750*/  IMAD.X R5, R5, 0x1, R0, P0 ;  /* 0x0000000105057824 */ /* 0x000fc600000e0600 */
[----:B------:R-:W-:Y:S04]  /*22760*/  STL [R1+0x6b90], R16 ;  /* 0x006b901001007387 */ /* 0x000fe80000100800 */
[----:B------:R-:W2:Y:S04]  /*22770*/  LDL.LU R12, [R1+0x544] ;  /* 0x00054400010c7983 */ /* 0x000ea80000300800 */
[----:B------:R-:W-:Y:S04]  /*22780*/  STL [R1+0x6b88], R15 ;  /* 0x006b880f01007387 */ /* 0x000fe80000100800 */
[----:B------:R0:W-:Y:S04]  /*22790*/  STL [R1+0x6b7c], R5 ;  /* 0x006b7c0501007387 */ /* 0x0001e80000100800 */
[----:B0-----:R-:W5:Y:S01]  /*227a0*/  LDL.LU R5, [R1+0x40c] ;  /* 0x00040c0001057983 */ /* 0x001f620000300800 */
[----:B------:R-:W-:-:S05]  /*227b0*/  IADD3 R15, P0, R14, R28, RZ ;  /* 0x0000001c0e0f7210 */ /* 0x000fca0007f1e0ff */
[----:B------:R0:W-:Y:S01]  /*227c0*/  STL [R1+0x6b84], R15 ;  /* 0x006b840f01007387 */ /* 0x0001e20000100800 */
[C---:B------:R-:W-:Y:S02]  /*227d0*/  IMAD.X R16, R11.reuse, 0x1, R2, P6 ;  /* 0x000000010b107824 */ /* 0x040fe400030e0602 */
[----:B------:R-:W-:Y:S01]  /*227e0*/  IMAD.X R11, R11, 0x1, R0, P5 ;  /* 0x000000010b0b7824 */ /* 0x000fe200028e0600 */
[----:B0-----:R-:W-:Y:S02]  /*227f0*/  IADD3 R15, P6, R14, R27, RZ ;  /* 0x0000001b0e0f7210 */ /* 0x001fe40007fde0ff */
[----:B------:R-:W-:Y:S04]  /*22800*/  STL [R1+0x6b80], R16 ;  /* 0x006b801001007387 */ /* 0x000fe80000100800 */
[----:B------:R-:W5:Y:S04]  /*22810*/  LDL.LU R14, [R1+0x540] ;  /* 0x00054000010e7983 */ /* 0x000f680000300800 */
[----:B------:R-:W-:Y:S04]  /*22820*/  STL [R1+0x6b78], R15 ;  /* 0x006b780f01007387 */ /* 0x000fe80000100800 */
[----:B------:R0:W-:Y:S04]  /*22830*/  STL [R1+0x6b6c], R11 ;  /* 0x006b6c0b01007387 */ /* 0x0001e80000100800 */
[----:B0-----:R-:W5:Y:S01]  /*22840*/  LDL.LU R11, [R1+0x408] ;  /* 0x00040800010b7983 */ /* 0x001f620000300800 */
[----:B------:R-:W-:Y:S01]  /*22850*/  IADD3 R15, P5, R9, R28, RZ ;  /* 0x0000001c090f7210 */ /* 0x000fe20007fbe0ff */
[----:B------:R-:W-:-:S04]  /*22860*/  IMAD.X R16, R8, 0x1, R2, P4 ;  /* 0x0000000108107824 */ /* 0x000fc800020e0602 */
[----:B------:R0:W-:Y:S01]  /*22870*/  STL [R1+0x6b74], R15 ;  /* 0x006b740f01007387 */ /* 0x0001e20000100800 */
[----:B------:R-:W-:-:S03]  /*22880*/  IMAD.X R8, R8, 0x1, R0, P3 ;  /* 0x0000000108087824 */ /* 0x000fc600018e0600 */
[----:B------:R-:W-:Y:S01]  /*22890*/  STL [R1+0x6b70], R16 ;  /* 0x006b701001007387 */ /* 0x000fe20000100800 */
[----:B0-----:R-:W-:-:S03]  /*228a0*/  IADD3 R15, P4, R9, R27, RZ ;  /* 0x0000001b090f7210 */ /* 0x001fc60007f9e0ff */
        /* <DEDUP_REMOVED lines=14> */
[----:B---3--:R-:W-:Y:S01]  /*22990*/  IADD3 R15, P1, R13, R28, RZ ;  /* 0x0000001c0d0f7210 */ /* 0x008fe20007f3e0ff */
[----:B----4-:R-:W-:-:S04]  /*229a0*/  IMAD.X R16, R4, 0x1, R2, P0 ;  /* 0x0000000104107824 */ /* 0x010fc800000e0602 */
[----:B------:R0:W-:Y:S01]  /*229b0*/  STL [R1+0x6b54], R15 ;  /* 0x006b540f01007387 */ /* 0x0001e20000100800 */
[----:B------:R-:W-:-:S03]  /*229c0*/  IMAD.X R4, R4, 0x1, R0, P6 ;  /* 0x0000000104047824 */ /* 0x000fc600030e0600 */
[----:B------:R-:W-:Y:S01]  /*229d0*/  STL [R1+0x6b50], R16 ;  /* 0x006b501001007387 */ /* 0x000fe20000100800 */
[----:B0-----:R-:W-:-:S03]  /*229e0*/  IADD3 R15, P0, R13, R27, RZ ;  /* 0x0000001b0d0f7210 */ /* 0x001fc60007f1e0ff */
[----:B------:R-:W3:Y:S04]  /*229f0*/  LDL.LU R13, [R1+0x534] ;  /* 0x00053400010d7983 */ /* 0x000ee80000300800 */
[----:B------:R0:W-:Y:S04]  /*22a00*/  STL [R1+0x6b48], R15 ;  /* 0x006b480f01007387 */ /* 0x0001e80000100800 */
[----:B------:R1:W-:Y:S01]  /*22a10*/  STL [R1+0x6b3c], R4 ;  /* 0x006b3c0401007387 */ /* 0x0003e20000100800 */
[----:B0-----:R-:W-:-:S03]  /*22a20*/  IADD3 R15, P6, R6, R28, RZ ;  /* 0x0000001c060f7210 */ /* 0x001fc60007fde0ff */
[----:B-1----:R-:W4:Y:S01]  /*22a30*/  LDL.LU R4, [R1+0x3fc] ;  /* 0x0003fc0001047983 */ /* 0x002f220000300800 */
[----:B------:R-:W-:-:S03]  /*22a40*/  IMAD.X R16, R3, 0x1, R2, P5 ;  /* 0x0000000103107824 */ /* 0x000fc600028e0602 */
[----:B------:R0:W-:Y:S01]  /*22a50*/  STL [R1+0x6b44], R15 ;  /* 0x006b440f01007387 */ /* 0x0001e20000100800 */
[----:B------:R-:W-:-:S03]  /*22a60*/  IMAD.X R3, R3, 0x1, R0, P4 ;  /* 0x0000000103037824 */ /* 0x000fc600020e0600 */
        /* <DEDUP_REMOVED lines=106> */
[----:B---3--:R-:W-:-:S05]  /*23110*/  IADD3 R15, P5, R13, R28, RZ ;  /* 0x0000001c0d0f7210 */ /* 0x008fca0007fbe0ff */
[----:B------:R0:W-:Y:S01]  /*23120*/  STL [R1+0x6a94], R15 ;  /* 0x006a940f01007387 */ /* 0x0001e20000100800 */
[C---:B----4-:R-:W-:Y:S02]  /*23130*/  IMAD.X R16, R4.reuse, 0x1, R2, P4 ;  /* 0x0000000104107824 */ /* 0x050fe400020e0602 */
[----:B------:R-:W-:-:S03]  /*23140*/  IMAD.X R4, R4, 0x1, R0, P3 ;  /* 0x0000000104047824 */ /* 0x000fc600018e0600 */
[----:B------:R-:W-:Y:S01]  /*23150*/  STL [R1+0x6a90], R16 ;  /* 0x006a901001007387 */ /* 0x000fe20000100800 */
[----:B0-----:R-:W-:-:S03]  /*23160*/  IADD3 R15, P4, R13, R27, RZ ;  /* 0x0000001b0d0f7210 */ /* 0x001fc60007f9e0ff */
[----:B------:R-:W3:Y:S04]  /*23170*/  LDL.LU R13, [R1+0x504] ;  /* 0x00050400010d7983 */ /* 0x000ee80000300800 */
[----:B------:R0:W-:Y:S04]  /*23180*/  STL [R1+0x6a88], R15 ;  /* 0x006a880f01007387 */ /* 0x0001e80000100800 */
[----:B------:R1:W-:Y:S01]  /*23190*/  STL [R1+0x6a7c], R4 ;  /* 0x006a7c0401007387 */ /* 0x0003e20000100800 */
[----:B0-----:R-:W-:-:S03]  /*231a0*/  IADD3 R15, P3, R6, R28, RZ ;  /* 0x0000001c060f7210 */ /* 0x001fc60007f7e0ff */
[----:B-1----:R-:W4:Y:S04]  /*231b0*/  LDL.LU R4, [R1+0x3cc] ;  /* 0x0003cc0001047983 */ /* 0x002f280000300800 */
[----:B------:R0:W-:Y:S01]  /*231c0*/  STL [R1+0x6a84], R15 ;  /* 0x006a840f01007387 */ /* 0x0001e20000100800 */
[C---:B------:R-:W-:Y:S02]  /*231d0*/  IMAD.X R16, R3.reuse, 0x1, R2, P2 ;  /* 0x0000000103107824 */ /* 0x040fe400010e0602 */
        /* <DEDUP_REMOVED lines=50> */
[----:B------:R-:W-:Y:S01]  /*23500*/  IMAD.X R4, R4, 0x1, R0, P5 ;  /* 0x0000000104047824 */ /* 0x000fe200028e0600 */
[----:B0-----:R-:W-:Y:S02]  /*23510*/  IADD3 R15, P6, R13, R27, RZ ;  /* 0x0000001b0d0f7210 */ /* 0x001fe40007fde0ff */
[----:B------:R-:W-:Y:S04]  /*23520*/  STL [R1+0x6a30], R16 ;  /* 0x006a301001007387 */ /* 0x000fe80000100800 */
        /* <DEDUP_REMOVED lines=64> */
[----:B-1----:R-:W4:Y:S04]  /*23930*/  LDL.LU R4, [R1+0x39c] ;  /* 0x00039c0001047983 */ /* 0x002f280000300800 */
[----:B------:R0:W-:Y:S01]  /*23940*/  STL [R1+0x69c4], R15 ;  /* 0x0069c40f01007387 */ /* 0x0001e20000100800 */
[C---:B------:R-:W-:Y:S02]  /*23950*/  IMAD.X R16, R3.reuse, 0x1, R2, P6 ;  /* 0x0000000103107824 */ /* 0x040fe400030e0602 */
[----:B------:R-:W-:Y:S01]  /*23960*/  IMAD.X R3, R3, 0x1, R0, P5 ;  /* 0x0000000103037824 */ /* 0x000fe200028e0600 */
[----:B0-----:R-:W-:Y:S02]  /*23970*/  IADD3 R15, P6, R6, R27, RZ ;  /* 0x0000001b060f7210 */ /* 0x001fe40007fde0ff */
[----:B------:R-:W-:Y:S04]  /*23980*/  STL [R1+0x69c0], R16 ;  /* 0x0069c01001007387 */ /* 0x000fe80000100800 */
        /* <DEDUP_REMOVED lines=1006> */
[C---:B----4-:R-:W-:Y:S01]  /*27870*/  IMAD.X R16, R4.reuse, 0x1, R2, P0 ;  /* 0x0000000104107824 */ /* 0x050fe200000e0602 */
[----:B0-----:R-:W-:Y:S01]  /*27880*/  IADD3 R15, P0, R13, R27, RZ ;  /* 0x0000001b0d0f7210 */ /* 0x001fe20007f1e0ff */
[----:B------:R-:W-:-:S03]  /*27890*/  IMAD.X R4, R4, 0x1, R0, P6 ;  /* 0x0000000104047824 */ /* 0x000fc600030e0600 */
        /* <DEDUP_REMOVED lines=27> */
[C---:B------:R-:W-:Y:S01]  /*27a50*/  IMAD.X R16, R11.reuse, 0x1, R2, P1 ;  /* 0x000000010b107824 */ /* 0x040fe200008e0602 */
[----:B0-----:R-:W-:Y:S02]  /*27a60*/  IADD3 R15, P1, R14, R27, RZ ;  /* 0x0000001b0e0f7210 */ /* 0x001fe40007f3e0ff */
[----:B------:R-:W5:Y:S04]  /*27a70*/  LDL.LU R14, [R1+0x494] ;  /* 0x00049400010e7983 */ /* 0x000f680000300800 */
[----:B------:R0:W-:Y:S04]  /*27a80*/  STL [R1+0x6340], R16 ;  /* 0x0063401001007387 */ /* 0x0001e80000100800 */
[----:B------:R1:W-:Y:S01]  /*27a90*/  STL [R1+0x6338], R15 ;  /* 0x0063380f01007387 */ /* 0x0003e20000100800 */
[----:B0-----:R-:W-:-:S03]  /*27aa0*/  IMAD.X R16, R11, 0x1, R0, P0 ;  /* 0x000000010b107824 */ /* 0x001fc600000e0600 */
[----:B------:R-:W5:Y:S01]  /*27ab0*/  LDL.LU R11, [R1+0x1f8] ;  /* 0x0001f800010b7983 */ /* 0x000f620000300800 */
[----:B-1----:R-:W-:-:S03]  /*27ac0*/  IADD3 R15, P0, R9, R28, RZ ;  /* 0x0000001c090f7210 */ /* 0x002fc60007f1e0ff */
[----:B------:R0:W-:Y:S04]  /*27ad0*/  STL [R1+0x632c], R16 ;  /* 0x00632c1001007387 */ /* 0x0001e80000100800 */
[----:B------:R1:W-:Y:S01]  /*27ae0*/  STL [R1+0x6334], R15 ;  /* 0x0063340f01007387 */ /* 0x0003e20000100800 */
[C---:B0-----:R-:W-:Y:S01]  /*27af0*/  IMAD.X R16, R8.reuse, 0x1, R2, P6 ;  /* 0x0000000108107824 */ /* 0x041fe200030e0602 */
[----:B-1----:R-:W-:Y:S02]  /*27b00*/  IADD3 R15, P6, R9, R27, RZ ;  /* 0x0000001b090f7210 */ /* 0x002fe40007fde0ff */
        /* <DEDUP_REMOVED lines=15> */
[----:B---3--:R-:W-:-:S03]  /*27c00*/  IADD3 R15, P3, R13, R28, RZ ;  /* 0x0000001c0d0f7210 */ /* 0x008fc60007f7e0ff */
[----:B------:R4:W-:Y:S04]  /*27c10*/  STL [R1+0x630c], R16 ;  /* 0x00630c1001007387 */ /* 0x0009e80000100800 */
        /* <DEDUP_REMOVED lines=11> */
[C---:B------:R-:W-:Y:S01]  /*27cd0*/  IMAD.X R16, R3.reuse, 0x1, R2, P0 ;  /* 0x0000000103107824 */ /* 0x040fe200000e0602 */
[----:B0-----:R-:W-:Y:S01]  /*27ce0*/  IADD3 R15, P0, R6, R27, RZ ;  /* 0x0000001b060f7210 */ /* 0x001fe20007f1e0ff */
[----:B------:R-:W-:-:S03]  /*27cf0*/  IMAD.X R6, R3, 0x1, R0, P6 ;  /* 0x0000000103067824 */ /* 0x000fc600030e0600 */
        /* <DEDUP_REMOVED lines=11> */
[----:B------:R-:W-:Y:S04]  /*27db0*/  STL [R1+0x62e8], R16 ;  /* 0x0062e81001007387 */ /* 0x000fe80000100800 */
[----:B------:R-:W2:Y:S04]  /*27dc0*/  LDL.LU R5, [R1+0x480] ;  /* 0x0004800001057983 */ /* 0x000ea80000300800 */
[----:B------:R0:W-:Y:S04]  /*27dd0*/  STL [R1+0x62dc], R12 ;  /* 0x0062dc0c01007387 */ /* 0x0001e80000100800 */
[----:B0-----:R-:W5:Y:S01]  /*27de0*/  LDL.LU R12, [R1+0x1e4] ;  /* 0x0001e400010c7983 */ /* 0x001f620000300800 */
[C---:B------:R-:W-:Y:S01]  /*27df0*/  IADD3 R15, P4, R14.reuse, R28, RZ ;  /* 0x0000001c0e0f7210 */ /* 0x040fe20007f9e0ff */
[----:B------:R-:W-:Y:S01]  /*27e00*/  IMAD.X R17, R11, 0x1, R2, P3 ;  /* 0x000000010b117824 */ /* 0x000fe200018e0602 */
[----:B------:R-:W-:-:S03]  /*27e10*/  IADD3 R16, P3, R14, R27, RZ ;  /* 0x0000001b0e107210 */ /* 0x000fc60007f7e0ff */
[----:B------:R0:W-:Y:S04]  /*27e20*/  STL [R1+0x62e4], R15 ;  /* 0x0062e40f01007387 */ /* 0x0001e80000100800 */
[----:B------:R-:W-:Y:S04]  /*27e30*/  STL [R1+0x62e0], R17 ;  /* 0x0062e01101007387 */ /* 0x000fe80000100800 */
[----:B------:R-:W-:Y:S01]  /*27e40*/  STL [R1+0x62d8], R16 ;  /* 0x0062d81001007387 */ /* 0x000fe20000100800 */
[----:B0-----:R-:W-:-:S03]  /*27e50*/  IMAD.X R15, R11, 0x1, R0, P2 ;  /* 0x000000010b0f7824 */ /* 0x001fc600010e0600 */
[----:B------:R-:W5:Y:S04]  /*27e60*/  LDL.LU R11, [R1+0x47c] ;  /* 0x00047c00010b7983 */ /* 0x000f680000300800 */
[----:B------:R0:W-:Y:S01]  /*27e70*/  STL [R1+0x62cc], R15 ;  /* 0x0062cc0f01007387 */ /* 0x0001e20000100800 */
[----:B------:R-:W-:-:S03]  /*27e80*/  IADD3 R14, P2, R9, R28, RZ ;  /* 0x0000001c090e7210 */ /* 0x000fc60007f5e0ff */
[----:B0-----:R-:W5:Y:S04]  /*27e90*/  LDL.LU R15, [R1+0x1e0] ;  /* 0x0001e000010f7983 */ /* 0x001f680000300800 */
[----:B------:R0:W-:Y:S02]  /*27ea0*/  STL [R1+0x62d4], R14 ;  /* 0x0062d40e01007387 */ /* 0x0001e40000100800 */
[C---:B0-----:R-:W-:Y:S01]  /*27eb0*/  IMAD.X R14, R8.reuse, 0x1, R2, P1 ;  /* 0x00000001080e7824 */ /* 0x041fe200008e0602 */
[----:B------:R-:W-:Y:S01]  /*27ec0*/  IADD3 R16, P1, R9, R27, RZ ;  /* 0x0000001b09107210 */ /* 0x000fe20007f3e0ff */
[----:B------:R-:W-:-:S03]  /*27ed0*/  IMAD.X R9, R8, 0x1, R0, P0 ;  /* 0x0000000108097824 */ /* 0x000fc600000e0600 */
[----:B------:R0:W-:Y:S04]  /*27ee0*/  STL [R1+0x62d0], R14 ;  /* 0x0062d00e01007387 */ /* 0x0001e80000100800 */
[----:B------:R-:W-:Y:S04]  /*27ef0*/  STL [R1+0x62c8], R16 ;  /* 0x0062c81001007387 */ /* 0x000fe80000100800 */
[----:B------:R-:W5:Y:S04]  /*27f00*/  LDL.LU R8, [R1+0x478] ;  /* 0x0004780001087983 */ /* 0x000f680000300800 */
[----:B------:R1:W-:Y:S01]  /*27f10*/  STL [R1+0x62bc], R9 ;  /* 0x0062bc0901007387 */ /* 0x0003e20000100800 */
[----:B0-----:R-:W-:-:S03]  /*27f20*/  IADD3 R14, P0, R10, R28, RZ ;  /* 0x0000001c0a0e7210 */ /* 0x001fc60007f1e0ff */
[----:B-1----:R-:W5:Y:S04]  /*27f30*/  LDL.LU R9, [R1+0x1dc] ;  /* 0x0001dc0001097983 */ /* 0x002f680000300800 */
[----:B------:R0:W-:Y:S01]  /*27f40*/  STL [R1+0x62c4], R14 ;  /* 0x0062c40e01007387 */ /* 0x0001e20000100800 */
[C---:B------:R-:W-:Y:S02]  /*27f50*/  IMAD.X R16, R7.reuse, 0x1, R2, P6 ;  /* 0x0000000107107824 */ /* 0x040fe400030e0602 */
[----:B------:R-:W-:-:S03]  /*27f60*/  IMAD.X R7, R7, 0x1, R0, P5 ;  /* 0x0000000107077824 */ /* 0x000fc600028e0600 */
[----:B------:R-:W-:Y:S01]  /*27f70*/  STL [R1+0x62c0], R16 ;  /* 0x0062c01001007387 */ /* 0x000fe20000100800 */
[----:B0-----:R-:W-:-:S03]  /*27f80*/  IADD3 R14, P6, R10, R27, RZ ;  /* 0x0000001b0a0e7210 */ /* 0x001fc60007fde0ff */
[----:B------:R-:W5:Y:S04]  /*27f90*/  LDL.LU R10, [R1+0x474] ;  /* 0x00047400010a7983 */ /* 0x000f680000300800 */
[----:B------:R-:W-:Y:S04]  /*27fa0*/  STL [R1+0x62b8], R14 ;  /* 0x0062b80e01007387 */ /* 0x000fe80000100800 */
[----:B------:R0:W-:Y:S04]  /*27fb0*/  STL [R1+0x62ac], R7 ;  /* 0x0062ac0701007387 */ /* 0x0001e80000100800 */
[----:B0-----:R-:W5:Y:S01]  /*27fc0*/  LDL.LU R7, [R1+0x1d8] ;  /* 0x0001d80001077983 */ /* 0x001f620000300800 */
[----:B---3--:R-:W-:-:S05]  /*27fd0*/  IADD3 R14, P5, R13, R28, RZ ;  /* 0x0000001c0d0e7210 */ /* 0x008fca0007fbe0ff */
[----:B------:R0:W-:Y:S04]  /*27fe0*/  STL [R1+0x62b4], R14 ;  /* 0x0062b40e01007387 */ /* 0x0001e80000100800 */
[----:B0-----:R-:W3:Y:S01]  /*27ff0*/  LDL.LU R14, [R1+0x470] ;  /* 0x00047000010e7983 */ /* 0x001ee20000300800 */
[----:B----4-:R-:W-:Y:S01]  /*28000*/  IMAD.X R16, R4, 0x1, R2, P4 ;  /* 0x0000000104107824 */ /* 0x010fe200020e0602 */
[----:B------:R-:W-:-:S04]  /*28010*/  IADD3 R13, P4, R13, R27, RZ ;  /* 0x0000001b0d0d7210 */ /* 0x000fc80007f9e0ff */
[----:B------:R0:W-:Y:S04]  /*28020*/  STL [R1+0x62b0], R16 ;  /* 0x0062b01001007387 */ /* 0x0001e80000100800 */
[----:B------:R1:W-:Y:S01]  /*28030*/  STL [R1+0x62a8], R13 ;  /* 0x0062a80d01007387 */ /* 0x0003e20000100800 */
[----:B0-----:R-:W-:-:S03]  /*28040*/  IMAD.X R16, R4, 0x1, R0, P3 ;  /* 0x0000000104107824 */ /* 0x001fc600018e0600 */
[----:B------:R-:W4:Y:S01]  /*28050*/  LDL.LU R4, [R1+0x1d4] ;  /* 0x0001d40001047983 */ /* 0x000f220000300800 */
[----:B-1----:R-:W-:-:S03]  /*28060*/  IADD3 R13, P3, R3, R28, RZ ;  /* 0x0000001c030d7210 */ /* 0x002fc60007f7e0ff */
[----:B------:R0:W-:Y:S04]  /*28070*/  STL [R1+0x629c], R16 ;  /* 0x00629c1001007387 */ /* 0x0001e80000100800 */
[----:B------:R1:W-:Y:S01]  /*28080*/  STL [R1+0x62a4], R13 ;  /* 0x0062a40d01007387 */ /* 0x0003e20000100800 */
[C---:B0-----:R-:W-:Y:S01]  /*28090*/  IMAD.X R16, R6.reuse, 0x1, R2, P2 ;  /* 0x0000000106107824 */ /* 0x041fe200010e0602 */
[----:B-1----:R-:W-:Y:S02]  /*280a0*/  IADD3 R13, P2, R3, R27, RZ ;  /* 0x0000001b030d7210 */ /* 0x002fe40007f5e0ff */
[----:B------:R-:W4:Y:S04]  /*280b0*/  LDL.LU R3, [R1+0x46c] ;  /* 0x00046c0001037983 */ /* 0x000f280000300800 */
[----:B------:R-:W-:Y:S04]  /*280c0*/  STL [R1+0x62a0], R16 ;  /* 0x0062a01001007387 */ /* 0x000fe80000100800 */
[----:B------:R0:W-:Y:S04]  /*280d0*/  STL [R1+0x6298], R13 ;  /* 0x0062980d01007387 */ /* 0x0001e80000100800 */
[----:B0-----:R-:W4:Y:S01]  /*280e0*/  LDL.LU R13, [R1+0x1d0] ;  /* 0x0001d000010d7983 */ /* 0x001f220000300800 */
[----:B------:R-:W-:-:S05]  /*280f0*/  IMAD.X R6, R6, 0x1, R0, P1 ;  /* 0x0000000106067824 */ /* 0x000fca00008e0600 */
[----:B------:R5:W-:Y:S01]  /*28100*/  STL [R1+0x628c], R6 ;  /* 0x00628c0601007387 */ /* 0x000be20000100800 */
[----:B--2---:R-:W-:-:S05]  /*28110*/  IADD3 R17, P1, R5, R28, RZ ;  /* 0x0000001c05117210 */ /* 0x004fca0007f3e0ff */
[----:B------:R-:W-:Y:S01]  /*28120*/  STL [R1+0x6294], R17 ;  /* 0x0062941101007387 */ /* 0x000fe20000100800 */
[C---:B-----5:R-:W-:Y:S01]  /*28130*/  IMAD.X R6, R12.reuse, 0x1, R2, P0 ;  /* 0x000000010c067824 */ /* 0x060fe200000e0602 */
[----:B------:R-:W-:Y:S02]  /*28140*/  IADD3 R16, P0, R5, R27, RZ ;  /* 0x0000001b05107210 */ /* 0x000fe40007f1e0ff */
[----:B------:R-:W2:Y:S04]  /*28150*/  LDL.LU R5, [R1+0x468] ;  /* 0x0004680001057983 */ /* 0x000ea80000300800 */
[----:B------:R0:W-:Y:S04]  /*28160*/  STL [R1+0x6290], R6 ;  /* 0x0062900601007387 */ /* 0x0001e80000100800 */
[----:B0-----:R-:W5:Y:S04]  /*28170*/  LDL.LU R6, [R1+0x1cc] ;  /* 0x0001cc0001067983 */ /* 0x001f680000300800 */
[----:B------:R0:W-:Y:S02]  /*28180*/  STL [R1+0x6288], R16 ;  /* 0x0062881001007387 */ /* 0x0001e40000100800 */
[----:B0-----:R-:W-:Y:S01]  /*28190*/  IMAD.X R16, R12, 0x1, R0, P6 ;  /* 0x000000010c107824 */ /* 0x001fe200030e0600 */
[----:B------:R-:W-:Y:S01]  /*281a0*/  IADD3 R12, P6, R11, R28, RZ ;  /* 0x0000001c0b0c7210 */ /* 0x000fe20007fde0ff */
[----:B------:R-:W-:-:S03]  /*281b0*/  IMAD.X R17, R15, 0x1, R2, P5 ;  /* 0x000000010f117824 */ /* 0x000fc600028e0602 */
[----:B------:R0:W-:Y:S04]  /*281c0*/  STL [R1+0x627c], R16 ;  /* 0x00627c1001007387 */ /* 0x0001e80000100800 */
[----:B------:R1:W-:Y:S01]  /*281d0*/  STL [R1+0x6284], R12 ;  /* 0x0062840c01007387 */ /* 0x0003e20000100800 */
[----:B0-----:R-:W-:-:S03]  /*281e0*/  IADD3 R16, P5, R11, R27, RZ ;  /* 0x0000001b0b107210 */ /* 0x001fc60007fbe0ff */
[----:B-1----:R-:W5:Y:S04]  /*281f0*/  LDL.LU R12, [R1+0x464] ;  /* 0x00046400010c7983 */ /* 0x002f680000300800 */
[----:B------:R-:W-:Y:S04]  /*28200*/  STL [R1+0x6280], R17 ;  /* 0x0062801101007387 */ /* 0x000fe80000100800 */
[----:B------:R-:W5:Y:S04]  /*28210*/  LDL.LU R11, [R1+0x1c8] ;  /* 0x0001c800010b7983 */ /* 0x000f680000300800 */
[----:B------:R0:W-:Y:S02]  /*28220*/  STL [R1+0x6278], R16 ;  /* 0x0062781001007387 */ /* 0x0001e40000100800 */
[----:B0-----:R-:W-:Y:S01]  /*28230*/  IMAD.X R16, R15, 0x1, R0, P4 ;  /* 0x000000010f107824 */ /* 0x001fe200020e0600 */
[----:B------:R-:W-:Y:S01]  /*28240*/  IADD3 R17, P4, R8, R28, RZ ;  /* 0x0000001c08117210 */ /* 0x000fe20007f9e0ff */
[----:B------:R-:W-:-:S03]  /*28250*/  IMAD.X R15, R9, 0x1, R2, P3 ;  /* 0x00000001090f7824 */ /* 0x000fc600018e0602 */
[----:B------:R0:W-:Y:S04]  /*28260*/  STL [R1+0x626c], R16 ;  /* 0x00626c1001007387 */ /* 0x0001e80000100800 */
[----:B------:R-:W-:Y:S01]  /*28270*/  STL [R1+0x6274], R17 ;  /* 0x0062741101007387 */ /* 0x000fe20000100800 */
[----:B0-----:R-:W-:-:S03]  /*28280*/  IADD3 R16, P3, R8, R27, RZ ;  /* 0x0000001b08107210 */ /* 0x001fc60007f7e0ff */
[----:B------:R-:W5:Y:S04]  /*28290*/  LDL.LU R8, [R1+0x460] ;  /* 0x0004600001087983 */ /* 0x000f680000300800 */
[----:B------:R0:W-:Y:S04]  /*282a0*/  STL [R1+0x6270], R15 ;  /* 0x0062700f01007387 */ /* 0x0001e80000100800 */
[----:B------:R1:W-:Y:S01]  /*282b0*/  STL [R1+0x6268], R16 ;  /* 0x0062681001007387 */ /* 0x0003e20000100800 */
[----:B0-----:R-:W-:-:S03]  /*282c0*/  IMAD.X R15, R9, 0x1, R0, P2 ;  /* 0x00000001090f7824 */ /* 0x001fc600010e0600 */
[----:B------:R-:W5:Y:S01]  /*282d0*/  LDL.LU R9, [R1+0x1c4] ;  /* 0x0001c40001097983 */ /* 0x000f620000300800 */
[----:B-1----:R-:W-:-:S03]  /*282e0*/  IADD3 R16, P2, R10, R28, RZ ;  /* 0x0000001c0a107210 */ /* 0x002fc60007f5e0ff */
[----:B------:R0:W-:Y:S04]  /*282f0*/  STL [R1+0x625c], R15 ;  /* 0x00625c0f01007387 */ /* 0x0001e80000100800 */
[----:B------:R-:W-:Y:S01]  /*28300*/  STL [R1+0x6264], R16 ;  /* 0x0062641001007387 */ /* 0x000fe20000100800 */
[----:B0-----:R-:W-:Y:S01]  /*28310*/  IMAD.X R15, R7, 0x1, R2, P1 ;  /* 0x00000001070f7824 */ /* 0x001fe200008e0602 */
[----:B------:R-:W-:-:S04]  /*28320*/  IADD3 R10, P1, R10, R27, RZ ;  /* 0x0000001b0a0a7210 */ /* 0x000fc80007f3e0ff */
[----:B------:R-:W-:Y:S04]  /*28330*/  STL [R1+0x6260], R15 ;  /* 0x0062600f01007387 */ /* 0x000fe80000100800 */
[----:B------:R0:W-:Y:S01]  /*28340*/  STL [R1+0x6258], R10 ;  /* 0x0062580a01007387 */ /* 0x0001e20000100800 */
[----:B------:R-:W-:-:S03]  /*28350*/  IMAD.X R7, R7, 0x1, R0, P0 ;  /* 0x0000000107077824 */ /* 0x000fc600000e0600 */
[----:B0-----:R-:W5:Y:S01]  /*28360*/  LDL.LU R10, [R1+0x45c] ;  /* 0x00045c00010a7983 */ /* 0x001f620000300800 */
[----:B---3--:R-:W-:-:S03]  /*28370*/  IADD3 R15, P0, R14, R28, RZ ;  /* 0x0000001c0e0f7210 */ /* 0x008fc60007f1e0ff */
[----:B------:R0:W-:Y:S01]  /*28380*/  STL [R1+0x624c], R7 ;  /* 0x00624c0701007387 */ /* 0x0001e20000100800 */
[----:B----4-:R-:W-:Y:S01]  /*28390*/  IMAD.X R17, R4, 0x1, R2, P6 ;  /* 0x0000000104117824 */ /* 0x010fe200030e0602 */
[----:B------:R-:W-:Y:S02]  /*283a0*/  IADD3 R16, P6, R14, R27, RZ ;  /* 0x0000001b0e107210 */ /* 0x000fe40007fde0ff */
[----:B0-----:R-:W3:Y:S04]  /*283b0*/  LDL.LU R7, [R1+0x1c0] ;  /* 0x0001c00001077983 */ /* 0x001ee80000300800 */
[----:B------:R0:W-:Y:S04]  /*283c0*/  STL [R1+0x6254], R15 ;  /* 0x0062540f01007387 */ /* 0x0001e80000100800 */
[----:B------:R-:W-:Y:S04]  /*283d0*/  STL [R1+0x6250], R17 ;  /* 0x0062501101007387 */ /* 0x000fe80000100800 */
[----:B------:R-:W-:Y:S01]  /*283e0*/  STL [R1+0x6248], R16 ;  /* 0x0062481001007387 */ /* 0x000fe20000100800 */
[----:B0-----:R-:W-:-:S03]  /*283f0*/  IMAD.X R15, R4, 0x1, R0, P5 ;  /* 0x00000001040f7824 */ /* 0x001fc600028e0600 */
[----:B------:R-:W4:Y:S01]  /*28400*/  LDL.LU R4, [R1+0x458] ;  /* 0x0004580001047983 */ /* 0x000f220000300800 */
[----:B------:R-:W-:-:S03]  /*28410*/  IADD3 R14, P5, R3, R28, RZ ;  /* 0x0000001c030e7210 */ /* 0x000fc60007fbe0ff */
[----:B------:R0:W-:Y:S04]  /*28420*/  STL [R1+0x623c], R15 ;  /* 0x00623c0f01007387 */ /* 0x0001e80000100800 */
[----:B------:R1:W-:Y:S01]  /*28430*/  STL [R1+0x6244], R14 ;  /* 0x0062440e01007387 */ /* 0x0003e20000100800 */
[----:B0-----:R-:W-:Y:S01]  /*28440*/  IMAD.X R15, R13, 0x1, R2, P4 ;  /* 0x000000010d0f7824 */ /* 0x001fe200020e0602 */
[----:B-1----:R-:W-:Y:S02]  /*28450*/  IADD3 R14, P4, R3, R27, RZ ;  /* 0x0000001b030e7210 */ /* 0x002fe40007f9e0ff */
[----:B------:R-:W4:Y:S01]  /*28460*/  LDL.LU R3, [R1+0x1bc] ;  /* 0x0001bc0001037983 */ /* 0x000f220000300800 */
[----:B------:R-:W-:-:S03]  /*28470*/  IMAD.X R13, R13, 0x1, R0, P3 ;  /* 0x000000010d0d7824 */ /* 0x000fc600018e0600 */
[----:B------:R2:W-:Y:S04]  /*28480*/  STL [R1+0x6240], R15 ;  /* 0x0062400f01007387 */ /* 0x0005e80000100800 */
[----:B------:R5:W-:Y:S04]  /*28490*/  STL [R1+0x6238], R14 ;  /* 0x0062380e01007387 */ /* 0x000be80000100800 */
[----:B------:R0:W-:Y:S01]  /*284a0*/  STL [R1+0x622c], R13 ;  /* 0x00622c0d01007387 */ /* 0x0001e20000100800 */
[----:B--2---:R-:W-:-:S05]  /*284b0*/  IADD3 R15, P3, R5, R28, RZ ;  /* 0x0000001c050f7210 */ /* 0x004fca0007f7e0ff */
[----:B------:R-:W-:Y:S01]  /*284c0*/  STL [R1+0x6234], R15 ;  /* 0x0062340f01007387 */ /* 0x000fe20000100800 */
[C---:B-----5:R-:W-:Y:S01]  /*284d0*/  IMAD.X R14, R6.reuse, 0x1, R2, P2 ;  /* 0x00000001060e7824 */ /* 0x060fe200010e0602 */
[----:B0-----:R-:W-:Y:S02]  /*284e0*/  IADD3 R13, P2, R5, R27, RZ ;  /* 0x0000001b050d7210 */ /* 0x001fe40007f5e0ff */
[----:B------:R-:W2:Y:S04]  /*284f0*/  LDL.LU R5, [R1+0x454] ;  /* 0x0004540001057983 */ /* 0x000ea80000300800 */
[----:B------:R-:W-:Y:S04]  /*28500*/  STL [R1+0x6230], R14 ;  /* 0x0062300e01007387 */ /* 0x000fe80000100800 */
[----:B------:R-:W5:Y:S01]  /*28510*/  LDL.LU R16, [R1+0x1b8] ;  /* 0x0001b80001107983 */ /* 0x000f620000300800 */
[----:B------:R-:W-:-:S03]  /*28520*/  IMAD.X R6, R6, 0x1, R0, P1 ;  /* 0x0000000106067824 */ /* 0x000fc600008e0600 */
[----:B------:R-:W-:Y:S04]  /*28530*/  STL [R1+0x6228], R13 ;  /* 0x0062280d01007387 */ /* 0x000fe80000100800 */
[----:B------:R0:W-:Y:S04]  /*28540*/  STL [R1+0x621c], R6 ;  /* 0x00621c0601007387 */ /* 0x0001e80000100800 */
[----:B0-----:R-:W5:Y:S01]  /*28550*/  LDL.LU R6, [R1+0x450] ;  /* 0x0004500001067983 */ /* 0x001f620000300800 */
[----:B------:R-:W-:-:S05]  /*28560*/  IADD3 R14, P1, R12, R28, RZ ;  /* 0x0000001c0c0e7210 */ /* 0x000fca0007f3e0ff */
[----:B------:R-:W-:Y:S01]  /*28570*/  STL [R1+0x6224], R14 ;  /* 0x0062240e01007387 */ /* 0x000fe20000100800 */
[----:B------:R-:W-:-:S03]  /*28580*/  IMAD.X R13, R11, 0x1, R2, P0 ;  /* 0x000000010b0d7824 */ /* 0x000fc600000e0602 */
[----:B------:R-:W5:Y:S04]  /*28590*/  LDL.LU R15, [R1+0x1b4] ;  /* 0x0001b400010f7983 */ /* 0x000f680000300800 */
[----:B------:R0:W-:Y:S02]  /*285a0*/  STL [R1+0x6220], R13 ;  /* 0x0062200d01007387 */ /* 0x0001e40000100800 */
[----:B0-----:R-:W-:Y:S01]  /*285b0*/  IADD3 R13, P0, R12, R27, RZ ;  /* 0x0000001b0c0d7210 */ /* 0x001fe20007f1e0ff */
[----:B------:R-:W-:-:S04]  /*285c0*/  IMAD.X R12, R11, 0x1, R0, P6 ;  /* 0x000000010b0c7824 */ /* 0x000fc800030e0600 */
[----:B------:R0:W-:Y:S04]  /*285d0*/  STL [R1+0x6218], R13 ;  /* 0x0062180d01007387 */ /* 0x0001e80000100800 */
[----:B------:R-:W5:Y:S04]  /*285e0*/  LDL.LU R14, [R1+0x44c] ;  /* 0x00044c00010e7983 */ /* 0x000f680000300800 */
[----:B------:R1:W-:Y:S04]  /*285f0*/  STL [R1+0x620c], R12 ;  /* 0x00620c0c01007387 */ /* 0x0003e80000100800 */
[----:B0-----:R-:W5:Y:S01]  /*28600*/  LDL.LU R13, [R1+0x1b0] ;  /* 0x0001b000010d7983 */ /* 0x001f620000300800 */
[----:B------:R-:W-:-:S05]  /*28610*/  IADD3 R11, P6, R8, R28, RZ ;  /* 0x0000001c080b7210 */ /* 0x000fca0007fde0ff */
[----:B------:R0:W-:Y:S01]  /*28620*/  STL [R1+0x6214], R11 ;  /* 0x0062140b01007387 */ /* 0x0001e20000100800 */
[C---:B-1----:R-:W-:Y:S01]  /*28630*/  IMAD.X R12, R9.reuse, 0x1, R2, P5 ;  /* 0x00000001090c7824 */ /* 0x042fe200028e0602 */
[----:B0-----:R-:W-:Y:S02]  /*28640*/  IADD3 R11, P5, R8, R27, RZ ;  /* 0x0000001b080b7210 */ /* 0x001fe40007fbe0ff */
[----:B------:R-:W5:Y:S04]  /*28650*/  LDL.LU R8, [R1+0x448] ;  /* 0x0004480001087983 */ /* 0x000f680000300800 */
[----:B------:R0:W-:Y:S04]  /*28660*/  STL [R1+0x6210], R12 ;  /* 0x0062100c01007387 */ /* 0x0001e80000100800 */
[----:B0-----:R-:W5:Y:S04]  /*28670*/  LDL.LU R12, [R1+0x1ac] ;  /* 0x0001ac00010c7983 */ /* 0x001f680000300800 */
[----:B------:R0:W-:Y:S02]  /*28680*/  STL [R1+0x6208], R11 ;  /* 0x0062080b01007387 */ /* 0x0001e40000100800 */
[----:B0-----:R-:W-:Y:S01]  /*28690*/  IMAD.X R11, R9, 0x1, R0, P4 ;  /* 0x00000001090b7824 */ /* 0x001fe200020e0600 */
[----:B------:R-:W-:-:S04]  /*286a0*/  IADD3 R9, P4, R10, R28, RZ ;  /* 0x0000001c0a097210 */ /* 0x000fc80007f9e0ff */
[----:B------:R0:W-:Y:S04]  /*286b0*/  STL [R1+0x61fc], R11 ;  /* 0x0061fc0b01007387 */ /* 0x0001e80000100800 */
[----:B0-----:R-:W5:Y:S04]  /*286c0*/  LDL.LU R11, [R1+0x444] ;  /* 0x00044400010b7983 */ /* 0x001f680000300800 */
[----:B------:R0:W-:Y:S01]  /*286d0*/  STL [R1+0x6204], R9 ;  /* 0x0062040901007387 */ /* 0x0001e20000100800 */
[----:B---3--:R-:W-:Y:S01]  /*286e0*/  IMAD.X R17, R7, 0x1, R2, P3 ;  /* 0x0000000107117824 */ /* 0x008fe200018e0602 */
[----:B------:R-:W-:-:S02]  /*286f0*/  IADD3 R10, P3, R10, R27, RZ ;  /* 0x0000001b0a0a7210 */ /* 0x000fc40007f7e0ff */
[----:B0-----:R-:W3:Y:S01]  /*28700*/  LDL.LU R9, [R1+0x1a8] ;  /* 0x0001a80001097983 */ /* 0x001ee20000300800 */
[----:B------:R-:W-:-:S03]  /*28710*/  IMAD.X R7, R7, 0x1, R0, P2 ;  /* 0x0000000107077824 */ /* 0x000fc600010e0600 */
[----:B------:R4:W-:Y:S04]  /*28720*/  STL [R1+0x6200], R17 ;  /* 0x0062001101007387 */ /* 0x0009e80000100800 */
[----:B------:R0:W-:Y:S01]  /*28730*/  STL [R1+0x61f8], R10 ;  /* 0x0061f80a01007387 */ /* 0x0001e20000100800 */
[----:B----4-:R-:W-:-:S03]  /*28740*/  IADD3 R17, P2, R4, R28, RZ ;  /* 0x0000001c04117210 */ /* 0x010fc60007f5e0ff */
[----:B0-----:R-:W4:Y:S04]  /*28750*/  LDL.LU R10, [R1+0x440] ;  /* 0x00044000010a7983 */ /* 0x001f280000300800 */
[----:B------:R0:W-:Y:S04]  /*28760*/  STL [R1+0x61ec], R7 ;  /* 0x0061ec0701007387 */ /* 0x0001e80000100800 */
[----:B0-----:R-:W4:Y:S04]  /*28770*/  LDL.LU R7, [R1+0x1a4] ;  /* 0x0001a40001077983 */ /* 0x001f280000300800 */
[----:B------:R0:W-:Y:S02]  /*28780*/  STL [R1+0x61f4], R17 ;  /* 0x0061f41101007387 */ /* 0x0001e40000100800 */
[----:B0-----:R-:W-:Y:S01]  /*28790*/  IMAD.X R17, R3, 0x1, R2, P1 ;  /* 0x0000000103117824 */ /* 0x001fe200008e0602 */
[----:B------:R-:W-:-:S04]  /*287a0*/  IADD3 R4, P1, R4, R27, RZ ;  /* 0x0000001b04047210 */ /* 0x000fc80007f3e0ff */
[----:B------:R0:W-:Y:S02]  /*287b0*/  STL [R1+0x61f0], R17 ;  /* 0x0061f01101007387 */ /* 0x0001e40000100800 */
[----:B0-----:R-:W-:Y:S02]  /*287c0*/  IMAD.X R17, R3, 0x1, R0, P0 ;  /* 0x0000000103117824 */ /* 0x001fe400000e0600 */
[----:B------:R-:W4:Y:S04]  /*287d0*/  LDL.LU R3, [R1] ;  /* 0x0000000001037983 */ /* 0x000f280000300800 */
[----:B------:R0:W-:Y:S04]  /*287e0*/  STL [R1+0x61e8], R4 ;  /* 0x0061e80401007387 */ /* 0x0001e80000100800 */
[----:B0-----:R-:W4:Y:S04]  /*287f0*/  LDL.LU R4, [R1+0x1a0] ;  /* 0x0001a00001047983 */ /* 0x001f280000300800 */
[----:B------:R2:W-:Y:S02]  /*28800*/  STL [R1+0x61dc], R17 ;  /* 0x0061dc1101007387 */ /* 0x0005e40000100800 */
[----:B--2---:R-:W-:-:S05]  /*28810*/  IADD3 R17, P0, R5, R28, RZ ;  /* 0x0000001c05117210 */ /* 0x004fca0007f1e0ff */
[----:B------:R5:W-:Y:S02]  /*28820*/  STL [R1+0x61e4], R17 ;  /* 0x0061e41101007387 */ /* 0x000be40000100800 */
[C---:B-----5:R-:W-:Y:S01]  /*28830*/  IMAD.X R17, R16.reuse, 0x1, R2, P6 ;  /* 0x0000000110117824 */ /* 0x060fe200030e0602 */
[----:B------:R-:W-:Y:S01]  /*28840*/  IADD3 R5, P6, R5, R27, RZ ;  /* 0x0000001b05057210 */ /* 0x000fe20007fde0ff */
[----:B------:R-:W-:-:S03]  /*28850*/  IMAD.X R16, R16, 0x1, R0, P5 ;  /* 0x0000000110107824 */ /* 0x000fc600028e0600 */
[----:B------:R0:W-:Y:S04]  /*28860*/  STL [R1+0x61e0], R17 ;  /* 0x0061e01101007387 */ /* 0x0001e80000100800 */
[----:B0-----:R-:W2:Y:S04]  /*28870*/  LDL.LU R17, [R1+0x7428] ;  /* 0x0074280001117983 */ /* 0x001ea80000300800 */
[----:B------:R0:W-:Y:S04]  /*28880*/  STL [R1+0x61d8], R5 ;  /* 0x0061d80501007387 */ /* 0x0001e80000100800 */
[----:B0-----:R-:W5:Y:S04]  /*28890*/  LDL.LU R5, [R1+0x19c] ;  /* 0x00019c0001057983 */ /* 0x001f680000300800 */
[----:B------:R0:W-:Y:S02]  /*288a0*/  STL [R1+0x61cc], R16 ;  /* 0x0061cc1001007387 */ /* 0x0001e40000100800 */
[----:B0-----:R-:W-:-:S05]  /*288b0*/  IADD3 R16, P5, R6, R28, RZ ;  /* 0x0000001c06107210 */ /* 0x001fca0007fbe0ff */
[----:B------:R0:W-:Y:S02]  /*288c0*/  STL [R1+0x61d4], R16 ;  /* 0x0061d41001007387 */ /* 0x0001e40000100800 */
[C---:B0-----:R-:W-:Y:S01]  /*288d0*/  IMAD.X R16, R15.reuse, 0x1, R2, P4 ;  /* 0x000000010f107824 */ /* 0x041fe200020e0602 */
[----:B------:R-:W-:Y:S01]  /*288e0*/  IADD3 R6, P4, R6, R27, RZ ;  /* 0x0000001b06067210 */ /* 0x000fe20007f9e0ff */
[----:B------:R-:W-:-:S03]  /*288f0*/  IMAD.X R15, R15, 0x1, R0, P3 ;  /* 0x000000010f0f7824 */ /* 0x000fc600018e0600 */
[----:B------:R0:W-:Y:S04]  /*28900*/  STL [R1+0x61d0], R16 ;  /* 0x0061d01001007387 */ /* 0x0001e80000100800 */
[----:B0-----:R-:W2:Y:S04]  /*28910*/  LDL.LU R16, [R1+0x7424] ;  /* 0x0074240001107983 */ /* 0x001ea80000300800 */
[----:B------:R0:W-:Y:S04]  /*28920*/  STL [R1+0x61c8], R6 ;  /* 0x0061c80601007387 */ /* 0x0001e80000100800 */
[----:B0-----:R-:W2:Y:S04]  /*28930*/  LDL.LU R6, [R1+0x198] ;  /* 0x0001980001067983 */ /* 0x001ea80000300800 */
        /* <DEDUP_REMOVED lines=13> */
[----:B0-----:R-:W-:Y:S01]  /*28a10*/  IMAD.X R13, R12, 0x1, R2, P0 ;  /* 0x000000010c0d7824 */ /* 0x001fe200000e0602 */
        /* <DEDUP_REMOVED lines=9> */
[----:B---3--:R-:W-:Y:S01]  /*28ab0*/  IMAD.X R12, R9, 0x1, R2, P5 ;  /* 0x00000001090c7824 */ /* 0x008fe200028e0602 */
[----:B------:R-:W-:-:S04]  /*28ac0*/  IADD3 R11, P5, R11, R27, RZ ;  /* 0x0000001b0b0b7210 */ /* 0x000fc80007fbe0ff */
[----:B------:R0:W-:Y:S04]  /*28ad0*/  STL [R1+0x61a0], R12 ;  /* 0x0061a00c01007387 */ /* 0x0001e80000100800 */
[----:B0-----:R-:W3:Y:S04]  /*28ae0*/  LDL.LU R12, [R1+0x7414] ;  /* 0x00741400010c7983 */ /* 0x001ee80000300800 */
[----:B------:R0:W-:Y:S02]  /*28af0*/  STL [R1+0x6198], R11 ;  /* 0x0061980b01007387 */ /* 0x0001e40000100800 */
[----:B0-----:R-:W-:-:S02]  /*28b00*/  IMAD.X R11, R9, 0x1, R0, P4 ;  /* 0x00000001090b7824 */ /* 0x001fc400020e0600 */
[----:B------:R-:W3:Y:S04]  /*28b10*/  LDL.LU R9, [R1+0x18c] ;  /* 0x00018c0001097983 */ /* 0x000ee80000300800 */
[----:B------:R4:W-:Y:S02]  /*28b20*/  STL [R1+0x618c], R11 ;  /* 0x00618c0b01007387 */ /* 0x0009e40000100800 */
[----:B----4-:R-:W-:-:S05]  /*28b30*/  IADD3 R11, P4, R10, R28, RZ ;  /* 0x0000001c0a0b7210 */ /* 0x010fca0007f9e0ff */
[----:B------:R0:W-:Y:S02]  /*28b40*/  STL [R1+0x6194], R11 ;  /* 0x0061940b01007387 */ /* 0x0001e40000100800 */
[C---:B0-----:R-:W-:Y:S01]  /*28b50*/  IMAD.X R11, R7.reuse, 0x1, R2, P3 ;  /* 0x00000001070b7824 */ /* 0x041fe200018e0602 */
[----:B------:R-:W-:Y:S01]  /*28b60*/  IADD3 R10, P3, R10, R27, RZ ;  /* 0x0000001b0a0a7210 */ /* 0x000fe20007f7e0ff */
[----:B------:R-:W-:-:S03]  /*28b70*/  IMAD.X R7, R7, 0x1, R0, P2 ;  /* 0x0000000107077824 */ /* 0x000fc600010e0600 */
[----:B------:R0:W-:Y:S04]  /*28b80*/  STL [R1+0x6190], R11 ;  /* 0x0061900b01007387 */ /* 0x0001e80000100800 */
[----:B0-----:R-:W4:Y:S04]  /*28b90*/  LDL.LU R11, [R1+0x7410] ;  /* 0x00741000010b7983 */ /* 0x001f280000300800 */
[----:B------:R0:W-:Y:S04]  /*28ba0*/  STL [R1+0x6188], R10 ;  /* 0x0061880a01007387 */ /* 0x0001e80000100800 */
[----:B0-----:R-:W4:Y:S04]  /*28bb0*/  LDL.LU R10, [R1+0x188] ;  /* 0x00018800010a7983 */ /* 0x001f280000300800 */
[----:B------:R0:W-:Y:S02]  /*28bc0*/  STL [R1+0x617c], R7 ;  /* 0x00617c0701007387 */ /* 0x0001e40000100800 */
[----:B0-----:R-:W-:-:S05]  /*28bd0*/  IADD3 R7, P2, R3, R28, RZ ;  /* 0x0000001c03077210 */ /* 0x001fca0007f5e0ff */
[----:B------:R0:W-:Y:S02]  /*28be0*/  STL [R1+0x6184], R7 ;  /* 0x0061840701007387 */ /* 0x0001e40000100800 */
[----:B0-----:R-:W-:Y:S01]  /*28bf0*/  IMAD.X R7, R4, 0x1, R2, P1 ;  /* 0x0000000104077824 */ /* 0x001fe200008e0602 */
[----:B------:R-:W-:-:S04]  /*28c00*/  IADD3 R3, P1, R3, R27, RZ ;  /* 0x0000001b03037210 */ /* 0x000fc80007f3e0ff */
[----:B------:R0:W-:Y:S04]  /*28c10*/  STL [R1+0x6180], R7 ;  /* 0x0061800701007387 */ /* 0x0001e80000100800 */
[----:B0-----:R-:W3:Y:S04]  /*28c20*/  LDL.LU R7, [R1+0x740c] ;  /* 0x00740c0001077983 */ /* 0x001ee80000300800 */
[----:B------:R0:W-:Y:S04]  /*28c30*/  STL [R1+0x6178], R3 ;  /* 0x0061780301007387 */ /* 0x0001e80000100800 */
[----:B0-----:R-:W5:Y:S01]  /*28c40*/  LDL.LU R3, [R1+0x7408] ;  /* 0x0074080001037983 */ /* 0x001f620000300800 */
[----:B------:R-:W-:-:S05]  /*28c50*/  IMAD.X R4, R4, 0x1, R0, P0 ;  /* 0x0000000104047824 */ /* 0x000fca00000e0600 */
[----:B------:R5:W-:Y:S02]  /*28c60*/  STL [R1+0x616c], R4 ;  /* 0x00616c0401007387 */ /* 0x000be40000100800 */
[----:B-----5:R-:W-:-:S05]  /*28c70*/  IADD3 R4, P0, R3, R28, RZ ;  /* 0x0000001c03047210 */ /* 0x020fca0007f1e0ff */
[----:B------:R0:W-:Y:S02]  /*28c80*/  STL [R1+0x6174], R4 ;  /* 0x0061740401007387 */ /* 0x0001e40000100800 */
[----:B0-----:R-:W-:-:S05]  /*28c90*/  IMAD.X R4, R5, 0x1, R2, P6 ;  /* 0x0000000105047824 */ /* 0x001fca00030e0602 */
[----:B------:R0:W-:Y:S04]  /*28ca0*/  STL [R1+0x6170], R4 ;  /* 0x0061700401007387 */ /* 0x0001e80000100800 */
[----:B0-----:R-:W5:Y:S01]  /*28cb0*/  LDL.LU R4, [R1+0x7404] ;  /* 0x0074040001047983 */ /* 0x001f620000300800 */
[----:B------:R-:W-:Y:S01]  /*28cc0*/  IADD3 R3, P6, R3, R27, RZ ;  /* 0x0000001b03037210 */ /* 0x000fe20007fde0ff */
[----:B------:R-:W-:-:S04]  /*28cd0*/  IMAD.X R5, R5, 0x1, R0, P5 ;  /* 0x0000000105057824 */ /* 0x000fc800028e0600 */
[----:B------:R0:W-:Y:S04]  /*28ce0*/  STL [R1+0x6168], R3 ;  /* 0x0061680301007387 */ /* 0x0001e80000100800 */
[----:B0-----:R-:W4:Y:S04]  /*28cf0*/  LDL.LU R3, [R1+0x194] ;  /* 0x0001940001037983 */ /* 0x001f280000300800 */
[----:B------:R5:W-:Y:S02]  /*28d00*/  STL [R1+0x615c], R5 ;  /* 0x00615c0501007387 */ /* 0x000be40000100800 */
[----:B-----5:R-:W-:-:S05]  /*28d10*/  IADD3 R5, P5, R4, R28, RZ ;  /* 0x0000001c04057210 */ /* 0x020fca0007fbe0ff */
[----:B------:R2:W-:Y:S02]  /*28d20*/  STL [R1+0x6164], R5 ;  /* 0x0061640501007387 */ /* 0x0005e40000100800 */
[----:B--2---:R-:W-:-:S05]  /*28d30*/  IMAD.X R5, R6, 0x1, R2, P4 ;  /* 0x0000000106057824 */ /* 0x004fca00020e0602 */
[----:B------:R0:W-:Y:S04]  /*28d40*/  STL [R1+0x6160], R5 ;  /* 0x0061600501007387 */ /* 0x0001e80000100800 */
[----:B0-----:R-:W2:Y:S01]  /*28d50*/  LDL.LU R5, [R1+0x7400] ;  /* 0x0074000001057983 */ /* 0x001ea20000300800 */
[----:B------:R-:W-:-:S05]  /*28d60*/  IADD3 R4, P4, R4, R27, RZ ;  /* 0x0000001b04047210 */ /* 0x000fca0007f9e0ff */
[----:B------:R0:W-:Y:S02]  /*28d70*/  STL [R1+0x6158], R4 ;  /* 0x0061580401007387 */ /* 0x0001e40000100800 */
[----:B0-----:R-:W-:Y:S02]  /*28d80*/  IMAD.X R4, R6, 0x1, R0, P3 ;  /* 0x0000000106047824 */ /* 0x001fe400018e0600 */
[----:B------:R-:W5:Y:S04]  /*28d90*/  LDL.LU R6, [R1+0x73fc] ;  /* 0x0073fc0001067983 */ /* 0x000f680000300800 */
[----:B------:R2:W-:Y:S02]  /*28da0*/  STL [R1+0x614c], R4 ;  /* 0x00614c0401007387 */ /* 0x0005e40000100800 */
[----:B--2---:R-:W-:-:S05]  /*28db0*/  IADD3 R4, P3, R5, R28, RZ ;  /* 0x0000001c05047210 */ /* 0x004fca0007f7e0ff */
[----:B------:R4:W-:Y:S02]  /*28dc0*/  STL [R1+0x6154], R4 ;  /* 0x0061540401007387 */ /* 0x0009e40000100800 */
[----:B----4-:R-:W-:-:S05]  /*28dd0*/  IMAD.X R4, R3, 0x1, R2, P2 ;  /* 0x0000000103047824 */ /* 0x010fca00010e0602 */
[----:B------:R0:W-:Y:S02]  /*28de0*/  STL [R1+0x6150], R4 ;  /* 0x0061500401007387 */ /* 0x0001e40000100800 */
[----:B0-----:R-:W-:Y:S02]  /*28df0*/  IADD3 R4, P2, R5, R27, RZ ;  /* 0x0000001b05047210 */ /* 0x001fe40007f5e0ff */
[----:B------:R-:W2:Y:S04]  /*28e00*/  LDL.LU R5, [R1+0x17c] ;  /* 0x00017c0001057983 */ /* 0x000ea80000300800 */
[----:B------:R0:W-:Y:S02]  /*28e10*/  STL [R1+0x6148], R4 ;  /* 0x0061480401007387 */ /* 0x0001e40000100800 */
[----:B0-----:R-:W-:-:S02]  /*28e20*/  IMAD.X R4, R3, 0x1, R0, P1 ;  /* 0x0000000103047824 */ /* 0x001fc400008e0600 */
[----:B------:R-:W4:Y:S04]  /*28e30*/  LDL.LU R3, [R1+0x178] ;  /* 0x0001780001037983 */ /* 0x000f280000300800 */
[----:B------:R5:W-:Y:S02]  /*28e40*/  STL [R1+0x613c], R4 ;  /* 0x00613c0401007387 */ /* 0x000be40000100800 */
[----:B-----5:R-:W-:-:S05]  /*28e50*/  IADD3 R4, P1, R6, R28, RZ ;  /* 0x0000001c06047210 */ /* 0x020fca0007f3e0ff */
[----:B------:R0:W-:Y:S02]  /*28e60*/  STL [R1+0x6144], R4 ;  /* 0x0061440401007387 */ /* 0x0001e40000100800 */
[----:B0-----:R-:W-:-:S05]  /*28e70*/  IMAD.X R4, R8, 0x1, R2, P0 ;  /* 0x0000000108047824 */ /* 0x001fca00000e0602 */
[----:B------:R0:W-:Y:S02]  /*28e80*/  STL [R1+0x6140], R4 ;  /* 0x0061400401007387 */ /* 0x0001e40000100800 */
[----:B0-----:R-:W-:Y:S02]  /*28e90*/  IADD3 R4, P0, R6, R27, RZ ;  /* 0x0000001b06047210 */ /* 0x001fe40007f1e0ff */
[----:B------:R-:W5:Y:S04]  /*28ea0*/  LDL.LU R6, [R1+0x180] ;  /* 0x0001800001067983 */ /* 0x000f680000300800 */
[----:B------:R0:W-:Y:S02]  /*28eb0*/  STL [R1+0x6138], R4 ;  /* 0x0061380401007387 */ /* 0x0001e40000100800 */
[----:B0-----:R-:W-:Y:S01]  /*28ec0*/  IMAD.X R4, R8, 0x1, R0, P6 ;  /* 0x0000000108047824 */ /* 0x001fe200030e0600 */
[----:B---3--:R-:W-:-:S04]  /*28ed0*/  IADD3 R8, P6, R7, R28, RZ ;  /* 0x0000001c07087210 */ /* 0x008fc80007fde0ff */
[----:B------:R0:W-:Y:S04]  /*28ee0*/  STL [R1+0x612c], R4 ;  /* 0x00612c0401007387 */ /* 0x0001e80000100800 */
[----:B0-----:R-:W3:Y:S04]  /*28ef0*/  LDL.LU R4, [R1+0x4e8] ;  /* 0x0004e80001047983 */ /* 0x001ee80000300800 */
[----:B------:R0:W-:Y:S02]  /*28f00*/  STL [R1+0x6134], R8 ;  /* 0x0061340801007387 */ /* 0x0001e40000100800 */
[----:B0-----:R-:W-:-:S05]  /*28f10*/  IMAD.X R8, R9, 0x1, R2, P5 ;  /* 0x0000000109087824 */ /* 0x001fca00028e0602 */
[----:B------:R0:W-:Y:S04]  /*28f20*/  STL [R1+0x6130], R8 ;  /* 0x0061300801007387 */ /* 0x0001e80000100800 */
[----:B0-----:R-:W2:Y:S01]  /*28f30*/  LDL.LU R8, [R1+0x73f8] ;  /* 0x0073f80001087983 */ /* 0x001ea20000300800 */
[----:B------:R-:W-:Y:S01]  /*28f40*/  IADD3 R7, P5, R7, R27, RZ ;  /* 0x0000001b07077210 */ /* 0x000fe20007fbe0ff */
[----:B------:R-:W-:-:S04]  /*28f50*/  IMAD.X R9, R9, 0x1, R0, P4 ;  /* 0x0000000109097824 */ /* 0x000fc800020e0600 */
[----:B------:R0:W-:Y:S04]  /*28f60*/  STL [R1+0x6128], R7 ;  /* 0x0061280701007387 */ /* 0x0001e80000100800 */
[----:B0-----:R-:W4:Y:S04]  /*28f70*/  LDL.LU R7, [R1+0x184] ;  /* 0x0001840001077983 */ /* 0x001f280000300800 */
[----:B------:R2:W-:Y:S02]  /*28f80*/  STL [R1+0x611c], R9 ;  /* 0x00611c0901007387 */ /* 0x0005e40000100800 */
[----:B--2---:R-:W-:-:S05]  /*28f90*/  IADD3 R9, P4, R8, R28, RZ ;  /* 0x0000001c08097210 */ /* 0x004fca0007f9e0ff */
[----:B------:R0:W-:Y:S02]  /*28fa0*/  STL [R1+0x6124], R9 ;  /* 0x0061240901007387 */ /* 0x0001e40000100800 */
[----:B0-----:R-:W-:-:S05]  /*28fb0*/  IMAD.X R9, R10, 0x1, R2, P3 ;  /* 0x000000010a097824 */ /* 0x001fca00018e0602 */
        /* <DEDUP_REMOVED lines=9> */
[C---:B----4-:R-:W-:Y:S02]  /*29050*/  IMAD.X R8, R7.reuse, 0x1, R2, P1 ;  /* 0x0000000107087824 */ /* 0x050fe400008e0602 */
[----:B------:R-:W-:-:S03]  /*29060*/  IMAD.X R7, R7, 0x1, R0, P0 ;  /* 0x0000000107077824 */ /* 0x000fc600000e0600 */
[----:B------:R0:W-:Y:S02]  /*29070*/  STL [R1+0x6110], R8 ;  /* 0x0061100801007387 */ /* 0x0001e40000100800 */
[----:B0-----:R-:W-:Y:S02]  /*29080*/  IADD3 R8, P1, R9, R27, RZ ;  /* 0x0000001b09087210 */ /* 0x001fe40007f3e0ff */
[----:B------:R-:W2:Y:S04]  /*29090*/  LDL.LU R9, [R1+0x588] ;  /* 0x0005880001097983 */ /* 0x000ea80000300800 */
[----:B------:R0:W-:Y:S04]  /*290a0*/  STL [R1+0x6108], R8 ;  /* 0x0061080801007387 */ /* 0x0001e80000100800 */
[----:B0-----:R-:W4:Y:S04]  /*290b0*/  LDL.LU R8, [R1+0x594] ;  /* 0x0005940001087983 */ /* 0x001f280000300800 */
[----:B------:R5:W-:Y:S02]  /*290c0*/  STL [R1+0x60fc], R7 ;  /* 0x0060fc0701007387 */ /* 0x000be40000100800 */
[----:B-----5:R-:W-:-:S05]  /*290d0*/  IADD3 R7, P0, R10, R28, RZ ;  /* 0x0000001c0a077210 */ /* 0x020fca0007f1e0ff */
[----:B------:R0:W-:Y:S02]  /*290e0*/  STL [R1+0x6104], R7 ;  /* 0x0061040701007387 */ /* 0x0001e40000100800 */
[----:B0-----:R-:W-:-:S05]  /*290f0*/  IMAD.X R7, R6, 0x1, R2, P6 ;  /* 0x0000000106077824 */ /* 0x001fca00030e0602 */
[----:B------:R0:W-:Y:S02]  /*29100*/  STL [R1+0x6100], R7 ;  /* 0x0061000701007387 */ /* 0x0001e40000100800 */
[----:B0-----:R-:W-:Y:S01]  /*29110*/  IADD3 R7, P6, R10, R27, RZ ;  /* 0x0000001b0a077210 */ /* 0x001fe20007fde0ff */
[----:B------:R-:W-:Y:S01]  /*29120*/  IMAD.X R10, R6, 0x1, R0, P5 ;  /* 0x00000001060a7824 */ /* 0x000fe200028e0600 */
[----:B------:R-:W-:-:S03]  /*29130*/  IADD3 R6, P5, R11, R28, RZ ;  /* 0x0000001c0b067210 */ /* 0x000fc60007fbe0ff */
[----:B------:R0:W-:Y:S04]  /*29140*/  STL [R1+0x60f8], R7 ;  /* 0x0060f80701007387 */ /* 0x0001e80000100800 */
[----:B0-----:R-:W5:Y:S04]  /*29150*/  LDL.LU R7, [R1+0x5a8] ;  /* 0x0005a80001077983 */ /* 0x001f680000300800 */
[----:B------:R0:W-:Y:S04]  /*29160*/  STL [R1+0x60ec], R10 ;  /* 0x0060ec0a01007387 */ /* 0x0001e80000100800 */
[----:B------:R1:W-:Y:S01]  /*29170*/  STL [R1+0x60f4], R6 ;  /* 0x0060f40601007387 */ /* 0x0003e20000100800 */
[----:B0-----:R-:W-:Y:S01]  /*29180*/  IMAD.X R10, R5, 0x1, R2, P4 ;  /* 0x00000001050a7824 */ /* 0x001fe200020e0602 */
[----:B-1----:R-:W-:-:S04]  /*29190*/  IADD3 R6, P4, R11, R27, RZ ;  /* 0x0000001b0b067210 */ /* 0x002fc80007f9e0ff */
[----:B------:R0:W-:Y:S04]  /*291a0*/  STL [R1+0x60f0], R10 ;  /* 0x0060f00a01007387 */ /* 0x0001e80000100800 */
[----:B------:R1:W-:Y:S01]  /*291b0*/  STL [R1+0x60e8], R6 ;  /* 0x0060e80601007387 */ /* 0x0003e20000100800 */
[----:B------:R-:W-:Y:S02]  /*291c0*/  IMAD.X R11, R3, 0x1, R2, P2 ;  /* 0x00000001030b7824 */ /* 0x000fe400010e0602 */
[----:B0-----:R-:W-:Y:S01]  /*291d0*/  IMAD.X R10, R5, 0x1, R0, P3 ;  /* 0x00000001050a7824 */ /* 0x001fe200018e0600 */
[C---:B------:R-:W-:Y:S01]  /*291e0*/  IADD3 R5, P3, R12.reuse, R28, RZ ;  /* 0x0000001c0c057210 */ /* 0x040fe20007f7e0ff */
[----:B-1----:R-:W5:Y:S04]  /*291f0*/  LDL.LU R6, [R1+0x5bc] ;  /* 0x0005bc0001067983 */ /* 0x002f680000300800 */
[----:B------:R0:W-:Y:S04]  /*29200*/  STL [R1+0x60dc], R10 ;  /* 0x0060dc0a01007387 */ /* 0x0001e80000100800 */
[----:B------:R1:W-:Y:S01]  /*29210*/  STL [R1+0x60e4], R5 ;  /* 0x0060e40501007387 */ /* 0x0003e20000100800 */
[----:B0-----:R-:W-:-:S03]  /*29220*/  IADD3 R10, P2, R12, R27, RZ ;  /* 0x0000001b0c0a7210 */ /* 0x001fc60007f5e0ff */
[----:B-1----:R-:W5:Y:S04]  /*29230*/  LDL.LU R5, [R1+0x4fc] ;  /* 0x0004fc0001057983 */ /* 0x002f680000300800 */
[----:B------:R0:W-:Y:S04]  /*29240*/  STL [R1+0x60e0], R11 ;  /* 0x0060e00b01007387 */ /* 0x0001e80000100800 */
[----:B------:R1:W-:Y:S01]  /*29250*/  STL [R1+0x60d8], R10 ;  /* 0x0060d80a01007387 */ /* 0x0003e20000100800 */
[----:B0-----:R-:W-:-:S03]  /*29260*/  IMAD.X R11, R3, 0x1, R0, P1 ;  /* 0x00000001030b7824 */ /* 0x001fc600008e0600 */
[----:B------:R-:W5:Y:S01]  /*29270*/  LDL.LU R3, [R1+0x5d0] ;  /* 0x0005d00001037983 */ /* 0x000f620000300800 */
[----:B-1----:R-:W-:-:S03]  /*29280*/  IADD3 R10, P1, R13, R28, RZ ;  /* 0x0000001c0d0a7210 */ /* 0x002fc60007f3e0ff */
[----:B------:R3:W-:Y:S04]  /*29290*/  STL [R1+0x60cc], R11 ;  /* 0x0060cc0b01007387 */ /* 0x0007e80000100800 */
[----:B------:R0:W-:Y:S01]  /*292a0*/  STL [R1+0x60d4], R10 ;  /* 0x0060d40a01007387 */ /* 0x0001e20000100800 */
[C---:B---3--:R-:W-:Y:S02]  /*292b0*/  IMAD.X R11, R4.reuse, 0x1, R2, P0 ;  /* 0x00000001040b7824 */ /* 0x048fe400000e0602 */
[----:B------:R-:W-:Y:S01]  /*292c0*/  IMAD.X R4, R4, 0x1, R0, P6 ;  /* 0x0000000104047824 */ /* 0x000fe200030e0600 */
[----:B0-----:R-:W-:Y:S02]  /*292d0*/  IADD3 R10, P0, R13, R27, RZ ;  /* 0x0000001b0d0a7210 */ /* 0x001fe40007f1e0ff */
[----:B------:R-:W-:Y:S04]  /*292e0*/  STL [R1+0x60d0], R11 ;  /* 0x0060d00b01007387 */ /* 0x000fe80000100800 */
[----:B------:R-:W3:Y:S04]  /*292f0*/  LDL.LU R13, [R1+0x584] ;  /* 0x00058400010d7983 */ /* 0x000ee80000300800 */
[----:B------:R-:W-:Y:S04]  /*29300*/  STL [R1+0x60c4], R10 ;  /* 0x0060c40a01007387 */ /* 0x000fe80000100800 */
[----:B------:R0:W-:Y:S04]  /*29310*/  STL [R1+0x60bc], R4 ;  /* 0x0060bc0401007387 */ /* 0x0001e80000100800 */
[----:B0-----:R-:W3:Y:S01]  /*29320*/  LDL.LU R4, [R1+0x5e4] ;  /* 0x0005e40001047983 */ /* 0x001ee20000300800 */
[----:B------:R-:W-:-:S05]  /*29330*/  IADD3 R11, P6, R14, R28, RZ ;  /* 0x0000001c0e0b7210 */ /* 0x000fca0007fde0ff */
[----:B------:R0:W-:Y:S01]  /*29340*/  STL [R1+0x60c8], R11 ;  /* 0x0060c80b01007387 */ /* 0x0001e20000100800 */
[C---:B--2---:R-:W-:Y:S01]  /*29350*/  IMAD.X R10, R9.reuse, 0x1, R2, P5 ;  /* 0x00000001090a7824 */ /* 0x044fe200028e0602 */
[----:B0-----:R-:W-:Y:S01]  /*29360*/  IADD3 R11, P5, R14, R27, RZ ;  /* 0x0000001b0e0b7210 */ /* 0x001fe20007fbe0ff */
[----:B------:R-:W-:-:S03]  /*29370*/  IMAD.X R9, R9, 0x1, R0, P4 ;  /* 0x0000000109097824 */ /* 0x000fc600020e0600 */
[----:B------:R0:W-:Y:S04]  /*29380*/  STL [R1+0x60c0], R10 ;  /* 0x0060c00a01007387 */ /* 0x0001e80000100800 */
[----:B0-----:R-:W2:Y:S04]  /*29390*/  LDL.LU R10, [R1+0x590] ;  /* 0x00059000010a7983 */ /* 0x001ea80000300800 */
[----:B------:R0:W-:Y:S01]  /*293a0*/  STL [R1+0x60b4], R11 ;  /* 0x0060b40b01007387 */ /* 0x0001e20000100800 */
[----:B----4-:R-:W-:-:S03]  /*293b0*/  IMAD.X R12, R8, 0x1, R2, P3 ;  /* 0x00000001080c7824 */ /* 0x010fc600018e0602 */
[----:B------:R1:W-:Y:S01]  /*293c0*/  STL [R1+0x60ac], R9 ;  /* 0x0060ac0901007387 */ /* 0x0003e20000100800 */
[----:B0-----:R-:W-:-:S03]  /*293d0*/  IADD3 R11, P4, R15, R28, RZ ;  /* 0x0000001c0f0b7210 */ /* 0x001fc60007f9e0ff */
[----:B-1----:R-:W4:Y:S04]  /*293e0*/  LDL.LU R9, [R1+0x5f4] ;  /* 0x0005f40001097983 */ /* 0x002f280000300800 */
[----:B------:R0:W-:Y:S01]  /*293f0*/  STL [R1+0x60b8], R11 ;  /* 0x0060b80b01007387 */ /* 0x0001e20000100800 */
[----:B------:R-:W-:-:S03]  /*29400*/  IMAD.X R8, R8, 0x1, R0, P2 ;  /* 0x0000000108087824 */ /* 0x000fc600010e0600 */
[----:B------:R1:W-:Y:S01]  /*29410*/  STL [R1+0x60b0], R12 ;  /* 0x0060b00c01007387 */ /* 0x0003e20000100800 */
[----:B0-----:R-:W-:-:S03]  /*29420*/  IADD3 R11, P3, R15, R27, RZ ;  /* 0x0000001b0f0b7210 */ /* 0x001fc60007f7e0ff */
[----:B-1----:R-:W4:Y:S04]  /*29430*/  LDL.LU R12, [R1+0x59c] ;  /* 0x00059c00010c7983 */ /* 0x002f280000300800 */
[----:B------:R0:W-:Y:S04]  /*29440*/  STL [R1+0x60a4], R11 ;  /* 0x0060a40b01007387 */ /* 0x0001e80000100800 */
[----:B------:R1:W-:Y:S01]  /*29450*/  STL [R1+0x609c], R8 ;  /* 0x00609c0801007387 */ /* 0x0003e20000100800 */
[----:B0-----:R-:W-:-:S03]  /*29460*/  IADD3 R11, P2, R16, R28, RZ ;  /* 0x0000001c100b7210 */ /* 0x001fc60007f5e0ff */
[----:B-1----:R-:W4:Y:S01]  /*29470*/  LDL.LU R8, [R1+0x604] ;  /* 0x0006040001087983 */ /* 0x002f220000300800 */
[----:B-----5:R-:W-:-:S03]  /*29480*/  IMAD.X R15, R7, 0x1, R2, P1 ;  /* 0x00000001070f7824 */ /* 0x020fc600008e0602 */
[----:B------:R0:W-:Y:S01]  /*29490*/  STL [R1+0x60a8], R11 ;  /* 0x0060a80b01007387 */ /* 0x0001e20000100800 */
[----:B------:R-:W-:-:S03]  /*294a0*/  IMAD.X R14, R7, 0x1, R0, P0 ;  /* 0x00000001070e7824 */ /* 0x000fc600000e0600 */
[----:B------:R1:W-:Y:S04]  /*294b0*/  STL [R1+0x60a0], R15 ;  /* 0x0060a00f01007387 */ /* 0x0003e80000100800 */
[----:B------:R-:W5:Y:S01]  /*294c0*/  LDL.LU R7, [R1+0x5a4] ;  /* 0x0005a40001077983 */ /* 0x000f620000300800 */
[----:B0-----:R-:W-:-:S05]  /*294d0*/  IADD3 R11, P1, R16, R27, RZ ;  /* 0x0000001b100b7210 */ /* 0x001fca0007f3e0ff */
[----:B------:R0:W-:Y:S04]  /*294e0*/  STL [R1+0x6094], R11 ;  /* 0x0060940b01007387 */ /* 0x0001e80000100800 */
[----:B------:R0:W-:Y:S04]  /*294f0*/  STL [R1+0x608c], R14 ;  /* 0x00608c0e01007387 */ /* 0x0001e80000100800 */
[----:B-1----:R-:W5:Y:S01]  /*29500*/  LDL.LU R15, [R1+0x618] ;  /* 0x00061800010f7983 */ /* 0x002f620000300800 */
[----:B0-----:R-:W-:-:S05]  /*29510*/  IADD3 R11, P0, R17, R28, RZ ;  /* 0x0000001c110b7210 */ /* 0x001fca0007f1e0ff */
[----:B------:R0:W-:Y:S01]  /*29520*/  STL [R1+0x6098], R11 ;  /* 0x0060980b01007387 */ /* 0x0001e20000100800 */
[C---:B------:R-:W-:Y:S02]  /*29530*/  IMAD.X R14, R6.reuse, 0x1, R2, P6 ;  /* 0x00000001060e7824 */ /* 0x040fe400030e0602 */
[----:B------:R-:W-:Y:S01]  /*29540*/  IMAD.X R6, R6, 0x1, R0, P5 ;  /* 0x0000000106067824 */ /* 0x000fe200028e0600 */
[----:B0-----:R-:W-:Y:S02]  /*29550*/  IADD3 R11, P6, R17, R27, RZ ;  /* 0x0000001b110b7210 */ /* 0x001fe40007fde0ff */
[----:B------:R0:W-:Y:S04]  /*29560*/  STL [R1+0x6090], R14 ;  /* 0x0060900e01007387 */ /* 0x0001e80000100800 */
[----:B------:R1:W-:Y:S01]  /*29570*/  STL [R1+0x5f5c], R11 ;  /* 0x005f5c0b01007387 */ /* 0x0003e20000100800 */
[----:B0-----:R-:W-:-:S03]  /*29580*/  IADD3 R14, P5, R5, R28, RZ ;  /* 0x0000001c050e7210 */ /* 0x001fc60007fbe0ff */
[----:B-1----:R-:W5:Y:S04]  /*29590*/  LDL.LU R11, [R1+0x5b0] ;  /* 0x0005b000010b7983 */ /* 0x002f680000300800 */
[----:B------:R0:W-:Y:S01]  /*295a0*/  STL [R1+0x5f40], R6 ;  /* 0x005f400601007387 */ /* 0x0001e20000100800 */
[----:B------:R-:W-:-:S03]  /*295b0*/  IMAD.X R16, R3, 0x1, R2, P4 ;  /* 0x0000000103107824 */ /* 0x000fc600020e0602 */
[----:B0-----:R-:W5:Y:S01]  /*295c0*/  LDL.LU R6, [R1+0x62c] ;  /* 0x00062c0001067983 */ /* 0x001f620000300800 */
[----:B------:R-:W-:-:S03]  /*295d0*/  IMAD.X R3, R3, 0x1, R0, P3 ;  /* 0x0000000103037824 */ /* 0x000fc600018e0600 */
[----:B------:R0:W-:Y:S04]  /*295e0*/  STL [R1+0x5f64], R14 ;  /* 0x005f640e01007387 */ /* 0x0001e80000100800 */
[----:B------:R-:W-:Y:S01]  /*295f0*/  STL [R1+0x5f44], R16 ;  /* 0x005f441001007387 */ /* 0x000fe20000100800 */
[----:B0-----:R-:W-:-:S03]  /*29600*/  IADD3 R14, P4, R5, R27, RZ ;  /* 0x0000001b050e7210 */ /* 0x001fc60007f9e0ff */
[----:B------:R-:W5:Y:S04]  /*29610*/  LDL.LU R5, [R1+0x5b8] ;  /* 0x0005b80001057983 */ /* 0x000f680000300800 */
[----:B------:R3:W-:Y:S04]  /*29620*/  STL [R1+0x5f6c], R14 ;  /* 0x005f6c0e01007387 */ /* 0x0007e80000100800 */
[----:B------:R0:W-:Y:S01]  /*29630*/  STL [R1+0x5f48], R3 ;  /* 0x005f480301007387 */ /* 0x0001e20000100800 */
[----:B---3--:R-:W-:-:S03]  /*29640*/  IADD3 R14, P3, R13, R28, RZ ;  /* 0x0000001c0d0e7210 */ /* 0x008fc60007f7e0ff */
[----:B0-----:R-:W3:Y:S01]  /*29650*/  LDL.LU R3, [R1+0x640] ;  /* 0x0006400001037983 */ /* 0x001ee20000300800 */
[----:B------:R-:W-:-:S03]  /*29660*/  IMAD.X R16, R4, 0x1, R2, P2 ;  /* 0x0000000104107824 */ /* 0x000fc600010e0602 */
[----:B------:R0:W-:Y:S01]  /*29670*/  STL [R1+0x5f74], R14 ;  /* 0x005f740e01007387 */ /* 0x0001e20000100800 */
[----:B------:R-:W-:-:S03]  /*29680*/  IADD3 R13, P2, R13, R27, RZ ;  /* 0x0000001b0d0d7210 */ /* 0x000fc60007f5e0ff */
[----:B0-----:R-:W3:Y:S04]  /*29690*/  LDL.LU R14, [R1+0x5c4] ;  /* 0x0005c400010e7983 */ /* 0x001ee80000300800 */
[----:B------:R0:W-:Y:S04]  /*296a0*/  STL [R1+0x5f4c], R16 ;  /* 0x005f4c1001007387 */ /* 0x0001e80000100800 */
[----:B------:R2:W-:Y:S01]  /*296b0*/  STL [R1+0x5f7c], R13 ;  /* 0x005f7c0d01007387 */ /* 0x0005e20000100800 */
[----:B0-----:R-:W-:-:S03]  /*296c0*/  IMAD.X R16, R4, 0x1, R0, P1 ;  /* 0x0000000104107824 */ /* 0x001fc600008e0600 */
[----:B------:R-:W3:Y:S04]  /*296d0*/  LDL.LU R4, [R1+0x648] ;  /* 0x0006480001047983 */ /* 0x000ee80000300800 */
[----:B------:R4:W-:Y:S01]  /*296e0*/  STL [R1+0x5f50], R16 ;  /* 0x005f501001007387 */ /* 0x0009e20000100800 */
[----:B--2---:R-:W-:-:S05]  /*296f0*/  IADD3 R13, P1, R10, R28, RZ ;  /* 0x0000001c0a0d7210 */ /* 0x004fca0007f3e0ff */
[----:B------:R0:W-:Y:S01]  /*29700*/  STL [R1+0x5f84], R13 ;  /* 0x005f840d01007387 */ /* 0x0001e20000100800 */
[C---:B----4-:R-:W-:Y:S01]  /*29710*/  IMAD.X R16, R9.reuse, 0x1, R2, P0 ;  /* 0x0000000109107824 */ /* 0x050fe200000e0602 */
[----:B0-----:R-:W-:Y:S02]  /*29720*/  IADD3 R13, P0, R10, R27, RZ ;  /* 0x0000001b0a0d7210 */ /* 0x001fe40007f1e0ff */
[----:B------:R-:W2:Y:S04]  /*29730*/  LDL.LU R10, [R1+0x5cc] ;  /* 0x0005cc00010a7983 */ /* 0x000ea80000300800 */
[----:B------:R0:W-:Y:S04]  /*29740*/  STL [R1+0x5f54], R16 ;  /* 0x005f541001007387 */ /* 0x0001e80000100800 */
[----:B------:R1:W-:Y:S01]  /*29750*/  STL [R1+0x5f8c], R13 ;  /* 0x005f8c0d01007387 */ /* 0x0003e20000100800 */
[----:B0-----:R-:W-:-:S03]  /*29760*/  IMAD.X R16, R9, 0x1, R0, P6 ;  /* 0x0000000109107824 */ /* 0x001fc600030e0600 */
[----:B------:R-:W4:Y:S01]  /*29770*/  LDL.LU R9, [R1+0x658] ;  /* 0x0006580001097983 */ /* 0x000f220000300800 */
[----:B-1----:R-:W-:-:S03]  /*29780*/  IADD3 R13, P6, R12, R28, RZ ;  /* 0x0000001c0c0d7210 */ /* 0x002fc60007fde0ff */
[----:B------:R0:W-:Y:S04]  /*29790*/  STL [R1+0x5f58], R16 ;  /* 0x005f581001007387 */ /* 0x0001e80000100800 */
[----:B------:R1:W-:Y:S01]  /*297a0*/  STL [R1+0x5f94], R13 ;  /* 0x005f940d01007387 */ /* 0x0003e20000100800 */
[----:B0-----:R-:W-:Y:S01]  /*297b0*/  IMAD.X R16, R8, 0x1, R2, P5 ;  /* 0x0000000108107824 */ /* 0x001fe200028e0602 */
[----:B------:R-:W-:Y:S02]  /*297c0*/  IADD3 R12, P5, R12, R27, RZ ;  /* 0x0000001b0c0c7210 */ /* 0x000fe40007fbe0ff */
[----:B-1----:R-:W4:Y:S04]  /*297d0*/  LDL.LU R13, [R1+0x5d8] ;  /* 0x0005d800010d7983 */ /* 0x002f280000300800 */
[----:B------:R0:W-:Y:S04]  /*297e0*/  STL [R1+0x5f60], R16 ;  /* 0x005f601001007387 */ /* 0x0001e80000100800 */
[----:B------:R5:W-:Y:S01]  /*297f0*/  STL [R1+0x5f9c], R12 ;  /* 0x005f9c0c01007387 */ /* 0x000be20000100800 */
[----:B0-----:R-:W-:-:S03]  /*29800*/  IMAD.X R16, R8, 0x1, R0, P4 ;  /* 0x0000000108107824 */ /* 0x001fc600020e0600 */
[----:B------:R-:W4:Y:S01]  /*29810*/  LDL.LU R8, [R1+0x664] ;  /* 0x0006640001087983 */ /* 0x000f220000300800 */
[----:B-----5:R-:W-:-:S03]  /*29820*/  IADD3 R12, P4, R7, R28, RZ ;  /* 0x0000001c070c7210 */ /* 0x020fc60007f9e0ff */
[----:B------:R0:W-:Y:S01]  /*29830*/  STL [R1+0x5f68], R16 ;  /* 0x005f681001007387 */ /* 0x0001e20000100800 */
[----:B------:R-:W-:-:S03]  /*29840*/  IMAD.X R17, R15, 0x1, R2, P3 ;  /* 0x000000010f117824 */ /* 0x000fc600018e0602 */
[----:B------:R1:W-:Y:S01]  /*29850*/  STL [R1+0x5fa4], R12 ;  /* 0x005fa40c01007387 */ /* 0x0003e20000100800 */
[----:B0-----:R-:W-:-:S03]  /*29860*/  IADD3 R16, P3, R7, R27, RZ ;  /* 0x0000001b07107210 */ /* 0x001fc60007f7e0ff */
[----:B-1----:R-:W5:Y:S04]  /*29870*/  LDL.LU R12, [R1+0x5e0] ;  /* 0x0005e000010c7983 */ /* 0x002f680000300800 */
[----:B------:R-:W-:Y:S04]  /*29880*/  STL [R1+0x5f70], R17 ;  /* 0x005f701101007387 */ /* 0x000fe80000100800 */
[----:B------:R-:W5:Y:S04]  /*29890*/  LDL.LU R7, [R1+0x66c] ;  /* 0x00066c0001077983 */ /* 0x000f680000300800 */
[----:B------:R0:W-:Y:S02]  /*298a0*/  STL [R1+0x5fac], R16 ;  /* 0x005fac1001007387 */ /* 0x0001e40000100800 */
[----:B0-----:R-:W-:Y:S01]  /*298b0*/  IMAD.X R16, R15, 0x1, R0, P2 ;  /* 0x000000010f107824 */ /* 0x001fe200010e0600 */
[----:B------:R-:W-:-:S04]  /*298c0*/  IADD3 R17, P2, R11, R28, RZ ;  /* 0x0000001c0b117210 */ /* 0x000fc80007f5e0ff */
[----:B------:R0:W-:Y:S04]  /*298d0*/  STL [R1+0x5f78], R16 ;  /* 0x005f781001007387 */ /* 0x0001e80000100800 */
[----:B------:R-:W-:Y:S01]  /*298e0*/  STL [R1+0x5fb4], R17 ;  /* 0x005fb41101007387 */ /* 0x000fe20000100800 */
        /* <DEDUP_REMOVED lines=10> */
[----:B---3--:R-:W-:Y:S01]  /*29990*/  IMAD.X R15, R3, 0x1, R2, P6 ;  /* 0x00000001030f7824 */ /* 0x008fe200030e0602 */
[----:B------:R-:W-:Y:S01]  /*299a0*/  IADD3 R5, P6, R5, R27, RZ ;  /* 0x0000001b05057210 */ /* 0x000fe20007fde0ff */
[----:B------:R-:W-:-:S03]  /*299b0*/  IMAD.X R3, R3, 0x1, R0, P5 ;  /* 0x0000000103037824 */ /* 0x000fc600028e0600 */
[----:B------:R0:W-:Y:S04]  /*299c0*/  STL [R1+0x5f90], R15 ;  /* 0x005f900f01007387 */ /* 0x0001e80000100800 */
[----:B------:R1:W-:Y:S01]  /*299d0*/  STL [R1+0x5fcc], R5 ;  /* 0x005fcc0501007387 */ /* 0x0003e20000100800 */
[----:B0-----:R-:W-:-:S03]  /*299e0*/  IADD3 R15, P5, R14, R28, RZ ;  /* 0x0000001c0e0f7210 */ /* 0x001fc60007fbe0ff */
[----:B-1----:R-:W3:Y:S04]  /*299f0*/  LDL.LU R5, [R1+0x5f8] ;  /* 0x0005f80001057983 */ /* 0x002ee80000300800 */
[----:B------:R0:W-:Y:S04]  /*29a00*/  STL [R1+0x5f98], R3 ;  /* 0x005f980301007387 */ /* 0x0001e80000100800 */
[----:B0-----:R-:W3:Y:S01]  /*29a10*/  LDL.LU R3, [R1+0x684] ;  /* 0x0006840001037983 */ /* 0x001ee20000300800 */
[----:B------:R-:W-:-:S03]  /*29a20*/  IMAD.X R16, R4, 0x1, R2, P4 ;  /* 0x0000000104107824 */ /* 0x000fc600020e0602 */
[----:B------:R0:W-:Y:S04]  /*29a30*/  STL [R1+0x5fd4], R15 ;  /* 0x005fd40f01007387 */ /* 0x0001e80000100800 */
[----:B------:R1:W-:Y:S01]  /*29a40*/  STL [R1+0x5fa0], R16 ;  /* 0x005fa01001007387 */ /* 0x0003e20000100800 */
[----:B0-----:R-:W-:Y:S01]  /*29a50*/  IADD3 R15, P4, R14, R27, RZ ;  /* 0x0000001b0e0f7210 */ /* 0x001fe20007f9e0ff */
[----:B------:R-:W-:-:S04]  /*29a60*/  IMAD.X R4, R4, 0x1, R0, P3 ;  /* 0x0000000104047824 */ /* 0x000fc800018e0600 */
[----:B------:R-:W-:Y:S04]  /*29a70*/  STL [R1+0x5fdc], R15 ;  /* 0x005fdc0f01007387 */ /* 0x000fe80000100800 */
[----:B-1----:R-:W3:Y:S04]  /*29a80*/  LDL.LU R16, [R1+0x600] ;  /* 0x0006000001107983 */ /* 0x002ee80000300800 */
[----:B------:R0:W-:Y:S04]  /*29a90*/  STL [R1+0x5fa8], R4 ;  /* 0x005fa80401007387 */ /* 0x0001e80000100800 */
[----:B0-----:R-:W3:Y:S01]  /*29aa0*/  LDL.LU R4, [R1+0x690] ;  /* 0x0006900001047983 */ /* 0x001ee20000300800 */
[----:B--2---:R-:W-:-:S05]  /*29ab0*/  IADD3 R14, P3, R10, R28, RZ ;  /* 0x0000001c0a0e7210 */ /* 0x004fca0007f7e0ff */
[----:B------:R4:W-:Y:S02]  /*29ac0*/  STL [R1+0x5fe4], R14 ;  /* 0x005fe40e01007387 */ /* 0x0009e40000100800 */
[C---:B----4-:R-:W-:Y:S01]  /*29ad0*/  IMAD.X R14, R9.reuse, 0x1, R2, P2 ;  /* 0x00000001090e7824 */ /* 0x050fe200010e0602 */
[----:B------:R-:W-:Y:S01]  /*29ae0*/  IADD3 R10, P2, R10, R27, RZ ;  /* 0x0000001b0a0a7210 */ /* 0x000fe20007f5e0ff */
[----:B------:R-:W-:-:S03]  /*29af0*/  IMAD.X R9, R9, 0x1, R0, P1 ;  /* 0x0000000109097824 */ /* 0x000fc600008e0600 */
[----:B------:R-:W-:Y:S04]  /*29b00*/  STL [R1+0x5fb0], R14 ;  /* 0x005fb00e01007387 */ /* 0x000fe80000100800 */
[----:B------:R0:W-:Y:S04]  /*29b10*/  STL [R1+0x5fec], R10 ;  /* 0x005fec0a01007387 */ /* 0x0001e80000100800 */
[----:B0-----:R-:W2:Y:S01]  /*29b20*/  LDL.LU R10, [R1+0x60c] ;  /* 0x00060c00010a7983 */ /* 0x001ea20000300800 */
[----:B------:R-:W-:-:S03]  /*29b30*/  IADD3 R14, P1, R13, R28, RZ ;  /* 0x0000001c0d0e7210 */ /* 0x000fc60007f3e0ff */
[----:B------:R0:W-:Y:S04]  /*29b40*/  STL [R1+0x5fb8], R9 ;  /* 0x005fb80901007387 */ /* 0x0001e80000100800 */
[----:B0-----:R-:W4:Y:S01]  /*29b50*/  LDL.LU R9, [R1+0x698] ;  /* 0x0006980001097983 */ /* 0x001f220000300800 */
[C---:B------:R-:W-:Y:S01]  /*29b60*/  IMAD.X R15, R8.reuse, 0x1, R2, P0 ;  /* 0x00000001080f7824 */ /* 0x040fe200000e0602 */
[----:B------:R-:W-:Y:S02]  /*29b70*/  IADD3 R13, P0, R13, R27, RZ ;  /* 0x0000001b0d0d7210 */ /* 0x000fe40007f1e0ff */
[----:B------:R0:W-:Y:S04]  /*29b80*/  STL [R1+0x5ff4], R14 ;  /* 0x005ff40e01007387 */ /* 0x0001e80000100800 */
[----:B------:R1:W-:Y:S01]  /*29b90*/  STL [R1+0x5fc0], R15 ;  /* 0x005fc00f01007387 */ /* 0x0003e20000100800 */
[----:B0-----:R-:W-:-:S03]  /*29ba0*/  IMAD.X R14, R8, 0x1, R0, P6 ;  /* 0x00000001080e7824 */ /* 0x001fc600030e0600 */
[----:B------:R0:W-:Y:S04]  /*29bb0*/  STL [R1+0x5ffc], R13 ;  /* 0x005ffc0d01007387 */ /* 0x0001e80000100800 */
[----:B------:R-:W-:Y:S01]  /*29bc0*/  STL [R1+0x5fc8], R14 ;  /* 0x005fc80e01007387 */ /* 0x000fe20000100800 */
[----:B-----5:R-:W-:-:S03]  /*29bd0*/  IADD3 R8, P6, R12, R28, RZ ;  /* 0x0000001c0c087210 */ /* 0x020fc60007fde0ff */
[----:B-1----:R-:W5:Y:S04]  /*29be0*/  LDL.LU R15, [R1+0x614] ;  /* 0x00061400010f7983 */ /* 0x002f680000300800 */
[----:B------:R1:W-:Y:S01]  /*29bf0*/  STL [R1+0x6004], R8 ;  /* 0x0060040801007387 */ /* 0x0003e20000100800 */
[C---:B0-----:R-:W-:Y:S02]  /*29c00*/  IMAD.X R13, R7.reuse, 0x1, R2, P5 ;  /* 0x00000001070d7824 */ /* 0x041fe400028e0602 */
[----:B------:R-:W-:Y:S01]  /*29c10*/  IMAD.X R7, R7, 0x1, R0, P4 ;  /* 0x0000000107077824 */ /* 0x000fe200020e0600 */
[----:B-1----:R-:W5:Y:S04]  /*29c20*/  LDL.LU R8, [R1+0x6a4] ;  /* 0x0006a40001087983 */ /* 0x002f680000300800 */
[----:B------:R0:W-:Y:S02]  /*29c30*/  STL [R1+0x5fd0], R13 ;  /* 0x005fd00d01007387 */ /* 0x0001e40000100800 */
[----:B0-----:R-:W-:-:S05]  /*29c40*/  IADD3 R13, P5, R12, R27, RZ ;  /* 0x0000001b0c0d7210 */ /* 0x001fca0007fbe0ff */
[----:B------:R-:W-:Y:S04]  /*29c50*/  STL [R1+0x600c], R13 ;  /* 0x00600c0d01007387 */ /* 0x000fe80000100800 */
[----:B------:R-:W5:Y:S01]  /*29c60*/  LDL.LU R14, [R1+0x620] ;  /* 0x00062000010e7983 */ /* 0x000f620000300800 */
[----:B------:R-:W-:-:S03]  /*29c70*/  IADD3 R12, P4, R11, R28, RZ ;  /* 0x0000001c0b0c7210 */ /* 0x000fc60007f9e0ff */
[----:B------:R0:W-:Y:S04]  /*29c80*/  STL [R1+0x5fd8], R7 ;  /* 0x005fd80701007387 */ /* 0x0001e80000100800 */
[----:B0-----:R-:W5:Y:S01]  /*29c90*/  LDL.LU R7, [R1+0x6ac] ;  /* 0x0006ac0001077983 */ /* 0x001f620000300800 */
[----:B------:R-:W-:-:S03]  /*29ca0*/  IMAD.X R13, R6, 0x1, R2, P3 ;  /* 0x00000001060d7824 */ /* 0x000fc600018e0602 */
[----:B------:R0:W-:Y:S04]  /*29cb0*/  STL [R1+0x6014], R12 ;  /* 0x0060140c01007387 */ /* 0x0001e80000100800 */
[----:B------:R1:W-:Y:S01]  /*29cc0*/  STL [R1+0x5fe0], R13 ;  /* 0x005fe00d01007387 */ /* 0x0003e20000100800 */
[----:B0-----:R-:W-:Y:S01]  /*29cd0*/  IADD3 R12, P3, R11, R27, RZ ;  /* 0x0000001b0b0c7210 */ /* 0x001fe20007f7e0ff */
[----:B------:R-:W-:Y:S02]  /*29ce0*/  IMAD.X R11, R6, 0x1, R0, P2 ;  /* 0x00000001060b7824 */ /* 0x000fe400010e0600 */
[----:B-1----:R-:W5:Y:S04]  /*29cf0*/  LDL.LU R13, [R1+0x628] ;  /* 0x00062800010d7983 */ /* 0x002f680000300800 */
[----:B------:R3:W-:Y:S04]  /*29d00*/  STL [R1+0x601c], R12 ;  /* 0x00601c0c01007387 */ /* 0x0007e80000100800 */
[----:B------:R-:W5:Y:S04]  /*29d10*/  LDL.LU R6, [R1+0x6b8] ;  /* 0x0006b80001067983 */ /* 0x000f680000300800 */
[----:B------:R0:W-:Y:S01]  /*29d20*/  STL [R1+0x5fe8], R11 ;  /* 0x005fe80b01007387 */ /* 0x0001e20000100800 */
[----:B---3--:R-:W-:-:S05]  /*29d30*/  IADD3 R12, P2, R5, R28, RZ ;  /* 0x0000001c050c7210 */ /* 0x008fca0007f5e0ff */
[----:B------:R1:W-:Y:S01]  /*29d40*/  STL [R1+0x6024], R12 ;  /* 0x0060240c01007387 */ /* 0x0003e20000100800 */
[----:B------:R-:W-:Y:S01]  /*29d50*/  IMAD.X R17, R3, 0x1, R2, P1 ;  /* 0x0000000103117824 */ /* 0x000fe200008e0602 */
[----:B0-----:R-:W-:Y:S02]  /*29d60*/  IADD3 R11, P1, R5, R27, RZ ;  /* 0x0000001b050b7210 */ /* 0x001fe40007f3e0ff */
[----:B-1----:R-:W3:Y:S04]  /*29d70*/  LDL.LU R12, [R1+0x634] ;  /* 0x00063400010c7983 */ /* 0x002ee80000300800 */
[----:B------:R-:W-:Y:S04]  /*29d80*/  STL [R1+0x5ff0], R17 ;  /* 0x005ff01101007387 */ /* 0x000fe80000100800 */
[----:B------:R-:W3:Y:S04]  /*29d90*/  LDL.LU R5, [R1+0x6c0] ;  /* 0x0006c00001057983 */ /* 0x000ee80000300800 */
[----:B------:R0:W-:Y:S02]  /*29da0*/  STL [R1+0x602c], R11 ;  /* 0x00602c0b01007387 */ /* 0x0001e40000100800 */
[----:B0-----:R-:W-:Y:S01]  /*29db0*/  IMAD.X R11, R3, 0x1, R0, P0 ;  /* 0x00000001030b7824 */ /* 0x001fe200000e0600 */
[----:B------:R-:W-:-:S04]  /*29dc0*/  IADD3 R3, P0, R16, R28, RZ ;  /* 0x0000001c10037210 */ /* 0x000fc80007f1e0ff */
[----:B------:R0:W-:Y:S04]  /*29dd0*/  STL [R1+0x5ff8], R11 ;  /* 0x005ff80b01007387 */ /* 0x0001e80000100800 */
[----:B0-----:R-:W3:Y:S04]  /*29de0*/  LDL.LU R11, [R1+0x63c] ;  /* 0x00063c00010b7983 */ /* 0x001ee80000300800 */
[----:B------:R0:W-:Y:S01]  /*29df0*/  STL [R1+0x6034], R3 ;  /* 0x0060340301007387 */ /* 0x0001e20000100800 */
[----:B------:R-:W-:Y:S01]  /*29e00*/  IMAD.X R17, R4, 0x1, R2, P6 ;  /* 0x0000000104117824 */ /* 0x000fe200030e0602 */
[----:B------:R-:W-:Y:S01]  /*29e10*/  IADD3 R16, P6, R16, R27, RZ ;  /* 0x0000001b10107210 */ /* 0x000fe20007fde0ff */
[----:B------:R-:W-:Y:S01]  /*29e20*/  IMAD.X R4, R4, 0x1, R0, P5 ;  /* 0x0000000104047824 */ /* 0x000fe200028e0600 */
[----:B0-----:R-:W3:Y:S04]  /*29e30*/  LDL.LU R3, [R1+0x6c4] ;  /* 0x0006c40001037983 */ /* 0x001ee80000300800 */
[----:B------:R-:W-:Y:S04]  /*29e40*/  STL [R1+0x6000], R17 ;  /* 0x0060001101007387 */ /* 0x000fe80000100800 */
[----:B------:R-:W-:Y:S04]  /*29e50*/  STL [R1+0x603c], R16 ;  /* 0x00603c1001007387 */ /* 0x000fe80000100800 */
[----:B------:R0:W-:Y:S04]  /*29e60*/  STL [R1+0x6008], R4 ;  /* 0x0060080401007387 */ /* 0x0001e80000100800 */
[----:B0-----:R-:W3:Y:S01]  /*29e70*/  LDL.LU R4, [R1+0x6c8] ;  /* 0x0006c80001047983 */ /* 0x001ee20000300800 */
[----:B--2---:R-:W-:-:S05]  /*29e80*/  IADD3 R17, P5, R10, R28, RZ ;  /* 0x0000001c0a117210 */ /* 0x004fca0007fbe0ff */
[----:B------:R0:W-:Y:S01]  /*29e90*/  STL [R1+0x6044], R17 ;  /* 0x0060441101007387 */ /* 0x0001e20000100800 */
[----:B----4-:R-:W-:Y:S01]  /*29ea0*/  IMAD.X R16, R9, 0x1, R2, P4 ;  /* 0x0000000109107824 */ /* 0x010fe200020e0602 */
[----:B0-----:R-:W-:-:S04]  /*29eb0*/  IADD3 R17, P4, R10, R27, RZ ;  /* 0x0000001b0a117210 */ /* 0x001fc80007f9e0ff */
[----:B------:R0:W-:Y:S04]  /*29ec0*/  STL [R1+0x6010], R16 ;  /* 0x0060101001007387 */ /* 0x0001e80000100800 */
[----:B------:R-:W2:Y:S01]  /*29ed0*/  LDL.LU R10, [R1+0x650] ;  /* 0x00065000010a7983 */ /* 0x000ea20000300800 */
[----:B0-----:R-:W-:-:S03]  /*29ee0*/  IMAD.X R16, R9, 0x1, R0, P3 ;  /* 0x0000000109107824 */ /* 0x001fc600018e0600 */
[----:B------:R-:W-:Y:S04]  /*29ef0*/  STL [R1+0x604c], R17 ;  /* 0x00604c1101007387 */ /* 0x000fe80000100800 */
[----:B------:R-:W4:Y:S04]  /*29f00*/  LDL.LU R9, [R1+0x6cc] ;  /* 0x0006cc0001097983 */ /* 0x000f280000300800 */
[----:B------:R5:W-:Y:S02]  /*29f10*/  STL [R1+0x6018], R16 ;  /* 0x0060181001007387 */ /* 0x000be40000100800 */
[C---:B-----5:R-:W-:Y:S01]  /*29f20*/  IADD3 R16, P3, R15.reuse, R28, RZ ;  /* 0x0000001c0f107210 */ /* 0x060fe20007f7e0ff */
[----:B------:R-:W-:Y:S01]  /*29f30*/  IMAD.X R17, R8, 0x1, R2, P2 ;  /* 0x0000000108117824 */ /* 0x000fe200010e0602 */
[----:B------:R-:W-:-:S03]  /*29f40*/  IADD3 R15, P2, R15, R27, RZ ;  /* 0x0000001b0f0f7210 */ /* 0x000fc60007f5e0ff */
[----:B------:R0:W-:Y:S04]  /*29f50*/  STL [R1+0x6054], R16 ;  /* 0x0060541001007387 */ /* 0x0001e80000100800 */
[----:B------:R-:W-:Y:S01]  /*29f60*/  STL [R1+0x6020], R17 ;  /* 0x0060201101007387 */ /* 0x000fe20000100800 */
[----:B0-----:R-:W-:-:S03]  /*29f70*/  IMAD.X R16, R8, 0x1, R0, P1 ;  /* 0x0000000108107824 */ /* 0x001fc600008e0600 */
[----:B------:R-:W5:Y:S04]  /*29f80*/  LDL.LU R8, [R1+0x6d0] ;  /* 0x0006d00001087983 */ /* 0x000f680000300800 */
[----:B------:R0:W-:Y:S04]  /*29f90*/  STL [R1+0x605c], R15 ;  /* 0x00605c0f01007387 */ /* 0x0001e80000100800 */
[----:B------:R1:W-:Y:S01]  /*29fa0*/  STL [R1+0x6028], R16 ;  /* 0x0060281001007387 */ /* 0x0003e20000100800 */
[----:B0-----:R-:W-:-:S05]  /*29fb0*/  IADD3 R15, P1, R14, R28, RZ ;  /* 0x0000001c0e0f7210 */ /* 0x001fca0007f3e0ff */
[----:B------:R0:W-:Y:S01]  /*29fc0*/  STL [R1+0x6064], R15 ;  /* 0x0060640f01007387 */ /* 0x0001e20000100800 */
[----:B-1----:R-:W-:Y:S01]  /*29fd0*/  IMAD.X R16, R7, 0x1, R2, P0 ;  /* 0x0000000107107824 */ /* 0x002fe200000e0602 */
[----:B------:R-:W-:-:S04]  /*29fe0*/  IADD3 R14, P0, R14, R27, RZ ;  /* 0x0000001b0e0e7210 */ /* 0x000fc80007f1e0ff */
[----:B------:R-:W-:Y:S01]  /*29ff0*/  STL [R1+0x6030], R16 ;  /* 0x0060301001007387 */ /* 0x000fe20000100800 */
[----:B0-----:R-:W-:-:S03]  /*2a000*/  IMAD.X R15, R7, 0x1, R0, P6 ;  /* 0x00000001070f7824 */ /* 0x001fc600030e0600 */
[----:B------:R-:W5:Y:S04]  /*2a010*/  LDL.LU R7, [R1+0x6d4] ;  /* 0x0006d40001077983 */ /* 0x000f680000300800 */
[----:B------:R0:W-:Y:S04]  /*2a020*/  STL [R1+0x606c], R14 ;  /* 0x00606c0e01007387 */ /* 0x0001e80000100800 */
[----:B------:R1:W-:Y:S01]  /*2a030*/  STL [R1+0x6038], R15 ;  /* 0x0060380f01007387 */ /* 0x0003e20000100800 */
[C---:B0-----:R-:W-:Y:S01]  /*2a040*/  IADD3 R14, P6, R13.reuse, R28, RZ ;  /* 0x0000001c0d0e7210 */ /* 0x041fe20007fde0ff */
[----:B-1----:R-:W-:Y:S01]  /*2a050*/  IMAD.X R15, R6, 0x1, R2, P5 ;  /* 0x00000001060f7824 */ /* 0x002fe200028e0602 */
[----:B------:R-:W-:-:S03]  /*2a060*/  IADD3 R13, P5, R13, R27, RZ ;  /* 0x0000001b0d0d7210 */ /* 0x000fc60007fbe0ff */
[----:B------:R0:W-:Y:S04]  /*2a070*/  STL [R1+0x6074], R14 ;  /* 0x0060740e01007387 */ /* 0x0001e80000100800 */
[----:B------:R-:W-:Y:S01]  /*2a080*/  STL [R1+0x6040], R15 ;  /* 0x0060400f01007387 */ /* 0x000fe20000100800 */
[----:B0-----:R-:W-:-:S03]  /*2a090*/  IMAD.X R14, R6, 0x1, R0, P4 ;  /* 0x00000001060e7824 */ /* 0x001fc600020e0600 */
[----:B------:R-:W5:Y:S04]  /*2a0a0*/  LDL.LU R6, [R1+0x6d8] ;  /* 0x0006d80001067983 */ /* 0x000f680000300800 */
[----:B------:R3:W-:Y:S04]  /*2a0b0*/  STL [R1+0x6078], R13 ;  /* 0x0060780d01007387 */ /* 0x0007e80000100800 */
[----:B------:R0:W-:Y:S01]  /*2a0c0*/  STL [R1+0x6048], R14 ;  /* 0x0060480e01007387 */ /* 0x0001e20000100800 */
[C---:B---3--:R-:W-:Y:S01]  /*2a0d0*/  IADD3 R13, P4, R12.reuse, R28, RZ ;  /* 0x0000001c0c0d7210 */ /* 0x048fe20007f9e0ff */
[----:B0-----:R-:W-:Y:S01]  /*2a0e0*/  IMAD.X R14, R5, 0x1, R2, P3 ;  /* 0x00000001050e7824 */ /* 0x001fe200018e0602 */
[----:B------:R-:W-:-:S03]  /*2a0f0*/  IADD3 R12, P3, R12, R27, RZ ;  /* 0x0000001b0c0c7210 */ /* 0x000fc60007f7e0ff */
[----:B------:R0:W-:Y:S04]  /*2a100*/  STL [R1+0x607c], R13 ;  /* 0x00607c0d01007387 */ /* 0x0001e80000100800 */
[----:B------:R-:W-:Y:S01]  /*2a110*/  STL [R1+0x6050], R14 ;  /* 0x0060500e01007387 */ /* 0x000fe20000100800 */
[----:B0-----:R-:W-:-:S03]  /*2a120*/  IMAD.X R13, R5, 0x1, R0, P2 ;  /* 0x00000001050d7824 */ /* 0x001fc600010e0600 */
[----:B------:R-:W3:Y:S04]  /*2a130*/  LDL.LU R5, [R1+0x6dc] ;  /* 0x0006dc0001057983 */ /* 0x000ee80000300800 */
[----:B------:R0:W-:Y:S04]  /*2a140*/  STL [R1+0x6080], R12 ;  /* 0x0060800c01007387 */ /* 0x0001e80000100800 */
[----:B------:R1:W-:Y:S01]  /*2a150*/  STL [R1+0x6058], R13 ;  /* 0x0060580d01007387 */ /* 0x0003e20000100800 */
[----:B0-----:R-:W-:-:S05]  /*2a160*/  IADD3 R12, P2, R11, R28, RZ ;  /* 0x0000001c0b0c7210 */ /* 0x001fca0007f5e0ff */
[----:B------:R0:W-:Y:S01]  /*2a170*/  STL [R1+0x6084], R12 ;  /* 0x0060840c01007387 */ /* 0x0001e20000100800 */
[----:B------:R-:W-:Y:S01]  /*2a180*/  IMAD.X R14, R3, 0x1, R2, P1 ;  /* 0x00000001030e7824 */ /* 0x000fe200008e0602 */
[----:B-1----:R-:W-:Y:S01]  /*2a190*/  IADD3 R13, P1, R11, R27, RZ ;  /* 0x0000001b0b0d7210 */ /* 0x002fe20007f3e0ff */
[----:B0-----:R-:W-:Y:S01]  /*2a1a0*/  IMAD.X R12, R3, 0x1, R0, P0 ;  /* 0x00000001030c7824 */ /* 0x001fe200000e0600 */
[----:B------:R-:W-:Y:S02]  /*2a1b0*/  IADD3 R11, P0, R18, R28, RZ ;  /* 0x0000001c120b7210 */ /* 0x000fe40007f1e0ff */
[----:B------:R-:W-:Y:S04]  /*2a1c0*/  STL [R1+0x6060], R14 ;  /* 0x0060600e01007387 */ /* 0x000fe80000100800 */
[----:B------:R-:W-:Y:S04]  /*2a1d0*/  STL [R1+0x6088], R13 ;  /* 0x0060880d01007387 */ /* 0x000fe80000100800 */
[----:B------:R-:W3:Y:S04]  /*2a1e0*/  LDL.LU R3, [R1+0x6e0] ;  /* 0x0006e00001037983 */ /* 0x000ee80000300800 */
[----:B------:R0:W-:Y:S04]  /*2a1f0*/  STL [R1+0x6068], R12 ;  /* 0x0060680c01007387 */ /* 0x0001e80000100800 */
[----:B------:R1:W-:Y:S01]  /*2a200*/  STL [R1+0x6c30], R11 ;  /* 0x006c300b01007387 */ /* 0x0003e20000100800 */
[----:B0-----:R-:W-:-:S02]  /*2a210*/  IMAD.X R12, R4, 0x1, R2, P6 ;  /* 0x00000001040c7824 */ /* 0x001fc400030e0602 */
[----:B------:R-:W-:Y:S01]  /*2a220*/  IMAD.X R4, R4, 0x1, R0, P5 ;  /* 0x0000000104047824 */ /* 0x000fe200028e0600 */
[----:B-1----:R-:W-:Y:S02]  /*2a230*/  IADD3 R11, P6, R18, R27, RZ ;  /* 0x0000001b120b7210 */ /* 0x002fe40007fde0ff */
[----:B------:R-:W-:Y:S04]  /*2a240*/  STL [R1+0x6070], R12 ;  /* 0x0060700c01007387 */ /* 0x000fe80000100800 */
[----:B------:R-:W-:Y:S04]  /*2a250*/  STL [R1+0x5f3c], R11 ;  /* 0x005f3c0b01007387 */ /* 0x000fe80000100800 */
[----:B------:R0:W-:Y:S04]  /*2a260*/  STL [R1+0x5f20], R4 ;  /* 0x005f200401007387 */ /* 0x0001e80000100800 */
[----:B0-----:R-:W3:Y:S01]  /*2a270*/  LDL.LU R4, [R1+0x6e4] ;  /* 0x0006e40001047983 */ /* 0x001ee20000300800 */
[----:B--2---:R-:W-:-:S05]  /*2a280*/  IADD3 R12, P5, R10, R28, RZ ;  /* 0x0000001c0a0c7210 */ /* 0x004fca0007fbe0ff */
[----:B------:R-:W-:Y:S01]  /*2a290*/  STL [R1+0x5f30], R12 ;  /* 0x005f300c01007387 */ /* 0x000fe20000100800 */
[----:B----4-:R-:W-:Y:S01]  /*2a2a0*/  IMAD.X R11, R9, 0x1, R2, P4 ;  /* 0x00000001090b7824 */ /* 0x010fe200020e0602 */
[----:B------:R-:W-:-:S04]  /*2a2b0*/  IADD3 R10, P4, R10, R27, RZ ;  /* 0x0000001b0a0a7210 */ /* 0x000fc80007f9e0ff */
[----:B------:R0:W-:Y:S04]  /*2a2c0*/  STL [R1+0x5f24], R11 ;  /* 0x005f240b01007387 */ /* 0x0001e80000100800 */
[----:B------:R5:W-:Y:S01]  /*2a2d0*/  STL [R1+0x5f34], R10 ;  /* 0x005f340a01007387 */ /* 0x000be20000100800 */
[----:B0-----:R-:W-:Y:S01]  /*2a2e0*/  IMAD.X R11, R9, 0x1, R0, P3 ;  /* 0x00000001090b7824 */ /* 0x001fe200018e0600 */
[----:B------:R-:W-:-:S04]  /*2a2f0*/  IADD3 R9, P3, R19, R28, RZ ;  /* 0x0000001c13097210 */ /* 0x000fc80007f7e0ff */
[----:B------:R0:W-:Y:S04]  /*2a300*/  STL [R1+0x5f28], R11 ;  /* 0x005f280b01007387 */ /* 0x0001e80000100800 */
[----:B------:R1:W-:Y:S01]  /*2a310*/  STL [R1+0x5f38], R9 ;  /* 0x005f380901007387 */ /* 0x0003e20000100800 */
[C---:B-----5:R-:W-:Y:S01]  /*2a320*/  IMAD.X R10, R8.reuse, 0x1, R2, P2 ;  /* 0x00000001080a7824 */ /* 0x060fe200010e0602 */
[----:B0-----:R-:W-:Y:S02]  /*2a330*/  IADD3 R11, P2, R19, R27, RZ ;  /* 0x0000001b130b7210 */ /* 0x001fe40007f5e0ff */
[----:B-1----:R-:W2:Y:S04]  /*2a340*/  LDL.LU R9, [R1+0x6e8] ;  /* 0x0006e80001097983 */ /* 0x002ea80000300800 */
[----:B------:R0:W-:Y:S04]  /*2a350*/  STL [R1+0x5f2c], R10 ;  /* 0x005f2c0a01007387 */ /* 0x0001e80000100800 */
[----:B------:R1:W-:Y:S01]  /*2a360*/  STL [R1+0x5f18], R11 ;  /* 0x005f180b01007387 */ /* 0x0003e20000100800 */
[----:B0-----:R-:W-:Y:S01]  /*2a370*/  IMAD.X R10, R8, 0x1, R0, P1 ;  /* 0x00000001080a7824 */ /* 0x001fe200008e0600 */
[----:B-1----:R-:W-:-:S04]  /*2a380*/  IADD3 R11, P1, R20, R28, RZ ;  /* 0x0000001c140b7210 */ /* 0x002fc80007f3e0ff */
[----:B------:R0:W-:Y:S04]  /*2a390*/  STL [R1+0x5f14], R10 ;  /* 0x005f140a01007387 */ /* 0x0001e80000100800 */
[----:B------:R-:W-:Y:S01]  /*2a3a0*/  STL [R1+0x5f1c], R11 ;  /* 0x005f1c0b01007387 */ /* 0x000fe20000100800 */
[C---:B------:R-:W-:Y:S01]  /*2a3b0*/  IMAD.X R8, R7.reuse, 0x1, R2, P0 ;  /* 0x0000000107087824 */ /* 0x040fe200000e0602 */
[----:B0-----:R-:W-:Y:S01]  /*2a3c0*/  IADD3 R10, P0, R20, R27, RZ ;  /* 0x0000001b140a7210 */ /* 0x001fe20007f1e0ff */
[----:B------:R-:W-:-:S03]  /*2a3d0*/  IMAD.X R7, R7, 0x1, R0, P6 ;  /* 0x0000000107077824 */ /* 0x000fc600030e0600 */
[----:B------:R0:W-:Y:S04]  /*2a3e0*/  STL [R1+0x6c2c], R8 ;  /* 0x006c2c0801007387 */ /* 0x0001e80000100800 */
[----:B0-----:R-:W4:Y:S04]  /*2a3f0*/  LDL.LU R8, [R1+0x6ec] ;  /* 0x0006ec0001087983 */ /* 0x001f280000300800 */
[----:B------:R0:W-:Y:S04]  /*2a400*/  STL [R1+0x5f08], R10 ;  /* 0x005f080a01007387 */ /* 0x0001e80000100800 */
[----:B------:R1:W-:Y:S01]  /*2a410*/  STL [R1+0x5f10], R7 ;  /* 0x005f100701007387 */ /* 0x0003e20000100800 */
[C---:B0-----:R-:W-:Y:S01]  /*2a420*/  IADD3 R10, P6, R21.reuse, R28, RZ ;  /* 0x0000001c150a7210 */ /* 0x041fe20007fde0ff */
[----:B------:R-:W-:Y:S01]  /*2a430*/  IMAD.X R11, R6, 0x1, R2, P5 ;  /* 0x00000001060b7824 */ /* 0x000fe200028e0602 */
[----:B-1----:R-:W-:-:S03]  /*2a440*/  IADD3 R7, P5, R21, R27, RZ ;  /* 0x0000001b15077210 */ /* 0x002fc60007fbe0ff */
[----:B------:R0:W-:Y:S04]  /*2a450*/  STL [R1+0x5f0c], R10 ;  /* 0x005f0c0a01007387 */ /* 0x0001e80000100800 */
[----:B------:R-:W-:Y:S01]  /*2a460*/  STL [R1+0x5f04], R11 ;  /* 0x005f040b01007387 */ /* 0x000fe20000100800 */
[----:B0-----:R-:W-:Y:S01]  /*2a470*/  IMAD.X R10, R6, 0x1, R0, P4 ;  /* 0x00000001060a7824 */ /* 0x001fe200020e0600 */
[----:B------:R-:W-:Y:S02]  /*2a480*/  IADD3 R6, P4, R22, R28, RZ ;  /* 0x0000001c16067210 */ /* 0x000fe40007f9e0ff */
[----:B------:R0:W-:Y:S04]  /*2a490*/  STL [R1+0x5efc], R7 ;  /* 0x005efc0701007387 */ /* 0x0001e80000100800 */
[----:B0-----:R-:W5:Y:S04]  /*2a4a0*/  LDL.LU R7, [R1+0x6f0] ;  /* 0x0006f00001077983 */ /* 0x001f680000300800 */
[----:B------:R3:W-:Y:S04]  /*2a4b0*/  STL [R1+0x5ef4], R10 ;  /* 0x005ef40a01007387 */ /* 0x0007e80000100800 */
[----:B------:R0:W-:Y:S01]  /*2a4c0*/  STL [R1+0x5f00], R6 ;  /* 0x005f000601007387 */ /* 0x0001e20000100800 */
[----:B---3--:R-:W-:-:S02]  /*2a4d0*/  IMAD.X R10, R5, 0x1, R2, P3 ;  /* 0x00000001050a7824 */ /* 0x008fc400018e0602 */
[----:B------:R-:W-:Y:S01]  /*2a4e0*/  IMAD.X R5, R5, 0x1, R0, P2 ;  /* 0x0000000105057824 */ /* 0x000fe200010e0600 */
[----:B0-----:R-:W-:Y:S02]  /*2a4f0*/  IADD3 R6, P3, R22, R27, RZ ;  /* 0x0000001b16067210 */ /* 0x001fe40007f7e0ff */
[----:B------:R0:W-:Y:S04]  /*2a500*/  STL [R1+0x5ef8], R10 ;  /* 0x005ef80a01007387 */ /* 0x0001e80000100800 */
[----:B------:R-:W3:Y:S04]  /*2a510*/  LDL.LU R13, [R1+0x4f0] ;  /* 0x0004f000010d7983 */ /* 0x000ee80000300800 */
[----:B------:R1:W-:Y:S01]  /*2a520*/  STL [R1+0x5eec], R6 ;  /* 0x005eec0601007387 */ /* 0x0003e20000100800 */
[----:B0-----:R-:W-:-:S03]  /*2a530*/  IADD3 R10, P2, R23, R28, RZ ;  /* 0x0000001c170a7210 */ /* 0x001fc60007f5e0ff */
[----:B------:R0:W-:Y:S04]  /*2a540*/  STL [R1+0x5ee4], R5 ;  /* 0x005ee40501007387 */ /* 0x0001e80000100800 */
[----:B-1----:R-:W3:Y:S04]  /*2a550*/  LDL.LU R6, [R1+0x6f4] ;  /* 0x0006f40001067983 */ /* 0x002ee80000300800 */
[----:B------:R1:W-:Y:S01]  /*2a560*/  STL [R1+0x5ef0], R10 ;  /* 0x005ef00a01007387 */ /* 0x0003e20000100800 */
[----:B0-----:R-:W-:Y:S01]  /*2a570*/  IMAD.X R5, R3, 0x1, R2, P1 ;  /* 0x0000000103057824 */ /* 0x001fe200008e0602 */
[----:B-1----:R-:W-:Y:S01]  /*2a580*/  IADD3 R10, P1, R23, R27, RZ ;  /* 0x0000001b170a7210 */ /* 0x002fe20007f3e0ff */
[----:B------:R-:W-:-:S03]  /*2a590*/  IMAD.X R3, R3, 0x1, R0, P0 ;  /* 0x0000000103037824 */ /* 0x000fc600000e0600 */
[----:B------:R0:W-:Y:S04]  /*2a5a0*/  STL [R1+0x5ee8], R5 ;  /* 0x005ee80501007387 */ /* 0x0001e80000100800 */
[----:B0-----:R-:W3:Y:S04]  /*2a5b0*/  LDL.LU R5, [R1+0x4f4] ;  /* 0x0004f40001057983 */ /* 0x001ee80000300800 */
[----:B------:R0:W-:Y:S04]  /*2a5c0*/  STL [R1+0x5edc], R10 ;  /* 0x005edc0a01007387 */ /* 0x0001e80000100800 */
[----:B------:R1:W-:Y:S01]  /*2a5d0*/  STL [R1+0x5ed4], R3 ;  /* 0x005ed40301007387 */ /* 0x0003e20000100800 */
[----:B0-----:R-:W-:-:S03]  /*2a5e0*/  IADD3 R10, P0, R24, R28, RZ ;  /* 0x0000001c180a7210 */ /* 0x001fc60007f1e0ff */
[----:B-1----:R-:W3:Y:S01]  /*2a5f0*/  LDL.LU R3, [R1+0x6f8] ;  /* 0x0006f80001037983 */ /* 0x002ee20000300800 */
[----:B------:R-:W-:-:S03]  /*2a600*/  IMAD.X R11, R4, 0x1, R2, P6 ;  /* 0x00000001040b7824 */ /* 0x000fc600030e0602 */
[----:B------:R0:W-:Y:S01]  /*2a610*/  STL [R1+0x5ee0], R10 ;  /* 0x005ee00a01007387 */ /* 0x0001e20000100800 */
[----:B------:R-:W-:-:S03]  /*2a620*/  IMAD.X R4, R4, 0x1, R0, P5 ;  /* 0x0000000104047824 */ /* 0x000fc600028e0600 */
[----:B------:R-:W-:Y:S04]  /*2a630*/  STL [R1+0x5ed8], R11 ;  /* 0x005ed80b01007387 */ /* 0x000fe80000100800 */
[----:B------:R-:W3:Y:S01]  /*2a640*/  LDL.LU R12, [R1+0x58c] ;  /* 0x00058c00010c7983 */ /* 0x000ee20000300800 */
[----:B0-----:R-:W-:-:S05]  /*2a650*/  IADD3 R10, P6, R24, R27, RZ ;  /* 0x0000001b180a7210 */ /* 0x001fca0007fde0ff */
[----:B------:R-:W-:Y:S04]  /*2a660*/  STL [R1+0x5ecc], R10 ;  /* 0x005ecc0a01007387 */ /* 0x000fe80000100800 */
[----:B------:R0:W-:Y:S04]  /*2a670*/  STL [R1+0x5ec4], R4 ;  /* 0x005ec40401007387 */ /* 0x0001e80000100800 */
[----:B0-----:R-:W3:Y:S01]  /*2a680*/  LDL.LU R4, [R1+0x6fc] ;  /* 0x0006fc0001047983 */ /* 0x001ee20000300800 */
[----:B------:R-:W-:-:S05]  /*2a690*/  IADD3 R10, P5, R25, R28, RZ ;  /* 0x0000001c190a7210 */ /* 0x000fca0007fbe0ff */
[----:B------:R0:W-:Y:S01]  /*2a6a0*/  STL [R1+0x5ed0], R10 ;  /* 0x005ed00a01007387 */ /* 0x0001e20000100800 */
[----:B--2---:R-:W-:Y:S01]  /*2a6b0*/  IMAD.X R11, R9, 0x1, R2, P4 ;  /* 0x00000001090b7824 */ /* 0x004fe200020e0602 */
[----:B------:R-:W-:Y:S01]  /*2a6c0*/  IADD3 R14, P4, R25, R27, RZ ;  /* 0x0000001b190e7210 */ /* 0x000fe20007f9e0ff */
[----:B0-----:R-:W-:-:S03]  /*2a6d0*/  IMAD.X R10, R9, 0x1, R0, P3 ;  /* 0x00000001090a7824 */ /* 0x001fc600018e0600 */
[----:B------:R0:W-:Y:S01]  /*2a6e0*/  STL [R1+0x5ec8], R11 ;  /* 0x005ec80b01007387 */ /* 0x0001e20000100800 */
[----:B------:R-:W-:-:S03]  /*2a6f0*/  IADD3 R9, P3, R26, R28, RZ ;  /* 0x0000001c1a097210 */ /* 0x000fc60007f7e0ff */
[----:B0-----:R-:W2:Y:S04]  /*2a700*/  LDL.LU R11, [R1+0x598] ;  /* 0x00059800010b7983 */ /* 0x001ea80000300800 */
[----:B------:R-:W-:Y:S04]  /*2a710*/  STL [R1+0x5ebc], R14 ;  /* 0x005ebc0e01007387 */ /* 0x000fe80000100800 */
[----:B------:R0:W-:Y:S04]  /*2a720*/  STL [R1+0x5eb4], R10 ;  /* 0x005eb40a01007387 */ /* 0x0001e80000100800 */
[----:B0-----:R-:W2:Y:S04]  /*2a730*/  LDL.LU R10, [R1+0x700] ;  /* 0x00070000010a7983 */ /* 0x001ea80000300800 */
[----:B------:R0:W-:Y:S01]  /*2a740*/  STL [R1+0x5ec0], R9 ;  /* 0x005ec00901007387 */ /* 0x0001e20000100800 */
[----:B----4-:R-:W-:Y:S01]  /*2a750*/  IMAD.X R14, R8, 0x1, R2, P2 ;  /* 0x00000001080e7824 */ /* 0x010fe200010e0602 */
[----:B0-----:R-:W-:Y:S01]  /*2a760*/  IADD3 R9, P2, R26, R27, RZ ;  /* 0x0000001b1a097210 */ /* 0x001fe20007f5e0ff */
[----:B------:R-:W-:-:S03]  /*2a770*/  IMAD.X R8, R8, 0x1, R0, P1 ;  /* 0x0000000108087824 */ /* 0x000fc600008e0600 */
[----:B------:R0:W-:Y:S01]  /*2a780*/  STL [R1+0x5eb8], R14 ;  /* 0x005eb80e01007387 */ /* 0x0001e20000100800 */
[----:B------:R-:W-:Y:S01]  /*2a790*/  IADD3 R15, P1, R29, R28, RZ ;  /* 0x0000001c1d0f7210 */ /* 0x000fe20007f3e0ff */
[----:B------:R-:W-:Y:S01]  /*2a7a0*/  UIMAD UR7, UR7, 0x69, URZ ;  /* 0x00000069070778a4 */ /* 0x000fe2000f8e023f */
[----:B------:R-:W1:Y:S01]  /*2a7b0*/  LDC R26, c[0x0][0x230] ;  /* 0x00008c00ff1a7b82 */ /* 0x000e620000000800 */
[----:B0-----:R-:W4:Y:S04]  /*2a7c0*/  LDL.LU R14, [R1+0x5a0] ;  /* 0x0005a000010e7983 */ /* 0x001f280000300800 */
[----:B------:R0:W-:Y:S04]  /*2a7d0*/  STL [R1+0x5eac], R9 ;  /* 0x005eac0901007387 */ /* 0x0001e80000100800 */
[----:B------:R5:W-:Y:S04]  /*2a7e0*/  STL [R1+0x5ea4], R8 ;  /* 0x005ea40801007387 */ /* 0x000be80000100800 */
[----:B0-----:R-:W4:Y:S04]  /*2a7f0*/  LDL.LU R9, [R1+0x704] ;  /* 0x0007040001097983 */ /* 0x001f280000300800 */
[----:B------:R0:W-:Y:S01]  /*2a800*/  STL [R1+0x5eb0], R15 ;  /* 0x005eb00f01007387 */ /* 0x0001e20000100800 */
[----:B-----5:R-:W-:Y:S01]  /*2a810*/  IMAD.X R8, R7, 0x1, R2, P0 ;  /* 0x0000000107087824 */ /* 0x020fe200000e0602 */
[----:B0-----:R-:W-:Y:S01]  /*2a820*/  IADD3 R15, P0, R29, R27, RZ ;  /* 0x0000001b1d0f7210 */ /* 0x001fe20007f1e0ff */
[----:B------:R-:W-:-:S03]  /*2a830*/  IMAD.X R7, R7, 0x1, R0, P6 ;  /* 0x0000000107077824 */ /* 0x000fc600030e0600 */
[----:B------:R0:W-:Y:S04]  /*2a840*/  STL [R1+0x5ea8], R8 ;  /* 0x005ea80801007387 */ /* 0x0001e80000100800 */
[----:B0-----:R-:W5:Y:S04]  /*2a850*/  LDL.LU R8, [R1+0x5ac] ;  /* 0x0005ac0001087983 */ /* 0x001f680000300800 */
[----:B------:R3:W-:Y:S04]  /*2a860*/  STL [R1+0x5c58], R15 ;  /* 0x005c580f01007387 */ /* 0x0007e80000100800 */
[----:B------:R0:W-:Y:S01]  /*2a870*/  STL [R1+0x5c3c], R7 ;  /* 0x005c3c0701007387 */ /* 0x0001e20000100800 */
[----:B---3--:R-:W-:-:S03]  /*2a880*/  IADD3 R15, P6, R13, R28, RZ ;  /* 0x0000001c0d0f7210 */ /* 0x008fc60007fde0ff */
[----:B0-----:R-:W3:Y:S01]  /*2a890*/  LDL.LU R7, [R1+0x708] ;  /* 0x0007080001077983 */ /* 0x001ee20000300800 */
[----:B------:R-:W-:-:S03]  /*2a8a0*/  IMAD.X R16, R6, 0x1, R2, P5 ;  /* 0x0000000106107824 */ /* 0x000fc600028e0602 */
        /* <DEDUP_REMOVED lines=8> */
[----:B-1----:R-:W3:Y:S04]  /*2a930*/  LDL.LU R6, [R1+0x70c] ;  /* 0x00070c0001067983 */ /* 0x002ee80000300800 */
[----:B------:R0:W-:Y:S01]  /*2a940*/  STL [R1+0x5c70], R15 ;  /* 0x005c700f01007387 */ /* 0x0001e20000100800 */
[----:B------:R-:W-:Y:S01]  /*2a950*/  IMAD.X R16, R3, 0x1, R2, P3 ;  /* 0x0000000103107824 */ /* 0x000fe200018e0602 */
[----:B0-----:R-:W-:Y:S01]  /*2a960*/  IADD3 R15, P3, R5, R27, RZ ;  /* 0x0000001b050f7210 */ /* 0x001fe20007f7e0ff */
[----:B------:R-:W-:-:S03]  /*2a970*/  IMAD.X R3, R3, 0x1, R0, P2 ;  /* 0x0000000103037824 */ /* 0x000fc600010e0600 */
[----:B------:R-:W-:Y:S04]  /*2a980*/  STL [R1+0x5c48], R16 ;  /* 0x005c481001007387 */ /* 0x000fe80000100800 */
[----:B------:R-:W3:Y:S04]  /*2a990*/  LDL.LU R5, [R1+0x5c0] ;  /* 0x0005c00001057983 */ /* 0x000ee80000300800 */
[----:B------:R0:W-:Y:S04]  /*2a9a0*/  STL [R1+0x5c78], R15 ;  /* 0x005c780f01007387 */ /* 0x0001e80000100800 */
[----:B------:R1:W-:Y:S01]  /*2a9b0*/  STL [R1+0x5c4c], R3 ;  /* 0x005c4c0301007387 */ /* 0x0003e20000100800 */
[----:B0-----:R-:W-:-:S03]  /*2a9c0*/  IADD3 R15, P2, R12, R28, RZ ;  /* 0x0000001c0c0f7210 */ /* 0x001fc60007f5e0ff */
[----:B-1----:R-:W3:Y:S04]  /*2a9d0*/  LDL.LU R3, [R1+0x710] ;  /* 0x0007100001037983 */ /* 0x002ee80000300800 */
[----:B------:R0:W-:Y:S01]  /*2a9e0*/  STL [R1+0x5c80], R15 ;  /* 0x005c800f01007387 */ /* 0x0001e20000100800 */
[C---:B------:R-:W-:Y:S02]  /*2a9f0*/  IMAD.X R16, R4.reuse, 0x1, R2, P1 ;  /* 0x0000000104107824 */ /* 0x040fe400008e0602 */
[----:B------:R-:W-:Y:S01]  /*2aa00*/  IMAD.X R4, R4, 0x1, R0, P0 ;  /* 0x0000000104047824 */ /* 0x000fe200000e0600 */
[----:B0-----:R-:W-:Y:S02]  /*2aa10*/  IADD3 R15, P1, R12, R27, RZ ;  /* 0x0000001b0c0f7210 */ /* 0x001fe40007f3e0ff */
[----:B------:R-:W-:Y:S04]  /*2aa20*/  STL [R1+0x5c50], R16 ;  /* 0x005c501001007387 */ /* 0x000fe80000100800 */
[----:B------:R-:W3:Y:S04]  /*2aa30*/  LDL.LU R12, [R1+0x5c8] ;  /* 0x0005c800010c7983 */ /* 0x000ee80000300800 */
[----:B------:R-:W-:Y:S04]  /*2aa40*/  STL [R1+0x5c88], R15 ;  /* 0x005c880f01007387 */ /* 0x000fe80000100800 */
[----:B------:R0:W-:Y:S04]  /*2aa50*/  STL [R1+0x5c54], R4 ;  /* 0x005c540401007387 */ /* 0x0001e80000100800 */
[----:B0-----:R-:W3:Y:S01]  /*2aa60*/  LDL.LU R4, [R1+0x714] ;  /* 0x0007140001047983 */ /* 0x001ee20000300800 */
[----:B--2---:R-:W-:-:S05]  /*2aa70*/  IADD3 R15, P0, R11, R28, RZ ;  /* 0x0000001c0b0f7210 */ /* 0x004fca0007f1e0ff */
[----:B------:R0:W-:Y:S01]  /*2aa80*/  STL [R1+0x5c90], R15 ;  /* 0x005c900f01007387 */ /* 0x0001e20000100800 */
[C---:B------:R-:W-:Y:S01]  /*2aa90*/  IMAD.X R16, R10.reuse, 0x1, R2, P6 ;  /* 0x000000010a107824 */ /* 0x040fe200030e0602 */
[----:B0-----:R-:W-:Y:S01]  /*2aaa0*/  IADD3 R15, P6, R11, R27, RZ ;  /* 0x0000001b0b0f7210 */ /* 0x001fe20007fde0ff */
[----:B------:R-:W-:-:S03]  /*2aab0*/  IMAD.X R10, R10, 0x1, R0, P5 ;  /* 0x000000010a0a7824 */ /* 0x000fc600028e0600 */
[----:B------:R-:W-:Y:S04]  /*2aac0*/  STL [R1+0x5c5c], R16 ;  /* 0x005c5c1001007387 */ /* 0x000fe80000100800 */
[----:B------:R-:W2:Y:S04]  /*2aad0*/  LDL.LU R11, [R1+0x5d4] ;  /* 0x0005d400010b7983 */ /* 0x000ea80000300800 */
[----:B------:R4:W-:Y:S04]  /*2aae0*/  STL [R1+0x5c98], R15 ;  /* 0x005c980f01007387 */ /* 0x0009e80000100800 */
[----:B------:R0:W-:Y:S01]  /*2aaf0*/  STL [R1+0x5c64], R10 ;  /* 0x005c640a01007387 */ /* 0x0001e20000100800 */
[----:B----4-:R-:W-:-:S03]  /*2ab00*/  IADD3 R15, P5, R14, R28, RZ ;  /* 0x0000001c0e0f7210 */ /* 0x010fc60007fbe0ff */
[----:B0-----:R-:W4:Y:S04]  /*2ab10*/  LDL.LU R10, [R1+0x718] ;  /* 0x00071800010a7983 */ /* 0x001f280000300800 */
[----:B------:R0:W-:Y:S01]  /*2ab20*/  STL [R1+0x5ca0], R15 ;  /* 0x005ca00f01007387 */ /* 0x0001e20000100800 */
[C---:B------:R-:W-:Y:S01]  /*2ab30*/  IMAD.X R16, R9.reuse, 0x1, R2, P4 ;  /* 0x0000000109107824 */ /* 0x040fe200020e0602 */
[----:B0-----:R-:W-:Y:S01]  /*2ab40*/  IADD3 R15, P4, R14, R27, RZ ;  /* 0x0000001b0e0f7210 */ /* 0x001fe20007f9e0ff */
[----:B------:R-:W-:-:S03]  /*2ab50*/  IMAD.X R9, R9, 0x1, R0, P3 ;  /* 0x0000000109097824 */ /* 0x000fc600018e0600 */
[----:B------:R-:W-:Y:S04]  /*2ab60*/  STL [R1+0x5c6c], R16 ;  /* 0x005c6c1001007387 */ /* 0x000fe80000100800 */
[----:B------:R-:W4:Y:S04]  /*2ab70*/  LDL.LU R14, [R1+0x5dc] ;  /* 0x0005dc00010e7983 */ /* 0x000f280000300800 */
[----:B------:R5:W-:Y:S04]  /*2ab80*/  STL [R1+0x5ca8], R15 ;  /* 0x005ca80f01007387 */ /* 0x000be80000100800 */
[----:B------:R0:W-:Y:S01]  /*2ab90*/  STL [R1+0x5c74], R9 ;  /* 0x005c740901007387 */ /* 0x0001e20000100800 */
[----:B-----5:R-:W-:-:S03]  /*2aba0*/  IADD3 R15, P3, R8, R28, RZ ;  /* 0x0000001c080f7210 */ /* 0x020fc60007f7e0ff */
[----:B0-----:R-:W5:Y:S04]  /*2abb0*/  LDL.LU R9, [R1+0x71c] ;  /* 0x00071c0001097983 */ /* 0x001f680000300800 */
[----:B------:R0:W-:Y:S01]  /*2abc0*/  STL [R1+0x5cb0], R15 ;  /* 0x005cb00f01007387 */ /* 0x0001e20000100800 */
[C---:B---3--:R-:W-:Y:S01]  /*2abd0*/  IMAD.X R16, R7.reuse, 0x1, R2, P2 ;  /* 0x0000000107107824 */ /* 0x048fe200010e0602 */
        /* <DEDUP_REMOVED lines=49> */
[C---:B-----5:R-:W-:Y:S01]  /*2aef0*/  IMAD.X R16, R9.reuse, 0x1, R2, P6 ;  /* 0x0000000109107824 */ /* 0x060fe200030e0602 */
[----:B0-----:R-:W-:Y:S02]  /*2af00*/  IADD3 R15, P6, R14, R27, RZ ;  /* 0x0000001b0e0f7210 */ /* 0x001fe40007fde0ff */
[----:B------:R-:W5:Y:S04]  /*2af10*/  LDL.LU R14, [R1+0x61c] ;  /* 0x00061c00010e7983 */ /* 0x000f680000300800 */
[----:B------:R0:W-:Y:S04]  /*2af20*/  STL [R1+0x5ccc], R16 ;  /* 0x005ccc1001007387 */ /* 0x0001e80000100800 */
[----:B------:R3:W-:Y:S01]  /*2af30*/  STL [R1+0x5d08], R15 ;  /* 0x005d080f01007387 */ /* 0x0007e20000100800 */
[----:B0-----:R-:W-:-:S03]  /*2af40*/  IMAD.X R16, R9, 0x1, R0, P5 ;  /* 0x0000000109107824 */ /* 0x001fc600028e0600 */
[----:B------:R-:W5:Y:S04]  /*2af50*/  LDL.LU R9, [R1+0x734] ;  /* 0x0007340001097983 */ /* 0x000f680000300800 */
[----:B------:R0:W-:Y:S01]  /*2af60*/  STL [R1+0x5cd4], R16 ;  /* 0x005cd41001007387 */ /* 0x0001e20000100800 */
[----:B---3--:R-:W-:-:S05]  /*2af70*/  IADD3 R15, P5, R8, R28, RZ ;  /* 0x0000001c080f7210 */ /* 0x008fca0007fbe0ff */
[----:B------:R1:W-:Y:S01]  /*2af80*/  STL [R1+0x5d10], R15 ;  /* 0x005d100f01007387 */ /* 0x0003e20000100800 */
[C---:B0-----:R-:W-:Y:S01]  /*2af90*/  IMAD.X R16, R7.reuse, 0x1, R2, P4 ;  /* 0x0000000107107824 */ /* 0x041fe200020e0602 */
[----:B-1----:R-:W-:Y:S02]  /*2afa0*/  IADD3 R15, P4, R8, R27, RZ ;  /* 0x0000001b080f7210 */ /* 0x002fe40007f9e0ff */
[----:B------:R-:W3:Y:S04]  /*2afb0*/  LDL.LU R8, [R1+0x624] ;  /* 0x0006240001087983 */ /* 0x000ee80000300800 */
[----:B------:R0:W-:Y:S04]  /*2afc0*/  STL [R1+0x5cdc], R16 ;  /* 0x005cdc1001007387 */ /* 0x0001e80000100800 */
[----:B------:R1:W-:Y:S01]  /*2afd0*/  STL [R1+0x5d18], R15 ;  /* 0x005d180f01007387 */ /* 0x0003e20000100800 */
[----:B0-----:R-:W-:-:S03]  /*2afe0*/  IMAD.X R16, R7, 0x1, R0, P3 ;  /* 0x0000000107107824 */ /* 0x001fc600018e0600 */
[----:B------:R-:W3:Y:S01]  /*2aff0*/  LDL.LU R7, [R1+0x738] ;  /* 0x0007380001077983 */ /* 0x000ee20000300800 */
[----:B-1----:R-:W-:-:S03]  /*2b000*/  IADD3 R15, P3, R13, R28, RZ ;  /* 0x0000001c0d0f7210 */ /* 0x002fc60007f7e0ff */
[----:B------:R0:W-:Y:S04]  /*2b010*/  STL [R1+0x5ce4], R16 ;  /* 0x005ce41001007387 */ /* 0x0001e80000100800 */
        /* <DEDUP_REMOVED lines=11> */
[----:B0-----:R-:W-:Y:S01]  /*2b0d0*/  IMAD.X R16, R3, 0x1, R2, P0 ;  /* 0x0000000103107824 */ /* 0x001fe200000e0602 */
[----:B-1----:R-:W-:Y:S01]  /*2b0e0*/  IADD3 R15, P0, R5, R27, RZ ;  /* 0x0000001b050f7210 */ /* 0x002fe20007f1e0ff */
[----:B------:R-:W-:-:S03]  /*2b0f0*/  IMAD.X R5, R3, 0x1, R0, P6 ;  /* 0x0000000103057824 */ /* 0x000fc600030e0600 */
[----:B------:R0:W-:Y:S04]  /*2b100*/  STL [R1+0x5cfc], R16 ;  /* 0x005cfc1001007387 */ /* 0x0001e80000100800 */
[----:B------:R-:W3:Y:S04]  /*2b110*/  LDL.LU R3, [R1+0x638] ;  /* 0x0006380001037983 */ /* 0x000ee80000300800 */
[----:B------:R-:W-:Y:S04]  /*2b120*/  STL [R1+0x5d38], R15 ;  /* 0x005d380f01007387 */ /* 0x000fe80000100800 */
        /* <DEDUP_REMOVED lines=8> */
[----:B------:R-:W-:Y:S04]  /*2b1b0*/  STL [R1+0x5d48], R16 ;  /* 0x005d481001007387 */ /* 0x000fe80000100800 */
[----:B------:R-:W3:Y:S04]  /*2b1c0*/  LDL.LU R4, [R1+0x644] ;  /* 0x0006440001047983 */ /* 0x000ee80000300800 */
        /* <DEDUP_REMOVED lines=9> */
[----:B0-----:R-:W2:Y:S04]  /*2b260*/  LDL.LU R11, [R1+0x64c] ;  /* 0x00064c00010b7983 */ /* 0x001ea80000300800 */
[----:B------:R0:W-:Y:S01]  /*2b270*/  STL [R1+0x5d24], R10 ;  /* 0x005d240a01007387 */ /* 0x0001e20000100800 */
[----:B-----5:R-:W-:-:S03]  /*2b280*/  IADD3 R15, P2, R14, R28, RZ ;  /* 0x0000001c0e0f7210 */ /* 0x020fc60007f5e0ff */
[----:B0-----:R-:W4:Y:S04]  /*2b290*/  LDL.LU R10, [R1+0x748] ;  /* 0x00074800010a7983 */ /* 0x001f280000300800 */
[----:B------:R0:W-:Y:S01]  /*2b2a0*/  STL [R1+0x5d60], R15 ;  /* 0x005d600f01007387 */ /* 0x0001e20000100800 */
[C---:B------:R-:W-:Y:S01]  /*2b2b0*/  IMAD.X R17, R9.reuse, 0x1, R2, P1 ;  /* 0x0000000109117824 */ /* 0x040fe200008e0602 */
[----:B------:R-:W-:Y:S01]  /*2b2c0*/  IADD3 R16, P1, R14, R27, RZ ;  /* 0x0000001b0e107210 */ /* 0x000fe20007f3e0ff */
[----:B0-----:R-:W-:-:S03]  /*2b2d0*/  IMAD.X R15, R9, 0x1, R0, P0 ;  /* 0x00000001090f7824 */ /* 0x001fc600000e0600 */
[----:B------:R-:W-:Y:S04]  /*2b2e0*/  STL [R1+0x5d2c], R17 ;  /* 0x005d2c1101007387 */ /* 0x000fe80000100800 */
[----:B------:R-:W-:Y:S04]  /*2b2f0*/  STL [R1+0x5d68], R16 ;  /* 0x005d681001007387 */ /* 0x000fe80000100800 */
[----:B------:R-:W5:Y:S04]  /*2b300*/  LDL.LU R9, [R1+0x654] ;  /* 0x0006540001097983 */ /* 0x000f680000300800 */
[----:B------:R0:W-:Y:S01]  /*2b310*/  STL [R1+0x5d34], R15 ;  /* 0x005d340f01007387 */ /* 0x0001e20000100800 */
[----:B---3--:R-:W-:-:S03]  /*2b320*/  IADD3 R14, P0, R8, R28, RZ ;  /* 0x0000001c080e7210 */ /* 0x008fc60007f1e0ff */
[----:B0-----:R-:W3:Y:S04]  /*2b330*/  LDL.LU R15, [R1+0x74c] ;  /* 0x00074c00010f7983 */ /* 0x001ee80000300800 */
[----:B------:R0:W-:Y:S02]  /*2b340*/  STL [R1+0x5d70], R14 ;  /* 0x005d700e01007387 */ /* 0x0001e40000100800 */
[C---:B0-----:R-:W-:Y:S01]  /*2b350*/  IMAD.X R14, R7.reuse, 0x1, R2, P6 ;  /* 0x00000001070e7824 */ /* 0x041fe200030e0602 */
[----:B------:R-:W-:Y:S01]  /*2b360*/  IADD3 R8, P6, R8, R27, RZ ;  /* 0x0000001b08087210 */ /* 0x000fe20007fde0ff */
[----:B------:R-:W-:-:S03]  /*2b370*/  IMAD.X R7, R7, 0x1, R0, P5 ;  /* 0x0000000107077824 */ /* 0x000fc600028e0600 */
[----:B------:R-:W-:Y:S04]  /*2b380*/  STL [R1+0x5d3c], R14 ;  /* 0x005d3c0e01007387 */ /* 0x000fe80000100800 */
[----:B------:R0:W-:Y:S04]  /*2b390*/  STL [R1+0x5d78], R8 ;  /* 0x005d780801007387 */ /* 0x0001e80000100800 */
[----:B0-----:R-:W3:Y:S01]  /*2b3a0*/  LDL.LU R8, [R1+0x65c] ;  /* 0x00065c0001087983 */ /* 0x001ee20000300800 */
[----:B------:R-:W-:-:S03]  /*2b3b0*/  IADD3 R14, P5, R13, R28, RZ ;  /* 0x0000001c0d0e7210 */ /* 0x000fc60007fbe0ff */
[----:B------:R0:W-:Y:S04]  /*2b3c0*/  STL [R1+0x5d44], R7 ;  /* 0x005d440701007387 */ /* 0x0001e80000100800 */
[----:B0-----:R-:W3:Y:S04]  /*2b3d0*/  LDL.LU R7, [R1+0x750] ;  /* 0x0007500001077983 */ /* 0x001ee80000300800 */
[----:B------:R0:W-:Y:S02]  /*2b3e0*/  STL [R1+0x5d80], R14 ;  /* 0x005d800e01007387 */ /* 0x0001e40000100800 */
[C---:B0-----:R-:W-:Y:S01]  /*2b3f0*/  IMAD.X R14, R6.reuse, 0x1, R2, P4 ;  /* 0x00000001060e7824 */ /* 0x041fe200020e0602 */
[----:B------:R-:W-:Y:S01]  /*2b400*/  IADD3 R13, P4, R13, R27, RZ ;  /* 0x0000001b0d0d7210 */ /* 0x000fe20007f9e0ff */
[----:B------:R-:W-:-:S03]  /*2b410*/  IMAD.X R6, R6, 0x1, R0, P3 ;  /* 0x0000000106067824 */ /* 0x000fc600018e0600 */
[----:B------:R0:W-:Y:S04]  /*2b420*/  STL [R1+0x5d4c], R14 ;  /* 0x005d4c0e01007387 */ /* 0x0001e80000100800 */
[----:B0-----:R-:W3:Y:S04]  /*2b430*/  LDL.LU R14, [R1+0x660] ;  /* 0x00066000010e7983 */ /* 0x001ee80000300800 */
[----:B------:R0:W-:Y:S04]  /*2b440*/  STL [R1+0x5d88], R13 ;  /* 0x005d880d01007387 */ /* 0x0001e80000100800 */
[----:B------:R1:W-:Y:S01]  /*2b450*/  STL [R1+0x5d54], R6 ;  /* 0x005d540601007387 */ /* 0x0003e20000100800 */
[----:B0-----:R-:W-:-:S03]  /*2b460*/  IADD3 R13, P3, R3, R28, RZ ;  /* 0x0000001c030d7210 */ /* 0x001fc60007f7e0ff */
[----:B-1----:R-:W3:Y:S04]  /*2b470*/  LDL.LU R6, [R1+0x754] ;  /* 0x0007540001067983 */ /* 0x002ee80000300800 */
[----:B------:R0:W-:Y:S01]  /*2b480*/  STL [R1+0x5d90], R13 ;  /* 0x005d900d01007387 */ /* 0x0001e20000100800 */
[----:B------:R-:W-:Y:S01]  /*2b490*/  IMAD.X R16, R5, 0x1, R2, P2 ;  /* 0x0000000105107824 */ /* 0x000fe200010e0602 */
[----:B0-----:R-:W-:Y:S02]  /*2b4a0*/  IADD3 R13, P2, R3, R27, RZ ;  /* 0x0000001b030d7210 */ /* 0x001fe40007f5e0ff */
[----:B------:R-:W3:Y:S04]  /*2b4b0*/  LDL.LU R3, [R1+0x668] ;  /* 0x0006680001037983 */ /* 0x000ee80000300800 */
[----:B------:R0:W-:Y:S04]  /*2b4c0*/  STL [R1+0x5d5c], R16 ;  /* 0x005d5c1001007387 */ /* 0x0001e80000100800 */
[----:B------:R1:W-:Y:S01]  /*2b4d0*/  STL [R1+0x5d98], R13 ;  /* 0x005d980d01007387 */ /* 0x0003e20000100800 */
[----:B0-----:R-:W-:Y:S01]  /*2b4e0*/  IMAD.X R16, R5, 0x1, R0, P1 ;  /* 0x0000000105107824 */ /* 0x001fe200008e0600 */
[----:B------:R-:W-:-:S02]  /*2b4f0*/  IADD3 R5, P1, R4, R28, RZ ;  /* 0x0000001c04057210 */ /* 0x000fc40007f3e0ff */
[----:B-1----:R-:W3:Y:S04]  /*2b500*/  LDL.LU R13, [R1+0x758] ;  /* 0x00075800010d7983 */ /* 0x002ee80000300800 */
[----:B------:R0:W-:Y:S04]  /*2b510*/  STL [R1+0x5d64], R16 ;  /* 0x005d641001007387 */ /* 0x0001e80000100800 */
[----:B------:R1:W-:Y:S01]  /*2b520*/  STL [R1+0x5da0], R5 ;  /* 0x005da00501007387 */ /* 0x0003e20000100800 */
[----:B------:R-:W-:Y:S01]  /*2b530*/  IMAD.X R17, R12, 0x1, R2, P0 ;  /* 0x000000010c117824 */ /* 0x000fe200000e0602 */
[----:B0-----:R-:W-:-:S02]  /*2b540*/  IADD3 R16, P0, R4, R27, RZ ;  /* 0x0000001b04107210 */ /* 0x001fc40007f1e0ff */
[----:B-1----:R-:W3:Y:S04]  /*2b550*/  LDL.LU R5, [R1+0x670] ;  /* 0x0006700001057983 */ /* 0x002ee80000300800 */
[----:B------:R-:W-:Y:S04]  /*2b560*/  STL [R1+0x5d6c], R17 ;  /* 0x005d6c1101007387 */ /* 0x000fe80000100800 */
[----:B------:R-:W3:Y:S01]  /*2b570*/  LDL.LU R4, [R1+0x75c] ;  /* 0x00075c0001047983 */ /* 0x000ee20000300800 */
[----:B------:R-:W-:-:S03]  /*2b580*/  IMAD.X R12, R12, 0x1, R0, P6 ;  /* 0x000000010c0c7824 */ /* 0x000fc600030e0600 */
[----:B------:R-:W-:Y:S04]  /*2b590*/  STL [R1+0x5da8], R16 ;  /* 0x005da81001007387 */ /* 0x000fe80000100800 */
[----:B------:R0:W-:Y:S04]  /*2b5a0*/  STL [R1+0x5d74], R12 ;  /* 0x005d740c01007387 */ /* 0x0001e80000100800 */
[----:B0-----:R-:W3:Y:S01]  /*2b5b0*/  LDL.LU R12, [R1+0x674] ;  /* 0x00067400010c7983 */ /* 0x001ee20000300800 */
[----:B--2---:R-:W-:-:S05]  /*2b5c0*/  IADD3 R16, P6, R11, R28, RZ ;  /* 0x0000001c0b107210 */ /* 0x004fca0007fde0ff */
[----:B------:R0:W-:Y:S01]  /*2b5d0*/  STL [R1+0x5db0], R16 ;  /* 0x005db01001007387 */ /* 0x0001e20000100800 */
[C---:B----4-:R-:W-:Y:S01]  /*2b5e0*/  IMAD.X R17, R10.reuse, 0x1, R2, P5 ;  /* 0x000000010a117824 */ /* 0x050fe200028e0602 */
[----:B0-----:R-:W-:Y:S01]  /*2b5f0*/  IADD3 R16, P5, R11, R27, RZ ;  /* 0x0000001b0b107210 */ /* 0x001fe20007fbe0ff */
[----:B------:R-:W-:-:S03]  /*2b600*/  IMAD.X R10, R10, 0x1, R0, P4 ;  /* 0x000000010a0a7824 */ /* 0x000fc600020e0600 */
[----:B------:R5:W-:Y:S04]  /*2b610*/  STL [R1+0x5d7c], R17 ;  /* 0x005d7c1101007387 */ /* 0x000be80000100800 */
[----:B------:R-:W2:Y:S04]  /*2b620*/  LDL.LU R11, [R1+0x760] ;  /* 0x00076000010b7983 */ /* 0x000ea80000300800 */
[----:B------:R-:W-:Y:S04]  /*2b630*/  STL [R1+0x5db8], R16 ;  /* 0x005db81001007387 */ /* 0x000fe80000100800 */
[----:B------:R0:W-:Y:S01]  /*2b640*/  STL [R1+0x5d84], R10 ;  /* 0x005d840a01007387 */ /* 0x0001e20000100800 */
[----:B-----5:R-:W-:-:S03]  /*2b650*/  IADD3 R17, P4, R9, R28, RZ ;  /* 0x0000001c09117210 */ /* 0x020fc60007f9e0ff */
[----:B0-----:R-:W4:Y:S04]  /*2b660*/  LDL.LU R10, [R1+0x67c] ;  /* 0x00067c00010a7983 */ /* 0x001f280000300800 */
[----:B------:R0:W-:Y:S01]  /*2b670*/  STL [R1+0x5dc0], R17 ;  /* 0x005dc01101007387 */ /* 0x0001e20000100800 */
[----:B---3--:R-:W-:Y:S01]  /*2b680*/  IMAD.X R16, R15, 0x1, R2, P3 ;  /* 0x000000010f107824 */ /* 0x008fe200018e0602 */
[----:B0-----:R-:W-:-:S04]  /*2b690*/  IADD3 R17, P3, R9, R27, RZ ;  /* 0x0000001b09117210 */ /* 0x001fc80007f7e0ff */
[----:B------:R0:W-:Y:S04]  /*2b6a0*/  STL [R1+0x5d8c], R16 ;  /* 0x005d8c1001007387 */ /* 0x0001e80000100800 */
[----:B------:R-:W3:Y:S04]  /*2b6b0*/  LDL.LU R9, [R1+0x764] ;  /* 0x0007640001097983 */ /* 0x000ee80000300800 */
[----:B------:R1:W-:Y:S01]  /*2b6c0*/  STL [R1+0x5dc8], R17 ;  /* 0x005dc81101007387 */ /* 0x0003e20000100800 */
[----:B0-----:R-:W-:-:S05]  /*2b6d0*/  IMAD.X R16, R15, 0x1, R0, P2 ;  /* 0x000000010f107824 */ /* 0x001fca00010e0600 */
[----:B------:R0:W-:Y:S01]  /*2b6e0*/  STL [R1+0x5d94], R16 ;  /* 0x005d941001007387 */ /* 0x0001e20000100800 */
[----:B-1----:R-:W-:-:S05]  /*2b6f0*/  IADD3 R17, P2, R8, R28, RZ ;  /* 0x0000001c08117210 */ /* 0x002fca0007f5e0ff */
[----:B------:R-:W-:Y:S01]  /*2b700*/  STL [R1+0x5dd0], R17 ;  /* 0x005dd01101007387 */ /* 0x000fe20000100800 */
[C---:B------:R-:W-:Y:S01]  /*2b710*/  IMAD.X R15, R7.reuse, 0x1, R2, P1 ;  /* 0x00000001070f7824 */ /* 0x040fe200008e0602 */
[----:B0-----:R-:W-:Y:S02]  /*2b720*/  IADD3 R16, P1, R8, R27, RZ ;  /* 0x0000001b08107210 */ /* 0x001fe40007f3e0ff */
[----:B------:R-:W5:Y:S04]  /*2b730*/  LDL.LU R8, [R1+0x680] ;  /* 0x0006800001087983 */ /* 0x000f680000300800 */
[----:B------:R0:W-:Y:S04]  /*2b740*/  STL [R1+0x5d9c], R15 ;  /* 0x005d9c0f01007387 */ /* 0x0001e80000100800 */
[----:B------:R1:W-:Y:S01]  /*2b750*/  STL [R1+0x5dd8], R16 ;  /* 0x005dd81001007387 */ /* 0x0003e20000100800 */
[----:B0-----:R-:W-:-:S03]  /*2b760*/  IMAD.X R15, R7, 0x1, R0, P0 ;  /* 0x00000001070f7824 */ /* 0x001fc600000e0600 */
[----:B------:R-:W5:Y:S04]  /*2b770*/  LDL.LU R7, [R1+0x768] ;  /* 0x0007680001077983 */ /* 0x000f680000300800 */
[----:B------:R0:W-:Y:S01]  /*2b780*/  STL [R1+0x5da4], R15 ;  /* 0x005da40f01007387 */ /* 0x0001e20000100800 */
[----:B-1----:R-:W-:-:S05]  /*2b790*/  IADD3 R16, P0, R14, R28, RZ ;  /* 0x0000001c0e107210 */ /* 0x002fca0007f1e0ff */
[----:B------:R1:W-:Y:S01]  /*2b7a0*/  STL [R1+0x5de0], R16 ;  /* 0x005de01001007387 */ /* 0x0003e20000100800 */
[----:B0-----:R-:W-:Y:S01]  /*2b7b0*/  IMAD.X R15, R6, 0x1, R2, P6 ;  /* 0x00000001060f7824 */ /* 0x001fe200030e0602 */
[----:B-1----:R-:W-:Y:S01]  /*2b7c0*/  IADD3 R16, P6, R14, R27, RZ ;  /* 0x0000001b0e107210 */ /* 0x002fe20007fde0ff */
[----:B------:R-:W-:-:S03]  /*2b7d0*/  IMAD.X R14, R6, 0x1, R0, P5 ;  /* 0x00000001060e7824 */ /* 0x000fc600028e0600 */
[----:B------:R0:W-:Y:S04]  /*2b7e0*/  STL [R1+0x5dac], R15 ;  /* 0x005dac0f01007387 */ /* 0x0001e80000100800 */
[----:B------:R-:W-:Y:S04]  /*2b7f0*/  STL [R1+0x5de8], R16 ;  /* 0x005de81001007387 */ /* 0x000fe80000100800 */
[----:B------:R-:W5:Y:S01]  /*2b800*/  LDL.LU R6, [R1+0x688] ;  /* 0x0006880001067983 */ /* 0x000f620000300800 */
[----:B0-----:R-:W-:-:S03]  /*2b810*/  IADD3 R15, P5, R3, R28, RZ ;  /* 0x0000001c030f7210 */ /* 0x001fc60007fbe0ff */
[----:B------:R0:W-:Y:S04]  /*2b820*/  STL [R1+0x5db4], R14 ;  /* 0x005db40e01007387 */ /* 0x0001e80000100800 */
[----:B------:R1:W-:Y:S01]  /*2b830*/  STL [R1+0x5df0], R15 ;  /* 0x005df00f01007387 */ /* 0x0003e20000100800 */
[----:B0-----:R-:W-:Y:S01]  /*2b840*/  IMAD.X R14, R13, 0x1, R2, P4 ;  /* 0x000000010d0e7824 */ /* 0x001fe200020e0602 */
[----:B-1----:R-:W-:Y:S02]  /*2b850*/  IADD3 R15, P4, R3, R27, RZ ;  /* 0x0000001b030f7210 */ /* 0x002fe40007f9e0ff */
[----:B------:R-:W5:Y:S04]  /*2b860*/  LDL.LU R3, [R1+0x76c] ;  /* 0x00076c0001037983 */ /* 0x000f680000300800 */
[----:B------:R0:W-:Y:S04]  /*2b870*/  STL [R1+0x5dbc], R14 ;  /* 0x005dbc0e01007387 */ /* 0x0001e80000100800 */
[----:B------:R1:W-:Y:S01]  /*2b880*/  STL [R1+0x5df8], R15 ;  /* 0x005df80f01007387 */ /* 0x0003e20000100800 */
[----:B0-----:R-:W-:Y:S01]  /*2b890*/  IMAD.X R14, R13, 0x1, R0, P3 ;  /* 0x000000010d0e7824 */ /* 0x001fe200018e0600 */
[----:B-1----:R-:W-:-:S04]  /*2b8a0*/  IADD3 R15, P3, R5, R28, RZ ;  /* 0x0000001c050f7210 */ /* 0x002fc80007f7e0ff */
[----:B------:R0:W-:Y:S01]  /*2b8b0*/  STL [R1+0x5dc4], R14 ;  /* 0x005dc40e01007387 */ /* 0x0001e20000100800 */
[----:B------:R-:W-:-:S03]  /*2b8c0*/  IMAD.X R13, R4, 0x1, R2, P2 ;  /* 0x00000001040d7824 */ /* 0x000fc600010e0602 */
        /* <DEDUP_REMOVED lines=10> */
[C---:B--2---:R-:W-:Y:S01]  /*2b970*/  IMAD.X R13, R11.reuse, 0x1, R2, P0 ;  /* 0x000000010b0d7824 */ /* 0x044fe200000e0602 */
[----:B------:R-:W-:Y:S01]  /*2b980*/  IADD3 R12, P0, R12, R27, RZ ;  /* 0x0000001b0c0c7210 */ /* 0x000fe20007f1e0ff */
[----:B------:R-:W-:-:S03]  /*2b990*/  IMAD.X R11, R11, 0x1, R0, P6 ;  /* 0x000000010b0b7824 */ /* 0x000fc600030e0600 */
[----:B------:R-:W-:Y:S04]  /*2b9a0*/  STL [R1+0x5ddc], R13 ;  /* 0x005ddc0d01007387 */ /* 0x000fe80000100800 */
[----:B------:R-:W2:Y:S04]  /*2b9b0*/  LDL.LU R18, [R1+0x694] ;  /* 0x0006940001127983 */ /* 0x000ea80000300800 */
[----:B------:R4:W-:Y:S04]  /*2b9c0*/  STL [R1+0x5e18], R12 ;  /* 0x005e180c01007387 */ /* 0x0009e80000100800 */
[----:B------:R3:W-:Y:S04]  /*2b9d0*/  STL [R1+0x5de4], R11 ;  /* 0x005de40b01007387 */ /* 0x0007e80000100800 */
[----:B------:R-:W2:Y:S01]  /*2b9e0*/  LDL.LU R17, [R1+0x774] ;  /* 0x0007740001117983 */ /* 0x000ea20000300800 */
[----:B----4-:R-:W-:-:S05]  /*2b9f0*/  IADD3 R12, P6, R10, R28, RZ ;  /* 0x0000001c0a0c7210 */ /* 0x010fca0007fde0ff */
[----:B------:R-:W-:Y:S04]  /*2ba00*/  STL [R1+0x5e20], R12 ;  /* 0x005e200c01007387 */ /* 0x000fe80000100800 */
[----:B------:R-:W4:Y:S01]  /*2ba10*/  LDL.LU R16, [R1+0x69c] ;  /* 0x00069c0001107983 */ /* 0x000f220000300800 */
[----:B---3--:R-:W-:Y:S01]  /*2ba20*/  IMAD.X R11, R9, 0x1, R2, P5 ;  /* 0x00000001090b7824 */ /* 0x008fe200028e0602 */
[----:B------:R-:W-:-:S04]  /*2ba30*/  IADD3 R10, P5, R10, R27, RZ ;  /* 0x0000001b0a0a7210 */ /* 0x000fc80007fbe0ff */
[----:B------:R-:W-:Y:S04]  /*2ba40*/  STL [R1+0x5dec], R11 ;  /* 0x005dec0b01007387 */ /* 0x000fe80000100800 */
[----:B------:R-:W3:Y:S04]  /*2ba50*/  LDL.LU R15, [R1+0x778] ;  /* 0x00077800010f7983 */ /* 0x000ee80000300800 */
[----:B------:R0:W-:Y:S04]  /*2ba60*/  STL [R1+0x5e28], R10 ;  /* 0x005e280a01007387 */ /* 0x0001e80000100800 */
[----:B------:R-:W3:Y:S01]  /*2ba70*/  LDL.LU R14, [R1+0x6a0] ;  /* 0x0006a000010e7983 */ /* 0x000ee20000300800 */
[----:B0-----:R-:W-:-:S05]  /*2ba80*/  IMAD.X R10, R9, 0x1, R0, P4 ;  /* 0x00000001090a7824 */ /* 0x001fca00020e0600 */
[----:B------:R-:W-:Y:S04]  /*2ba90*/  STL [R1+0x5df4], R10 ;  /* 0x005df40a01007387 */ /* 0x000fe80000100800 */
[----:B------:R-:W3:Y:S01]  /*2baa0*/  LDL.LU R13, [R1+0x77c] ;  /* 0x00077c00010d7983 */ /* 0x000ee20000300800 */
[----:B-----5:R-:W-:-:S05]  /*2bab0*/  IADD3 R9, P4, R8, R28, RZ ;  /* 0x0000001c08097210 */ /* 0x020fca0007f9e0ff */
[----:B------:R0:W-:Y:S04]  /*2bac0*/  STL [R1+0x5e30], R9 ;  /* 0x005e300901007387 */ /* 0x0001e80000100800 */
[----:B------:R-:W5:Y:S01]  /*2bad0*/  LDL.LU R12, [R1+0x6a8] ;  /* 0x0006a800010c7983 */ /* 0x000f620000300800 */
[----:B0-----:R-:W-:Y:S01]  /*2bae0*/  IMAD.X R9, R7, 0x1, R2, P3 ;  /* 0x0000000107097824 */ /* 0x001fe200018e0602 */
[----:B------:R-:W-:-:S04]  /*2baf0*/  IADD3 R8, P3, R8, R27, RZ ;  /* 0x0000001b08087210 */ /* 0x000fc80007f7e0ff */
[----:B------:R-:W-:Y:S04]  /*2bb00*/  STL [R1+0x5dfc], R9 ;  /* 0x005dfc0901007387 */ /* 0x000fe80000100800 */
[----:B------:R-:W5:Y:S04]  /*2bb10*/  LDL.LU R11, [R1+0x780] ;  /* 0x00078000010b7983 */ /* 0x000f680000300800 */
[----:B------:R0:W-:Y:S04]  /*2bb20*/  STL [R1+0x5e38], R8 ;  /* 0x005e380801007387 */ /* 0x0001e80000100800 */
[----:B------:R-:W5:Y:S01]  /*2bb30*/  LDL.LU R10, [R1+0x6b0] ;  /* 0x0006b000010a7983 */ /* 0x000f620000300800 */
[----:B0-----:R-:W-:-:S05]  /*2bb40*/  IMAD.X R8, R7, 0x1, R0, P2 ;  /* 0x0000000107087824 */ /* 0x001fca00010e0600 */
[----:B------:R0:W-:Y:S04]  /*2bb50*/  STL [R1+0x5e04], R8 ;  /* 0x005e040801007387 */ /* 0x0001e80000100800 */
[----:B------:R-:W5:Y:S01]  /*2bb60*/  LDL.LU R9, [R1+0x784] ;  /* 0x0007840001097983 */ /* 0x000f620000300800 */
[----:B------:R-:W-:-:S05]  /*2bb70*/  IADD3 R7, P2, R6, R28, RZ ;  /* 0x0000001c06077210 */ /* 0x000fca0007f5e0ff */
[----:B------:R1:W-:Y:S04]  /*2bb80*/  STL [R1+0x5e40], R7 ;  /* 0x005e400701007387 */ /* 0x0003e80000100800 */
[----:B0-----:R-:W5:Y:S01]  /*2bb90*/  LDL.LU R8, [R1+0x6b4] ;  /* 0x0006b40001087983 */ /* 0x001f620000300800 */
[----:B-1----:R-:W-:Y:S01]  /*2bba0*/  IMAD.X R7, R3, 0x1, R2, P1 ;  /* 0x0000000103077824 */ /* 0x002fe200008e0602 */
[----:B------:R-:W-:-:S04]  /*2bbb0*/  IADD3 R6, P1, R6, R27, RZ ;  /* 0x0000001b06067210 */ /* 0x000fc80007f3e0ff */
[----:B------:R0:W-:Y:S04]  /*2bbc0*/  STL [R1+0x5e0c], R7 ;  /* 0x005e0c0701007387 */ /* 0x0001e80000100800 */
[----:B0-----:R-:W5:Y:S04]  /*2bbd0*/  LDL.LU R7, [R1+0x788] ;  /* 0x0007880001077983 */ /* 0x001f680000300800 */
[----:B------:R0:W-:Y:S02]  /*2bbe0*/  STL [R1+0x5e48], R6 ;  /* 0x005e480601007387 */ /* 0x0001e40000100800 */
[----:B0-----:R-:W-:Y:S01]  /*2bbf0*/  IMAD.X R6, R3, 0x1, R0, P0 ;  /* 0x0000000103067824 */ /* 0x001fe200000e0600 */
[----:B------:R-:W-:Y:S01]  /*2bc00*/  IADD3 R19, P0, R5, R28, RZ ;  /* 0x0000001c05137210 */ /* 0x000fe20007f1e0ff */
[----:B------:R-:W5:Y:S04]  /*2bc10*/  LDL.LU R3, [R1+0x6bc] ;  /* 0x0006bc0001037983 */ /* 0x000f680000300800 */
[----:B------:R0:W-:Y:S04]  /*2bc20*/  STL [R1+0x5e14], R6 ;  /* 0x005e140601007387 */ /* 0x0001e80000100800 */
[----:B0-----:R-:W5:Y:S01]  /*2bc30*/  LDL.LU R6, [R1+0x78c] ;  /* 0x00078c0001067983 */ /* 0x001f620000300800 */
[----:B------:R-:W-:-:S03]  /*2bc40*/  IMAD.X R20, R4, 0x1, R2, P6 ;  /* 0x0000000104147824 */ /* 0x000fc600030e0602 */
        /* <DEDUP_REMOVED lines=8> */
[----:B--2---:R-:W-:-:S05]  /*2bcd0*/  IADD3 R19, P5, R18, R28, RZ ;  /* 0x0000001c12137210 */ /* 0x004fca0007fbe0ff */
[----:B------:R0:W-:Y:S01]  /*2bce0*/  STL [R1+0x5e60], R19 ;  /* 0x005e601301007387 */ /* 0x0001e20000100800 */
[C---:B------:R-:W-:Y:S01]  /*2bcf0*/  IMAD.X R20, R17.reuse, 0x1, R2, P4 ;  /* 0x0000000111147824 */ /* 0x040fe200020e0602 */
[----:B0-----:R-:W-:Y:S01]  /*2bd00*/  IADD3 R19, P4, R18, R27, RZ ;  /* 0x0000001b12137210 */ /* 0x001fe20007f9e0ff */
[----:B------:R-:W-:-:S03]  /*2bd10*/  IMAD.X R18, R17, 0x1, R0, P3 ;  /* 0x0000000111127824 */ /* 0x000fc600018e0600 */
[----:B------:R-:W-:Y:S01]  /*2bd20*/  STL [R1+0x5e2c], R20 ;  /* 0x005e2c1401007387 */ /* 0x000fe20000100800 */
[----:B----4-:R-:W-:-:S03]  /*2bd30*/  IADD3 R17, P3, R16, R28, RZ ;  /* 0x0000001c10117210 */ /* 0x010fc60007f7e0ff */
[----:B------:R3:W-:Y:S04]  /*2bd40*/  STL [R1+0x5e68], R19 ;  /* 0x005e681301007387 */ /* 0x0007e80000100800 */
[----:B------:R0:W-:Y:S04]  /*2bd50*/  STL [R1+0x5e34], R18 ;  /* 0x005e341201007387 */ /* 0x0001e80000100800 */
[----:B------:R1:W-:Y:S01]  /*2bd60*/  STL [R1+0x5e70], R17 ;  /* 0x005e701101007387 */ /* 0x0003e20000100800 */
[C---:B---3--:R-:W-:Y:S01]  /*2bd70*/  IMAD.X R19, R15.reuse, 0x1, R2, P2 ;  /* 0x000000010f137824 */ /* 0x048fe200010e0602 */
[----:B0-----:R-:W-:Y:S01]  /*2bd80*/  IADD3 R18, P2, R16, R27, RZ ;  /* 0x0000001b10127210 */ /* 0x001fe20007f5e0ff */
[----:B-1----:R-:W-:-:S03]  /*2bd90*/  IMAD.X R17, R15, 0x1, R0, P1 ;  /* 0x000000010f117824 */ /* 0x002fc600008e0600 */
[----:B------:R-:W-:Y:S01]  /*2bda0*/  STL [R1+0x5e3c], R19 ;  /* 0x005e3c1301007387 */ /* 0x000fe20000100800 */
[----:B------:R-:W-:-:S03]  /*2bdb0*/  IADD3 R16, P1, R14, R28, RZ ;  /* 0x0000001c0e107210 */ /* 0x000fc60007f3e0ff */
[----:B------:R-:W-:Y:S04]  /*2bdc0*/  STL [R1+0x5e78], R18 ;  /* 0x005e781201007387 */ /* 0x000fe80000100800 */
[----:B------:R-:W-:Y:S04]  /*2bdd0*/  STL [R1+0x5e44], R17 ;  /* 0x005e441101007387 */ /* 0x000fe80000100800 */
[----:B------:R-:W-:Y:S01]  /*2bde0*/  STL [R1+0x5e80], R16 ;  /* 0x005e801001007387 */ /* 0x000fe20000100800 */
[C---:B------:R-:W-:Y:S01]  /*2bdf0*/  IMAD.X R15, R13.reuse, 0x1, R2, P0 ;  /* 0x000000010d0f7824 */ /* 0x040fe200000e0602 */
[----:B------:R-:W-:Y:S01]  /*2be00*/  IADD3 R14, P0, R14, R27, RZ ;  /* 0x0000001b0e0e7210 */ /* 0x000fe20007f1e0ff */
[----:B------:R-:W-:-:S03]  /*2be10*/  IMAD.X R13, R13, 0x1, R0, P6 ;  /* 0x000000010d0d7824 */ /* 0x000fc600030e0600 */
[----:B------:R5:W-:Y:S04]  /*2be20*/  STL [R1+0x5e4c], R15 ;  /* 0x005e4c0f01007387 */ /* 0x000be80000100800 */
[----:B------:R0:W-:Y:S04]  /*2be30*/  STL [R1+0x5e88], R14 ;  /* 0x005e880e01007387 */ /* 0x0001e80000100800 */
[----:B------:R1:W-:Y:S01]  /*2be40*/  STL [R1+0x5e54], R13 ;  /* 0x005e540d01007387 */ /* 0x0003e20000100800 */
[----:B-----5:R-:W-:-:S05]  /*2be50*/  IADD3 R15, P6, R12, R28, RZ ;  /* 0x0000001c0c0f7210 */ /* 0x020fca0007fde0ff */
[----:B------:R-:W-:Y:S01]  /*2be60*/  STL [R1+0x5e8c], R15 ;  /* 0x005e8c0f01007387 */ /* 0x000fe20000100800 */
[C---:B0-----:R-:W-:Y:S01]  /*2be70*/  IMAD.X R14, R11.reuse, 0x1, R2, P5 ;  /* 0x000000010b0e7824 */ /* 0x041fe200028e0602 */
[----:B-1----:R-:W-:Y:S01]  /*2be80*/  IADD3 R13, P5, R12, R27, RZ ;  /* 0x0000001b0c0d7210 */ /* 0x002fe20007fbe0ff */
[----:B------:R-:W-:-:S03]  /*2be90*/  IMAD.X R12, R11, 0x1, R0, P4 ;  /* 0x000000010b0c7824 */ /* 0x000fc600020e0600 */
[----:B------:R-:W-:Y:S01]  /*2bea0*/  STL [R1+0x5e5c], R14 ;  /* 0x005e5c0e01007387 */ /* 0x000fe20000100800 */
[----:B------:R-:W-:-:S03]  /*2beb0*/  IADD3 R11, P4, R10, R28, RZ ;  /* 0x0000001c0a0b7210 */ /* 0x000fc60007f9e0ff */
[----:B------:R0:W-:Y:S04]  /*2bec0*/  STL [R1+0x5e90], R13 ;  /* 0x005e900d01007387 */ /* 0x0001e80000100800 */
[----:B------:R1:W-:Y:S04]  /*2bed0*/  STL [R1+0x5e64], R12 ;  /* 0x005e640c01007387 */ /* 0x0003e80000100800 */
[----:B------:R2:W-:Y:S01]  /*2bee0*/  STL [R1+0x5e94], R11 ;  /* 0x005e940b01007387 */ /* 0x0005e20000100800 */
[C---:B0-----:R-:W-:Y:S01]  /*2bef0*/  IMAD.X R13, R9.reuse, 0x1, R2, P3 ;  /* 0x00000001090d7824 */ /* 0x041fe200018e0602 */
[----:B-1----:R-:W-:Y:S01]  /*2bf00*/  IADD3 R12, P3, R10, R27, RZ ;  /* 0x0000001b0a0c7210 */ /* 0x002fe20007f7e0ff */
[----:B--2---:R-:W-:-:S03]  /*2bf10*/  IMAD.X R11, R9, 0x1, R0, P2 ;  /* 0x00000001090b7824 */ /* 0x004fc600010e0600 */
[----:B------:R-:W-:Y:S04]  /*2bf20*/  STL [R1+0x5e6c], R13 ;  /* 0x005e6c0d01007387 */ /* 0x000fe80000100800 */
[----:B------:R-:W-:Y:S04]  /*2bf30*/  STL [R1+0x5e98], R12 ;  /* 0x005e980c01007387 */ /* 0x000fe80000100800 */
[----:B------:R-:W-:Y:S01]  /*2bf40*/  STL [R1+0x5e74], R11 ;  /* 0x005e740b01007387 */ /* 0x000fe20000100800 */
[----:B------:R-:W-:-:S05]  /*2bf50*/  IADD3 R10, P2, R8, R28, RZ ;  /* 0x0000001c080a7210 */ /* 0x000fca0007f5e0ff */
[----:B------:R-:W-:Y:S01]  /*2bf60*/  STL [R1+0x5e9c], R10 ;  /* 0x005e9c0a01007387 */ /* 0x000fe20000100800 */
[C---:B------:R-:W-:Y:S01]  /*2bf70*/  IMAD.X R9, R7.reuse, 0x1, R2, P1 ;  /* 0x0000000107097824 */ /* 0x040fe200008e0602 */
[----:B------:R-:W-:Y:S01]  /*2bf80*/  IADD3 R8, P1, R8, R27, RZ ;  /* 0x0000001b08087210 */ /* 0x000fe20007f3e0ff */
[----:B------:R-:W-:-:S03]  /*2bf90*/  IMAD.X R7, R7, 0x1, R0, P0 ;  /* 0x0000000107077824 */ /* 0x000fc600000e0600 */
[----:B------:R0:W-:Y:S04]  /*2bfa0*/  STL [R1+0x5e7c], R9 ;  /* 0x005e7c0901007387 */ /* 0x0001e80000100800 */
[----:B------:R1:W-:Y:S04]  /*2bfb0*/  STL [R1+0x5ea0], R8 ;  /* 0x005ea00801007387 */ /* 0x0003e80000100800 */
[----:B------:R2:W-:Y:S01]  /*2bfc0*/  STL [R1+0x5e84], R7 ;  /* 0x005e840701007387 */ /* 0x0005e20000100800 */
[----:B0-----:R-:W-:-:S05]  /*2bfd0*/  IADD3 R9, P0, R3, R28, RZ ;  /* 0x0000001c03097210 */ /* 0x001fca0007f1e0ff */
[----:B------:R-:W-:Y:S01]  /*2bfe0*/  STL [R1+0x5c38], R9 ;  /* 0x005c380901007387 */ /* 0x000fe20000100800 */
[C---:B-1----:R-:W-:Y:S01]  /*2bff0*/  IMAD.X R8, R6.reuse, 0x1, R2, P6 ;  /* 0x0000000106087824 */ /* 0x042fe200030e0602 */
[----:B--2---:R-:W-:Y:S02]  /*2c000*/  IADD3 R7, P6, R3, R27, RZ ;  /* 0x0000001b03077210 */ /* 0x004fe40007fde0ff */
[----:B------:R-:W-:Y:S02]  /*2c010*/  SHF.R.S32.HI R3, RZ, 0x1f, R3 ;  /* 0x0000001fff037819 */ /* 0x000fe40000011403 */
[----:B------:R0:W-:Y:S04]  /*2c020*/  STL [R1+0x5c34], R8 ;  /* 0x005c340801007387 */ /* 0x0001e80000100800 */
[----:B------:R1:W-:Y:S01]  /*2c030*/  STL [R1+0x5c30], R7 ;  /* 0x005c300701007387 */ /* 0x0003e20000100800 */
[----:B0-----:R-:W-:-:S02]  /*2c040*/  IMAD.X R8, R6, 0x1, R0, P5 ;  /* 0x0000000106087824 */ /* 0x001fc400028e0600 */
[C---:B------:R-:W-:Y:S02]  /*2c050*/  IMAD.X R6, R5.reuse, 0x1, R0, P3 ;  /* 0x0000000105067824 */ /* 0x040fe400018e0600 */
[--C-:B-1----:R-:W-:Y:S01]  /*2c060*/  IMAD.X R7, R5, 0x1, R2.reuse, P4 ;  /* 0x0000000105077824 */ /* 0x102fe200020e0602 */
[----:B------:R-:W-:Y:S04]  /*2c070*/  STL [R1+0x5c1c], R8 ;  /* 0x005c1c0801007387 */ /* 0x000fe80000100800 */
[----:B------:R-:W-:Y:S04]  /*2c080*/  STL [R1+0x5c20], R7 ;  /* 0x005c200701007387 */ /* 0x000fe80000100800 */
[----:B------:R-:W-:Y:S01]  /*2c090*/  STL [R1+0x5c24], R6 ;  /* 0x005c240601007387 */ /* 0x000fe20000100800 */
[----:B------:R-:W-:-:S02]  /*2c0a0*/  IMAD.X R5, R4, 0x1, R2, P2 ;  /* 0x0000000104057824 */ /* 0x000fc400010e0602 */
[----:B------:R-:W-:Y:S02]  /*2c0b0*/  IMAD.X R4, R4, 0x1, R0, P1 ;  /* 0x0000000104047824 */ /* 0x000fe400008e0600 */
[C---:B------:R-:W-:Y:S01]  /*2c0c0*/  IMAD.X R2, R3.reuse, 0x1, R2, P0 ;  /* 0x0000000103027824 */ /* 0x040fe200000e0602 */
[----:B------:R-:W-:Y:S01]  /*2c0d0*/  STL [R1+0x5c28], R5 ;  /* 0x005c280501007387 */ /* 0x000fe20000100800 */
[----:B------:R-:W-:-:S03]  /*2c0e0*/  IMAD.X R0, R3, 0x1, R0, P6 ;  /* 0x0000000103007824 */ /* 0x000fc600030e0600 */
[----:B------:R0:W-:Y:S04]  /*2c0f0*/  STL [R1+0x5c2c], R4 ;  /* 0x005c2c0401007387 */ /* 0x0001e80000100800 */
[----:B------:R-:W2:Y:S04]  /*2c100*/  LDL.LU R11, [R1+0x7b4] ;  /* 0x0007b400010b7983 */ /* 0x000ea80000300800 */
[----:B------:R-:W-:Y:S04]  /*2c110*/  STL [R1+0x5c18], R2 ;  /* 0x005c180201007387 */ /* 0x000fe80000100800 */
[----:B------:R-:W3:Y:S04]  /*2c120*/  LDL.LU R10, [R1+0x7b0] ;  /* 0x0007b000010a7983 */ /* 0x000ee80000300800 */
[----:B------:R2:W-:Y:S04]  /*2c130*/  STL [R1+0x3c54], R0 ;  /* 0x003c540001007387 */ /* 0x0005e80000100800 */
[----:B------:R-:W4:Y:S04]  /*2c140*/  LDL.LU R9, [R1+0x7ac] ;  /* 0x0007ac0001097983 */ /* 0x000f280000300800 */
[----:B0-----:R-:W5:Y:S04]  /*2c150*/  LDL.LU R4, [R1+0x7a8] ;  /* 0x0007a80001047983 */ /* 0x001f680000300800 */
[----:B------:R-:W5:Y:S04]  /*2c160*/  LDL.LU R5, [R1+0x7a4] ;  /* 0x0007a40001057983 */ /* 0x000f680000300800 */
[----:B------:R-:W5:Y:S04]  /*2c170*/  LDL.LU R6, [R1+0x7a0] ;  /* 0x0007a00001067983 */ /* 0x000f680000300800 */
[----:B------:R-:W5:Y:S04]  /*2c180*/  LDL.LU R7, [R1+0x79c] ;  /* 0x00079c0001077983 */ /* 0x000f680000300800 */
[----:B------:R-:W5:Y:S01]  /*2c190*/  LDL.LU R8, [R1+0x798] ;  /* 0x0007980001087983 */ /* 0x000f620000300800 */
[----:B--2---:R-:W-:-:S02]  /*2c1a0*/  IMAD R0, R11, UR56, RZ ;  /* 0x000000380b007c24 */ /* 0x004fc4000f8e02ff */
[----:B---3--:R-:W-:-:S03]  /*2c1b0*/  IMAD R2, R10, UR56, RZ ;  /* 0x000000380a027c24 */ /* 0x008fc6000f8e02ff */
[----:B------:R-:W-:Y:S01]  /*2c1c0*/  IADD3 R16, P4, R0, UR34, RZ ;  /* 0x0000002200107c10 */ /* 0x000fe2000ff9e0ff */
[----:B----4-:R-:W-:Y:S01]  /*2c1d0*/  IMAD R3, R9, UR56, RZ ;  /* 0x0000003809037c24 */ /* 0x010fe2000f8e02ff */
[----:B------:R-:W-:Y:S01]  /*2c1e0*/  IADD3 R18, P5, R2, UR34, RZ ;  /* 0x0000002202127c10 */ /* 0x000fe2000ffbe0ff */
[----:B-----5:R-:W-:-:S03]  /*2c1f0*/  IMAD R4, R4, UR56, RZ ;  /* 0x0000003804047c24 */ /* 0x020fc6000f8e02ff */
[----:B------:R-:W-:Y:S01]  /*2c200*/  IADD3 R19, P3, R3, UR34, RZ ;  /* 0x0000002203137c10 */ /* 0x000fe2000ff7e0ff */
[----:B------:R-:W-:Y:S01]  /*2c210*/  IMAD R5, R5, UR56, RZ ;  /* 0x0000003805057c24 */ /* 0x000fe2000f8e02ff */
[----:B------:R-:W-:Y:S01]  /*2c220*/  IADD3 R20, P2, R4, UR34, RZ ;  /* 0x0000002204147c10 */ /* 0x000fe2000ff5e0ff */
[----:B------:R-:W-:-:S03]  /*2c230*/  IMAD R6, R6, UR56, RZ ;  /* 0x0000003806067c24 */ /* 0x000fc6000f8e02ff */
[----:B------:R-:W-:Y:S01]  /*2c240*/  IADD3 R21, P1, R5, UR34, RZ ;  /* 0x0000002205157c10 */ /* 0x000fe2000ff3e0ff */
[----:B------:R-:W-:Y:S01]  /*2c250*/  IMAD R7, R7, UR56, RZ ;  /* 0x0000003807077c24 */ /* 0x000fe2000f8e02ff */
[----:B------:R-:W-:Y:S01]  /*2c260*/  STL [R1+0x39a8], R16 ;  /* 0x0039a81001007387 */ /* 0x000fe20000100800 */
[----:B------:R-:W-:Y:S01]  /*2c270*/  IADD3 R22, P0, R6, UR34, RZ ;  /* 0x0000002206167c10 */ /* 0x000fe2000ff1e0ff */
[----:B------:R-:W-:Y:S01]  /*2c280*/  IMAD R8, R8, UR56, RZ ;  /* 0x0000003808087c24 */ /* 0x000fe2000f8e02ff */
[----:B------:R-:W-:Y:S01]  /*2c290*/  LEA.HI.X.SX32 R9, R0, UR35, 0x1, P4 ;  /* 0x0000002300097c11 */ /* 0x000fe2000a0f0eff */
[----:B------:R-:W-:Y:S01]  /*2c2a0*/  STL [R1+0x39b0], R18 ;  /* 0x0039b01201007387 */ /* 0x000fe20000100800 */
[----:B------:R-:W-:Y:S01]  /*2c2b0*/  IADD3 R23, P4, R7, UR34, RZ ;  /* 0x0000002207177c10 */ /* 0x000fe2000ff9e0ff */
[----:B------:R-:W-:Y:S01]  /*2c2c0*/  UIMAD UR9, UR9, 0x67, URZ ;  /* 0x00000067090978a4 */ /* 0x000fe2000f8e023f */
[----:B------:R-:W-:Y:S01]  /*2c2d0*/  LEA.HI.X.SX32 R10, R2, UR35, 0x1, P5 ;  /* 0x00000023020a7c11 */ /* 0x000fe2000a8f0eff */
[----:B------:R-:W-:Y:S01]  /*2c2e0*/  STL [R1+0x39b8], R19 ;  /* 0x0039b81301007387 */ /* 0x000fe20000100800 */
[----:B------:R-:W-:Y:S01]  /*2c2f0*/  IADD3 R24, P5, R8, UR34, RZ ;  /* 0x0000002208187c10 */ /* 0x000fe2000ffbe0ff */
[----:B------:R-:W-:-:S02]  /*2c300*/  UIMAD UR34, UR15, 0x7f, URZ ;  /* 0x0000007f0f2278a4 */ /* 0x000fc4000f8e023f */
[----:B------:R-:W-:Y:S01]  /*2c310*/  STL [R1+0x39c0], R20 ;  /* 0x0039c01401007387 */ /* 0x000fe20000100800 */
[----:B------:R-:W-:Y:S01]  /*2c320*/  LEA.HI.X.SX32 R11, R3, UR35, 0x1, P3 ;  /* 0x00000023030b7c11 */ /* 0x000fe200098f0eff */
[----:B------:R-:W-:Y:S02]  /*2c330*/  UIMAD UR10, UR10, 0x66, URZ ;  /* 0x000000660a0a78a4 */ /* 0x000fe4000f8e023f */
[----:B------:R-:W-:Y:S01]  /*2c340*/  STL [R1+0x39c8], R21 ;  /* 0x0039c81501007387 */ /* 0x000fe20000100800 */
[----:B------:R-:W-:Y:S01]  /*2c350*/  LEA.HI.X.SX32 R12, R4, UR35, 0x1, P2 ;  /* 0x00000023040c7c11 */ /* 0x000fe200090f0eff */
[----:B------:R-:W-:Y:S02]  /*2c360*/  UIMAD UR11, UR11, 0x65, URZ ;  /* 0x000000650b0b78a4 */ /* 0x000fe4000f8e023f */
[----:B------:R-:W-:Y:S01]  /*2c370*/  STL [R1+0x39d0], R22 ;  /* 0x0039d01601007387 */ /* 0x000fe20000100800 */
[----:B------:R-:W-:Y:S01]  /*2c380*/  LEA.HI.X.SX32 R13, R5, UR35, 0x1, P1 ;  /* 0x00000023050d7c11 */ /* 0x000fe200088f0eff */
        /* <DEDUP_REMOVED lines=11> */
[----:B------:R-:W-:Y:S01]  /*2c440*/  IADD3 R0, P6, R24, UR34, RZ ;  /* 0x0000002218007c10 */ /* 0x000fe2000ffde0ff */
[----:B------:R-:W-:Y:S02]  /*2c450*/  UIMAD UR17, UR17, 0x60, URZ ;  /* 0x00000060111178a4 */ /* 0x000fe4000f8e023f */
[----:B------:R-:W-:Y:S01]  /*2c460*/  STL [R1+0x39b4], R11 ;  /* 0x0039b40b01007387 */ /* 0x000fe20000100800 */
[----:B------:R-:W-:Y:S02]  /*2c470*/  UIMAD UR18, UR18, 0x5f, URZ ;  /* 0x0000005f121278a4 */ /* 0x000fe4000f8e023f */
[----:B------:R-:W-:Y:S01]  /*2c480*/  UIMAD UR19, UR19, 0x5e, URZ ;  /* 0x0000005e131378a4 */ /* 0x000fe2000f8e023f */
[----:B------:R-:W-:Y:S01]  /*2c490*/  STL [R1+0x39bc], R12 ;  /* 0x0039bc0c01007387 */ /* 0x000fe20000100800 */
[----:B------:R-:W-:Y:S02]  /*2c4a0*/  UIMAD UR20, UR20, 0x5d, URZ ;  /* 0x0000005d141478a4 */ /* 0x000fe4000f8e023f */
[----:B------:R-:W-:Y:S01]  /*2c4b0*/  UIMAD UR21, UR21, 0x5c, URZ ;  /* 0x0000005c151578a4 */ /* 0x000fe2000f8e023f */
[----:B------:R-:W-:Y:S01]  /*2c4c0*/  STL [R1+0x39c4], R13 ;  /* 0x0039c40d01007387 */ /* 0x000fe20000100800 */
[----:B------:R-:W-:-:S02]  /*2c4d0*/  UIMAD UR22, UR22, 0x5b, URZ ;  /* 0x0000005b161678a4 */ /* 0x000fc4000f8e023f */
[----:B------:R-:W-:Y:S01]  /*2c4e0*/  UIMAD UR23, UR23, 0x5a, URZ ;  /* 0x0000005a171778a4 */ /* 0x000fe2000f8e023f */
        /* <DEDUP_REMOVED lines=9> */
[----:B------:R0:W-:Y:S01]  /*2c580*/  STL [R1+0x3c5c], R0 ;  /* 0x003c5c0001007387 */ /* 0x0001e20000100800 */
[----:B------:R-:W-:Y:S01]  /*2c590*/  IADD3 R2, P4, R22, UR34, RZ ;  /* 0x0000002216027c10 */ /* 0x000fe2000ff9e0ff */
[----:B------:R-:W-:Y:S02]  /*2c5a0*/  USHF.R.S32.HI UR35, URZ, 0x1f, UR34 ;  /* 0x0000001f3f237899 */ /* 0x000fe40008011422 */
[----:B------:R-:W-:Y:S01]  /*2c5b0*/  IADD3 R3, P3, R21, UR34, RZ ;  /* 0x0000002215037c10 */ /* 0x000fe2000ff7e0ff */
[----:B------:R-:W-:Y:S02]  /*2c5c0*/  UIMAD UR30, UR30, 0x53, URZ ;  /* 0x000000531e1e78a4 */ /* 0x000fe4000f8e023f */
[----:B------:R-:W-:Y:S02]  /*2c5d0*/  UIMAD UR31, UR31, 0x52, URZ ;  /* 0x000000521f1f78a4 */ /* 0x000fe4000f8e023f */
[----:B------:R-:W-:Y:S01]  /*2c5e0*/  UIMAD UR32, UR32, 0x51, URZ ;  /* 0x00000051202078a4 */ /* 0x000fe2000f8e023f */
[----:B0-----:R-:W-:Y:S01]  /*2c5f0*/  IADD3 R0, P5, R23, UR34, RZ ;  /* 0x0000002217007c10 */ /* 0x001fe2000ffbe0ff */
[----:B------:R-:W-:-:S02]  /*2c600*/  UIMAD UR33, UR33, 0x50, URZ ;  /* 0x00000050212178a4 */ /* 0x000fc4000f8e023f */
[----:B------:R-:W-:Y:S02]  /*2c610*/  UIMAD UR36, UR36, 0x4f, URZ ;  /* 0x0000004f242478a4 */ /* 0x000fe4000f8e023f */
[----:B------:R0:W-:Y:S01]  /*2c620*/  STL [R1+0x3c64], R0 ;  /* 0x003c640001007387 */ /* 0x0001e20000100800 */
[----:B------:R-:W-:Y:S02]  /*2c630*/  UIMAD UR37, UR37, 0x4e, URZ ;  /* 0x0000004e252578a4 */ /* 0x000fe4000f8e023f */
[----:B------:R-:W-:Y:S01]  /*2c640*/  UIMAD UR38, UR38, 0x4d, URZ ;  /* 0x0000004d262678a4 */ /* 0x000fe2000f8e023f */
[----:B------:R1:W-:Y:S01]  /*2c650*/  STL [R1+0x3c6c], R2 ;  /* 0x003c6c0201007387 */ /* 0x0003e20000100800 */
[----:B------:R-:W-:Y:S02]  /*2c660*/  UIMAD UR39, UR39, 0x4c, URZ ;  /* 0x0000004c272778a4 */ /* 0x000fe4000f8e023f */
[----:B------:R-:W-:Y:S02]  /*2c670*/  UIMAD UR40, UR40, 0x4b, URZ ;  /* 0x0000004b282878a4 */ /* 0x000fe4000f8e023f */
[----:B------:R-:W-:Y:S01]  /*2c680*/  UIMAD UR41, UR41, 0x4a, URZ ;  /* 0x0000004a292978a4 */ /* 0x000fe2000f8e023f */
[----:B0-----:R-:W-:Y:S01]  /*2c690*/  IADD3 R0, P2, R20, UR34, RZ ;  /* 0x0000002214007c10 */ /* 0x001fe2000ff5e0ff */
[----:B------:R0:W-:Y:S01]  /*2c6a0*/  STL [R1+0x3c74], R3 ;  /* 0x003c740301007387 */ /* 0x0001e20000100800 */
[----:B------:R-:W-:Y:S01]  /*2c6b0*/  UIMAD UR42, UR42, 0x49, URZ ;  /* 0x000000492a2a78a4 */ /* 0x000fe2000f8e023f */
[----:B-1----:R-:W-:-:S02]  /*2c6c0*/  IADD3 R2, P1, R19, UR34, RZ ;  /* 0x0000002213027c10 */ /* 0x002fc4000ff3e0ff */
[----:B------:R1:W-:Y:S01]  /*2c6d0*/  STL [R1+0x3c7c], R0 ;  /* 0x003c7c0001007387 */ /* 0x0003e20000100800 */
[----:B------:R-:W-:Y:S02]  /*2c6e0*/  UIMAD UR43, UR43, 0x48, URZ ;  /* 0x000000482b2b78a4 */ /* 0x000fe4000f8e023f */
[----:B------:R-:W-:Y:S02]  /*2c6f0*/  UIMAD UR44, UR44, 0x47, URZ ;  /* 0x000000472c2c78a4 */ /* 0x000fe4000f8e023f */
[----:B------:R-:W-:Y:S01]  /*2c700*/  UIMAD UR45, UR45, 0x46, URZ ;  /* 0x000000462d2d78a4 */ /* 0x000fe2000f8e023f */
[----:B0-----:R-:W-:Y:S01]  /*2c710*/  IADD3 R3, P0, R18, UR34, RZ ;  /* 0x0000002212037c10 */ /* 0x001fe2000ff1e0ff */
[----:B------:R0:W-:Y:S01]  /*2c720*/  STL [R1+0x3c84], R2 ;  /* 0x003c840201007387 */ /* 0x0001e20000100800 */
[----:B------:R-:W-:Y:S01]  /*2c730*/  UIMAD UR46, UR46, 0x45, URZ ;  /* 0x000000452e2e78a4 */ /* 0x000fe2000f8e023f */
[----:B-1----:R-:W-:Y:S02]  /*2c740*/  IADD3.X R0, R17, UR35, RZ, P6, !PT ;  /* 0x0000002311007c10 */ /* 0x002fe4000b7fe4ff */
[----:B------:R1:W-:Y:S01]  /*2c750*/  STL [R1+0x3c8c], R3 ;  /* 0x003c8c0301007387 */ /* 0x0003e20000100800 */
[----:B------:R-:W-:-:S02]  /*2c760*/  UIMAD UR47, UR47, 0x44, URZ ;  /* 0x000000442f2f78a4 */ /* 0x000fc4000f8e023f */
[----:B------:R-:W-:Y:S01]  /*2c770*/  UIMAD UR48, UR48, 0x42, URZ ;  /* 0x00000042303078a4 */ /* 0x000fe2000f8e023f */
[----:B------:R2:W-:Y:S01]  /*2c780*/  STL [R1+0x3c58], R0 ;  /* 0x003c580001007387 */ /* 0x0005e20000100800 */
[----:B------:R-:W-:Y:S01]  /*2c790*/  UIMAD UR49, UR49, 0x41, URZ ;  /* 0x00000041313178a4 */ /* 0x000fe2000f8e023f */
[----:B0-----:R-:W-:Y:S01]  /*2c7a0*/  IADD3 R2, P6, R16, UR34, RZ ;  /* 0x0000002210027c10 */ /* 0x001fe2000ffde0ff */
[----:B------:R-:W-:Y:S02]  /*2c7b0*/  USHF.L.U32 UR50, UR50, 0x6, URZ ;  /* 0x0000000632327899 */ /* 0x000fe4000800063f */
[----:B------:R-:W-:Y:S01]  /*2c7c0*/  UIMAD UR51, UR51, 0x3f, URZ ;  /* 0x0000003f333378a4 */ /* 0x000fe2000f8e023f */
[----:B-1----:R-:W-:Y:S01]  /*2c7d0*/  IADD3.X R3, R14, UR35, RZ, P4, !PT ;  /* 0x000000230e037c10 */ /* 0x002fe2000a7fe4ff */
[----:B------:R-:W-:Y:S02]  /*2c7e0*/  UIMAD UR52, UR52, 0x3e, URZ ;  /* 0x0000003e343478a4 */ /* 0x000fe4000f8e023f */
[----:B------:R-:W-:Y:S01]  /*2c7f0*/  UIMAD UR53, UR53, 0x3d, URZ ;  /* 0x0000003d353578a4 */ /* 0x000fe2000f8e023f */
[----:B--2---:R-:W-:Y:S01]  /*2c800*/  IADD3.X R0, R15, UR35, RZ, P5, !PT ;  /* 0x000000230f007c10 */ /* 0x004fe2000affe4ff */
[----:B------:R0:W-:Y:S01]  /*2c810*/  STL [R1+0x3c94], R2 ;  /* 0x003c940201007387 */ /* 0x0001e20000100800 */
[----:B------:R-:W-:-:S02]  /*2c820*/  UIMAD UR54, UR54, 0x3c, URZ ;  /* 0x0000003c363678a4 */ /* 0x000fc4000f8e023f */
[----:B------:R-:W-:Y:S01]  /*2c830*/  UIMAD UR55, UR55, 0x3b, URZ ;  /* 0x0000003b373778a4 */ /* 0x000fe2000f8e023f */
[----:B------:R1:W-:Y:S01]  /*2c840*/  STL [R1+0x3c60], R0 ;  /* 0x003c600001007387 */ /* 0x0003e20000100800 */
[----:B------:R-:W-:Y:S01]  /*2c850*/  ULDC UR56, c[0x0][0x238] ;  /* 0x00008e0000387ab9 */ /* 0x000fe20000000800 */
[----:B0-----:R-:W-:Y:S02]  /*2c860*/  IADD3.X R2, R13, UR35, RZ, P3, !PT ;  /* 0x000000230d027c10 */ /* 0x001fe40009ffe4ff */
[----:B------:R0:W-:Y:S01]  /*2c870*/  STL [R1+0x3c68], R3 ;  /* 0x003c680301007387 */ /* 0x0001e20000100800 */
[----:B-1----:R-:W-:-:S03]  /*2c880*/  IADD3.X R0, R12, UR35, RZ, P2, !PT ;  /* 0x000000230c007c10 */ /* 0x002fc600097fe4ff */
[----:B------:R1:W-:Y:S01]  /*2c890*/  STL [R1+0x3c70], R2 ;  /* 0x003c700201007387 */ /* 0x0003e20000100800 */
[----:B------:R-:W-:-:S03]  /*2c8a0*/  UIMAD UR34, UR15, 0x7e, URZ ;  /* 0x0000007e0f2278a4 */ /* 0x000fc6000f8e023f */
[----:B------:R2:W-:Y:S01]  /*2c8b0*/  STL [R1+0x3c78], R0 ;  /* 0x003c780001007387 */ /* 0x0005e20000100800 */
[----:B0-----:R-:W-:Y:S02]  /*2c8c0*/  IADD3.X R3, R11, UR35, RZ, P1, !PT ;  /* 0x000000230b037c10 */ /* 0x001fe40008ffe4ff */
[----:B-1----:R-:W-:-:S03]  /*2c8d0*/  IADD3.X R2, R10, UR35, RZ, P0, !PT ;  /* 0x000000230a027c10 */ /* 0x002fc600087fe4ff */
[----:B------:R0:W-:Y:S01]  /*2c8e0*/  STL [R1+0x3c80], R3 ;  /* 0x003c800301007387 */ /* 0x0001e20000100800 */
[----:B--2---:R-:W-:-:S03]  /*2c8f0*/  IADD3.X R0, R9, UR35, RZ, P6, !PT ;  /* 0x0000002309007c10 */ /* 0x004fc6000b7fe4ff */
[----:B------:R1:W-:Y:S04]  /*2c900*/  STL [R1+0x3c88], R2 ;  /* 0x003c880201007387 */ /* 0x0003e80000100800 */
[----:B------:R2:W-:Y:S01]  /*2c910*/  STL [R1+0x3c90], R0 ;  /* 0x003c900001007387 */ /* 0x0005e20000100800 */
[----:B0-----:R-:W-:Y:S01]  /*2c920*/  IADD3 R3, P6, R24, UR34, RZ ;  /* 0x0000002218037c10 */ /* 0x001fe2000ffde0ff */
[----:B------:R-:W-:Y:S02]  /*2c930*/  USHF.R.S32.HI UR35, URZ, 0x1f, UR34 ;  /* 0x0000001f3f237899 */ /* 0x000fe40008011422 */
[----:B-1----:R-:W-:Y:S02]  /*2c940*/  IADD3 R2, P4, R22, UR34, RZ ;  /* 0x0000002216027c10 */ /* 0x002fe4000ff9e0ff */
[----:B--2---:R-:W-:Y:S01]  /*2c950*/  IADD3 R0, P5, R23, UR34, RZ ;  /* 0x0000002217007c10 */ /* 0x004fe2000ffbe0ff */
[----:B------:R0:W-:Y:S04]  /*2c960*/  STL [R1+0x3c9c], R3 ;  /* 0x003c9c0301007387 */ /* 0x0001e80000100800 */
[----:B------:R1:W-:Y:S01]  /*2c970*/  STL [R1+0x3ca4], R0 ;  /* 0x003ca40001007387 */ /* 0x0003e20000100800 */
[----:B0-----:R-:W-:-:S03]  /*2c980*/  IADD3 R3, P3, R21, UR34, RZ ;  /* 0x0000002215037c10 */ /* 0x001fc6000ff7e0ff */
[----:B------:R0:W-:Y:S01]  /*2c990*/  STL [R1+0x3cac], R2 ;  /* 0x003cac0201007387 */ /* 0x0001e20000100800 */
[----:B-1----:R-:W-:-:S03]  /*2c9a0*/  IADD3 R0, P2, R20, UR34, RZ ;  /* 0x0000002214007c10 */ /* 0x002fc6000ff5e0ff */
[----:B------:R1:W-:Y:S04]  /*2c9b0*/  STL [R1+0x3cb4], R3 ;  /* 0x003cb40301007387 */ /* 0x0003e80000100800 */
[----:B------:R2:W-:Y:S01]  /*2c9c0*/  STL [R1+0x3cbc], R0 ;  /* 0x003cbc0001007387 */ /* 0x0005e20000100800 */
[----:B0-----:R-:W-:Y:S02]  /*2c9d0*/  IADD3 R2, P1, R19, UR34, RZ ;  /* 0x0000002213027c10 */ /* 0x001fe4000ff3e0ff */
[----:B-1----:R-:W-:-:S03]  /*2c9e0*/  IADD3 R3, P0, R18, UR34, RZ ;  /* 0x0000002212037c10 */ /* 0x002fc6000ff1e0ff */
[----:B------:R0:W-:Y:S01]  /*2c9f0*/  STL [R1+0x3cc4], R2 ;  /* 0x003cc40201007387 */ /* 0x0001e20000100800 */
[----:B--2---:R-:W-:-:S03]  /*2ca00*/  IADD3.X R0, R17, UR35, RZ, P6, !PT ;  /* 0x0000002311007c10 */ /* 0x004fc6000b7fe4ff */
[----:B------:R1:W-:Y:S04]  /*2ca10*/  STL [R1+0x3ccc], R3 ;  /* 0x003ccc0301007387 */ /* 0x0003e80000100800 */
[----:B------:R2:W-:Y:S01]  /*2ca20*/  STL [R1+0x3c98], R0 ;  /* 0x003c980001007387 */ /* 0x0005e20000100800 */
[----:B0-----:R-:W-:Y:S02]  /*2ca30*/  IADD3 R2, P6, R16, UR34, RZ ;  /* 0x0000002210027c10 */ /* 0x001fe4000ffde0ff */
[----:B-1----:R-:W-:Y:S02]  /*2ca40*/  IADD3.X R3, R14, UR35, RZ, P4, !PT ;  /* 0x000000230e037c10 */ /* 0x002fe4000a7fe4ff */
[----:B--2---:R-:W-:Y:S01]  /*2ca50*/  IADD3.X R0, R15, UR35, RZ, P5, !PT ;  /* 0x000000230f007c10 */ /* 0x004fe2000affe4ff */
[----:B------:R0:W-:Y:S04]  /*2ca60*/  STL [R1+0x3cd4], R2 ;  /* 0x003cd40201007387 */ /* 0x0001e80000100800 */
[----:B------:R1:W-:Y:S01]  /*2ca70*/  STL [R1+0x3ca0], R0 ;  /* 0x003ca00001007387 */ /* 0x0003e20000100800 */
[----:B0-----:R-:W-:-:S03]  /*2ca80*/  IADD3.X R2, R13, UR35, RZ, P3, !PT ;  /* 0x000000230d027c10 */ /* 0x001fc60009ffe4ff */
        /* <DEDUP_REMOVED lines=475> */
[----:B------:R-:W-:Y:S01]  /*2e840*/  UIMAD UR34, UR15, 0x6f, URZ ;  /* 0x0000006f0f2278a4 */ /* 0x000fe2000f8e023f */
[----:B0-----:R-:W-:-:S02]  /*2e850*/  IADD3.X R2, R13, UR35, RZ, P3, !PT ;  /* 0x000000230d027c10 */ /* 0x001fc40009ffe4ff */
[----:B------:R0:W-:Y:S01]  /*2e860*/  STL [R1+0x4028], R3 ;  /* 0x0040280301007387 */ /* 0x0001e20000100800 */
[----:B-1----:R-:W-:-:S03]  /*2e870*/  IADD3.X R0, R12, UR35, RZ, P2, !PT ;  /* 0x000000230c007c10 */ /* 0x002fc600097fe4ff */
[----:B------:R1:W-:Y:S04]  /*2e880*/  STL [R1+0x4030], R2 ;  /* 0x0040300201007387 */ /* 0x0003e80000100800 */
[----:B------:R2:W-:Y:S01]  /*2e890*/  STL [R1+0x4038], R0 ;  /* 0x0040380001007387 */ /* 0x0005e20000100800 */
[----:B0-----:R-:W-:Y:S02]  /*2e8a0*/  IADD3.X R3, R11, UR35, RZ, P1, !PT ;  /* 0x000000230b037c10 */ /* 0x001fe40008ffe4ff */
[----:B-1----:R-:W-:-:S03]  /*2e8b0*/  IADD3.X R2, R10, UR35, RZ, P0, !PT ;  /* 0x000000230a027c10 */ /* 0x002fc600087fe4ff */
[----:B------:R0:W-:Y:S01]  /*2e8c0*/  STL [R1+0x4040], R3 ;  /* 0x0040400301007387 */ /* 0x0001e20000100800 */
[----:B--2---:R-:W-:-:S03]  /*2e8d0*/  IADD3.X R0, R9, UR35, RZ, P6, !PT ;  /* 0x0000002309007c10 */ /* 0x004fc6000b7fe4ff */
[----:B------:R1:W-:Y:S04]  /*2e8e0*/  STL [R1+0x4048], R2 ;  /* 0x0040480201007387 */ /* 0x0003e80000100800 */
[----:B------:R2:W-:Y:S01]  /*2e8f0*/  STL [R1+0x4050], R0 ;  /* 0x0040500001007387 */ /* 0x0005e20000100800 */
[----:B0-----:R-:W-:Y:S02]  /*2e900*/  IADD3 R3, P6, R24, UR34, RZ ;  /* 0x0000002218037c10 */ /* 0x001fe4000ffde0ff */
[----:B-1----:R-:W-:-:S03]  /*2e910*/  IADD3 R2, P5, R23, UR34, RZ ;  /* 0x0000002217027c10 */ /* 0x002fc6000ffbe0ff */
[----:B------:R0:W-:Y:S01]  /*2e920*/  STL [R1+0x405c], R3 ;  /* 0x00405c0301007387 */ /* 0x0001e20000100800 */
[----:B--2---:R-:W-:-:S03]  /*2e930*/  IADD3 R0, P4, R22, UR34, RZ ;  /* 0x0000002216007c10 */ /* 0x004fc6000ff9e0ff */
[----:B------:R1:W-:Y:S01]  /*2e940*/  STL [R1+0x4064], R2 ;  /* 0x0040640201007387 */ /* 0x0003e20000100800 */
[----:B------:R-:W-:-:S03]  /*2e950*/  USHF.R.S32.HI UR35, URZ, 0x1f, UR34 ;  /* 0x0000001f3f237899 */ /* 0x000fc60008011422 */
[----:B------:R2:W-:Y:S01]  /*2e960*/  STL [R1+0x406c], R0 ;  /* 0x00406c0001007387 */ /* 0x0005e20000100800 */
[----:B0-----:R-:W-:Y:S02]  /*2e970*/  IADD3 R3, P3, R21, UR34, RZ ;  /* 0x0000002215037c10 */ /* 0x001fe4000ff7e0ff */
[----:B-1----:R-:W-:-:S03]  /*2e980*/  IADD3 R2, P2, R20, UR34, RZ ;  /* 0x0000002214027c10 */ /* 0x002fc6000ff5e0ff */
[----:B------:R0:W-:Y:S01]  /*2e990*/  STL [R1+0x4074], R3 ;  /* 0x0040740301007387 */ /* 0x0001e20000100800 */
[----:B--2---:R-:W-:-:S03]  /*2e9a0*/  IADD3 R0, P1, R19, UR34, RZ ;  /* 0x0000002213007c10 */ /* 0x004fc6000ff3e0ff */
[----:B------:R1:W-:Y:S04]  /*2e9b0*/  STL [R1+0x407c], R2 ;  /* 0x00407c0201007387 */ /* 0x0003e80000100800 */
[----:B------:R2:W-:Y:S01]  /*2e9c0*/  STL [R1+0x4084], R0 ;  /* 0x0040840001007387 */ /* 0x0005e20000100800 */
[----:B0-----:R-:W-:Y:S02]  /*2e9d0*/  IADD3 R3, P0, R18, UR34, RZ ;  /* 0x0000002212037c10 */ /* 0x001fe4000ff1e0ff */
[----:B-1----:R-:W-:-:S03]  /*2e9e0*/  IADD3.X R2, R17, UR35, RZ, P6, !PT ;  /* 0x0000002311027c10 */ /* 0x002fc6000b7fe4ff */
[----:B------:R0:W-:Y:S01]  /*2e9f0*/  STL [R1+0x408c], R3 ;  /* 0x00408c0301007387 */ /* 0x0001e20000100800 */
[----:B--2---:R-:W-:-:S03]  /*2ea00*/  IADD3 R0, P6, R16, UR34, RZ ;  /* 0x0000002210007c10 */ /* 0x004fc6000ffde0ff */
[----:B------:R-:W-:Y:S01]  /*2ea10*/  STL [R1+0x4058], R2 ;  /* 0x0040580201007387 */ /* 0x000fe20000100800 */
[----:B------:R-:W-:Y:S01]  /*2ea20*/  UIMAD UR56, UR56, 0x3a, URZ ;  /* 0x0000003a383878a4 */ /* 0x000fe2000f8e023f */
[----:B------:R-:W-:Y:S02]  /*2ea30*/  ULDC UR34, c[0x0][0x238] ;  /* 0x00008e0000227ab9 */ /* 0x000fe40000000800 */
[----:B------:R1:W-:Y:S01]  /*2ea40*/  STL [R1+0x4094], R0 ;  /* 0x0040940001007387 */ /* 0x0003e20000100800 */
[----:B0-----:R-:W-:Y:S02]  /*2ea50*/  IADD3.X R3, R14, UR35, RZ, P4, !PT ;  /* 0x000000230e037c10 */ /* 0x001fe4000a7fe4ff */
[----:B-1----:R-:W-:Y:S02]  /*2ea60*/  IADD3.X R0, R15, UR35, RZ, P5, !PT ;  /* 0x000000230f007c10 */ /* 0x002fe4000affe4ff */
[----:B------:R-:W-:-:S03]  /*2ea70*/  IADD3.X R2, R13, UR35, RZ, P3, !PT ;  /* 0x000000230d027c10 */ /* 0x000fc60009ffe4ff */
[----:B------:R0:W-:Y:S04]  /*2ea80*/  STL [R1+0x4060], R0 ;  /* 0x0040600001007387 */ /* 0x0001e80000100800 */
[----:B------:R1:W-:Y:S01]  /*2ea90*/  STL [R1+0x4068], R3 ;  /* 0x0040680301007387 */ /* 0x0003e20000100800 */
[----:B0-----:R-:W-:-:S03]  /*2eaa0*/  IADD3.X R0, R12, UR35, RZ, P2, !PT ;  /* 0x000000230c007c10 */ /* 0x001fc600097fe4ff */
[----:B------:R0:W-:Y:S01]  /*2eab0*/  STL [R1+0x4070], R2 ;  /* 0x0040700201007387 */ /* 0x0001e20000100800 */
[----:B-1----:R-:W-:-:S03]  /*2eac0*/  IADD3.X R3, R11, UR35, RZ, P1, !PT ;  /* 0x000000230b037c10 */ /* 0x002fc60008ffe4ff */
[----:B------:R1:W-:Y:S01]  /*2ead0*/  STL [R1+0x4078], R0 ;  /* 0x0040780001007387 */ /* 0x0003e20000100800 */
[----:B0-----:R-:W-:-:S03]  /*2eae0*/  IADD3.X R2, R10, UR35, RZ, P0, !PT ;  /* 0x000000230a027c10 */ /* 0x001fc600087fe4ff */
[----:B------:R0:W-:Y:S01]  /*2eaf0*/  STL [R1+0x4080], R3 ;  /* 0x0040800301007387 */ /* 0x0001e20000100800 */
[----:B-1----:R-:W-:-:S03]  /*2eb00*/  IADD3.X R0, R9, UR35, RZ, P6, !PT ;  /* 0x0000002309007c10 */ /* 0x002fc6000b7fe4ff */
        /* <DEDUP_REMOVED lines=229> */
[----:B------:R1:W-:Y:S01]  /*2f960*/  STL [R1+0x4218], R2 ;  /* 0x0042180201007387 */ /* 0x0003e20000100800 */
[----:B------:R-:W2:Y:S01]  /*2f970*/  S2R R25, SR_TID.X ;  /* 0x0000000000197919 */ /* 0x000ea20000002100 */
[----:B------:R-:W-:Y:S01]  /*2f980*/  UIMAD UR7, UR7, 0x33, URZ ;  /* 0x00000033070778a4 */ /* 0x000fe2000f8e023f */
[----:B0-----:R-:W-:Y:S01]  /*2f990*/  IADD3.X R3, R14, UR35, RZ, P4, !PT ;  /* 0x000000230e037c10 */ /* 0x001fe2000a7fe4ff */
[----:B------:R-:W-:Y:S01]  /*2f9a0*/  ULDC UR8, c[0x0][0x238] ;  /* 0x00008e0000087ab9 */ /* 0x000fe20000000800 */
[----:B------:R0:W-:Y:S01]  /*2f9b0*/  STL [R1+0x4254], R0 ;  /* 0x0042540001007387 */ /* 0x0001e20000100800 */
[----:B-1----:R-:W-:Y:S02]  /*2f9c0*/  IADD3.X R2, R13, UR35, RZ, P3, !PT ;  /* 0x000000230d027c10 */ /* 0x002fe40009ffe4ff */
[----:B0-----:R-:W-:-:S05]  /*2f9d0*/  IADD3.X R0, R15, UR35, RZ, P5, !PT ;  /* 0x000000230f007c10 */ /* 0x001fca000affe4ff */
        /* <DEDUP_REMOVED lines=14> */
[----:B---3--:R-:W-:-:S03]  /*2fac0*/  IADD3 R0, P4, R22, UR9, RZ ;  /* 0x0000000916007c10 */ /* 0x008fc6000ff9e0ff */
[----:B------:R1:W-:Y:S01]  /*2fad0*/  STL [R1+0x4264], R2 ;  /* 0x0042640201007387 */ /* 0x0003e20000100800 */
[----:B------:R-:W-:-:S03]  /*2fae0*/  USHF.R.S32.HI UR35, URZ, 0x1f, UR9 ;  /* 0x0000001f3f237899 */ /* 0x000fc60008011409 */
[----:B------:R3:W-:Y:S01]  /*2faf0*/  STL [R1+0x426c], R0 ;  /* 0x00426c0001007387 */ /* 0x0007e20000100800 */
[----:B0-----:R-:W-:Y:S02]  /*2fb00*/  IADD3 R3, P3, R21, UR9, RZ ;  /* 0x0000000915037c10 */ /* 0x001fe4000ff7e0ff */
[----:B-1----:R-:W-:-:S03]  /*2fb10*/  IADD3 R2, P2, R20, UR9, RZ ;  /* 0x0000000914027c10 */ /* 0x002fc6000ff5e0ff */
[----:B------:R0:W-:Y:S01]  /*2fb20*/  STL [R1+0x4274], R3 ;  /* 0x0042740301007387 */ /* 0x0001e20000100800 */
[----:B---3--:R-:W-:-:S03]  /*2fb30*/  IADD3 R0, P1, R19, UR9, RZ ;  /* 0x0000000913007c10 */ /* 0x008fc6000ff3e0ff */
[----:B------:R1:W-:Y:S04]  /*2fb40*/  STL [R1+0x427c], R2 ;  /* 0x00427c0201007387 */ /* 0x0003e80000100800 */
[----:B------:R3:W-:Y:S01]  /*2fb50*/  STL [R1+0x4284], R0 ;  /* 0x0042840001007387 */ /* 0x0007e20000100800 */
[----:B0-----:R-:W-:Y:S02]  /*2fb60*/  IADD3 R3, P0, R18, UR9, RZ ;  /* 0x0000000912037c10 */ /* 0x001fe4000ff1e0ff */
[----:B-1----:R-:W-:-:S03]  /*2fb70*/  IADD3.X R2, R17, UR35, RZ, P6, !PT ;  /* 0x0000002311027c10 */ /* 0x002fc6000b7fe4ff */
[----:B------:R0:W-:Y:S01]  /*2fb80*/  STL [R1+0x428c], R3 ;  /* 0x00428c0301007387 */ /* 0x0001e20000100800 */
[----:B---3--:R-:W-:-:S03]  /*2fb90*/  IADD3 R0, P6, R16, UR9, RZ ;  /* 0x0000000910007c10 */ /* 0x008fc6000ffde0ff */
        /* <DEDUP_REMOVED lines=631> */
[----:B------:R-:W-:Y:S01]  /*32310*/  USHF.L.U32 UR27, UR27, 0x5, URZ ;  /* 0x000000051b1b7899 */ /* 0x000fe2000800063f */
        /* <DEDUP_REMOVED lines=315> */
[----:B------:R-:W-:Y:S01]  /*336d0*/  VIADD R26, R26, 0x7f ;  /* 0x0000007f1a1a7836 */ /* 0x000fe20000000000 */
[----:B------:R-:W-:Y:S01]  /*336e0*/  ULDC UR39, c[0x0][0x238] ;  /* 0x00008e0000277ab9 */ /* 0x000fe20000000800 */
        /* <DEDUP_REMOVED lines=732> */
[----:B------:R1:W-:Y:S01]  /*364b0*/  STL [R1+0x4e80], R2 ;  /* 0x004e800201007387 */ /* 0x0003e20000100800 */
[----:B------:R-:W-:Y:S01]  /*364c0*/  USHF.L.U32 UR58, UR58, 0x1, URZ ;  /* 0x000000013a3a7899 */ /* 0x000fe2000800063f */
[----:B------:R-:W-:Y:S02]  /*364d0*/  ULDC UR59, c[0x0][0x238] ;  /* 0x00008e00003b7ab9 */ /* 0x000fe40000000800 */
[----:B------:R3:W-:Y:S01]  /*364e0*/  STL [R1+0x4ebc], R0 ;  /* 0x004ebc0001007387 */ /* 0x0007e20000100800 */
[----:B0-----:R-:W-:Y:S02]  /*364f0*/  IADD3.X R3, R14, UR35, RZ, P4, !PT ;  /* 0x000000230e037c10 */ /* 0x001fe4000a7fe4ff */
[----:B-1----:R-:W-:Y:S02]  /*36500*/  IADD3.X R2, R13, UR35, RZ, P3, !PT ;  /* 0x000000230d027c10 */ /* 0x002fe40009ffe4ff */
[----:B---3--:R-:W-:-:S05]  /*36510*/  IADD3.X R0, R15, UR35, RZ, P5, !PT ;  /* 0x000000230f007c10 */ /* 0x008fca000affe4ff */
        /* <DEDUP_REMOVED lines=12> */
[----:B-1----:R-:W-:Y:S02]  /*365e0*/  IADD3 R2, P6, R24, UR60, RZ ;  /* 0x0000003c18027c10 */ /* 0x002fe4000ffde0ff */
[----:B---3--:R-:W-:-:S03]  /*365f0*/  IADD3 R0, P4, R22, UR60, RZ ;  /* 0x0000003c16007c10 */ /* 0x008fc6000ff9e0ff */
[----:B------:R0:W-:Y:S01]  /*36600*/  STL [R1+0x4ec4], R2 ;  /* 0x004ec40201007387 */ /* 0x0001e20000100800 */
[----:B------:R-:W-:-:S03]  /*36610*/  USHF.R.S32.HI UR35, URZ, 0x1f, UR60 ;  /* 0x0000001f3f237899 */ /* 0x000fc6000801143c */
[----:B------:R1:W-:Y:S04]  /*36620*/  STL [R1+0x4ecc], R3 ;  /* 0x004ecc0301007387 */ /* 0x0003e80000100800 */
[----:B------:R3:W-:Y:S01]  /*36630*/  STL [R1+0x4ed4], R0 ;  /* 0x004ed40001007387 */ /* 0x0007e20000100800 */
[----:B0-----:R-:W-:Y:S02]  /*36640*/  IADD3 R2, P3, R21, UR60, RZ ;  /* 0x0000003c15027c10 */ /* 0x001fe4000ff7e0ff */
[----:B-1----:R-:W-:-:S03]  /*36650*/  IADD3 R3, P2, R20, UR60, RZ ;  /* 0x0000003c14037c10 */ /* 0x002fc6000ff5e0ff */
[----:B------:R0:W-:Y:S01]  /*36660*/  STL [R1+0x4edc], R2 ;  /* 0x004edc0201007387 */ /* 0x0001e20000100800 */
[----:B---3--:R-:W-:-:S03]  /*36670*/  IADD3 R0, P1, R19, UR60, RZ ;  /* 0x0000003c13007c10 */ /* 0x008fc6000ff3e0ff */
[----:B------:R-:W-:Y:S04]  /*36680*/  STL [R1+0x4ee4], R3 ;  /* 0x004ee40301007387 */ /* 0x000fe80000100800 */
[----:B------:R1:W-:Y:S01]  /*36690*/  STL [R1+0x4eec], R0 ;  /* 0x004eec0001007387 */ /* 0x0003e20000100800 */
[----:B0-----:R-:W-:Y:S02]  /*366a0*/  IADD3 R2, P0, R18, UR60, RZ ;  /* 0x0000003c12027c10 */ /* 0x001fe4000ff1e0ff */
[----:B-1----:R-:W-:-:S03]  /*366b0*/  IADD3.X R0, R17, UR35, RZ, P6, !PT ;  /* 0x0000002311007c10 */ /* 0x002fc6000b7fe4ff */
[----:B------:R-:W-:Y:S04]  /*366c0*/  STL [R1+0x4ef4], R2 ;  /* 0x004ef40201007387 */ /* 0x000fe80000100800 */
[----:B------:R0:W-:Y:S02]  /*366d0*/  STL [R1+0x4ec0], R0 ;  /* 0x004ec00001007387 */ /* 0x0001e40000100800 */
[----:B0-----:R-:W-:Y:S01]  /*366e0*/  IADD3 R0, P6, R16, UR60, RZ ;  /* 0x0000003c10007c10 */ /* 0x001fe2000ffde0ff */
[----:B------:R-:W-:-:S04]  /*366f0*/  ULDC UR60, c[0x0][0x238] ;  /* 0x00008e00003c7ab9 */ /* 0x000fc80000000800 */
[----:B------:R0:W-:Y:S01]  /*36700*/  STL [R1+0x4efc], R0 ;  /* 0x004efc0001007387 */ /* 0x0001e20000100800 */
[----:B------:R-:W-:Y:S02]  /*36710*/  IADD3.X R5, R14, UR35, RZ, P4, !PT ;  /* 0x000000230e057c10 */ /* 0x000fe4000a7fe4ff */
[----:B------:R-:W-:Y:S02]  /*36720*/  IADD3.X R4, R13, UR35, RZ, P3, !PT ;  /* 0x000000230d047c10 */ /* 0x000fe40009ffe4ff */
        /* <DEDUP_REMOVED lines=14> */
[----:B---3--:R-:W-:Y:S01]  /*36810*/  IADD3 R0, P5, R23, UR61, RZ ;  /* 0x0000003d17007c10 */ /* 0x008fe2000ffbe0ff */
        /* <DEDUP_REMOVED lines=15> */
[----:B------:R-:W-:Y:S01]  /*36910*/  IADD3.X R6, R14, UR35, RZ, P4, !PT ;  /* 0x000000230e067c10 */ /* 0x000fe2000a7fe4ff */
[----:B------:R-:W-:Y:S02]  /*36920*/  ULDC UR61, c[0x0][0x238] ;  /* 0x00008e00003d7ab9 */ /* 0x000fe40000000800 */
[----:B------:R1:W-:Y:S01]  /*36930*/  STL [R1+0x4f3c], R4 ;  /* 0x004f3c0401007387 */ /* 0x0003e20000100800 */
[----:B0-----:R-:W-:Y:S02]  /*36940*/  IADD3.X R5, R13, UR35, RZ, P3, !PT ;  /* 0x000000230d057c10 */ /* 0x001fe40009ffe4ff */
[----:B-1----:R-:W-:-:S05]  /*36950*/  IADD3.X R4, R15, UR35, RZ, P5, !PT ;  /* 0x000000230f047c10 */ /* 0x002fca000affe4ff */
        /* <DEDUP_REMOVED lines=9> */
[----:B------:R1:W-:Y:S01]  /*369f0*/  STL [R1+0x4f30], R5 ;  /* 0x004f300501007387 */ /* 0x0003e20000100800 */
[----:B--2---:R-:W-:-:S03]  /*36a00*/  LOP3.LUT R3, R25, 0x3, RZ, 0xc0, !PT ;  /* 0x0000000319037812 */ /* 0x004fc600078ec0ff */
[----:B------:R2:W-:Y:S01]  /*36a10*/  STL [R1+0x4f38], R4 ;  /* 0x004f380401007387 */ /* 0x0005e20000100800 */
[----:B0-----:R-:W-:Y:S02]  /*36a20*/  IADD3 R6, P6, R24, UR7, RZ ;  /* 0x0000000718067c10 */ /* 0x001fe4000ffde0ff */
[----:B-1----:R-:W-:-:S03]  /*36a30*/  IADD3 R5, P5, R23, UR7, RZ ;  /* 0x0000000717057c10 */ /* 0x002fc6000ffbe0ff */
[----:B------:R0:W-:Y:S01]  /*36a40*/  STL [R1+0x4f44], R6 ;  /* 0x004f440601007387 */ /* 0x0001e20000100800 */
[----:B--2---:R-:W-:-:S03]  /*36a50*/  IADD3 R4, P4, R22, UR7, RZ ;  /* 0x0000000716047c10 */ /* 0x004fc6000ff9e0ff */
[----:B------:R1:W-:Y:S01]  /*36a60*/  STL [R1+0x4f4c], R5 ;  /* 0x004f4c0501007387 */ /* 0x0003e20000100800 */
[----:B------:R-:W-:Y:S01]  /*36a70*/  SHF.R.U32.HI R0, RZ, 0x2, R25 ;  /* 0x00000002ff007819 */ /* 0x000fe20000011619 */
[----:B------:R-:W-:Y:S02]  /*36a80*/  USHF.R.S32.HI UR35, URZ, 0x1f, UR7 ;  /* 0x0000001f3f237899 */ /* 0x000fe40008011407 */
[----:B------:R2:W-:Y:S01]  /*36a90*/  STL [R1+0x4f54], R4 ;  /* 0x004f540401007387 */ /* 0x0005e20000100800 */
[----:B0-----:R-:W-:Y:S01]  /*36aa0*/  IADD3 R6, P3, R21, UR7, RZ ;  /* 0x0000000715067c10 */ /* 0x001fe2000ff7e0ff */
[----:B------:R-:W-:Y:S01]  /*36ab0*/  IMAD R3, R3, 0x820, RZ ;  /* 0x0000082003037824 */ /* 0x000fe200078e02ff */
[----:B-1----:R-:W-:-:S03]  /*36ac0*/  IADD3 R5, P2, R20, UR7, RZ ;  /* 0x0000000714057c10 */ /* 0x002fc6000ff5e0ff */
[----:B------:R0:W-:Y:S01]  /*36ad0*/  STL [R1+0x4f5c], R6 ;  /* 0x004f5c0601007387 */ /* 0x0001e20000100800 */
[----:B------:R-:W-:Y:S02]  /*36ae0*/  SGXT.U32 R0, R0, 0x3 ;  /* 0x000000030000781a */ /* 0x000fe40000000000 */
[----:B--2---:R-:W-:Y:S01]  /*36af0*/  IADD3 R4, P1, R19, UR7, RZ ;  /* 0x0000000713047c10 */ /* 0x004fe2000ff3e0ff */
[----:B------:R1:W-:Y:S01]  /*36b00*/  STL [R1+0x4f64], R5 ;  /* 0x004f640501007387 */ /* 0x0003e20000100800 */
[----:B------:R-:W-:-:S03]  /*36b10*/  LOP3.LUT R0, R3, R0, RZ, 0xfc, !PT ;  /* 0x0000000003007212 */ /* 0x000fc600078efcff */
[----:B------:R2:W-:Y:S01]  /*36b20*/  STL [R1+0x4f6c], R4 ;  /* 0x004f6c0401007387 */ /* 0x0005e20000100800 */
[----:B0-----:R-:W-:Y:S02]  /*36b30*/  IADD3 R6, P0, R18, UR7, RZ ;  /* 0x0000000712067c10 */ /* 0x001fe4000ff1e0ff */
[----:B------:R-:W-:Y:S02]  /*36b40*/  IADD3.X R3, R15, UR35, RZ, P5, !PT ;  /* 0x000000230f037c10 */ /* 0x000fe4000affe4ff */
[----:B-1----:R-:W-:Y:S01]  /*36b50*/  IADD3.X R5, R17, UR35, RZ, P6, !PT ;  /* 0x0000002311057c10 */ /* 0x002fe2000b7fe4ff */
[----:B------:R-:W-:Y:S01]  /*36b60*/  STL [R1+0x4f74], R6 ;  /* 0x004f740601007387 */ /* 0x000fe20000100800 */
[----:B--2---:R-:W-:-:S03]  /*36b70*/  IADD3 R4, P6, R16, UR7, RZ ;  /* 0x0000000710047c10 */ /* 0x004fc6000ffde0ff */
[----:B------:R0:W-:Y:S01]  /*36b80*/  STL [R1+0x4f40], R5 ;  /* 0x004f400501007387 */ /* 0x0001e20000100800 */
[----:B------:R-:W-:Y:S01]  /*36b90*/  SHF.R.S32.HI R2, RZ, 0x1f, R26 ;  /* 0x0000001fff027819 */ /* 0x000fe2000001141a */
[----:B------:R-:W-:Y:S02]  /*36ba0*/  ULDC UR7, c[0x0][0x238] ;  /* 0x00008e0000077ab9 */ /* 0x000fe40000000800 */
        /* <DEDUP_REMOVED lines=15> */
[----:B-1----:R-:W-:Y:S02]  /*36ca0*/  IADD3 R4, P4, R22, UR8, RZ ;  /* 0x0000000816047c10 */ /* 0x002fe4000ff9e0ff */
[----:B--2---:R-:W-:Y:S01]  /*36cb0*/  IADD3 R3, P5, R23, UR8, RZ ;  /* 0x0000000817037c10 */ /* 0x004fe2000ffbe0ff */
[----:B------:R0:W-:Y:S01]  /*36cc0*/  STL [R1+0x4f84], R5 ;  /* 0x004f840501007387 */ /* 0x0001e20000100800 */
[----:B------:R-:W-:-:S03]  /*36cd0*/  USHF.R.S32.HI UR35, URZ, 0x1f, UR8 ;  /* 0x0000001f3f237899 */ /* 0x000fc60008011408 */
[----:B------:R1:W-:Y:S04]  /*36ce0*/  STL [R1+0x4f8c], R3 ;  /* 0x004f8c0301007387 */ /* 0x0003e80000100800 */
        /* <DEDUP_REMOVED lines=72> */
[----:B------:R-:W-:Y:S02]  /*37170*/  LOP3.LUT R3, R25, 0x7, RZ, 0xc0, !PT ;  /* 0x0000000719037812 */ /* 0x000fe400078ec0ff */
[----:B--2---:R-:W-:Y:S01]  /*37180*/  IADD3 R5, P1, R19, UR10, RZ ;  /* 0x0000000a13057c10 */ /* 0x004fe2000ff3e0ff */
[----:B------:R1:W-:Y:S01]  /*37190*/  STL [R1+0x5024], R6 ;  /* 0x0050240601007387 */ /* 0x0003e20000100800 */
[----:B------:R-:W-:-:S03]  /*371a0*/  IMAD.SHL.U32 R4, R25, 0x2, RZ ;  /* 0x0000000219047824 */ /* 0x000fc600078e00ff */
[----:B------:R2:W-:Y:S01]  /*371b0*/  STL [R1+0x502c], R5 ;  /* 0x00502c0501007387 */ /* 0x0005e20000100800 */
[----:B0-----:R-:W-:Y:S01]  /*371c0*/  IADD3 R7, P0, R18, UR10, RZ ;  /* 0x0000000a12077c10 */ /* 0x001fe2000ff1e0ff */
[----:B------:R-:W-:Y:S01]  /*371d0*/  IMAD R3, R3, 0x90, RZ ;  /* 0x0000009003037824 */ /* 0x000fe200078e02ff */
[----:B-1----:R-:W-:-:S03]  /*371e0*/  IADD3.X R6, R17, UR35, RZ, P6, !PT ;  /* 0x0000002311067c10 */ /* 0x002fc6000b7fe4ff */
[----:B------:R-:W-:Y:S01]  /*371f0*/  STL [R1+0x5034], R7 ;  /* 0x0050340701007387 */ /* 0x000fe20000100800 */
[----:B--2---:R-:W-:-:S03]  /*37200*/  IADD3 R5, P6, R16, UR10, RZ ;  /* 0x0000000a10057c10 */ /* 0x004fc6000ffde0ff */
[----:B------:R-:W-:Y:S01]  /*37210*/  STL [R1+0x5000], R6 ;  /* 0x0050000601007387 */ /* 0x000fe20000100800 */
[----:B------:R-:W-:Y:S01]  /*37220*/  LOP3.LUT R4, R3, 0x30, R4, 0x78, !PT ;  /* 0x0000003003047812 */ /* 0x000fe200078e7804 */
[----:B------:R-:W-:Y:S02]  /*37230*/  ULDC UR10, c[0x0][0x238] ;  /* 0x00008e00000a7ab9 */ /* 0x000fe40000000800 */
[----:B------:R0:W-:Y:S01]  /*37240*/  STL [R1+0x503c], R5 ;  /* 0x00503c0501007387 */ /* 0x0001e20000100800 */
[----:B------:R-:W-:Y:S02]  /*37250*/  IADD3.X R3, R14, UR35, RZ, P4, !PT ;  /* 0x000000230e037c10 */ /* 0x000fe4000a7fe4ff */
[----:B0-----:R-:W-:-:S05]  /*37260*/  IADD3.X R5, R15, UR35, RZ, P5, !PT ;  /* 0x000000230f057c10 */ /* 0x001fca000affe4ff */
[----:B------:R0:W-:Y:S04]  /*37270*/  STL [R1+0x5008], R5 ;  /* 0x0050080501007387 */ /* 0x0001e80000100800 */
[----:B------:R1:W-:Y:S01]  /*37280*/  STL [R1+0x5010], R3 ;  /* 0x0050100301007387 */ /* 0x0003e20000100800 */
[----:B------:R-:W-:Y:S02]  /*37290*/  IADD3.X R6, R11, UR35, RZ, P1, !PT ;  /* 0x000000230b067c10 */ /* 0x000fe40008ffe4ff */
[----:B0-----:R-:W-:Y:S02]  /*372a0*/  IADD3.X R5, R13, UR35, RZ, P3, !PT ;  /* 0x000000230d057c10 */ /* 0x001fe40009ffe4ff */
[----:B-1----:R-:W-:-:S03]  /*372b0*/  IADD3.X R3, R12, UR35, RZ, P2, !PT ;  /* 0x000000230c037c10 */ /* 0x002fc600097fe4ff */
[----:B------:R0:W-:Y:S04]  /*372c0*/  STL [R1+0x5018], R5 ;  /* 0x0050180501007387 */ /* 0x0001e80000100800 */
        /* <DEDUP_REMOVED lines=25> */
[----:B------:R-:W-:Y:S02]  /*37460*/  USHF.R.S32.HI UR59, URZ, 0x1f, UR59 ;  /* 0x0000001f3f3b7899 */ /* 0x000fe4000801143b */
[----:B------:R1:W-:Y:S01]  /*37470*/  STL [R1+0x507c], R5 ;  /* 0x00507c0501007387 */ /* 0x0003e20000100800 */
[----:B------:R-:W-:Y:S01]  /*37480*/  LEA.HI R2, R2, R26, RZ, 0x7 ;  /* 0x0000001a02027211 */ /* 0x000fe200078f38ff */
[----:B------:R-:W-:Y:S01]  /*37490*/  ULDC UR11, c[0x0][0x238] ;  /* 0x00008e00000b7ab9 */ /* 0x000fe20000000800 */
        /* <DEDUP_REMOVED lines=23> */
[----:B------:R-:W-:Y:S02]  /*37610*/  SHF.R.U32.HI R3, RZ, 0x1, R25 ;  /* 0x00000001ff037819 */ /* 0x000fe40000011619 */
[----:B--2---:R-:W-:Y:S01]  /*37620*/  IADD3 R5, P1, R19, UR12, RZ ;  /* 0x0000000c13057c10 */ /* 0x004fe2000ff3e0ff */
[----:B------:R1:W-:Y:S01]  /*37630*/  STL [R1+0x50a4], R6 ;  /* 0x0050a40601007387 */ /* 0x0003e20000100800 */
[----:B------:R-:W-:-:S03]  /*37640*/  LOP3.LUT R0, R0, 0x10, R3, 0xf8, !PT ;  /* 0x0000001000007812 */ /* 0x000fc600078ef803 */
        /* <DEDUP_REMOVED lines=38> */
[----:B------:R-:W-:Y:S01]  /*378b0*/  STL [R1+0x50f4], R6 ;  /* 0x0050f40601007387 */ /* 0x000fe20000100800 */
[----:B--2---:R-:W-:-:S03]  /*378c0*/  IADD3 R3, P6, R16, UR13, RZ ;  /* 0x0000000d10037c10 */ /* 0x004fc6000ffde0ff */
[----:B------:R-:W-:Y:S01]  /*378d0*/  STL [R1+0x50c0], R5 ;  /* 0x0050c00501007387 */ /* 0x000fe20000100800 */
[----:B------:R-:W-:Y:S01]  /*378e0*/  LOP3.LUT R2, R4, 0x40, RZ, 0x3c, !PT ;  /* 0x0000004004027812 */ /* 0x000fe200078e3cff */
[----:B------:R-:W-:Y:S02]  /*378f0*/  ULDC UR13, c[0x0][0x238] ;  /* 0x00008e00000d7ab9 */ /* 0x000fe40000000800 */
[----:B------:R0:W-:Y:S04]  /*37900*/  STL [R1+0x50fc], R3 ;  /* 0x0050fc0301007387 */ /* 0x0001e80000100800 */
        /* <DEDUP_REMOVED lines=2041> */
[----:B0-----:R-:W-:-:S03]  /*3f8a0*/  IADD3.X R3, R15, UR35, RZ, P5, !PT ;  /* 0x000000230f037c10 */ /* 0x001fc6000affe4ff */
[----:B------:R-:W-:Y:S04]  /*3f8b0*/  STL [R1+0x8e0], RZ ;  /* 0x0008e0ff01007387 */ /* 0x000fe80000100800 */
[----:B------:R-:W-:Y:S04]  /*3f8c0*/  STL [R1+0x8e4], RZ ;  /* 0x0008e4ff01007387 */ /* 0x000fe80000100800 */
[----:B------:R-:W-:Y:S04]  /*3f8d0*/  STL [R1+0x8e8], RZ ;  /* 0x0008e8ff01007387 */ /* 0x000fe80000100800 */
[----:B------:R-:W-:Y:S01]  /*3f8e0*/  STL [R1+0x8ec], RZ ;  /* 0x0008ecff01007387 */ /* 0x000fe20000100800 */
[----:B------:R-:W-:-:S03]  /*3f8f0*/  IADD3.X R6, R14, UR35, RZ, P4, !PT ;  /* 0x000000230e067c10 */ /* 0x000fc6000a7fe4ff */
[----:B------:R-:W-:Y:S01]  /*3f900*/  STL [R1+0xa0], RZ ;  /* 0x0000a0ff01007387 */ /* 0x000fe20000100800 */
[----:B------:R-:W-:-:S03]  /*3f910*/  IADD3.X R5, R13, UR35, RZ, P3, !PT ;  /* 0x000000230d057c10 */ /* 0x000fc60009ffe4ff */
[----:B------:R-:W-:Y:S04]  /*3f920*/  STL [R1+0xa4], RZ ;  /* 0x0000a4ff01007387 */ /* 0x000fe80000100800 */
[----:B------:R-:W-:Y:S04]  /*3f930*/  STL [R1+0xa8], RZ ;  /* 0x0000a8ff01007387 */ /* 0x000fe80000100800 */
[----:B------:R-:W-:Y:S04]  /*3f940*/  STL [R1+0xac], RZ ;  /* 0x0000acff01007387 */ /* 0x000fe80000100800 */
        /* <DEDUP_REMOVED lines=733> */
[----:B------:R-:W-:Y:S01]  /*42720*/  STL [R1+0x5668], R6 ;  /* 0x0056680601007387 */ /* 0x000fe20000100800 */
[----:B--2---:R-:W-:-:S03]  /*42730*/  IADD3.X R3, R9, UR25, RZ, P6, !PT ;  /* 0x0000001909037c10 */ /* 0x004fc6000b7fe4ff */
[----:B------:R-:W-:Y:S01]  /*42740*/  STL [R1+0x5670], R5 ;  /* 0x0056700501007387 */ /* 0x000fe20000100800 */
[----:B------:R-:W-:-:S03]  /*42750*/  LOP3.LUT R2, R0, 0x430, RZ, 0x3c, !PT ;  /* 0x0000043000027812 */ /* 0x000fc600078e3cff */
[----:B------:R0:W-:Y:S01]  /*42760*/  STL [R1+0x5678], R3 ;  /* 0x0056780301007387 */ /* 0x0001e20000100800 */
[C---:B------:R-:W-:Y:S02]  /*42770*/  LOP3.LUT R2, R0.reuse, 0x60, RZ, 0x3c, !PT ;  /* 0x0000006000027812 */ /* 0x040fe400078e3cff */
[----:B------:R-:W-:Y:S02]  /*42780*/  IADD3 R2, P1, R23, UR39, RZ ;  /* 0x0000002717027c10 */ /* 0x000fe4000ff3e0ff */
[C---:B------:R-:W-:Y:S02]  /*42790*/  LOP3.LUT R4, R0.reuse, 0x410, RZ, 0x3c, !PT ;  /* 0x0000041000047812 */ /* 0x040fe400078e3cff */
[C---:B0-----:R-:W-:Y:S02]  /*427a0*/  LOP3.LUT R3, R0.reuse, 0x20, RZ, 0x3c, !PT ;  /* 0x0000002000037812 */ /* 0x041fe400078e3cff */
[----:B------:R-:W-:Y:S02]  /*427b0*/  LOP3.LUT R3, R0, 0x450, RZ, 0x3c, !PT ;  /* 0x0000045000037812 */ /* 0x000fe400078e3cff */
[----:B------:R-:W-:-:S02]  /*427c0*/  IADD3 R3, P2, R24, UR39, RZ ;  /* 0x0000002718037c10 */ /* 0x000fc4000ff5e0ff */
[C---:B------:R-:W-:Y:S02]  /*427d0*/  LOP3.LUT R4, R0.reuse, 0x40, RZ, 0x3c, !PT ;  /* 0x0000004000047812 */ /* 0x040fe400078e3cff */
[----:B------:R-:W-:Y:S01]  /*427e0*/  LOP3.LUT R4, R0, 0x470, RZ, 0x3c, !PT ;  /* 0x0000047000047812 */ /* 0x000fe200078e3cff */
[----:B------:R0:W-:Y:S01]  /*427f0*/  STL [R1+0x5684], R3 ;  /* 0x0056840301007387 */ /* 0x0001e20000100800 */
[----:B------:R-:W-:Y:S01]  /*42800*/  IADD3 R4, P0, R22, UR39, RZ ;  /* 0x0000002716047c10 */ /* 0x000fe2000ff1e0ff */
[----:B------:R-:W-:Y:S02]  /*42810*/  USHF.R.S32.HI UR14, URZ, 0x1f, UR39 ;  /* 0x0000001f3f0e7899 */ /* 0x000fe40008011427 */
        /* <DEDUP_REMOVED lines=13> */
[----:B-1----:R-:W-:-:S03]  /*428f0*/  IADD3.X R3, R15, UR14, RZ, P1, !PT ;  /* 0x0000000e0f037c10 */ /* 0x002fc60008ffe4ff */
[----:B------:R0:W-:Y:S01]  /*42900*/  STL [R1+0x56bc], R4 ;  /* 0x0056bc0401007387 */ /* 0x0001e20000100800 */
[----:B--2---:R-:W-:-:S03]  /*42910*/  IADD3 R2, P1, R24, UR40, RZ ;  /* 0x0000002818027c10 */ /* 0x004fc6000ff3e0ff */
[----:B------:R1:W-:Y:S04]  /*42920*/  STL [R1+0x5688], R3 ;  /* 0x0056880301007387 */ /* 0x0003e80000100800 */
[----:B------:R2:W-:Y:S01]  /*42930*/  STL [R1+0x56c4], R2 ;  /* 0x0056c40201007387 */ /* 0x0005e20000100800 */
[----:B0-----:R-:W-:Y:S02]  /*42940*/  IADD3.X R4, R14, UR14, RZ, P0, !PT ;  /* 0x0000000e0e047c10 */ /* 0x001fe400087fe4ff */
        /* <DEDUP_REMOVED lines=14> */
[----:B--2---:R-:W-:Y:S01]  /*42a30*/  IADD3.X R2, R10, UR14, RZ, P3, !PT ;  /* 0x0000000e0a027c10 */ /* 0x004fe20009ffe4ff */
[----:B------:R-:W-:Y:S02]  /*42a40*/  USHF.R.S32.HI UR26, URZ, 0x1f, UR40 ;  /* 0x0000001f3f1a7899 */ /* 0x000fe40008011428 */
        /* <DEDUP_REMOVED lines=30> */
[----:B------:R1:W-:Y:S01]  /*42c30*/  STL [R1+0x56e8], R3 ;  /* 0x0056e80301007387 */ /* 0x0003e20000100800 */
[----:B------:R-:W-:-:S03]  /*42c40*/  USHF.R.S32.HI UR20, URZ, 0x1f, UR41 ;  /* 0x0000001f3f147899 */ /* 0x000fc60008011429 */
        /* <DEDUP_REMOVED lines=29> */
[----:B------:R1:W-:Y:S01]  /*42e20*/  STL [R1+0x575c], R3 ;  /* 0x00575c0301007387 */ /* 0x0003e20000100800 */
[----:B------:R-:W-:-:S03]  /*42e30*/  USHF.R.S32.HI UR27, URZ, 0x1f, UR42 ;  /* 0x0000001f3f1b7899 */ /* 0x000fc6000801142a */
        /* <DEDUP_REMOVED lines=599> */
[----:B------:R-:W-:-:S03]  /*453b0*/  UIMAD UR13, UR13, 0x43, URZ ;  /* 0x000000430d0d78a4 */ /* 0x000fc6000f8e023f */
        /* <DEDUP_REMOVED lines=51> */
[----:B-1----:R-:W-:Y:S02]  /*456f0*/  IADD3.X R3, R10, UR38, RZ, P2, !PT ;  /* 0x000000260a037c10 */ /* 0x002fe400097fe4ff */
[----:B--2---:R-:W-:Y:S01]  /*45700*/  IADD3.X R2, R9, UR38, RZ, P1, !PT ;  /* 0x0000002609027c10 */ /* 0x004fe20008ffe4ff */
[----:B------:R0:W-:Y:S04]  /*45710*/  STL [R1+0x5c00], R4 ;  /* 0x005c000401007387 */ /* 0x0001e80000100800 */
[----:B------:R0:W-:Y:S04]  /*45720*/  STL [R1+0x5c10], R2 ;  /* 0x005c100201007387 */ /* 0x0001e80000100800 */
[----:B------:R0:W-:Y:S01]  /*45730*/  STL [R1+0x5c08], R3 ;  /* 0x005c080301007387 */ /* 0x0001e20000100800 */
[----:B------:R-:W-:-:S04]  /*45740*/  USHF.L.U32 UR15, UR15, 0x7, URZ ;  /* 0x000000070f0f7899 */ /* 0x000fc8000800063f */
[----:B------:R-:W-:-:S12]  /*45750*/  USHF.R.S32.HI UR25, URZ, 0x1f, UR15 ;  /* 0x0000001f3f197899 */ /* 0x000fd8000801140f */
.L_x_1:
[----:B------:R-:W2:Y:S01]  /*45760*/  LDL R5, [R1+0x39a4] ;  /* 0x0039a40001057983 */ /* 0x000ea20000100800 */
[----:B0-----:R-:W0:Y:S03]  /*45770*/  LDC R2, c[0x0][0x230] ;  /* 0x00008c00ff027b82 */ /* 0x001e260000000800 */
[----:B--2---:R1:W-:Y:S04]  /*45780*/  STL [R1+0x84fc], R5 ;  /* 0x0084fc0501007387 */ /* 0x0043e80000100800 */
[----:B------:R-:W2:Y:S04]  /*45790*/  LDL R4, [R1+0x39a8] ;  /* 0x0039a80001047983 */ /* 0x000ea80000100800 */
[----:B-1----:R-:W0:Y:S04]  /*457a0*/  LDL R5, [R1+0x3a00] ;  /* 0x003a000001057983 */ /* 0x002e280000100800 */
[----:B------:R-:W-:Y:S04]  /*457b0*/  STL [R1+0x75c4], R29 ;  /* 0x0075c41d01007387 */ /* 0x000fe80000100800 */
        /* <DEDUP_REMOVED lines=974> */
[----:B------:R1:W-:Y:S04]  /*494a0*/  STL [R1+0x84f8], R27 ;  /* 0x0084f81b01007387 */ /* 0x0003e80000100800 */
        /* <DEDUP_REMOVED lines=18> */
[----:B------:R-:W-:Y:S01]  /*495d0*/  STL [R1+0x7570], R8 ;  /* 0x0075700801007387 */ /* 0x000fe20000100800 */
[----:B0-----:R-:W-:-:S03]  /*495e0*/  IMAD R2, R5, -0x80, R2 ;  /* 0xffffff8005027824 */ /* 0x001fc600078e0202 */
[----:B------:R-:W-:Y:S04]  /*495f0*/  STL [R1+0x756c], R7 ;  /* 0x00756c0701007387 */ /* 0x000fe80000100800 */
[----:B------:R-:W-:Y:S04]  /*49600*/  STL [R1+0x7568], R6 ;  /* 0x0075680601007387 */ /* 0x000fe80000100800 */
[----:B------:R-:W-:Y:S04]  /*49610*/  STL [R1+0x7564], R3 ;  /* 0x0075640301007387 */ /* 0x000fe80000100800 */
[----:B-----5:R-:W-:Y:S04]  /*49620*/  STL [R1+0x73f0], R0 ;  /* 0x0073f00001007387 */ /* 0x020fe80000100800 */
[----:B------:R-:W2:Y:S01]  /*49630*/  LDL.LU R5, [R1+0x84fc] ;  /* 0x0084fc0001057983 */ /* 0x000ea20000300800 */
[----:B------:R-:W-:-:S02]  /*49640*/  ISETP.GT.AND P0, PT, R2, RZ, PT ;  /* 0x000000ff0200720c */ /* 0x000fc40003f04270 */
[----:B-1----:R-:W-:-:S11]  /*49650*/  PRMT R27, RZ, 0x7610, R27 ;  /* 0x00007610ff1b7816 */ /* 0x002fd6000000001b */
[----:B--2---:R-:W2:Y:S04]  /*49660*/  @P0 LDG.E.U8 R27, desc[UR4][R4.64] ;  /* 0x00000004041b0981 */ /* 0x004ea8000c1e1100 */
[----:B--2---:R0:W-:Y:S04]  /*49670*/  STL [R1+0x2978], R27 ;  /* 0x0029781b01007387 */ /* 0x0041e80000100800 */
[----:B0-----:R-:W2:Y:S04]  /*49680*/  LDL.LU R27, [R1+0x84f8] ;  /* 0x0084f800011b7983 */ /* 0x001ea80000300800 */
[----:B------:R-:W3:Y:S04]  /*49690*/  LDL R4, [R1+0x39ac] ;  /* 0x0039ac0001047983 */ /* 0x000ee80000100800 */
[----:B------:R-:W3:Y:S01]  /*496a0*/  LDL R5, [R1+0x39b0] ;  /* 0x0039b00001057983 */ /* 0x000ee20000100800 */
[----:B------:R-:W-:-:S02]  /*496b0*/  PRMT R29, RZ, 0x7610, R29 ;  /* 0x00007610ff1d7816 */ /* 0x000fc4000000001d */
[----:B---3--:R-:W-:-:S04]  /*496c0*/  @P0 LOP3.LUT R5, R5, R4, RZ, 0x3c, !PT ;  /* 0x0000000405050212 */ /* 0x008fc800078e3cff */
[----:B------:R-:W-:-:S04]  /*496d0*/  @P0 LOP3.LUT R4, R5, R4, RZ, 0x3c, !PT ;  /* 0x0000000405040212 */ /* 0x000fc800078e3cff */
[----:B------:R-:W-:-:S05]  /*496e0*/  @P0 LOP3.LUT R5, R5, R4, RZ, 0x3c, !PT ;  /* 0x0000000405050212 */ /* 0x000fca00078e3cff */
[----:B------:R-:W3:Y:S04]  /*496f0*/  @P0 LDG.E.U8 R29, desc[UR4][R4.64] ;  /* 0x00000004041d0981 */ /* 0x000ee8000c1e1100 */
[----:B---3--:R0:W-:Y:S04]  /*49700*/  STL [R1+0x2974], R29 ;  /* 0x0029741d01007387 */ /* 0x0081e80000100800 */
[----:B0-----:R-:W3:Y:S04]  /*49710*/  LDL.LU R29, [R1+0x84f4] ;  /* 0x0084f400011d7983 */ /* 0x001ee80000300800 */
[----:B------:R-:W4:Y:S04]  /*49720*/  LDL R4, [R1+0x39b4] ;  /* 0x0039b40001047983 */ /* 0x000f280000100800 */
[----:B------:R-:W4:Y:S01]  /*49730*/  LDL R5, [R1+0x39b8] ;  /* 0x0039b80001057983 */ /* 0x000f220000100800 */
[----:B------:R-:W-:-:S02]  /*49740*/  PRMT R28, RZ, 0x7610, R28 ;  /* 0x00007610ff1c7816 */ /* 0x000fc4000000001c */
[----:B----4-:R-:W-:-:S04]  /*49750*/  @P0 LOP3.LUT R5, R5, R4, RZ, 0x3c, !PT ;  /* 0x0000000405050212 */ /* 0x010fc800078e3cff */
[----:B------:R-:W-:-:S04]  /*49760*/  @P0 LOP3.LUT R4, R5, R4, RZ, 0x3c, !PT ;  /* 0x0000000405040212 */ /* 0x000fc800078e3cff */
[----:B------:R-:W-:-:S05]  /*49770*/  @P0 LOP3.LUT R5, R5, R4, RZ, 0x3c, !PT ;  /* 0x0000000405050212 */ /* 0x000fca00078e3cff */
[----:B------:R-:W4:Y:S04]  /*49780*/  @P0 LDG.E.U8 R28, desc[UR4][R4.64] ;  /* 0x00000004041c0981 */ /* 0x000f28000c1e1100 */
[----:B----4-:R0:W-:Y:S04]  /*49790*/  STL [R1+0x2970], R28 ;  /* 0x0029701c01007387 */ /* 0x0101e80000100800 */
[----:B0-----:R-:W4:Y:S04]  /*497a0*/  LDL.LU R28, [R1+0x84f0] ;  /* 0x0084f000011c7983 */ /* 0x001f280000300800 */
[----:B------:R-:W2:Y:S04]  /*497b0*/  LDL R4, [R1+0x39bc] ;  /* 0x0039bc0001047983 */ /* 0x000ea80000100800 */
[----:B------:R-:W2:Y:S01]  /*497c0*/  LDL R5, [R1+0x39c0] ;  /* 0x0039c00001057983 */ /* 0x000ea20000100800 */
[----:B---3--:R-:W-:-:S02]  /*497d0*/  PRMT R29, RZ, 0x7610, R29 ;  /* 0x00007610ff1d7816 */ /* 0x008fc4000000001d */
[----:B--2---:R-:W-:-:S04]  /*497e0*/  @P0 LOP3.LUT R5, R5, R4, RZ, 0x3c, !PT ;  /* 0x0000000405050212 */ /* 0x004fc800078e3cff */
[----:B------:R-:W-:-:S04]  /*497f0*/  @P0 LOP3.LUT R4, R5, R4, RZ, 0x3c, !PT ;  /* 0x0000000405040212 */ /* 0x000fc800078e3cff */
[----:B------:R-:W-:-:S05]  /*49800*/  @P0 LOP3.LUT R5, R5, R4, RZ, 0x3c, !PT ;  /* 0x0000000405050212 */ /* 0x000fca00078e3cff */
[----:B------:R-:W2:Y:S04]  /*49810*/  @P0 LDG.E.U8 R29, desc[UR4][R4.64] ;  /* 0x00000004041d0981 */ /* 0x000ea8000c1e1100 */
[----:B--2---:R0:W-:Y:S04]  /*49820*/  STL [R1+0x296c], R29 ;  /* 0x00296c1d01007387 */ /* 0x0041e80000100800 */
[----:B0-----:R-:W2:Y:S04]  /*49830*/  LDL.LU R29, [R1+0x84ec] ;  /* 0x0084ec00011d7983 */ /* 0x001ea80000300800 */
[----:B------:R-:W3:Y:S04]  /*49840*/  LDL R4, [R1+0x39c4] ;  /* 0x0039c40001047983 */ /* 0x000ee80000100800 */
[----:B------:R-:W3:Y:S01]  /*49850*/  LDL R5, [R1+0x39c8] ;  /* 0x0039c80001057983 */ /* 0x000ee20000100800 */
[----:B----4-:R-:W-:-:S02]  /*49860*/  PRMT R28, RZ, 0x7610, R28 ;  /* 0x00007610ff1c7816 */ /* 0x010fc4000000001c */
        /* <DEDUP_REMOVED lines=8> */
[----:B--2---:R-:W-:-:S02]  /*498f0*/  PRMT R29, RZ, 0x7610, R29 ;  /* 0x00007610ff1d7816 */ /* 0x004fc4000000001d */
[----:B----4-:R-:W-:-:S04]  /*49900*/  @P0 LOP3.LUT R5, R5, R4, RZ, 0x3c, !PT ;  /* 0x0000000405050212 */ /* 0x010fc800078e3cff */
[----:B------:R-:W-:-:S04]  /*49910*/  @P0 LOP3.LUT R4, R5, R4, RZ, 0x3c, !PT ;  /* 0x0000000405040212 */ /* 0x000fc800078e3cff */
[----:B------:R-:W-:-:S05]  /*49920*/  @P0 LOP3.LUT R5, R5, R4, RZ, 0x3c, !PT ;  /* 0x0000000405050212 */ /* 0x000fca00078e3cff */
[----:B------:R-:W2:Y:S04]  /*49930*/  @P0 LDG.E.U8 R29, desc[UR4][R4.64] ;  /* 0x00000004041d0981 */ /* 0x000ea8000c1e1100 */
[----:B--2---:R0:W-:Y:S04]  /*49940*/  STL [R1+0x2964], R29 ;  /* 0x0029641d01007387 */ /* 0x0041e80000100800 */
[----:B0-----:R-:W2:Y:S04]  /*49950*/  LDL.LU R29, [R1+0x84e4] ;  /* 0x0084e400011d7983 */ /* 0x001ea80000300800 */
[----:B------:R-:W4:Y:S04]  /*49960*/  LDL R4, [R1+0x39d4] ;  /* 0x0039d40001047983 */ /* 0x000f280000100800 */
[----:B------:R-:W4:Y:S01]  /*49970*/  LDL R5, [R1+0x39d8] ;  /* 0x0039d80001057983 */ /* 0x000f220000100800 */
[----:B---3--:R-:W-:-:S02]  /*49980*/  PRMT R28, RZ, 0x7610, R28 ;  /* 0x00007610ff1c7816 */ /* 0x008fc4000000001c */
[----:B----4-:R-:W-:-:S04]  /*49990*/  @P0 LOP3.LUT R5, R5, R4, RZ, 0x3c, !PT ;  /* 0x0000000405050212 */ /* 0x010fc800078e3cff */
        /* <DEDUP_REMOVED lines=11> */
[----:B------:R-:W2:Y:S01]  /*49a50*/  @P0 LDG.E.U8 R29, desc[UR4][R4.64] ;  /* 0x00000004041d0981 */ /* 0x000ea2000c1e1100 */
[----:B------:R-:W-:-:S03]  /*49a60*/  ISETP.GT.AND P1, PT, R2, 0x1, PT ;  /* 0x000000010200780c */ /* 0x000fc60003f24270 */
        /* <DEDUP_REMOVED lines=8831> */
[----:B------:R-:W4:Y:S01]  /*6c260*/  @P1 LDG.E.U8 R27, desc[UR4][R4.64] ;  /* 0x00000004041b1981 */ /* 0x000f22000c1e1100 */
[----:B------:R-:W-:-:S03]  /*6c270*/  ISETP.GT.AND P0, PT, R2, 0x7a, PT ;  /* 0x0000007a0200780c */ /* 0x000fc60003f04270 */
[----:B----4-:R0:W-:Y:S04]  /*6c280*/  STL [R1+0x5c], R27 ;  /* 0x00005c1b01007387 */ /* 0x0101e80000100800 */
[----:B0-----:R-:W4:Y:S04]  /*6c290*/  LDL.LU R27, [R1+0x75bc] ;  /* 0x0075bc00011b7983 */ /* 0x001f280000300800 */
[----:B------:R-:W2:Y:S04]  /*6c2a0*/  LDL R4, [R1+0x3dd0] ;  /* 0x003dd00001047983 */ /* 0x000ea80000100800 */
[----:B------:R-:W2:Y:S01]  /*6c2b0*/  LDL R5, [R1+0x3dd4] ;  /* 0x003dd40001057983 */ /* 0x000ea20000100800 */
[----:B------:R-:W-:-:S02]  /*6c2c0*/  PRMT R26, RZ, 0x7610, R26 ;  /* 0x00007610ff1a7816 */ /* 0x000fc4000000001a */
        /* <DEDUP_REMOVED lines=66> */
[----:B------:R-:W3:Y:S01]  /*6c6f0*/  @P0 LDG.E.U8 R19, desc[UR4][R4.64] ;  /* 0x0000000404130981 */ /* 0x000ee2000c1e1100 */
[----:B------:R-:W-:-:S03]  /*6c700*/  ISETP.GT.AND P1, PT, R2, 0x7b, PT ;  /* 0x0000007b0200780c */ /* 0x000fc60003f24270 */
        /* <DEDUP_REMOVED lines=71> */
[----:B------:R-:W2:Y:S01]  /*6cb80*/  @P1 LDG.E.U8 R11, desc[UR4][R4.64] ;  /* 0x00000004040b1981 */ /* 0x000ea2000c1e1100 */
[----:B------:R-:W-:-:S03]  /*6cb90*/  ISETP.GT.AND P0, PT, R2, 0x7c, PT ;  /* 0x0000007c0200780c */ /* 0x000fc60003f04270 */
        /* <DEDUP_REMOVED lines=44> */
[----:B------:R0:W4:Y:S04]  /*6ce60*/  @P0 LDG.E.U8 R0, desc[UR4][R4.64] ;  /* 0x0000000404000981 */ /* 0x000128000c1e1100 */
[----:B------:R-:W0:Y:S04]  /*6ce70*/  LDL R4, [R1+0x3d28] ;  /* 0x003d280001047983 */ /* 0x000e280000100800 */
[----:B------:R-:W0:Y:S01]  /*6ce80*/  LDL R5, [R1+0x3d2c] ;  /* 0x003d2c0001057983 */ /* 0x000e220000100800 */
[----:B------:R-:W-:Y:S02]  /*6ce90*/  PRMT R6, RZ, 0x7610, R6 ;  /* 0x00007610ff067816 */ /* 0x000fe40000000006 */
[----:B0-----:R-:W-:-:S04]  /*6cea0*/  @P0 LOP3.LUT R5, R5, R4, RZ, 0x3c, !PT ;  /* 0x0000000405050212 */ /* 0x001fc800078e3cff */
[----:B------:R-:W-:-:S04]  /*6ceb0*/  @P0 LOP3.LUT R4, R5, R4, RZ, 0x3c, !PT ;  /* 0x0000000405040212 */ /* 0x000fc800078e3cff */
[----:B------:R-:W-:-:S05]  /*6cec0*/  @P0 LOP3.LUT R5, R5, R4, RZ, 0x3c, !PT ;  /* 0x0000000405050212 */ /* 0x000fca00078e3cff */
[----:B------:R-:W2:Y:S04]  /*6ced0*/  @P0 LDG.E.U8 R6, desc[UR4][R4.64] ;  /* 0x0000000404060981 */ /* 0x000ea8000c1e1100 */
[----:B----4-:R0:W-:Y:S04]  /*6cee0*/  STL [R1+0x8], R0 ;  /* 0x0000080001007387 */ /* 0x0101e80000100800 */
[----:B0-----:R-:W4:Y:S04]  /*6cef0*/  LDL R0, [R1+0x3d0c] ;  /* 0x003d0c0001007983 */ /* 0x001f280000100800 */
        /* <DEDUP_REMOVED lines=9> */
[----:B---3--:R0:W-:Y:S04]  /*6cf90*/  STL [R1], R3 ;  /* 0x0000000301007387 */ /* 0x0081e80000100800 */
        /* <DEDUP_REMOVED lines=10> */
[----:B------:R-:W-:Y:S02]  /*6d040*/  ISETP.GT.AND P1, PT, R2, 0x7d, PT ;  /* 0x0000007d0200780c */ /* 0x000fe40003f24270 */
[----:B------:R-:W-:-:S11]  /*6d050*/  PRMT R28, RZ, 0x7610, R28 ;  /* 0x00007610ff1c7816 */ /* 0x000fd6000000001c */
[----:B0-----:R-:W-:-:S04]  /*6d060*/  @P1 LOP3.LUT R5, R5, R4, RZ, 0x3c, !PT ;  /* 0x0000000405051212 */ /* 0x001fc800078e3cff */
[----:B------:R-:W-:-:S04]  /*6d070*/  @P1 LOP3.LUT R4, R5, R4, RZ, 0x3c, !PT ;  /* 0x0000000405041212 */ /* 0x000fc800078e3cff */
[----:B------:R-:W-:Y:S01]  /*6d080*/  @P1 LOP3.LUT R5, R5, R4, RZ, 0x3c, !PT ;  /* 0x0000000405051212 */ /* 0x000fe200078e3cff */
[----:B----4-:R0:W-:Y:S04]  /*6d090*/  STL [R1+0x7508], R29 ;  /* 0x0075081d01007387 */ /* 0x0101e80000100800 */
[----:B------:R1:W4:Y:S01]  /*6d0a0*/  @P1 LDG.E.U8 R28, desc[UR4][R4.64] ;  /* 0x00000004041c1981 */ /* 0x000322000c1e1100 */
[----:B------:R-:W-:-:S03]  /*6d0b0*/  PRMT R27, RZ, 0x7610, R27 ;  /* 0x00007610ff1b7816 */ /* 0x000fc6000000001b */
[----:B0-----:R-:W2:Y:S04]  /*6d0c0*/  LDL R29, [R1+0x3d04] ;  /* 0x003d0400011d7983 */ /* 0x001ea80000100800 */
[----:B------:R-:W3:Y:S01]  /*6d0d0*/  LDL R5, [R1+0x3d08] ;  /* 0x003d080001057983 */ /* 0x000ee20000100800 */
[----:B-1----:R-:W-:-:S03]  /*6d0e0*/  @P1 IMAD.MOV.U32 R4, RZ, RZ, R0 ;  /* 0x000000ffff041224 */ /* 0x002fc600078e0000 */
[----:B----4-:R0:W-:Y:S01]  /*6d0f0*/  STL [R1+0x74c4], R28 ;  /* 0x0074c41c01007387 */ /* 0x0101e20000100800 */
[----:B------:R-:W-:-:S03]  /*6d100*/  PRMT R26, RZ, 0x7610, R26 ;  /* 0x00007610ff1a7816 */ /* 0x000fc6000000001a */
[----:B------:R-:W4:Y:S04]  /*6d110*/  LDL R0, [R1+0x3cf4] ;  /* 0x003cf40001007983 */ /* 0x000f280000100800 */
[----:B0-----:R-:W4:Y:S04]  /*6d120*/  LDL R28, [R1+0x3d00] ;  /* 0x003d0000011c7983 */ /* 0x001f280000100800 */
[----:B---3--:R2:W3:Y:S02]  /*6d130*/  @P1 LDG.E.U8 R27, desc[UR4][R4.64] ;  /* 0x00000004041b1981 */ /* 0x0084e4000c1e1100 */
[----:B--2---:R-:W-:-:S02]  /*6d140*/  @P1 IMAD.MOV.U32 R4, RZ, RZ, R29 ;  /* 0x000000ffff041224 */ /* 0x004fc400078e001d */
[----:B----4-:R-:W-:Y:S01]  /*6d150*/  @P1 IMAD.MOV.U32 R5, RZ, RZ, R28 ;  /* 0x000000ffff051224 */ /* 0x010fe200078e001c */
[----:B---3--:R0:W-:Y:S01]  /*6d160*/  STL [R1+0x74c8], R27 ;  /* 0x0074c81b01007387 */ /* 0x0081e20000100800 */
[----:B------:R-:W-:-:S03]  /*6d170*/  PRMT R25, RZ, 0x7610, R25 ;  /* 0x00007610ff197816 */ /* 0x000fc60000000019 */
[----:B------:R-:W2:Y:S04]  /*6d180*/  LDL R29, [R1+0x3ce8] ;  /* 0x003ce800011d7983 */ /* 0x000ea80000100800 */
[----:B------:R-:W3:Y:S04]  /*6d190*/  LDL R28, [R1+0x3cec] ;  /* 0x003cec00011c7983 */ /* 0x000ee80000100800 */
[----:B------:R-:W4:Y:S04]  /*6d1a0*/  @P1 LDG.E.U8 R26, desc[UR4][R4.64] ;  /* 0x00000004041a1981 */ /* 0x000f28000c1e1100 */
[----:B0-----:R-:W2:Y:S04]  /*6d1b0*/  LDL R27, [R1+0x3cfc] ;  /* 0x003cfc00011b7983 */ /* 0x001ea80000100800 */
[----:B------:R-:W3:Y:S04]  /*6d1c0*/  LDL R5, [R1+0x3cf8] ;  /* 0x003cf80001057983 */ /* 0x000ee80000100800 */
[----:B----4-:R0:W-:Y:S01]  /*6d1d0*/  STL [R1+0x74cc], R26 ;  /* 0x0074cc1a01007387 */ /* 0x0101e20000100800 */
[----:B--2---:R-:W-:Y:S01]  /*6d1e0*/  @P1 IMAD.MOV.U32 R4, RZ, RZ, R27 ;  /* 0x000000ffff041224 */ /* 0x004fe200078e001b */
[----:B------:R-:W-:-:S02]  /*6d1f0*/  PRMT R24, RZ, 0x7610, R24 ;  /* 0x00007610ff187816 */ /* 0x000fc40000000018 */
[----:B------:R-:W-:Y:S01]  /*6d200*/  PRMT R23, RZ, 0x7610, R23 ;  /* 0x00007610ff177816 */ /* 0x000fe20000000017 */
[----:B------:R-:W2:Y:S04]  /*6d210*/  LDL R27, [R1+0x3ce0] ;  /* 0x003ce000011b7983 */ /* 0x000ea80000100800 */
[----:B---3--:R1:W3:Y:S04]  /*6d220*/  @P1 LDG.E.U8 R25, desc[UR4][R4.64] ;  /* 0x0000000404191981 */ /* 0x0082e8000c1e1100 */
[----:B0-----:R-:W4:Y:S04]  /*6d230*/  LDL R26, [R1+0x3ce4] ;  /* 0x003ce400011a7983 */ /* 0x001f280000100800 */
[----:B------:R-:W2:Y:S01]  /*6d240*/  LDL R5, [R1+0x3cf0] ;  /* 0x003cf00001057983 */ /* 0x000ea20000100800 */
[----:B-1----:R-:W-:-:S05]  /*6d250*/  @P1 IMAD.MOV.U32 R4, RZ, RZ, R0 ;  /* 0x000000ffff041224 */ /* 0x002fca00078e0000 */
[----:B--2---:R0:W2:Y:S02]  /*6d260*/  @P1 LDG.E.U8 R24, desc[UR4][R4.64] ;  /* 0x0000000404181981 */ /* 0x0040a4000c1e1100 */
[----:B0-----:R-:W-:Y:S02]  /*6d270*/  @P1 IMAD.MOV.U32 R4, RZ, RZ, R28 ;  /* 0x000000ffff041224 */ /* 0x001fe400078e001c */
[----:B------:R-:W-:-:S05]  /*6d280*/  @P1 IMAD.MOV.U32 R5, RZ, RZ, R29 ;  /* 0x000000ffff051224 */ /* 0x000fca00078e001d */
[----:B------:R-:W4:Y:S04]  /*6d290*/  @P1 LDG.E.U8 R23, desc[UR4][R4.64] ;  /* 0x0000000404171981 */ /* 0x000f28000c1e1100 */
[----:B---3--:R0:W-:Y:S04]  /*6d2a0*/  STL [R1+0x74d0], R25 ;  /* 0x0074d01901007387 */ /* 0x0081e80000100800 */
[----:B------:R-:W3:Y:S04]  /*6d2b0*/  LDL R0, [R1+0x3cdc] ;  /* 0x003cdc0001007983 */ /* 0x000ee80000100800 */
[----:B0-----:R-:W3:Y:S04]  /*6d2c0*/  LDL R25, [R1+0x3cd8] ;  /* 0x003cd80001197983 */ /* 0x001ee80000100800 */
[----:B--2---:R0:W-:Y:S04]  /*6d2d0*/  STL [R1+0x74d4], R24 ;  /* 0x0074d41801007387 */ /* 0x0041e80000100800 */
[----:B------:R-:W2:Y:S04]  /*6d2e0*/  LDL R29, [R1+0x3cd4] ;  /* 0x003cd400011d7983 */ /* 0x000ea80000100800 */
[----:B------:R-:W2:Y:S04]  /*6d2f0*/  LDL R28, [R1+0x3cc8] ;  /* 0x003cc800011c7983 */ /* 0x000ea80000100800 */
[----:B0-----:R-:W2:Y:S04]  /*6d300*/  LDL R24, [R1+0x3ccc] ;  /* 0x003ccc0001187983 */ /* 0x001ea80000100800 */
[----:B----4-:R0:W-:Y:S04]  /*6d310*/  STL [R1+0x74d8], R23 ;  /* 0x0074d81701007387 */ /* 0x0101e80000100800 */
[----:B0-----:R-:W4:Y:S01]  /*6d320*/  LDL R23, [R1+0x3cd0] ;  /* 0x003cd00001177983 */ /* 0x001f220000100800 */
[----:B------:R-:W-:Y:S01]  /*6d330*/  PRMT R22, RZ, 0x7610, R22 ;  /* 0x00007610ff167816 */ /* 0x000fe20000000016 */
[----:B------:R-:W-:-:S02]  /*6d340*/  @P1 IMAD.MOV.U32 R4, RZ, RZ, R26 ;  /* 0x000000ffff041224 */ /* 0x000fc400078e001a */
[----:B------:R-:W-:Y:S01]  /*6d350*/  @P1 IMAD.MOV.U32 R5, RZ, RZ, R27 ;  /* 0x000000ffff051224 */ /* 0x000fe200078e001b */
[----:B------:R-:W4:Y:S04]  /*6d360*/  LDL R26, [R1+0x3cc4] ;  /* 0x003cc400011a7983 */ /* 0x000f280000100800 */
[----:B------:R-:W4:Y:S01]  /*6d370*/  LDL R27, [R1+0x3cc0] ;  /* 0x003cc000011b7983 */ /* 0x000f220000100800 */
[----:B------:R-:W-:-:S03]  /*6d380*/  ISETP.GT.AND P0, PT, R2, 0x7e, PT ;  /* 0x0000007e0200780c */ /* 0x000fc60003f04270 */
[----:B------:R3:W4:Y:S01]  /*6d390*/  @P1 LDG.E.U8 R22, desc[UR4][R4.64] ;  /* 0x0000000404161981 */ /* 0x000722000c1e1100 */
[----:B------:R-:W-:Y:S02]  /*6d3a0*/  PRMT R21, RZ, 0x7610, R21 ;  /* 0x00007610ff157816 */ /* 0x000fe40000000015 */
[----:B------:R-:W-:Y:S01]  /*6d3b0*/  PRMT R20, RZ, 0x7610, R20 ;  /* 0x00007610ff147816 */ /* 0x000fe20000000014 */
[----:B---3--:R-:W-:Y:S02]  /*6d3c0*/  @P1 IMAD.MOV.U32 R4, RZ, RZ, R0 ;  /* 0x000000ffff041224 */ /* 0x008fe400078e0000 */
[----:B------:R-:W-:-:S05]  /*6d3d0*/  @P1 IMAD.MOV.U32 R5, RZ, RZ, R25 ;  /* 0x000000ffff051224 */ /* 0x000fca00078e0019 */
[----:B------:R2:W3:Y:S02]  /*6d3e0*/  @P1 LDG.E.U8 R21, desc[UR4][R4.64] ;  /* 0x0000000404151981 */ /* 0x0004e4000c1e1100 */
[----:B--2---:R-:W-:Y:S02]  /*6d3f0*/  @P0 IMAD.MOV.U32 R4, RZ, RZ, R29 ;  /* 0x000000ffff040224 */ /* 0x004fe400078e001d */
[----:B----4-:R-:W-:-:S05]  /*6d400*/  @P0 IMAD.MOV.U32 R5, RZ, RZ, R23 ;  /* 0x000000ffff050224 */ /* 0x010fca00078e0017 */
[----:B------:R0:W2:Y:S01]  /*6d410*/  @P0 LDG.E.U8 R20, desc[UR4][R4.64] ;  /* 0x0000000404140981 */ /* 0x0000a2000c1e1100 */
[----:B------:R-:W-:Y:S02]  /*6d420*/  PRMT R19, RZ, 0x7610, R19 ;  /* 0x00007610ff137816 */ /* 0x000fe40000000013 */
[----:B------:R-:W-:Y:S01]  /*6d430*/  PRMT R18, RZ, 0x7610, R18 ;  /* 0x00007610ff127816 */ /* 0x000fe20000000012 */
[----:B0-----:R-:W-:Y:S02]  /*6d440*/  @P0 IMAD.MOV.U32 R4, RZ, RZ, R24 ;  /* 0x000000ffff040224 */ /* 0x001fe400078e0018 */
[----:B------:R-:W-:-:S05]  /*6d450*/  @P0 IMAD.MOV.U32 R5, RZ, RZ, R28 ;  /* 0x000000ffff050224 */ /* 0x000fca00078e001c */
[----:B------:R0:W4:Y:S04]  /*6d460*/  @P0 LDG.E.U8 R19, desc[UR4][R4.64] ;  /* 0x0000000404130981 */ /* 0x000128000c1e1100 */
[----:B------:R1:W-:Y:S04]  /*6d470*/  STL [R1+0x74dc], R22 ;  /* 0x0074dc1601007387 */ /* 0x0003e80000100800 */
[----:B------:R-:W4:Y:S04]  /*6d480*/  LDL R0, [R1+0x3cbc] ;  /* 0x003cbc0001007983 */ /* 0x000f280000100800 */
[----:B------:R-:W4:Y:S01]  /*6d490*/  LDL R25, [R1+0x3cb8] ;  /* 0x003cb80001197983 */ /* 0x000f220000100800 */
[----:B0-----:R-:W-:-:S02]  /*6d4a0*/  @P0 IMAD.MOV.U32 R4, RZ, RZ, R26 ;  /* 0x000000ffff040224 */ /* 0x001fc400078e001a */
[----:B------:R-:W-:-:S05]  /*6d4b0*/  @P0 IMAD.MOV.U32 R5, RZ, RZ, R27 ;  /* 0x000000ffff050224 */ /* 0x000fca00078e001b */
[----:B------:R0:W4:Y:S04]  /*6d4c0*/  @P0 LDG.E.U8 R18, desc[UR4][R4.64] ;  /* 0x0000000404120981 */ /* 0x000128000c1e1100 */
[----:B---3--:R3:W-:Y:S04]  /*6d4d0*/  STL [R1+0x74e0], R21 ;  /* 0x0074e01501007387 */ /* 0x0087e80000100800 */
[----:B--2---:R2:W-:Y:S04]  /*6d4e0*/  STL [R1+0x747c], R20 ;  /* 0x00747c1401007387 */ /* 0x0045e80000100800 */
[----:B------:R-:W2:Y:S04]  /*6d4f0*/  LDL R24, [R1+0x3cb0] ;  /* 0x003cb00001187983 */ /* 0x000ea80000100800 */
[----:B------:R-:W2:Y:S04]  /*6d500*/  LDL R23, [R1+0x3cb4] ;  /* 0x003cb40001177983 */ /* 0x000ea80000100800 */
[----:B----4-:R4:W-:Y:S04]  /*6d510*/  STL [R1+0x7480], R19 ;  /* 0x0074801301007387 */ /* 0x0109e80000100800 */
[----:B-1----:R-:W4:Y:S04]  /*6d520*/  LDL R22, [R1+0x3ca8] ;  /* 0x003ca80001167983 */ /* 0x002f280000100800 */
[----:B---3--:R-:W3:Y:S01]  /*6d530*/  LDL R21, [R1+0x3cac] ;  /* 0x003cac0001157983 */ /* 0x008ee20000100800 */
[----:B0-----:R-:W-:Y:S01]  /*6d540*/  @P0 IMAD.MOV.U32 R4, RZ, RZ, R0 ;  /* 0x000000ffff040224 */ /* 0x001fe200078e0000 */
[----:B------:R-:W-:-:S02]  /*6d550*/  PRMT R17, RZ, 0x7610, R17 ;  /* 0x00007610ff117816 */ /* 0x000fc40000000011 */
[----:B------:R0:W-:Y:S04]  /*6d560*/  STL [R1+0x7484], R18 ;  /* 0x0074841201007387 */ /* 0x0001e80000100800 */
[----:B--2---:R-:W2:Y:S04]  /*6d570*/  LDL R20, [R1+0x3ca0] ;  /* 0x003ca00001147983 */ /* 0x004ea80000100800 */
[----:B------:R-:W2:Y:S01]  /*6d580*/  LDL R0, [R1+0x3ca4] ;  /* 0x003ca40001007983 */ /* 0x000ea20000100800 */
[----:B------:R-:W-:-:S03]  /*6d590*/  @P0 IMAD.MOV.U32 R5, RZ, RZ, R25 ;  /* 0x000000ffff050224 */ /* 0x000fc600078e0019 */
[----:B----4-:R-:W4:Y:S01]  /*6d5a0*/  LDL R19, [R1+0x3c98] ;  /* 0x003c980001137983 */ /* 0x010f220000100800 */
[----:B------:R-:W-:-:S03]  /*6d5b0*/  PRMT R16, RZ, 0x7610, R16 ;  /* 0x00007610ff107816 */ /* 0x000fc60000000010 */
[----:B------:R1:W4:Y:S04]  /*6d5c0*/  @P0 LDG.E.U8 R17, desc[UR4][R4.64] ;  /* 0x0000000404110981 */ /* 0x000328000c1e1100 */
[----:B0-----:R-:W4:Y:S01]  /*6d5d0*/  LDL R18, [R1+0x3c9c] ;  /* 0x003c9c0001127983 */ /* 0x001f220000100800 */
[----:B-1----:R-:W-:Y:S02]  /*6d5e0*/  @P0 IMAD.MOV.U32 R5, RZ, RZ, R24 ;  /* 0x000000ffff050224 */ /* 0x002fe400078e0018 */
[----:B------:R-:W-:-:S05]  /*6d5f0*/  @P0 IMAD.MOV.U32 R4, RZ, RZ, R23 ;  /* 0x000000ffff040224 */ /* 0x000fca00078e0017 */
[----:B------:R0:W4:Y:S01]  /*6d600*/  @P0 LDG.E.U8 R16, desc[UR4][R4.64] ;  /* 0x0000000404100981 */ /* 0x000122000c1e1100 */
[----:B------:R-:W-:Y:S02]  /*6d610*/  PRMT R15, RZ, 0x7610, R15 ;  /* 0x00007610ff0f7816 */ /* 0x000fe4000000000f */
[----:B------:R-:W-:Y:S01]  /*6d620*/  PRMT R14, RZ, 0x7610, R14 ;  /* 0x00007610ff0e7816 */ /* 0x000fe2000000000e */
[----:B0-----:R-:W-:Y:S02]  /*6d630*/  @P0 IMAD.MOV.U32 R5, RZ, RZ, R22 ;  /* 0x000000ffff050224 */ /* 0x001fe400078e0016 */
[----:B---3--:R-:W-:-:S05]  /*6d640*/  @P0 IMAD.MOV.U32 R4, RZ, RZ, R21 ;  /* 0x000000ffff040224 */ /* 0x008fca00078e0015 */
[----:B------:R2:W3:Y:S02]  /*6d650*/  @P0 LDG.E.U8 R15, desc[UR4][R4.64] ;  /* 0x00000004040f0981 */ /* 0x0004e4000c1e1100 */
[----:B--2---:R-:W-:Y:S02]  /*6d660*/  @P0 IMAD.MOV.U32 R5, RZ, RZ, R20 ;  /* 0x000000ffff050224 */ /* 0x004fe400078e0014 */
[----:B------:R-:W-:-:S05]  /*6d670*/  @P0 IMAD.MOV.U32 R4, RZ, RZ, R0 ;  /* 0x000000ffff040224 */ /* 0x000fca00078e0000 */
[----:B------:R0:W2:Y:S01]  /*6d680*/  @P0 LDG.E.U8 R14, desc[UR4][R4.64] ;  /* 0x00000004040e0981 */ /* 0x0000a2000c1e1100 */
[----:B------:R-:W-:-:S03]  /*6d690*/  PRMT R13, RZ, 0x7610, R13 ;  /* 0x00007610ff0d7816 */ /* 0x000fc6000000000d */
[----:B----4-:R-:W-:Y:S01]  /*6d6a0*/  STL [R1+0x7488], R17 ;  /* 0x0074881101007387 */ /* 0x010fe20000100800 */
[----:B0-----:R-:W-:Y:S02]  /*6d6b0*/  @P0 IMAD.MOV.U32 R4, RZ, RZ, R18 ;  /* 0x000000ffff040224 */ /* 0x001fe400078e0012 */
[----:B------:R-:W-:Y:S01]  /*6d6c0*/  @P0 IMAD.MOV.U32 R5, RZ, RZ, R19 ;  /* 0x000000ffff050224 */ /* 0x000fe200078e0013 */
[----:B------:R0:W-:Y:S04]  /*6d6d0*/  STL [R1+0x7404], R2 ;  /* 0x0074040201007387 */ /* 0x0001e80000100800 */
[----:B------:R-:W4:Y:S01]  /*6d6e0*/  @P0 LDG.E.U8 R13, desc[UR4][R4.64] ;  /* 0x00000004040d0981 */ /* 0x000f22000c1e1100 */
[----:B------:R-:W-:-:S03]  /*6d6f0*/  ISETP.GT.AND P1, PT, R2, 0x7f, PT ;  /* 0x0000007f0200780c */ /* 0x000fc60003f24270 */
[----:B------:R1:W-:Y:S04]  /*6d700*/  STL [R1+0x748c], R16 ;  /* 0x00748c1001007387 */ /* 0x0003e80000100800 */
[----:B0-----:R-:W4:Y:S04]  /*6d710*/  LDL R2, [R1+0x3c94] ;  /* 0x003c940001027983 */ /* 0x001f280000100800 */
[----:B------:R-:W4:Y:S04]  /*6d720*/  LDL R21, [R1+0x3c90] ;  /* 0x003c900001157983 */ /* 0x000f280000100800 */
[----:B---3--:R0:W-:Y:S04]  /*6d730*/  STL [R1+0x7490], R15 ;  /* 0x0074900f01007387 */ /* 0x0081e80000100800 */
[----:B------:R-:W3:Y:S04]  /*6d740*/  LDL R20, [R1+0x3c88] ;  /* 0x003c880001147983 */ /* 0x000ee80000100800 */
[----:B------:R-:W3:Y:S04]  /*6d750*/  LDL R0, [R1+0x3c8c] ;  /* 0x003c8c0001007983 */ /* 0x000ee80000100800 */
[----:B--2---:R2:W-:Y:S04]  /*6d760*/  STL [R1+0x7478], R14 ;  /* 0x0074780e01007387 */ /* 0x0045e80000100800 */
[----:B------:R-:W3:Y:S04]  /*6d770*/  LDL R19, [R1+0x3c80] ;  /* 0x003c800001137983 */ /* 0x000ee80000100800 */
[----:B------:R-:W3:Y:S04]  /*6d780*/  LDL R18, [R1+0x3c84] ;  /* 0x003c840001127983 */ /* 0x000ee80000100800 */
[----:B------:R-:W3:Y:S04]  /*6d790*/  LDL R17, [R1+0x3c78] ;  /* 0x003c780001117983 */ /* 0x000ee80000100800 */
[----:B-1----:R-:W3:Y:S04]  /*6d7a0*/  LDL R16, [R1+0x3c7c] ;  /* 0x003c7c0001107983 */ /* 0x002ee80000100800 */
[----:B----4-:R1:W-:Y:S04]  /*6d7b0*/  STL [R1+0x7494], R13 ;  /* 0x0074940d01007387 */ /* 0x0103e80000100800 */
[----:B0-----:R-:W4:Y:S04]  /*6d7c0*/  LDL R15, [R1+0x3c70] ;  /* 0x003c7000010f7983 */ /* 0x001f280000100800 */
[----:B--2---:R-:W2:Y:S04]  /*6d7d0*/  LDL R14, [R1+0x3c74] ;  /* 0x003c7400010e7983 */ /* 0x004ea80000100800 */
[----:B-1----:R-:W4:Y:S01]  /*6d7e0*/  LDL R13, [R1+0x3c68] ;  /* 0x003c6800010d7983 */ /* 0x002f220000100800 */
[----:B------:R-:W-:-:S03]  /*6d7f0*/  @P1 IMAD.MOV.U32 R4, RZ, RZ, R2 ;  /* 0x000000ffff041224 */ /* 0x000fc600078e0002 */
[----:B------:R-:W4:Y:S01]  /*6d800*/  LDL R2, [R1+0x3c6c] ;  /* 0x003c6c0001027983 */ /* 0x000f220000100800 */
[----:B------:R-:W-:Y:S01]  /*6d810*/  PRMT R12, RZ, 0x7610, R12 ;  /* 0x00007610ff0c7816 */ /* 0x000fe2000000000c */
[----:B------:R-:W-:Y:S01]  /*6d820*/  @P1 IMAD.MOV.U32 R5, RZ, RZ, R21 ;  /* 0x000000ffff051224 */ /* 0x000fe200078e0015 */
[----:B------:R-:W-:-:S04]  /*6d830*/  PRMT R11, RZ, 0x7610, R11 ;  /* 0x00007610ff0b7816 */ /* 0x000fc8000000000b */
[----:B------:R3:W4:Y:S01]  /*6d840*/  @P1 LDG.E.U8 R12, desc[UR4][R4.64] ;  /* 0x00000004040c1981 */ /* 0x000722000c1e1100 */
[----:B------:R-:W-:Y:S01]  /*6d850*/  PRMT R10, RZ, 0x7610, R10 ;  /* 0x00007610ff0a7816 */ /* 0x000fe2000000000a */
[----:B---3--:R-:W-:Y:S02]  /*6d860*/  @P1 IMAD.MOV.U32 R4, RZ, RZ, R0 ;  /* 0x000000ffff041224 */ /* 0x008fe400078e0000 */
[----:B------:R-:W-:-:S05]  /*6d870*/  @P1 IMAD.MOV.U32 R5, RZ, RZ, R20 ;  /* 0x000000ffff051224 */ /* 0x000fca00078e0014 */
[----:B------:R0:W3:Y:S01]  /*6d880*/  @P1 LDG.E.U8 R11, desc[UR4][R4.64] ;  /* 0x00000004040b1981 */ /* 0x0000e2000c1e1100 */
[----:B------:R-:W-:Y:S01]  /*6d890*/  PRMT R9, RZ, 0x7610, R9 ;  /* 0x00007610ff097816 */ /* 0x000fe20000000009 */
[----:B0-----:R-:W-:Y:S02]  /*6d8a0*/  @P1 IMAD.MOV.U32 R4, RZ, RZ, R18 ;  /* 0x000000ffff041224 */ /* 0x001fe400078e0012 */
[----:B------:R-:W-:-:S05]  /*6d8b0*/  @P1 IMAD.MOV.U32 R5, RZ, RZ, R19 ;  /* 0x000000ffff051224 */ /* 0x000fca00078e0013 */
[----:B------:R0:W3:Y:S01]  /*6d8c0*/  @P1 LDG.E.U8 R10, desc[UR4][R4.64] ;  /* 0x00000004040a1981 */ /* 0x0000e2000c1e1100 */
[----:B------:R-:W-:Y:S01]  /*6d8d0*/  PRMT R8, RZ, 0x7610, R8 ;  /* 0x00007610ff087816 */ /* 0x000fe20000000008 */
[----:B0-----:R-:W-:Y:S02]  /*6d8e0*/  @P1 IMAD.MOV.U32 R4, RZ, RZ, R16 ;  /* 0x000000ffff041224 */ /* 0x001fe400078e0010 */
[----:B------:R-:W-:-:S05]  /*6d8f0*/  @P1 IMAD.MOV.U32 R5, RZ, RZ, R17 ;  /* 0x000000ffff051224 */ /* 0x000fca00078e0011 */
[----:B------:R2:W3:Y:S01]  /*6d900*/  @P1 LDG.E.U8 R9, desc[UR4][R4.64] ;  /* 0x0000000404091981 */ /* 0x0004e2000c1e1100 */
[----:B------:R-:W-:Y:S01]  /*6d910*/  PRMT R7, RZ, 0x7610, R7 ;  /* 0x00007610ff077816 */ /* 0x000fe20000000007 */
[----:B--2---:R-:W-:Y:S02]  /*6d920*/  @P1 IMAD.MOV.U32 R4, RZ, RZ, R14 ;  /* 0x000000ffff041224 */ /* 0x004fe400078e000e */
[----:B----4-:R-:W-:-:S05]  /*6d930*/  @P1 IMAD.MOV.U32 R5, RZ, RZ, R15 ;  /* 0x000000ffff051224 */ /* 0x010fca00078e000f */
[----:B------:R0:W2:Y:S02]  /*6d940*/  @P1 LDG.E.U8 R8, desc[UR4][R4.64] ;  /* 0x0000000404081981 */ /* 0x0000a4000c1e1100 */
[----:B0-----:R-:W-:Y:S02]  /*6d950*/  @P1 IMAD.MOV.U32 R5, RZ, RZ, R13 ;  /* 0x000000ffff051224 */ /* 0x001fe400078e000d */
[----:B------:R-:W-:-:S05]  /*6d960*/  @P1 IMAD.MOV.U32 R4, RZ, RZ, R2 ;  /* 0x000000ffff041224 */ /* 0x000fca00078e0002 */
[----:B------:R-:W4:Y:S04]  /*6d970*/  @P1 LDG.E.U8 R7, desc[UR4][R4.64] ;  /* 0x0000000404071981 */ /* 0x000f28000c1e1100 */
[----:B------:R-:W-:Y:S04]  /*6d980*/  STL [R1+0x7408], R12 ;  /* 0x0074080c01007387 */ /* 0x000fe80000100800 */
[----:B------:R-:W4:Y:S04]  /*6d990*/  LDL R0, [R1+0x3c64] ;  /* 0x003c640001007983 */ /* 0x000f280000100800 */
[----:B---3--:R0:W-:Y:S04]  /*6d9a0*/  STL [R1+0x7400], R11 ;  /* 0x0074000b01007387 */ /* 0x0081e80000100800 */
[----:B0-----:R-:W3:Y:S04]  /*6d9b0*/  LDL R11, [R1+0x3c60] ;  /* 0x003c6000010b7983 */ /* 0x001ee80000100800 */
[----:B------:R0:W-:Y:S04]  /*6d9c0*/  STL [R1+0x740c], R10 ;  /* 0x00740c0a01007387 */ /* 0x0001e80000100800 */
[----:B------:R-:W-:Y:S04]  /*6d9d0*/  STL [R1+0x7410], R9 ;  /* 0x0074100901007387 */ /* 0x000fe80000100800 */
[----:B--2---:R1:W-:Y:S04]  /*6d9e0*/  STL [R1+0x7414], R8 ;  /* 0x0074140801007387 */ /* 0x0043e80000100800 */
[----:B0-----:R-:W2:Y:S04]  /*6d9f0*/  LDL.LU R10, [R1+0x2978] ;  /* 0x00297800010a7983 */ /* 0x001ea80000300800 */
[----:B------:R-:W2:Y:S04]  /*6da00*/  LDL.LU R27, [R1+0x2974] ;  /* 0x00297400011b7983 */ /* 0x000ea80000300800 */
[----:B------:R-:W2:Y:S04]  /*6da10*/  LDL.LU R22, [R1+0x2970] ;  /* 0x0029700001167983 */ /* 0x000ea80000300800 */
[----:B------:R-:W2:Y:S04]  /*6da20*/  LDL.LU R23, [R1+0x296c] ;  /* 0x00296c0001177983 */ /* 0x000ea80000300800 */
[----:B----4-:R0:W-:Y:S04]  /*6da30*/  STL [R1+0x7418], R7 ;  /* 0x0074180701007387 */ /* 0x0101e80000100800 */
[----:B-1----:R-:W4:Y:S04]  /*6da40*/  LDL R8, [R1+0x3c58] ;  /* 0x003c580001087983 */ /* 0x002f280000100800 */
[----:B0-----:R-:W2:Y:S01]  /*6da50*/  LDL R7, [R1+0x3c5c] ;  /* 0x003c5c0001077983 */ /* 0x001ea20000100800 */
[----:B------:R-:W-:Y:S01]  /*6da60*/  PRMT R6, RZ, 0x7610, R6 ;  /* 0x00007610ff067816 */ /* 0x000fe20000000006 */
[----:B------:R-:W-:Y:S01]  /*6da70*/  @P1 IMAD.MOV.U32 R4, RZ, RZ, R0 ;  /* 0x000000ffff041224 */ /* 0x000fe200078e0000 */
[----:B------:R-:W-:Y:S01]  /*6da80*/  PRMT R3, RZ, 0x7610, R3 ;  /* 0x00007610ff037816 */ /* 0x000fe20000000003 */
[----:B------:R-:W2:Y:S01]  /*6da90*/  LDL.LU R24, [R1+0x2968] ;  /* 0x0029680001187983 */ /* 0x000ea20000300800 */
[----:B---3--:R-:W-:-:S03]  /*6daa0*/  @P1 IMAD.MOV.U32 R5, RZ, RZ, R11 ;  /* 0x000000ffff051224 */ /* 0x008fc600078e000b */
[----:B------:R-:W3:Y:S04]  /*6dab0*/  LDL.LU R11, [R1+0x2964] ;  /* 0x00296400010b7983 */ /* 0x000ee80000300800 */
[----:B------:R4:W3:Y:S04]  /*6dac0*/  @P1 LDG.E.U8 R6, desc[UR4][R4.64] ;  /* 0x0000000404061981 */ /* 0x0008e8000c1e1100 */
        /* <DEDUP_REMOVED lines=13> */
[----:B------:R-:W3:Y:S01]  /*6dba0*/  LDL.LU R29, [R1+0xf6c] ;  /* 0x000f6c00011d7983 */ /* 0x000ee20000300800 */
[----:B----4-:R-:W-:-:S02]  /*6dbb0*/  @P1 IMAD.MOV.U32 R5, RZ, RZ, R8 ;  /* 0x000000ffff051224 */ /* 0x010fc400078e0008 */
[----:B--2---:R-:W-:-:S05]  /*6dbc0*/  @P1 IMAD.MOV.U32 R4, RZ, RZ, R7 ;  /* 0x000000ffff041224 */ /* 0x004fca00078e0007 */
[----:B------:R-:W2:Y:S01]  /*6dbd0*/  @P1 LDG.E.U8 R3, desc[UR4][R4.64] ;  /* 0x0000000404031981 */ /* 0x000ea2000c1e1100 */
[----:B------:R-:W0:Y:S01]  /*6dbe0*/  S2R R2, SR_TID.X ;  /* 0x0000000000027919 */ /* 0x000e220000002100 */
[----:B------:R-:W-:Y:S06]  /*6dbf0*/  BAR.SYNC.DEFER_BLOCKING 0x0 ;  /* 0x0000000000007b1d */ /* 0x000fec0000010000 */
[----:B---3--:R-:W-:Y:S01]  /*6dc00*/  STL [R1+0x741c], R6 ;  /* 0x00741c0601007387 */ /* 0x008fe20000100800 */
[----:B0-----:R-:W-:-:S03]  /*6dc10*/  LOP3.LUT R0, R2, 0x3f, RZ, 0xc0, !PT ;  /* 0x0000003f02007812 */ /* 0x001fc600078ec0ff */
[----:B------:R-:W-:Y:S04]  /*6dc20*/  STL [R1+0x7498], R2 ;  /* 0x0074980201007387 */ /* 0x000fe80000100800 */
[----:B------:R-:W-:Y:S04]  /*6dc30*/  STS.U8 [R0+UR6], R10 ;  /* 0x0000000a00007988 */ /* 0x000fe80008000006 */
[----:B------:R0:W-:Y:S04]  /*6dc40*/  STS.U8 [R0+UR6+0x40], R27 ;  /* 0x0000401b00007988 */ /* 0x0001e80008000006 */
[----:B------:R1:W-:Y:S04]  /*6dc50*/  STS.U8 [R0+UR6+0x80], R22 ;  /* 0x0000801600007988 */ /* 0x0003e80008000006 */
[----:B------:R3:W-:Y:S04]  /*6dc60*/  STS.U8 [R0+UR6+0xc0], R23 ;  /* 0x0000c01700007988 */ /* 0x0007e80008000006 */
[----:B------:R4:W-:Y:S04]  /*6dc70*/  STS.U8 [R0+UR6+0x100], R24 ;  /* 0x0001001800007988 */ /* 0x0009e80008000006 */
[----:B------:R-:W-:Y:S04]  /*6dc80*/  STS.U8 [R0+UR6+0x140], R11 ;  /* 0x0001400b00007988 */ /* 0x000fe80008000006 */
[----:B------:R-:W-:Y:S04]  /*6dc90*/  STS.U8 [R0+UR6+0x180], R12 ;  /* 0x0001800c00007988 */ /* 0x000fe80008000006 */
[----:B------:R4:W-:Y:S04]  /*6dca0*/  STS.U8 [R0+UR6+0x1c0], R25 ;  /* 0x0001c01900007988 */ /* 0x0009e80008000006 */
[----:B------:R4:W-:Y:S04]  /*6dcb0*/  STS.U8 [R0+UR6+0x1040], R28 ;  /* 0x0010401c00007988 */ /* 0x0009e80008000006 */
[----:B------:R-:W-:Y:S04]  /*6dcc0*/  STS.U8 [R0+UR6+0x1000], R13 ;  /* 0x0010000d00007988 */ /* 0x000fe80008000006 */
        /* <DEDUP_REMOVED lines=8> */
[----:B------:R4:W-:Y:S04]  /*6dd50*/  STS.U8 [R0+UR6+0x2080], R26 ;  /* 0x0020801a00007988 */ /* 0x0009e80008000006 */
[----:B------:R4:W-:Y:S04]  /*6dd60*/  STS.U8 [R0+UR6+0x20c0], R29 ;  /* 0x0020c01d00007988 */ /* 0x0009e80008000006 */
[----:B--2---:R-:W-:Y:S04]  /*6dd70*/  STL [R1+0x7420], R3 ;  /* 0x0074200301007387 */ /* 0x004fe80000100800 */
[----:B0-----:R-:W2:Y:S04]  /*6dd80*/  LDL.LU R27, [R1+0xf68] ;  /* 0x000f6800011b7983 */ /* 0x001ea80000300800 */
[----:B-1----:R-:W2:Y:S04]  /*6dd90*/  LDL.LU R22, [R1+0xf64] ;  /* 0x000f640001167983 */ /* 0x002ea80000300800 */
[----:B---3--:R-:W3:Y:S04]  /*6dda0*/  LDL.LU R23, [R1+0xf60] ;  /* 0x000f600001177983 */ /* 0x008ee80000300800 */
[----:B----4-:R-:W4:Y:S04]  /*6ddb0*/  LDL.LU R24, [R1+0xf5c] ;  /* 0x000f5c0001187983 */ /* 0x010f280000300800 */
[----:B------:R-:W4:Y:S04]  /*6ddc0*/  LDL.LU R25, [R1+0xe38] ;  /* 0x000e380001197983 */ /* 0x000f280000300800 */
        /* <DEDUP_REMOVED lines=9> */
[----:B--2---:R0:W-:Y:S04]  /*6de60*/  STS.U8 [R0+UR6+0x2100], R27 ;  /* 0x0021001b00007988 */ /* 0x0041e80008000006 */
[----:B0-----:R-:W2:Y:S04]  /*6de70*/  LDL.LU R27, [R1+0xce0] ;  /* 0x000ce000011b7983 */ /* 0x001ea80000300800 */
[----:B------:R0:W-:Y:S04]  /*6de80*/  STS.U8 [R0+UR6+0x2140], R22 ;  /* 0x0021401600007988 */ /* 0x0001e80008000006 */
[----:B---3--:R1:W-:Y:S04]  /*6de90*/  STS.U8 [R0+UR6+0x2180], R23 ;  /* 0x0021801700007988 */ /* 0x0083e80008000006 */
[----:B----4-:R3:W-:Y:S04]  /*6dea0*/  STS.U8 [R0+UR6+0x21c0], R24 ;  /* 0x0021c01800007988 */ /* 0x0107e80008000006 */
[----:B0-----:R-:W4:Y:S04]  /*6deb0*/  LDL.LU R22, [R1+0xccc] ;  /* 0x000ccc0001167983 */ /* 0x001f280000300800 */
[----:B------:R-:W4:Y:S04]  /*6dec0*/  LDL.LU R11, [R1+0xcc8] ;  /* 0x000cc800010b7983 */ /* 0x000f280000300800 */
[----:B------:R-:W4:Y:S04]  /*6ded0*/  LDL.LU R12, [R1+0xcc4] ;  /* 0x000cc400010c7983 */ /* 0x000f280000300800 */
[----:B-1----:R-:W4:Y:S04]  /*6dee0*/  LDL.LU R23, [R1+0xcc0] ;  /* 0x000cc00001177983 */ /* 0x002f280000300800 */
[----:B---3--:R-:W3:Y:S04]  /*6def0*/  LDL.LU R24, [R1+0xcbc] ;  /* 0x000cbc0001187983 */ /* 0x008ee80000300800 */
[----:B------:R-:W3:Y:S04]  /*6df00*/  LDL.LU R13, [R1+0xb98] ;  /* 0x000b9800010d7983 */ /* 0x000ee80000300800 */
[----:B------:R-:W3:Y:S04]  /*6df10*/  LDL.LU R14, [R1+0xb94] ;  /* 0x000b9400010e7983 */ /* 0x000ee80000300800 */
[----:B------:R-:W3:Y:S04]  /*6df20*/  LDL.LU R15, [R1+0xb90] ;  /* 0x000b9000010f7983 */ /* 0x000ee80000300800 */
[----:B------:R-:W3:Y:S04]  /*6df30*/  LDL.LU R16, [R1+0xb8c] ;  /* 0x000b8c0001107983 */ /* 0x000ee80000300800 */
[----:B------:R-:W3:Y:S04]  /*6df40*/  LDL.LU R17, [R1+0xb88] ;  /* 0x000b880001117983 */ /* 0x000ee80000300800 */
[----:B------:R-:W3:Y:S04]  /*6df50*/  LDL.LU R18, [R1+0xb84] ;  /* 0x000b840001127983 */ /* 0x000ee80000300800 */
[----:B------:R-:W3:Y:S04]  /*6df60*/  LDL.LU R19, [R1+0xb80] ;  /* 0x000b800001137983 */ /* 0x000ee80000300800 */
[----:B------:R0:W-:Y:S04]  /*6df70*/  STS.U8 [R0+UR6+0x3040], R25 ;  /* 0x0030401900007988 */ /* 0x0001e80008000006 */
[----:B------:R-:W3:Y:S04]  /*6df80*/  LDL.LU R20, [R1+0xb6c] ;  /* 0x000b6c0001147983 */ /* 0x000ee80000300800 */
[----:B------:R1:W-:Y:S04]  /*6df90*/  STS.U8 [R0+UR6+0x3000], R28 ;  /* 0x0030001c00007988 */ /* 0x0003e80008000006 */
[----:B------:R1:W-:Y:S04]  /*6dfa0*/  STS.U8 [R0+UR6+0x30c0], R26 ;  /* 0x0030c01a00007988 */ /* 0x0003e80008000006 */
[----:B0-----:R-:W3:Y:S04]  /*6dfb0*/  LDL.LU R25, [R1+0xa48] ;  /* 0x000a480001197983 */ /* 0x001ee80000300800 */
[----:B-1----:R-:W3:Y:S04]  /*6dfc0*/  LDL.LU R28, [R1+0xa44] ;  /* 0x000a4400011c7983 */ /* 0x002ee80000300800 */
[----:B------:R-:W3:Y:S04]  /*6dfd0*/  LDL.LU R26, [R1+0xa40] ;  /* 0x000a4000011a7983 */ /* 0x000ee80000300800 */
[----:B------:R-:W-:Y:S04]  /*6dfe0*/  STS.U8 [R0+UR6+0x3080], R6 ;  /* 0x0030800600007988 */ /* 0x000fe80008000006 */
[----:B------:R-:W-:Y:S04]  /*6dff0*/  STS.U8 [R0+UR6+0x3140], R7 ;  /* 0x0031400700007988 */ /* 0x000fe80008000006 */
[----:B------:R-:W-:Y:S04]  /*6e000*/  STS.U8 [R0+UR6+0x3100], R8 ;  /* 0x0031000800007988 */ /* 0x000fe80008000006 */
[----:B------:R-:W-:Y:S04]  /*6e010*/  STS.U8 [R0+UR6+0x31c0], R9 ;  /* 0x0031c00900007988 */ /* 0x000fe80008000006 */
[----:B------:R-:W-:Y:S04]  /*6e020*/  STS.U8 [R0+UR6+0x3180], R10 ;  /* 0x0031800a00007988 */ /* 0x000fe80008000006 */
[----:B------:R0:W-:Y:S04]  /*6e030*/  STS.U8 [R0+UR6+0x4000], R29 ;  /* 0x0040001d00007988 */ /* 0x0001e80008000006 */
[----:B0-----:R-:W3:Y:S04]  /*6e040*/  LDL.LU R29, [R1+0xa3c] ;  /* 0x000a3c00011d7983 */ /* 0x001ee80000300800 */
[----:B------:R0:W-:Y:S04]  /*6e050*/  STS.U8 [R0+UR6+0x4040], R21 ;  /* 0x0040401500007988 */ /* 0x0001e80008000006 */
[----:B0-----:R-:W3:Y:S04]  /*6e060*/  LDL.LU R21, [R1+0xa38] ;  /* 0x000a380001157983 */ /* 0x001ee80000300800 */
[----:B--2---:R0:W-:Y:S04]  /*6e070*/  STS.U8 [R0+UR6+0x4080], R27 ;  /* 0x0040801b00007988 */ /* 0x0041e80008000006 */
[----:B0-----:R-:W2:Y:S04]  /*6e080*/  LDL.LU R27, [R1+0xa34] ;  /* 0x000a3400011b7983 */ /* 0x001ea80000300800 */
[----:B----4-:R0:W-:Y:S04]  /*6e090*/  STS.U8 [R0+UR6+0x40c0], R22 ;  /* 0x0040c01600007988 */ /* 0x0101e80008000006 */
[----:B------:R-:W-:Y:S04]  /*6e0a0*/  STS.U8 [R0+UR6+0x4100], R11 ;  /* 0x0041000b00007988 */ /* 0x000fe80008000006 */
[----:B------:R-:W-:Y:S04]  /*6e0b0*/  STS.U8 [R0+UR6+0x4140], R12 ;  /* 0x0041400c00007988 */ /* 0x000fe80008000006 */
[----:B------:R1:W-:Y:S04]  /*6e0c0*/  STS.U8 [R0+UR6+0x4180], R23 ;  /* 0x0041801700007988 */ /* 0x0003e80008000006 */
[----:B---3--:R3:W-:Y:S04]  /*6e0d0*/  STS.U8 [R0+UR6+0x41c0], R24 ;  /* 0x0041c01800007988 */ /* 0x0087e80008000006 */
[----:B------:R-:W-:Y:S04]  /*6e0e0*/  STS.U8 [R0+UR6+0x5040], R13 ;  /* 0x0050400d00007988 */ /* 0x000fe80008000006 */
[----:B------:R-:W-:Y:S04]  /*6e0f0*/  STS.U8 [R0+UR6+0x5000], R14 ;  /* 0x0050000e00007988 */ /* 0x000fe80008000006 */
[----:B0-----:R-:W4:Y:S04]  /*6e100*/  LDL.LU R22, [R1+0xa30] ;  /* 0x000a300001167983 */ /* 0x001f280000300800 */
[----:B------:R-:W-:Y:S04]  /*6e110*/  STS.U8 [R0+UR6+0x50c0], R15 ;  /* 0x0050c00f00007988 */ /* 0x000fe80008000006 */
[----:B------:R-:W-:Y:S04]  /*6e120*/  STS.U8 [R0+UR6+0x5080], R16 ;  /* 0x0050801000007988 */ /* 0x000fe80008000006 */
[----:B------:R-:W-:Y:S04]  /*6e130*/  STS.U8 [R0+UR6+0x5140], R17 ;  /* 0x0051401100007988 */ /* 0x000fe80008000006 */
[----:B------:R-:W-:Y:S04]  /*6e140*/  STS.U8 [R0+UR6+0x5100], R18 ;  /* 0x0051001200007988 */ /* 0x000fe80008000006 */
[----:B-1----:R-:W4:Y:S04]  /*6e150*/  LDL.LU R23, [R1+0xa2c] ;  /* 0x000a2c0001177983 */ /* 0x002f280000300800 */
[----:B------:R-:W-:Y:S04]  /*6e160*/  STS.U8 [R0+UR6+0x51c0], R19 ;  /* 0x0051c01300007988 */ /* 0x000fe80008000006 */
[----:B------:R-:W-:Y:S04]  /*6e170*/  STS.U8 [R0+UR6+0x5180], R20 ;  /* 0x0051801400007988 */ /* 0x000fe80008000006 */
[----:B---3--:R-:W3:Y:S04]  /*6e180*/  LDL.LU R24, [R1+0x908] ;  /* 0x0009080001187983 */ /* 0x008ee80000300800 */
[----:B------:R-:W-:Y:S04]  /*6e190*/  STS.U8 [R0+UR6+0x6000], R25 ;  /* 0x0060001900007988 */ /* 0x000fe80008000006 */
[----:B------:R0:W-:Y:S04]  /*6e1a0*/  STS.U8 [R0+UR6+0x6040], R28 ;  /* 0x0060401c00007988 */ /* 0x0001e80008000006 */
[----:B------:R1:W-:Y:S04]  /*6e1b0*/  STS.U8 [R0+UR6+0x6080], R26 ;  /* 0x0060801a00007988 */ /* 0x0003e80008000006 */
[----:B0-----:R-:W3:Y:S04]  /*6e1c0*/  LDL.LU R28, [R1+0x904] ;  /* 0x00090400011c7983 */ /* 0x001ee80000300800 */
[----:B------:R-:W3:Y:S04]  /*6e1d0*/  LDL.LU R6, [R1+0x900] ;  /* 0x0009000001067983 */ /* 0x000ee80000300800 */
[----:B------:R-:W3:Y:S04]  /*6e1e0*/  LDL.LU R7, [R1+0x8fc] ;  /* 0x0008fc0001077983 */ /* 0x000ee80000300800 */
[----:B------:R-:W3:Y:S04]  /*6e1f0*/  LDL.LU R8, [R1+0x8f8] ;  /* 0x0008f80001087983 */ /* 0x000ee80000300800 */
[----:B------:R-:W3:Y:S04]  /*6e200*/  LDL.LU R9, [R1+0x8f4] ;  /* 0x0008f40001097983 */ /* 0x000ee80000300800 */
[----:B------:R-:W3:Y:S04]  /*6e210*/  LDL.LU R10, [R1+0x8f0] ;  /* 0x0008f000010a7983 */ /* 0x000ee80000300800 */
[----:B-1----:R-:W3:Y:S04]  /*6e220*/  LDL.LU R26, [R1+0x8dc] ;  /* 0x0008dc00011a7983 */ /* 0x002ee80000300800 */
[----:B------:R0:W-:Y:S04]  /*6e230*/  STS.U8 [R0+UR6+0x60c0], R29 ;  /* 0x0060c01d00007988 */ /* 0x0001e80008000006 */
[----:B------:R-:W3:Y:S04]  /*6e240*/  LDL.LU R25, [R1+0x7f8] ;  /* 0x0007f80001197983 */ /* 0x000ee80000300800 */
[----:B0-----:R-:W3:Y:S04]  /*6e250*/  LDL.LU R29, [R1+0x7f4] ;  /* 0x0007f400011d7983 */ /* 0x001ee80000300800 */
[----:B------:R-:W-:Y:S04]  /*6e260*/  STS.U8 [R0+UR6+0x6100], R21 ;  /* 0x0061001500007988 */ /* 0x000fe80008000006 */
[----:B--2---:R0:W-:Y:S04]  /*6e270*/  STS.U8 [R0+UR6+0x6140], R27 ;  /* 0x0061401b00007988 */ /* 0x0041e80008000006 */
[----:B0-----:R-:W2:Y:S04]  /*6e280*/  LDL.LU R27, [R1+0x7f0] ;  /* 0x0007f000011b7983 */ /* 0x001ea80000300800 */
[----:B------:R-:W2:Y:S04]  /*6e290*/  LDL.LU R11, [R1+0x7ec] ;  /* 0x0007ec00010b7983 */ /* 0x000ea80000300800 */
[----:B------:R-:W2:Y:S04]  /*6e2a0*/  LDL.LU R12, [R1+0x7e8] ;  /* 0x0007e800010c7983 */ /* 0x000ea80000300800 */
[----:B----4-:R0:W-:Y:S04]  /*6e2b0*/  STS.U8 [R0+UR6+0x6180], R22 ;  /* 0x0061801600007988 */ /* 0x0101e80008000006 */
[----:B------:R-:W4:Y:S04]  /*6e2c0*/  LDL.LU R21, [R1+0x7e4] ;  /* 0x0007e40001157983 */ /* 0x000f280000300800 */
[----:B------:R1:W-:Y:S04]  /*6e2d0*/  STS.U8 [R0+UR6+0x61c0], R23 ;  /* 0x0061c01700007988 */ /* 0x0003e80008000006 */
[----:B0-----:R-:W4:Y:S04]  /*6e2e0*/  LDL.LU R22, [R1+0x7e0] ;  /* 0x0007e00001167983 */ /* 0x001f280000300800 */
        /* <DEDUP_REMOVED lines=8> */
[----:B-1----:R-:W4:Y:S04]  /*6e370*/  LDL.LU R23, [R1+0x6dc] ;  /* 0x0006dc0001177983 */ /* 0x002f280000300800 */
[----:B---3--:R0:W-:Y:S04]  /*6e380*/  STS.U8 [R0+UR6+0x7040], R24 ;  /* 0x0070401800007988 */ /* 0x0081e80008000006 */
[----:B------:R1:W-:Y:S04]  /*6e390*/  STS.U8 [R0+UR6+0x7000], R28 ;  /* 0x0070001c00007988 */ /* 0x0003e80008000006 */
[----:B------:R-:W-:Y:S04]  /*6e3a0*/  STS.U8 [R0+UR6+0x70c0], R6 ;  /* 0x0070c00600007988 */ /* 0x000fe80008000006 */
[----:B------:R-:W-:Y:S04]  /*6e3b0*/  STS.U8 [R0+UR6+0x7080], R7 ;  /* 0x0070800700007988 */ /* 0x000fe80008000006 */
[----:B------:R-:W-:Y:S04]  /*6e3c0*/  STS.U8 [R0+UR6+0x7140], R8 ;  /* 0x0071400800007988 */ /* 0x000fe80008000006 */
[----:B------:R-:W-:Y:S04]  /*6e3d0*/  STS.U8 [R0+UR6+0x7100], R9 ;  /* 0x0071000900007988 */ /* 0x000fe80008000006 */
[----:B------:R-:W-:Y:S04]  /*6e3e0*/  STS.U8 [R0+UR6+0x71c0], R10 ;  /* 0x0071c00a00007988 */ /* 0x000fe80008000006 */
[----:B0-----:R-:W3:Y:S04]  /*6e3f0*/  LDL.LU R24, [R1+0x5f8] ;  /* 0x0005f80001187983 */ /* 0x001ee80000300800 */
[----:B-1----:R-:W3:Y:S04]  /*6e400*/  LDL.LU R28, [R1+0x5f4] ;  /* 0x0005f400011c7983 */ /* 0x002ee80000300800 */
[----:B------:R0:W-:Y:S04]  /*6e410*/  STS.U8 [R0+UR6+0x7180], R26 ;  /* 0x0071801a00007988 */ /* 0x0001e80008000006 */
[----:B0-----:R-:W3:Y:S04]  /*6e420*/  LDL.LU R26, [R1+0x5f0] ;  /* 0x0005f000011a7983 */ /* 0x001ee80000300800 */
[----:B------:R0:W-:Y:S04]  /*6e430*/  STS.U8 [R0+UR6+0x8000], R25 ;  /* 0x0080001900007988 */ /* 0x0001e80008000006 */
[----:B------:R1:W-:Y:S04]  /*6e440*/  STS.U8 [R0+UR6+0x8040], R29 ;  /* 0x0080401d00007988 */ /* 0x0003e80008000006 */
[----:B0-----:R-:W3:Y:S04]  /*6e450*/  LDL.LU R25, [R1+0x5ec] ;  /* 0x0005ec0001197983 */ /* 0x001ee80000300800 */
[----:B-1----:R-:W3:Y:S04]  /*6e460*/  LDL.LU R29, [R1+0x5e8] ;  /* 0x0005e800011d7983 */ /* 0x002ee80000300800 */
[----:B--2---:R0:W-:Y:S04]  /*6e470*/  STS.U8 [R0+UR6+0x8080], R27 ;  /* 0x0080801b00007988 */ /* 0x0041e80008000006 */
[----:B0-----:R-:W2:Y:S04]  /*6e480*/  LDL.LU R27, [R1+0x5e4] ;  /* 0x0005e400011b7983 */ /* 0x001ea80000300800 */
[----:B------:R-:W-:Y:S04]  /*6e490*/  STS.U8 [R0+UR6+0x80c0], R11 ;  /* 0x0080c00b00007988 */ /* 0x000fe80008000006 */
[----:B------:R-:W-:Y:S04]  /*6e4a0*/  STS.U8 [R0+UR6+0x8100], R12 ;  /* 0x0081000c00007988 */ /* 0x000fe80008000006 */
[----:B----4-:R0:W-:Y:S04]  /*6e4b0*/  STS.U8 [R0+UR6+0x8140], R21 ;  /* 0x0081401500007988 */ /* 0x0101e80008000006 */
        /* <DEDUP_REMOVED lines=9> */
[----:B0-----:R-:W4:Y:S04]  /*6e550*/  LDL.LU R21, [R1+0x5e0] ;  /* 0x0005e00001157983 */ /* 0x001f280000300800 */
[----:B-1----:R-:W4:Y:S04]  /*6e560*/  LDL.LU R22, [R1+0x5dc] ;  /* 0x0005dc0001167983 */ /* 0x002f280000300800 */
[----:B------:R0:W-:Y:S04]  /*6e570*/  STS.U8 [R0+UR6+0x9180], R23 ;  /* 0x0091801700007988 */ /* 0x0001e80008000006 */
[----:B0-----:R-:W4:Y:S04]  /*6e580*/  LDL.LU R23, [R1+0x4f8] ;  /* 0x0004f80001177983 */ /* 0x001f280000300800 */
[----:B------:R-:W4:Y:S04]  /*6e590*/  LDL.LU R6, [R1+0x4f4] ;  /* 0x0004f40001067983 */ /* 0x000f280000300800 */
[----:B------:R-:W4:Y:S04]  /*6e5a0*/  LDL.LU R7, [R1+0x4f0] ;  /* 0x0004f00001077983 */ /* 0x000f280000300800 */
[----:B------:R-:W4:Y:S04]  /*6e5b0*/  LDL.LU R8, [R1+0x4ec] ;  /* 0x0004ec0001087983 */ /* 0x000f280000300800 */
[----:B---3--:R-:W-:Y:S04]  /*6e5c0*/  STS.U8 [R0+UR6+0xa000], R24 ;  /* 0x00a0001800007988 */ /* 0x008fe80008000006 */
[----:B------:R-:W3:Y:S04]  /*6e5d0*/  LDL.LU R9, [R1+0x4e8] ;  /* 0x0004e80001097983 */ /* 0x000ee80000300800 */
[----:B------:R0:W-:Y:S04]  /*6e5e0*/  STS.U8 [R0+UR6+0xa040], R28 ;  /* 0x00a0401c00007988 */ /* 0x0001e80008000006 */
[----:B------:R-:W3:Y:S04]  /*6e5f0*/  LDL.LU R10, [R1+0x4e4] ;  /* 0x0004e400010a7983 */ /* 0x000ee80000300800 */
[----:B------:R1:W-:Y:S04]  /*6e600*/  STS.U8 [R0+UR6+0xa080], R26 ;  /* 0x00a0801a00007988 */ /* 0x0003e80008000006 */
[----:B0-----:R-:W3:Y:S04]  /*6e610*/  LDL.LU R28, [R1+0x4e0] ;  /* 0x0004e000011c7983 */ /* 0x001ee80000300800 */
[----:B------:R-:W3:Y:S04]  /*6e620*/  LDL.LU R24, [R1+0x4dc] ;  /* 0x0004dc0001187983 */ /* 0x000ee80000300800 */
[----:B-1----:R-:W3:Y:S04]  /*6e630*/  LDL.LU R26, [R1+0x3f8] ;  /* 0x0003f800011a7983 */ /* 0x002ee80000300800 */
[----:B------:R-:W-:Y:S04]  /*6e640*/  STS.U8 [R0+UR6+0xa0c0], R25 ;  /* 0x00a0c01900007988 */ /* 0x000fe80008000006 */
[----:B------:R0:W-:Y:S04]  /*6e650*/  STS.U8 [R0+UR6+0xa100], R29 ;  /* 0x00a1001d00007988 */ /* 0x0001e80008000006 */
[----:B0-----:R-:W3:Y:S04]  /*6e660*/  LDL.LU R29, [R1+0x3f4] ;  /* 0x0003f400011d7983 */ /* 0x001ee80000300800 */
[----:B------:R-:W3:Y:S04]  /*6e670*/  LDL.LU R11, [R1+0x3f0] ;  /* 0x0003f000010b7983 */ /* 0x000ee80000300800 */
[----:B------:R-:W3:Y:S04]  /*6e680*/  LDL.LU R12, [R1+0x3ec] ;  /* 0x0003ec00010c7983 */ /* 0x000ee80000300800 */
[----:B------:R-:W3:Y:S04]  /*6e690*/  LDL.LU R25, [R1+0x3e8] ;  /* 0x0003e80001197983 */ /* 0x000ee80000300800 */
[----:B--2---:R0:W-:Y:S04]  /*6e6a0*/  STS.U8 [R0+UR6+0xa140], R27 ;  /* 0x00a1401b00007988 */ /* 0x0041e80008000006 */
[----:B0-----:R-:W2:Y:S04]  /*6e6b0*/  LDL.LU R27, [R1+0x3e4] ;  /* 0x0003e400011b7983 */ /* 0x001ea80000300800 */
[----:B------:R-:W2:Y:S04]  /*6e6c0*/  LDL.LU R13, [R1+0x3e0] ;  /* 0x0003e000010d7983 */ /* 0x000ea80000300800 */
[----:B------:R-:W2:Y:S04]  /*6e6d0*/  LDL.LU R14, [R1+0x3dc] ;  /* 0x0003dc00010e7983 */ /* 0x000ea80000300800 */
[----:B----4-:R0:W-:Y:S04]  /*6e6e0*/  STS.U8 [R0+UR6+0xa180], R21 ;  /* 0x00a1801500007988 */ /* 0x0101e80008000006 */
[----:B------:R-:W4:Y:S04]  /*6e6f0*/  LDL.LU R15, [R1+0x2f8] ;  /* 0x0002f800010f7983 */ /* 0x000f280000300800 */
[----:B------:R1:W-:Y:S04]  /*6e700*/  STS.U8 [R0+UR6+0xa1c0], R22 ;  /* 0x00a1c01600007988 */ /* 0x0003e80008000006 */
[----:B------:R-:W4:Y:S04]  /*6e710*/  LDL.LU R16, [R1+0x2f4] ;  /* 0x0002f40001107983 */ /* 0x000f280000300800 */
[----:B------:R-:W4:Y:S04]  /*6e720*/  LDL.LU R17, [R1+0x2f0] ;  /* 0x0002f00001117983 */ /* 0x000f280000300800 */
[----:B------:R-:W4:Y:S04]  /*6e730*/  LDL.LU R18, [R1+0x2ec] ;  /* 0x0002ec0001127983 */ /* 0x000f280000300800 */
[----:B------:R-:W4:Y:S04]  /*6e740*/  LDL.LU R19, [R1+0x2e8] ;  /* 0x0002e80001137983 */ /* 0x000f280000300800 */
[----:B------:R-:W4:Y:S04]  /*6e750*/  LDL.LU R20, [R1+0x2e4] ;  /* 0x0002e40001147983 */ /* 0x000f280000300800 */
[----:B0-----:R-:W4:Y:S04]  /*6e760*/  LDL.LU R21, [R1+0x2e0] ;  /* 0x0002e00001157983 */ /* 0x001f280000300800 */
[----:B------:R0:W-:Y:S04]  /*6e770*/  STS.U8 [R0+UR6+0xb040], R23 ;  /* 0x00b0401700007988 */ /* 0x0001e80008000006 */
[----:B------:R-:W-:Y:S04]  /*6e780*/  STS.U8 [R0+UR6+0xb000], R6 ;  /* 0x00b0000600007988 */ /* 0x000fe80008000006 */
[----:B------:R-:W-:Y:S04]  /*6e790*/  STS.U8 [R0+UR6+0xb0c0], R7 ;  /* 0x00b0c00700007988 */ /* 0x000fe80008000006 */
[----:B-1----:R-:W4:Y:S04]  /*6e7a0*/  LDL.LU R22, [R1+0x2dc] ;  /* 0x0002dc0001167983 */ /* 0x002f280000300800 */
[----:B------:R-:W-:Y:S04]  /*6e7b0*/  STS.U8 [R0+UR6+0xb080], R8 ;  /* 0x00b0800800007988 */ /* 0x000fe80008000006 */
[----:B---3--:R-:W-:Y:S04]  /*6e7c0*/  STS.U8 [R0+UR6+0xb140], R9 ;  /* 0x00b1400900007988 */ /* 0x008fe80008000006 */
[----:B------:R-:W-:Y:S04]  /*6e7d0*/  STS.U8 [R0+UR6+0xb100], R10 ;  /* 0x00b1000a00007988 */ /* 0x000fe80008000006 */
[----:B0-----:R-:W3:Y:S04]  /*6e7e0*/  LDL.LU R23, [R1+0x1f8] ;  /* 0x0001f80001177983 */ /* 0x001ee80000300800 */
[----:B------:R0:W-:Y:S04]  /*6e7f0*/  STS.U8 [R0+UR6+0xb1c0], R28 ;  /* 0x00b1c01c00007988 */ /* 0x0001e80008000006 */
[----:B------:R1:W-:Y:S04]  /*6e800*/  STS.U8 [R0+UR6+0xb180], R24 ;  /* 0x00b1801800007988 */ /* 0x0003e80008000006 */
[----:B------:R1:W-:Y:S04]  /*6e810*/  STS.U8 [R0+UR6+0xc000], R26 ;  /* 0x00c0001a00007988 */ /* 0x0003e80008000006 */
[----:B0-----:R-:W3:Y:S04]  /*6e820*/  LDL.LU R28, [R1+0x1f4] ;  /* 0x0001f400011c7983 */ /* 0x001ee80000300800 */
[----:B-1----:R-:W3:Y:S04]  /*6e830*/  LDL.LU R24, [R1+0x1f0] ;  /* 0x0001f00001187983 */ /* 0x002ee80000300800 */
[----:B------:R-:W3:Y:S04]  /*6e840*/  LDL.LU R26, [R1+0x1ec] ;  /* 0x0001ec00011a7983 */ /* 0x000ee80000300800 */
[----:B------:R0:W-:Y:S04]  /*6e850*/  STS.U8 [R0+UR6+0xc040], R29 ;  /* 0x00c0401d00007988 */ /* 0x0001e80008000006 */
[----:B0-----:R-:W3:Y:S04]  /*6e860*/  LDL.LU R29, [R1+0x1e8] ;  /* 0x0001e800011d7983 */ /* 0x001ee80000300800 */
[----:B------:R-:W-:Y:S04]  /*6e870*/  STS.U8 [R0+UR6+0xc080], R11 ;  /* 0x00c0800b00007988 */ /* 0x000fe80008000006 */
[----:B------:R-:W-:Y:S04]  /*6e880*/  STS.U8 [R0+UR6+0xc0c0], R12 ;  /* 0x00c0c00c00007988 */ /* 0x000fe80008000006 */
[----:B------:R0:W-:Y:S04]  /*6e890*/  STS.U8 [R0+UR6+0xc100], R25 ;  /* 0x00c1001900007988 */ /* 0x0001e80008000006 */
[----:B0-----:R-:W3:Y:S04]  /*6e8a0*/  LDL.LU R25, [R1+0x1e4] ;  /* 0x0001e40001197983 */ /* 0x001ee80000300800 */
[----:B--2---:R0:W-:Y:S04]  /*6e8b0*/  STS.U8 [R0+UR6+0xc140], R27 ;  /* 0x00c1401b00007988 */ /* 0x0041e80008000006 */
[----:B------:R-:W-:Y:S04]  /*6e8c0*/  STS.U8 [R0+UR6+0xc180], R13 ;  /* 0x00c1800d00007988 */ /* 0x000fe80008000006 */
[----:B------:R1:W-:Y:S04]  /*6e8d0*/  STS.U8 [R0+UR6+0xc1c0], R14 ;  /* 0x00c1c00e00007988 */ /* 0x0003e80008000006 */
[----:B0-----:R-:W2:Y:S04]  /*6e8e0*/  LDL.LU R27, [R1+0x1e0] ;  /* 0x0001e000011b7983 */ /* 0x001ea80000300800 */
[----:B-1----:R-:W2:Y:S04]  /*6e8f0*/  LDL.LU R14, [R1+0x1dc] ;  /* 0x0001dc00010e7983 */ /* 0x002ea80000300800 */
[----:B----4-:R-:W-:Y:S04]  /*6e900*/  STS.U8 [R0+UR6+0xd040], R15 ;  /* 0x00d0400f00007988 */ /* 0x010fe80008000006 */
[----:B------:R-:W-:Y:S04]  /*6e910*/  STS.U8 [R0+UR6+0xd000], R16 ;  /* 0x00d0001000007988 */ /* 0x000fe80008000006 */
[----:B------:R-:W-:Y:S04]  /*6e920*/  STS.U8 [R0+UR6+0xd0c0], R17 ;  /* 0x00d0c01100007988 */ /* 0x000fe80008000006 */
[----:B------:R-:W-:Y:S04]  /*6e930*/  STS.U8 [R0+UR6+0xd080], R18 ;  /* 0x00d0801200007988 */ /* 0x000fe80008000006 */
[----:B------:R-:W4:Y:S04]  /*6e940*/  LDL.LU R6, [R1+0x98] ;  /* 0x0000980001067983 */ /* 0x000f280000300800 */
        /* <DEDUP_REMOVED lines=8> */
[----:B---3--:R-:W-:Y:S04]  /*6e9d0*/  STS.U8 [R0+UR6+0xe000], R23 ;  /* 0x00e0001700007988 */ /* 0x008fe80008000006 */
[----:B------:R-:W3:Y:S04]  /*6e9e0*/  LDL.LU R11, [R1+0x84] ;  /* 0x00008400010b7983 */ /* 0x000ee80000300800 */
[----:B------:R-:W3:Y:S04]  /*6e9f0*/  LDL.LU R12, [R1+0x80] ;  /* 0x00008000010c7983 */ /* 0x000ee80000300800 */
[----:B------:R0:W-:Y:S04]  /*6ea00*/  STS.U8 [R0+UR6+0xe040], R28 ;  /* 0x00e0401c00007988 */ /* 0x0001e80008000006 */
[----:B------:R-:W-:Y:S04]  /*6ea10*/  STS.U8 [R0+UR6+0xe080], R24 ;  /* 0x00e0801800007988 */ /* 0x000fe80008000006 */
[----:B------:R1:W-:Y:S04]  /*6ea20*/  STS.U8 [R0+UR6+0xe0c0], R26 ;  /* 0x00e0c01a00007988 */ /* 0x0003e80008000006 */
[----:B0-----:R-:W3:Y:S04]  /*6ea30*/  LDL.LU R28, [R1+0x7c] ;  /* 0x00007c00011c7983 */ /* 0x001ee80000300800 */
[----:B-1----:R-:W3:Y:S04]  /*6ea40*/  LDL.LU R26, [R1+0x1a18] ;  /* 0x001a1800011a7983 */ /* 0x002ee80000300800 */
[----:B------:R-:W3:Y:S04]  /*6ea50*/  LDL.LU R13, [R1+0x1a14] ;  /* 0x001a1400010d7983 */ /* 0x000ee80000300800 */
[----:B------:R-:W3:Y:S04]  /*6ea60*/  LDL.LU R15, [R1+0x1a10] ;  /* 0x001a1000010f7983 */ /* 0x000ee80000300800 */
[----:B------:R0:W-:Y:S04]  /*6ea70*/  STS.U8 [R0+UR6+0xe100], R29 ;  /* 0x00e1001d00007988 */ /* 0x0001e80008000006 */
[----:B------:R-:W3:Y:S04]  /*6ea80*/  LDL.LU R24, [R1+0x1a0c] ;  /* 0x001a0c0001187983 */ /* 0x000ee80000300800 */
[----:B0-----:R-:W3:Y:S04]  /*6ea90*/  LDL.LU R29, [R1+0x1a08] ;  /* 0x001a0800011d7983 */ /* 0x001ee80000300800 */
[----:B------:R0:W-:Y:S04]  /*6eaa0*/  STS.U8 [R0+UR6+0xe140], R25 ;  /* 0x00e1401900007988 */ /* 0x0001e80008000006 */
        /* <DEDUP_REMOVED lines=9> */
[----:B--2---:R0:W-:Y:S04]  /*6eb40*/  STS.U8 [R0+UR6+0xe180], R27 ;  /* 0x00e1801b00007988 */ /* 0x0041e80008000006 */
[----:B------:R1:W-:Y:S04]  /*6eb50*/  STS.U8 [R0+UR6+0xe1c0], R14 ;  /* 0x00e1c00e00007988 */ /* 0x0003e80008000006 */
[----:B0-----:R-:W2:Y:S01]  /*6eb60*/  LDL.LU R27, [R1+0x1080] ;  /* 0x00108000011b7983 */ /* 0x001ea20000300800 */
[----:B-1----:R-:W0:Y:S03]  /*6eb70*/  S2R R14, SR_TID.X ;  /* 0x00000000000e7919 */ /* 0x002e260000002100 */
[----:B----4-:R-:W-:Y:S04]  /*6eb80*/  STS.U8 [R0+UR6+0xf040], R6 ;  /* 0x00f0400600007988 */ /* 0x010fe80008000006 */
[----:B------:R-:W-:Y:S04]  /*6eb90*/  STS.U8 [R0+UR6+0xf000], R7 ;  /* 0x00f0000700007988 */ /* 0x000fe80008000006 */
[----:B------:R-:W-:Y:S04]  /*6eba0*/  STS.U8 [R0+UR6+0xf0c0], R8 ;  /* 0x00f0c00800007988 */ /* 0x000fe80008000006 */
[----:B------:R-:W-:Y:S04]  /*6ebb0*/  STS.U8 [R0+UR6+0xf080], R9 ;  /* 0x00f0800900007988 */ /* 0x000fe80008000006 */
[----:B------:R-:W-:Y:S04]  /*6ebc0*/  STS.U8 [R0+UR6+0xf140], R10 ;  /* 0x00f1400a00007988 */ /* 0x000fe80008000006 */
[----:B---3--:R-:W-:Y:S04]  /*6ebd0*/  STS.U8 [R0+UR6+0xf100], R11 ;  /* 0x00f1000b00007988 */ /* 0x008fe80008000006 */
[----:B------:R-:W-:Y:S01]  /*6ebe0*/  STS.U8 [R0+UR6+0xf1c0], R12 ;  /* 0x00f1c00c00007988 */ /* 0x000fe20008000006 */
[----:B0-----:R-:W-:-:S03]  /*6ebf0*/  LOP3.LUT R14, R14, 0x3f, RZ, 0xc0, !PT ;  /* 0x0000003f0e0e7812 */ /* 0x001fc600078ec0ff */
[----:B------:R0:W-:Y:S01]  /*6ec00*/  STS.U8 [R0+UR6+0xf180], R28 ;  /* 0x00f1801c00007988 */ /* 0x0001e20008000006 */
[----:B------:R-:W-:-:S03]  /*6ec10*/  LOP3.LUT R2, R14, 0x8, RZ, 0x3c, !PT ;  /* 0x000000080e027812 */ /* 0x000fc600078e3cff */
[----:B0-----:R-:W3:Y:S04]  /*6ec20*/  LDL.LU R28, [R1+0x107c] ;  /* 0x00107c00011c7983 */ /* 0x001ee80000300800 */
[----:B------:R-:W-:Y:S04]  /*6ec30*/  STL [R1+0x7424], R0 ;  /* 0x0074240001007387 */ /* 0x000fe80000100800 */
[----:B------:R0:W-:Y:S04]  /*6ec40*/  STS.U8 [R2+UR6+0x200], R26 ;  /* 0x0002001a02007988 */ /* 0x0001e80008000006 */
[----:B------:R-:W-:Y:S04]  /*6ec50*/  STS.U8 [R2+UR6+0x240], R13 ;  /* 0x0002400d02007988 */ /* 0x000fe80008000006 */
[----:B0-----:R-:W4:Y:S04]  /*6ec60*/  LDL.LU R26, [R1+0xf58] ;  /* 0x000f5800011a7983 */ /* 0x001f280000300800 */
[----:B------:R-:W-:Y:S04]  /*6ec70*/  STS.U8 [R2+UR6+0x280], R15 ;  /* 0x0002800f02007988 */ /* 0x000fe80008000006 */
[----:B------:R0:W-:Y:S04]  /*6ec80*/  STS.U8 [R2+UR6+0x2c0], R24 ;  /* 0x0002c01802007988 */ /* 0x0001e80008000006 */
[----:B------:R1:W-:Y:S04]  /*6ec90*/  STS.U8 [R2+UR6+0x300], R29 ;  /* 0x0003001d02007988 */ /* 0x0003e80008000006 */
[----:B0-----:R-:W4:Y:S04]  /*6eca0*/  LDL.LU R24, [R1+0xf54] ;  /* 0x000f540001187983 */ /* 0x001f280000300800 */
[----:B-1----:R-:W4:Y:S04]  /*6ecb0*/  LDL.LU R29, [R1+0xf50] ;  /* 0x000f5000011d7983 */ /* 0x002f280000300800 */
        /* <DEDUP_REMOVED lines=19> */
[----:B------:R-:W4:Y:S04]  /*6edf0*/  LDL.LU R12, [R1+0xdf4] ;  /* 0x000df400010c7983 */ /* 0x000f280000300800 */
[----:B--2---:R0:W-:Y:S04]  /*6ee00*/  STS.U8 [R2+UR6+0x13c0], R27 ;  /* 0x0013c01b02007988 */ /* 0x0041e80008000006 */
[----:B0-----:R-:W2:Y:S04]  /*6ee10*/  LDL.LU R27, [R1+0xdf0] ;  /* 0x000df000011b7983 */ /* 0x001ea80000300800 */
[----:B---3--:R0:W-:Y:S04]  /*6ee20*/  STS.U8 [R2+UR6+0x1380], R28 ;  /* 0x0013801c02007988 */ /* 0x0081e80008000006 */
[----:B0-----:R-:W3:Y:S04]  /*6ee30*/  LDL.LU R28, [R1+0xdec] ;  /* 0x000dec00011c7983 */ /* 0x001ee80000300800 */
[----:B------:R-:W3:Y:S04]  /*6ee40*/  LDL.LU R13, [R1+0xcb8] ;  /* 0x000cb800010d7983 */ /* 0x000ee80000300800 */
[----:B------:R-:W3:Y:S04]  /*6ee50*/  LDL.LU R15, [R1+0xcb4] ;  /* 0x000cb400010f7983 */ /* 0x000ee80000300800 */
[----:B----4-:R0:W-:Y:S04]  /*6ee60*/  STS.U8 [R2+UR6+0x2200], R26 ;  /* 0x0022001a02007988 */ /* 0x0101e80008000006 */
[----:B------:R-:W4:Y:S04]  /*6ee70*/  LDL.LU R25, [R1+0xcb0] ;  /* 0x000cb00001197983 */ /* 0x000f280000300800 */
        /* <DEDUP_REMOVED lines=8> */
[----:B------:R0:W-:Y:S04]  /*6ef00*/  STS.U8 [R2+UR6+0x2240], R24 ;  /* 0x0022401802007988 */ /* 0x0001e80008000006 */
[----:B------:R-:W4:Y:S04]  /*6ef10*/  LDL.LU R23, [R1+0xb5c] ;  /* 0x000b5c0001177983 */ /* 0x000f280000300800 */
[----:B------:R1:W-:Y:S04]  /*6ef20*/  STS.U8 [R2+UR6+0x2280], R29 ;  /* 0x0022801d02007988 */ /* 0x0003e80008000006 */
[----:B0-----:R-:W4:Y:S04]  /*6ef30*/  LDL.LU R24, [R1+0xb58] ;  /* 0x000b580001187983 */ /* 0x001f280000300800 */
[----:B-1----:R-:W4:Y:S04]  /*6ef40*/  LDL.LU R29, [R1+0xb54] ;  /* 0x000b5400011d7983 */ /* 0x002f280000300800 */
        /* <DEDUP_REMOVED lines=11> */
[----:B--2---:R0:W-:Y:S04]  /*6f000*/  STS.U8 [R2+UR6+0x33c0], R27 ;  /* 0x0033c01b02007988 */ /* 0x0041e80008000006 */
[----:B0-----:R-:W2:Y:S04]  /*6f010*/  LDL.LU R27, [R1+0xb50] ;  /* 0x000b5000011b7983 */ /* 0x001ea80000300800 */
[----:B---3--:R0:W-:Y:S04]  /*6f020*/  STS.U8 [R2+UR6+0x3380], R28 ;  /* 0x0033801c02007988 */ /* 0x0081e80008000006 */
[----:B------:R-:W-:Y:S04]  /*6f030*/  STS.U8 [R2+UR6+0x4200], R13 ;  /* 0x0042000d02007988 */ /* 0x000fe80008000006 */
[----:B------:R-:W-:Y:S04]  /*6f040*/  STS.U8 [R2+UR6+0x4240], R15 ;  /* 0x0042400f02007988 */ /* 0x000fe80008000006 */
[----:B----4-:R1:W-:Y:S04]  /*6f050*/  STS.U8 [R2+UR6+0x4280], R25 ;  /* 0x0042801902007988 */ /* 0x0103e80008000006 */
[----:B0-----:R-:W3:Y:S04]  /*6f060*/  LDL.LU R28, [R1+0xb4c] ;  /* 0x000b4c00011c7983 */ /* 0x001ee80000300800 */
[----:B------:R0:W-:Y:S04]  /*6f070*/  STS.U8 [R2+UR6+0x42c0], R26 ;  /* 0x0042c01a02007988 */ /* 0x0001e80008000006 */
[----:B-1----:R-:W4:Y:S04]  /*6f080*/  LDL.LU R25, [R1+0xa28] ;  /* 0x000a280001197983 */ /* 0x002f280000300800 */
[----:B------:R-:W-:Y:S04]  /*6f090*/  STS.U8 [R2+UR6+0x4300], R16 ;  /* 0x0043001002007988 */ /* 0x000fe80008000006 */
[----:B------:R-:W-:Y:S04]  /*6f0a0*/  STS.U8 [R2+UR6+0x4340], R17 ;  /* 0x0043401102007988 */ /* 0x000fe80008000006 */
[----:B------:R-:W-:Y:S04]  /*6f0b0*/  STS.U8 [R2+UR6+0x4380], R18 ;  /* 0x0043801202007988 */ /* 0x000fe80008000006 */
[----:B0-----:R-:W4:Y:S04]  /*6f0c0*/  LDL.LU R26, [R1+0xa24] ;  /* 0x000a2400011a7983 */ /* 0x001f280000300800 */
[----:B------:R-:W4:Y:S04]  /*6f0d0*/  LDL.LU R0, [R1+0xa20] ;  /* 0x000a200001007983 */ /* 0x000f280000300800 */
[----:B------:R-:W4:Y:S04]  /*6f0e0*/  LDL.LU R3, [R1+0x9ec] ;  /* 0x0009ec0001037983 */ /* 0x000f280000300800 */
[----:B------:R-:W4:Y:S04]  /*6f0f0*/  LDL.LU R4, [R1+0x9e8] ;  /* 0x0009e80001047983 */ /* 0x000f280000300800 */
        /* <DEDUP_REMOVED lines=13> */
[----:B------:R0:W-:Y:S04]  /*6f1d0*/  STS.U8 [R2+UR6+0x5300], R29 ;  /* 0x0053001d02007988 */ /* 0x0001e80008000006 */
[----:B------:R-:W4:Y:S04]  /*6f1e0*/  LDL.LU R12, [R1+0x8c8] ;  /* 0x0008c800010c7983 */ /* 0x000f280000300800 */
[----:B0-----:R-:W4:Y:S04]  /*6f1f0*/  LDL.LU R29, [R1+0x8c4] ;  /* 0x0008c400011d7983 */ /* 0x001f280000300800 */
[----:B--2---:R0:W-:Y:S04]  /*6f200*/  STS.U8 [R2+UR6+0x53c0], R27 ;  /* 0x0053c01b02007988 */ /* 0x0041e80008000006 */
[----:B0-----:R-:W2:Y:S04]  /*6f210*/  LDL.LU R27, [R1+0x8c0] ;  /* 0x0008c000011b7983 */ /* 0x001ea80000300800 */
[----:B------:R-:W2:Y:S04]  /*6f220*/  LDL.LU R13, [R1+0x8bc] ;  /* 0x0008bc00010d7983 */ /* 0x000ea80000300800 */
[----:B------:R-:W2:Y:S04]  /*6f230*/  LDL.LU R15, [R1+0x7d8] ;  /* 0x0007d800010f7983 */ /* 0x000ea80000300800 */
[----:B------:R-:W2:Y:S04]  /*6f240*/  LDL.LU R24, [R1+0x7d4] ;  /* 0x0007d40001187983 */ /* 0x000ea80000300800 */
[----:B---3--:R0:W-:Y:S04]  /*6f250*/  STS.U8 [R2+UR6+0x5380], R28 ;  /* 0x0053801c02007988 */ /* 0x0081e80008000006 */
[----:B----4-:R1:W-:Y:S04]  /*6f260*/  STS.U8 [R2+UR6+0x6200], R25 ;  /* 0x0062001902007988 */ /* 0x0103e80008000006 */
[----:B0-----:R-:W3:Y:S04]  /*6f270*/  LDL.LU R28, [R1+0x7d0] ;  /* 0x0007d000011c7983 */ /* 0x001ee80000300800 */
[----:B------:R0:W-:Y:S04]  /*6f280*/  STS.U8 [R2+UR6+0x6240], R26 ;  /* 0x0062401a02007988 */ /* 0x0001e80008000006 */
        /* <DEDUP_REMOVED lines=18> */
[----:B-1----:R-:W4:Y:S04]  /*6f3b0*/  LDL.LU R25, [R1+0x6cc] ;  /* 0x0006cc0001197983 */ /* 0x002f280000300800 */
[----:B------:R-:W-:Y:S04]  /*6f3c0*/  STS.U8 [R2+UR6+0x7340], R12 ;  /* 0x0073400c02007988 */ /* 0x000fe80008000006 */
[----:B0-----:R-:W4:Y:S04]  /*6f3d0*/  LDL.LU R26, [R1+0x6c8] ;  /* 0x0006c800011a7983 */ /* 0x001f280000300800 */
[----:B------:R0:W-:Y:S04]  /*6f3e0*/  STS.U8 [R2+UR6+0x7300], R29 ;  /* 0x0073001d02007988 */ /* 0x0001e80008000006 */
[----:B0-----:R-:W4:Y:S04]  /*6f3f0*/  LDL.LU R29, [R1+0x6c4] ;  /* 0x0006c400011d7983 */ /* 0x001f280000300800 */
[----:B--2---:R0:W-:Y:S04]  /*6f400*/  STS.U8 [R2+UR6+0x73c0], R27 ;  /* 0x0073c01b02007988 */ /* 0x0041e80008000006 */
[----:B------:R-:W-:Y:S04]  /*6f410*/  STS.U8 [R2+UR6+0x7380], R13 ;  /* 0x0073800d02007988 */ /* 0x000fe80008000006 */
[----:B------:R-:W-:Y:S04]  /*6f420*/  STS.U8 [R2+UR6+0x8200], R15 ;  /* 0x0082000f02007988 */ /* 0x000fe80008000006 */
[----:B0-----:R-:W2:Y:S04]  /*6f430*/  LDL.LU R27, [R1+0x6c0] ;  /* 0x0006c000011b7983 */ /* 0x001ea80000300800 */
[----:B------:R0:W-:Y:S04]  /*6f440*/  STS.U8 [R2+UR6+0x8240], R24 ;  /* 0x0082401802007988 */ /* 0x0001e80008000006 */
[----:B0-----:R-:W2:Y:S04]  /*6f450*/  LDL.LU R24, [R1+0x6bc] ;  /* 0x0006bc0001187983 */ /* 0x001ea80000300800 */
[----:B---3--:R0:W-:Y:S04]  /*6f460*/  STS.U8 [R2+UR6+0x8280], R28 ;  /* 0x0082801c02007988 */ /* 0x0081e80008000006 */
[----:B----4-:R-:W-:Y:S04]  /*6f470*/  STS.U8 [R2+UR6+0x82c0], R16 ;  /* 0x0082c01002007988 */ /* 0x010fe80008000006 */
[----:B------:R-:W-:Y:S04]  /*6f480*/  STS.U8 [R2+UR6+0x8300], R17 ;  /* 0x0083001102007988 */ /* 0x000fe80008000006 */
[----:B0-----:R-:W3:Y:S04]  /*6f490*/  LDL.LU R28, [R1+0x5d8] ;  /* 0x0005d800011c7983 */ /* 0x001ee80000300800 */
        /* <DEDUP_REMOVED lines=17> */
[----:B------:R-:W-:Y:S04]  /*6f5b0*/  STS.U8 [R2+UR6+0x9340], R26 ;  /* 0x0093401a02007988 */ /* 0x000fe80008000006 */
[----:B------:R-:W4:Y:S04]  /*6f5c0*/  LDL.LU R12, [R1+0x4cc] ;  /* 0x0004cc00010c7983 */ /* 0x000f280000300800 */
[----:B0-----:R-:W4:Y:S04]  /*6f5d0*/  LDL.LU R25, [R1+0x4c8] ;  /* 0x0004c80001197983 */ /* 0x001f280000300800 */
[----:B------:R0:W-:Y:S04]  /*6f5e0*/  STS.U8 [R2+UR6+0x9300], R29 ;  /* 0x0093001d02007988 */ /* 0x0001e80008000006 */
[----:B0-----:R-:W4:Y:S04]  /*6f5f0*/  LDL.LU R29, [R1+0x4c4] ;  /* 0x0004c400011d7983 */ /* 0x001f280000300800 */
[----:B------:R-:W4:Y:S04]  /*6f600*/  LDL.LU R13, [R1+0x4c0] ;  /* 0x0004c000010d7983 */ /* 0x000f280000300800 */
[----:B------:R-:W4:Y:S04]  /*6f610*/  LDL.LU R15, [R1+0x4bc] ;  /* 0x0004bc00010f7983 */ /* 0x000f280000300800 */
[----:B------:R-:W4:Y:S04]  /*6f620*/  LDL.LU R26, [R1+0x3d8] ;  /* 0x0003d800011a7983 */ /* 0x000f280000300800 */
[----:B--2---:R0:W-:Y:S04]  /*6f630*/  STS.U8 [R2+UR6+0x93c0], R27 ;  /* 0x0093c01b02007988 */ /* 0x0041e80008000006 */
[----:B0-----:R-:W2:Y:S04]  /*6f640*/  LDL.LU R27, [R1+0x3d4] ;  /* 0x0003d400011b7983 */ /* 0x001ea80000300800 */
[----:B------:R-:W2:Y:S04]  /*6f650*/  LDL.LU R16, [R1+0x3d0] ;  /* 0x0003d00001107983 */ /* 0x000ea80000300800 */
[----:B------:R-:W2:Y:S04]  /*6f660*/  LDL.LU R17, [R1+0x3cc] ;  /* 0x0003cc0001117983 */ /* 0x000ea80000300800 */
[----:B------:R-:W2:Y:S04]  /*6f670*/  LDL.LU R18, [R1+0x3c8] ;  /* 0x0003c80001127983 */ /* 0x000ea80000300800 */
[----:B------:R-:W2:Y:S04]  /*6f680*/  LDL.LU R19, [R1+0x3c4] ;  /* 0x0003c40001137983 */ /* 0x000ea80000300800 */
[----:B------:R-:W2:Y:S04]  /*6f690*/  LDL.LU R20, [R1+0x3c0] ;  /* 0x0003c00001147983 */ /* 0x000ea80000300800 */
[----:B------:R-:W2:Y:S04]  /*6f6a0*/  LDL.LU R21, [R1+0x3bc] ;  /* 0x0003bc0001157983 */ /* 0x000ea80000300800 */
[----:B------:R0:W-:Y:S04]  /*6f6b0*/  STS.U8 [R2+UR6+0x9380], R24 ;  /* 0x0093801802007988 */ /* 0x0001e80008000006 */
[----:B------:R-:W2:Y:S04]  /*6f6c0*/  LDL.LU R22, [R1+0x2d8] ;  /* 0x0002d80001167983 */ /* 0x000ea80000300800 */
[----:B------:R-:W2:Y:S04]  /*6f6d0*/  LDL.LU R23, [R1+0x2d4] ;  /* 0x0002d40001177983 */ /* 0x000ea80000300800 */
[----:B0-----:R-:W2:Y:S04]  /*6f6e0*/  LDL.LU R24, [R1+0x2d0] ;  /* 0x0002d00001187983 */ /* 0x001ea80000300800 */
[----:B---3--:R0:W-:Y:S04]  /*6f6f0*/  STS.U8 [R2+UR6+0xa200], R28 ;  /* 0x00a2001c02007988 */ /* 0x0081e80008000006 */
[----:B----4-:R-:W-:Y:S04]  /*6f700*/  STS.U8 [R2+UR6+0xa240], R0 ;  /* 0x00a2400002007988 */ /* 0x010fe80008000006 */
[----:B------:R-:W-:Y:S04]  /*6f710*/  STS.U8 [R2+UR6+0xa280], R3 ;  /* 0x00a2800302007988 */ /* 0x000fe80008000006 */
[----:B------:R-:W-:Y:S04]  /*6f720*/  STS.U8 [R2+UR6+0xa2c0], R4 ;  /* 0x00a2c00402007988 */ /* 0x000fe80008000006 */
[----:B------:R-:W-:Y:S04]  /*6f730*/  STS.U8 [R2+UR6+0xa300], R5 ;  /* 0x00a3000502007988 */ /* 0x000fe80008000006 */
[----:B------:R-:W-:Y:S04]  /*6f740*/  STS.U8 [R2+UR6+0xa340], R6 ;  /* 0x00a3400602007988 */ /* 0x000fe80008000006 */
[----:B0-----:R-:W3:Y:S04]  /*6f750*/  LDL.LU R28, [R1+0x2cc] ;  /* 0x0002cc00011c7983 */ /* 0x001ee80000300800 */
[----:B------:R-:W-:Y:S04]  /*6f760*/  STS.U8 [R2+UR6+0xa380], R7 ;  /* 0x00a3800702007988 */ /* 0x000fe80008000006 */
[----:B------:R-:W-:Y:S04]  /*6f770*/  STS.U8 [R2+UR6+0xa3c0], R8 ;  /* 0x00a3c00802007988 */ /* 0x000fe80008000006 */
[----:B------:R-:W-:Y:S04]  /*6f780*/  STS.U8 [R2+UR6+0xb240], R9 ;  /* 0x00b2400902007988 */ /* 0x000fe80008000006 */
[----:B------:R-:W-:Y:S04]  /*6f790*/  STS.U8 [R2+UR6+0xb200], R10 ;  /* 0x00b2000a02007988 */ /* 0x000fe80008000006 */
[----:B------:R-:W-:Y:S04]  /*6f7a0*/  STS.U8 [R2+UR6+0xb2c0], R11 ;  /* 0x00b2c00b02007988 */ /* 0x000fe80008000006 */
[----:B------:R-:W-:Y:S04]  /*6f7b0*/  STS.U8 [R2+UR6+0xb280], R12 ;  /* 0x00b2800c02007988 */ /* 0x000fe80008000006 */
[----:B------:R0:W-:Y:S04]  /*6f7c0*/  STS.U8 [R2+UR6+0xb340], R25 ;  /* 0x00b3401902007988 */ /* 0x0001e80008000006 */
[----:B0-----:R-:W4:Y:S04]  /*6f7d0*/  LDL.LU R25, [R1+0x2c8] ;  /* 0x0002c80001197983 */ /* 0x001f280000300800 */
[----:B------:R0:W-:Y:S04]  /*6f7e0*/  STS.U8 [R2+UR6+0xb300], R29 ;  /* 0x00b3001d02007988 */ /* 0x0001e80008000006 */
[----:B0-----:R-:W4:Y:S04]  /*6f7f0*/  LDL.LU R29, [R1+0x2c4] ;  /* 0x0002c400011d7983 */ /* 0x001f280000300800 */
[----:B------:R-:W-:Y:S04]  /*6f800*/  STS.U8 [R2+UR6+0xb3c0], R13 ;  /* 0x00b3c00d02007988 */ /* 0x000fe80008000006 */
[----:B------:R-:W-:Y:S04]  /*6f810*/  STS.U8 [R2+UR6+0xb380], R15 ;  /* 0x00b3800f02007988 */ /* 0x000fe80008000006 */
[----:B------:R0:W-:Y:S04]  /*6f820*/  STS.U8 [R2+UR6+0xc200], R26 ;  /* 0x00c2001a02007988 */ /* 0x0001e80008000006 */
[----:B0-----:R-:W4:Y:S04]  /*6f830*/  LDL.LU R26, [R1+0x2c0] ;  /* 0x0002c000011a7983 */ /* 0x001f280000300800 */
[----:B--2---:R0:W-:Y:S04]  /*6f840*/  STS.U8 [R2+UR6+0xc240], R27 ;  /* 0x00c2401b02007988 */ /* 0x0041e80008000006 */
[----:B------:R-:W-:Y:S04]  /*6f850*/  STS.U8 [R2+UR6+0xc280], R16 ;  /* 0x00c2801002007988 */ /* 0x000fe80008000006 */
[----:B------:R-:W-:Y:S04]  /*6f860*/  STS.U8 [R2+UR6+0xc2c0], R17 ;  /* 0x00c2c01102007988 */ /* 0x000fe80008000006 */
[----:B------:R-:W-:Y:S04]  /*6f870*/  STS.U8 [R2+UR6+0xc300], R18 ;  /* 0x00c3001202007988 */ /* 0x000fe80008000006 */
[----:B------:R-:W-:Y:S04]  /*6f880*/  STS.U8 [R2+UR6+0xc340], R19 ;  /* 0x00c3401302007988 */ /* 0x000fe80008000006 */
[----:B0-----:R-:W2:Y:S04]  /*6f890*/  LDL.LU R27, [R1+0x2bc] ;  /* 0x0002bc00011b7983 */ /* 0x001ea80000300800 */
[----:B------:R-:W2:Y:S04]  /*6f8a0*/  LDL.LU R0, [R1+0x1d8] ;  /* 0x0001d80001007983 */ /* 0x000ea80000300800 */
[----:B------:R-:W2:Y:S04]  /*6f8b0*/  LDL.LU R3, [R1+0x1d4] ;  /* 0x0001d40001037983 */ /* 0x000ea80000300800 */
[----:B------:R-:W2:Y:S04]  /*6f8c0*/  LDL.LU R4, [R1+0x1d0] ;  /* 0x0001d00001047983 */ /* 0x000ea80000300800 */
[----:B------:R-:W2:Y:S04]  /*6f8d0*/  LDL.LU R5, [R1+0x1cc] ;  /* 0x0001cc0001057983 */ /* 0x000ea80000300800 */
[----:B------:R-:W2:Y:S04]  /*6f8e0*/  LDL.LU R6, [R1+0x1c8] ;  /* 0x0001c80001067983 */ /* 0x000ea80000300800 */
[----:B------:R-:W-:Y:S04]  /*6f8f0*/  STS.U8 [R2+UR6+0xc380], R20 ;  /* 0x00c3801402007988 */ /* 0x000fe80008000006 */
        /* <DEDUP_REMOVED lines=9> */
[----:B------:R-:W2:Y:S04]  /*6f990*/  LDL.LU R12, [R1+0x70] ;  /* 0x00007000010c7983 */ /* 0x000ea80000300800 */
[----:B---3--:R0:W-:Y:S04]  /*6f9a0*/  STS.U8 [R2+UR6+0xd280], R28 ;  /* 0x00d2801c02007988 */ /* 0x0081e80008000006 */
[----:B0-----:R-:W3:Y:S04]  /*6f9b0*/  LDL.LU R28, [R1+0x6c] ;  /* 0x00006c00011c7983 */ /* 0x001ee80000300800 */
[----:B------:R-:W3:Y:S04]  /*6f9c0*/  LDL.LU R13, [R1+0x68] ;  /* 0x00006800010d7983 */ /* 0x000ee80000300800 */
[----:B------:R-:W3:Y:S04]  /*6f9d0*/  LDL.LU R15, [R1+0x64] ;  /* 0x00006400010f7983 */ /* 0x000ee80000300800 */
[----:B------:R-:W3:Y:S04]  /*6f9e0*/  LDL.LU R16, [R1+0x60] ;  /* 0x0000600001107983 */ /* 0x000ee80000300800 */
[----:B----4-:R0:W-:Y:S04]  /*6f9f0*/  STS.U8 [R2+UR6+0xd340], R25 ;  /* 0x00d3401902007988 */ /* 0x0101e80008000006 */
[----:B0-----:R-:W4:Y:S04]  /*6fa00*/  LDL.LU R25, [R1+0x5c] ;  /* 0x00005c0001197983 */ /* 0x001f280000300800 */
[----:B------:R0:W-:Y:S04]  /*6fa10*/  STS.U8 [R2+UR6+0xd300], R29 ;  /* 0x00d3001d02007988 */ /* 0x0001e80008000006 */
[----:B0-----:R-:W4:Y:S04]  /*6fa20*/  LDL.LU R29, [R1+0x19f8] ;  /* 0x0019f800011d7983 */ /* 0x001f280000300800 */
[----:B------:R0:W-:Y:S04]  /*6fa30*/  STS.U8 [R2+UR6+0xd3c0], R26 ;  /* 0x00d3c01a02007988 */ /* 0x0001e80008000006 */
        /* <DEDUP_REMOVED lines=8> */
[----:B0-----:R-:W4:Y:S04]  /*6fac0*/  LDL.LU R26, [R1+0x1074] ;  /* 0x00107400011a7983 */ /* 0x001f280000300800 */
[----:B--2---:R0:W-:Y:S04]  /*6fad0*/  STS.U8 [R2+UR6+0xd380], R27 ;  /* 0x00d3801b02007988 */ /* 0x0041e80008000006 */
        /* <DEDUP_REMOVED lines=8> */
[----:B0-----:R-:W2:Y:S04]  /*6fb60*/  LDL.LU R27, [R1+0x1070] ;  /* 0x00107000011b7983 */ /* 0x001ea80000300800 */
[----:B------:R-:W-:Y:S04]  /*6fb70*/  STS.U8 [R2+UR6+0xf240], R10 ;  /* 0x00f2400a02007988 */ /* 0x000fe80008000006 */
[----:B------:R-:W-:Y:S04]  /*6fb80*/  STS.U8 [R2+UR6+0xf200], R11 ;  /* 0x00f2000b02007988 */ /* 0x000fe80008000006 */
[----:B------:R-:W-:Y:S01]  /*6fb90*/  STS.U8 [R2+UR6+0xf2c0], R12 ;  /* 0x00f2c00c02007988 */ /* 0x000fe20008000006 */
[----:B-1----:R-:W-:-:S03]  /*6fba0*/  LOP3.LUT R0, R14, 0x10, RZ, 0x3c, !PT ;  /* 0x000000100e007812 */ /* 0x002fc600078e3cff */
[----:B---3--:R0:W-:Y:S04]  /*6fbb0*/  STS.U8 [R2+UR6+0xf280], R28 ;  /* 0x00f2801c02007988 */ /* 0x0081e80008000006 */
[----:B------:R-:W-:Y:S04]  /*6fbc0*/  STS.U8 [R2+UR6+0xf340], R13 ;  /* 0x00f3400d02007988 */ /* 0x000fe80008000006 */
[----:B------:R-:W-:Y:S04]  /*6fbd0*/  STS.U8 [R2+UR6+0xf300], R15 ;  /* 0x00f3000f02007988 */ /* 0x000fe80008000006 */
[----:B0-----:R-:W3:Y:S04]  /*6fbe0*/  LDL.LU R28, [R1+0x106c] ;  /* 0x00106c00011c7983 */ /* 0x001ee80000300800 */
[----:B------:R-:W-:Y:S04]  /*6fbf0*/  STS.U8 [R2+UR6+0xf3c0], R16 ;  /* 0x00f3c01002007988 */ /* 0x000fe80008000006 */
[----:B----4-:R0:W-:Y:S04]  /*6fc00*/  STS.U8 [R2+UR6+0xf380], R25 ;  /* 0x00f3801902007988 */ /* 0x0101e80008000006 */
[----:B0-----:R-:W4:Y:S04]  /*6fc10*/  LDL.LU R25, [R1+0x1068] ;  /* 0x0010680001197983 */ /* 0x001f280000300800 */
[----:B------:R0:W-:Y:S04]  /*6fc20*/  STS.U8 [R0+UR6+0x400], R29 ;  /* 0x0004001d00007988 */ /* 0x0001e80008000006 */
[----:B0-----:R-:W4:Y:S04]  /*6fc30*/  LDL.LU R29, [R1+0x1064] ;  /* 0x00106400011d7983 */ /* 0x001f280000300800 */
        /* <DEDUP_REMOVED lines=21> */
[----:B------:R-:W4:Y:S04]  /*6fd90*/  LDL.LU R13, [R1+0xde0] ;  /* 0x000de000010d7983 */ /* 0x000f280000300800 */
[----:B------:R-:W4:Y:S04]  /*6fda0*/  LDL.LU R14, [R1+0xddc] ;  /* 0x000ddc00010e7983 */ /* 0x000f280000300800 */
        /* <DEDUP_REMOVED lines=14> */
[----:B----4-:R0:W-:Y:S04]  /*6fe90*/  STS.U8 [R0+UR6+0x1540], R25 ;  /* 0x0015401900007988 */ /* 0x0101e80008000006 */
[----:B0-----:R-:W4:Y:S04]  /*6fea0*/  LDL.LU R25, [R1+0xb48] ;  /* 0x000b480001197983 */ /* 0x001f280000300800 */
[----:B------:R0:W-:Y:S04]  /*6feb0*/  STS.U8 [R0+UR6+0x1500], R29 ;  /* 0x0015001d00007988 */ /* 0x0001e80008000006 */
[----:B0-----:R-:W4:Y:S04]  /*6fec0*/  LDL.LU R29, [R1+0xb44] ;  /* 0x000b4400011d7983 */ /* 0x001f280000300800 */
        /* <DEDUP_REMOVED lines=12> */
[----:B------:R-:W-:Y:S04]  /*6ff90*/  STS.U8 [R0+UR6+0x34c0], R13 ;  /* 0x0034c00d00007988 */ /* 0x000fe80008000006 */
[----:B------:R-:W-:Y:S04]  /*6ffa0*/  STS.U8 [R0+UR6+0x3480], R14 ;  /* 0x0034800e00007988 */ /* 0x000fe80008000006 */
[----:B------:R-:W-:Y:S04]  /*6ffb0*/  STS.U8 [R0+UR6+0x3540], R15 ;  /* 0x0035400f00007988 */ /* 0x000fe80008000006 */
[----:B------:R-:W-:Y:S04]  /*6ffc0*/  STS.U8 [R0+UR6+0x3500], R16 ;  /* 0x0035001000007988 */ /* 0x000fe80008000006 */
[----:B0-----:R-:W4:Y:S04]  /*6ffd0*/  LDL.LU R26, [R1+0xb40] ;  /* 0x000b4000011a7983 */ /* 0x001f280000300800 */
[----:B--2---:R0:W-:Y:S04]  /*6ffe0*/  STS.U8 [R0+UR6+0x35c0], R27 ;  /* 0x0035c01b00007988 */ /* 0x0041e80008000006 */
[----:B0-----:R-:W2:Y:S04]  /*6fff0*/  LDL.LU R27, [R1+0xb3c] ;  /* 0x000b3c00011b7983 */ /* 0x001ea80000300800 */
[----:B---3--:R0:W-:Y:S04]  /*70000*/  STS.U8 [R0+UR6+0x3580], R28 ;  /* 0x0035801c00007988 */ /* 0x0081e80008000006 */
[----:B------:R-:W-:Y:S04]  /*70010*/  STS.U8 [R0+UR6+0x4400], R17 ;  /* 0x0044001100007988 */ /* 0x000fe80008000006 */
[----:B------:R-:W-:Y:S04]  /*70020*/  STS.U8 [R0+UR6+0x4440], R18 ;  /* 0x0044401200007988 */ /* 0x000fe80008000006 */
[----:B------:R-:W-:Y:S04]  /*70030*/  STS.U8 [R0+UR6+0x4480], R19 ;  /* 0x0044801300007988 */ /* 0x000fe80008000006 */
[----:B------:R-:W-:Y:S04]  /*70040*/  STS.U8 [R0+UR6+0x44c0], R20 ;  /* 0x0044c01400007988 */ /* 0x000fe80008000006 */
[----:B0-----:R-:W3:Y:S04]  /*70050*/  LDL.LU R28, [R1+0xb38] ;  /* 0x000b3800011c7983 */ /* 0x001ee80000300800 */
[----:B------:R-:W3:Y:S04]  /*70060*/  LDL.LU R3, [R1+0xb34] ;  /* 0x000b340001037983 */ /* 0x000ee80000300800 */
[----:B------:R-:W3:Y:S04]  /*70070*/  LDL.LU R4, [R1+0xb30] ;  /* 0x000b300001047983 */ /* 0x000ee80000300800 */
[----:B------:R-:W3:Y:S04]  /*70080*/  LDL.LU R5, [R1+0xb2c] ;  /* 0x000b2c0001057983 */ /* 0x000ee80000300800 */
[----:B------:R-:W3:Y:S04]  /*70090*/  LDL.LU R2, [R1+0x9d8] ;  /* 0x0009d80001027983 */ /* 0x000ee80000300800 */
[----:B------:R-:W3:Y:S04]  /*700a0*/  LDL.LU R6, [R1+0x9d4] ;  /* 0x0009d40001067983 */ /* 0x000ee80000300800 */
[----:B------:R-:W-:Y:S04]  /*700b0*/  STS.U8 [R0+UR6+0x4500], R21 ;  /* 0x0045001500007988 */ /* 0x000fe80008000006 */
[----:B------:R-:W3:Y:S04]  /*700c0*/  LDL.LU R7, [R1+0x9d0] ;  /* 0x0009d00001077983 */ /* 0x000ee80000300800 */
[----:B------:R-:W-:Y:S04]  /*700d0*/  STS.U8 [R0+UR6+0x4540], R22 ;  /* 0x0045401600007988 */ /* 0x000fe80008000006 */
[----:B------:R-:W3:Y:S04]  /*700e0*/  LDL.LU R8, [R1+0x9cc] ;  /* 0x0009cc0001087983 */ /* 0x000ee80000300800 */
[----:B------:R-:W-:Y:S04]  /*700f0*/  STS.U8 [R0+UR6+0x4580], R23 ;  /* 0x0045801700007988 */ /* 0x000fe80008000006 */
[----:B------:R-:W3:Y:S04]  /*70100*/  LDL.LU R9, [R1+0x9c8] ;  /* 0x0009c80001097983 */ /* 0x000ee80000300800 */
[----:B------:R-:W-:Y:S04]  /*70110*/  STS.U8 [R0+UR6+0x45c0], R24 ;  /* 0x0045c01800007988 */ /* 0x000fe80008000006 */
[----:B------:R-:W3:Y:S04]  /*70120*/  LDL.LU R10, [R1+0x9c4] ;  /* 0x0009c400010a7983 */ /* 0x000ee80000300800 */
[----:B------:R-:W3:Y:S04]  /*70130*/  LDL.LU R11, [R1+0x9c0] ;  /* 0x0009c000010b7983 */ /* 0x000ee80000300800 */
[----:B------:R-:W3:Y:S04]  /*70140*/  LDL.LU R12, [R1+0x9bc] ;  /* 0x0009bc00010c7983 */ /* 0x000ee80000300800 */
[----:B----4-:R-:W-:Y:S04]  /*70150*/  STS.U8 [R0+UR6+0x5440], R25 ;  /* 0x0054401900007988 */ /* 0x010fe80008000006 */
[----:B------:R0:W-:Y:S04]  /*70160*/  STS.U8 [R0+UR6+0x5400], R29 ;  /* 0x0054001d00007988 */ /* 0x0001e80008000006 */
[----:B0-----:R-:W4:Y:S04]  /*70170*/  LDL.LU R29, [R1+0x8b8] ;  /* 0x0008b800011d7983 */ /* 0x001f280000300800 */
[----:B------:R-:W4:Y:S04]  /*70180*/  LDL.LU R13, [R1+0x8b4] ;  /* 0x0008b400010d7983 */ /* 0x000f280000300800 */
[----:B------:R-:W4:Y:S04]  /*70190*/  LDL.LU R14, [R1+0x8b0] ;  /* 0x0008b000010e7983 */ /* 0x000f280000300800 */
[----:B------:R-:W4:Y:S04]  /*701a0*/  LDL.LU R15, [R1+0x8ac] ;  /* 0x0008ac00010f7983 */ /* 0x000f280000300800 */
[----:B------:R-:W4:Y:S04]  /*701b0*/  LDL.LU R16, [R1+0x8a8] ;  /* 0x0008a80001107983 */ /* 0x000f280000300800 */
        /* <DEDUP_REMOVED lines=13> */
[----:B---3--:R0:W-:Y:S04]  /*70290*/  STS.U8 [R0+UR6+0x5540], R28 ;  /* 0x0055401c00007988 */ /* 0x0081e80008000006 */
        /* <DEDUP_REMOVED lines=12> */
[----:B----4-:R0:W-:Y:S04]  /*70360*/  STS.U8 [R0+UR6+0x7440], R29 ;  /* 0x0074401d00007988 */ /* 0x0101e80008000006 */
[----:B0-----:R-:W4:Y:S04]  /*70370*/  LDL.LU R29, [R1+0x6b4] ;  /* 0x0006b400011d7983 */ /* 0x001f280000300800 */
[----:B------:R-:W-:Y:S04]  /*70380*/  STS.U8 [R0+UR6+0x7400], R13 ;  /* 0x0074000d00007988 */ /* 0x000fe80008000006 */
[----:B------:R-:W-:Y:S04]  /*70390*/  STS.U8 [R0+UR6+0x74c0], R14 ;  /* 0x0074c00e00007988 */ /* 0x000fe80008000006 */
[----:B------:R-:W-:Y:S04]  /*703a0*/  STS.U8 [R0+UR6+0x7480], R15 ;  /* 0x0074800f00007988 */ /* 0x000fe80008000006 */
[----:B------:R-:W-:Y:S04]  /*703b0*/  STS.U8 [R0+UR6+0x7540], R16 ;  /* 0x0075401000007988 */ /* 0x000fe80008000006 */
[----:B------:R0:W-:Y:S04]  /*703c0*/  STS.U8 [R0+UR6+0x7500], R25 ;  /* 0x0075001900007988 */ /* 0x0001e80008000006 */
[----:B0-----:R-:W4:Y:S04]  /*703d0*/  LDL.LU R25, [R1+0x6b0] ;  /* 0x0006b00001197983 */ /* 0x001f280000300800 */
[----:B------:R0:W-:Y:S04]  /*703e0*/  STS.U8 [R0+UR6+0x75c0], R26 ;  /* 0x0075c01a00007988 */ /* 0x0001e80008000006 */
[----:B------:R-:W-:Y:S04]  /*703f0*/  STS.U8 [R0+UR6+0x7580], R17 ;  /* 0x0075801100007988 */ /* 0x000fe80008000006 */
        /* <DEDUP_REMOVED lines=25> */
[----:B---3--:R0:W-:Y:S04]  /*70590*/  STS.U8 [R0+UR6+0x9440], R28 ;  /* 0x0094401c00007988 */ /* 0x0081e80008000006 */
[----:B0-----:R-:W3:Y:S04]  /*705a0*/  LDL.LU R28, [R1+0x4a8] ;  /* 0x0004a800011c7983 */ /* 0x001ee80000300800 */
[----:B----4-:R0:W-:Y:S04]  /*705b0*/  STS.U8 [R0+UR6+0x9400], R29 ;  /* 0x0094001d00007988 */ /* 0x0101e80008000006 */
        /* <DEDUP_REMOVED lines=10> */
[----:B0-----:R-:W4:Y:S04]  /*70660*/  LDL.LU R25, [R1+0x3a0] ;  /* 0x0003a00001197983 */ /* 0x001f280000300800 */
        /* <DEDUP_REMOVED lines=10> */
[----:B------:R-:W-:Y:S04]  /*70710*/  STS.U8 [R0+UR6+0xa500], R10 ;  /* 0x00a5000a00007988 */ /* 0x000fe80008000006 */
[----:B------:R-:W-:Y:S04]  /*70720*/  STS.U8 [R0+UR6+0xa540], R11 ;  /* 0x00a5400b00007988 */ /* 0x000fe80008000006 */
[----:B------:R-:W-:Y:S04]  /*70730*/  STS.U8 [R0+UR6+0xa580], R12 ;  /* 0x00a5800c00007988 */ /* 0x000fe80008000006 */
[----:B--2---:R0:W-:Y:S04]  /*70740*/  STS.U8 [R0+UR6+0xa5c0], R27 ;  /* 0x00a5c01b00007988 */ /* 0x0041e80008000006 */
[----:B------:R-:W-:Y:S04]  /*70750*/  STS.U8 [R0+UR6+0xb440], R13 ;  /* 0x00b4400d00007988 */ /* 0x000fe80008000006 */
[----:B------:R-:W-:Y:S04]  /*70760*/  STS.U8 [R0+UR6+0xb400], R14 ;  /* 0x00b4000e00007988 */ /* 0x000fe80008000006 */
[----:B------:R-:W-:Y:S04]  /*70770*/  STS.U8 [R0+UR6+0xb4c0], R15 ;  /* 0x00b4c00f00007988 */ /* 0x000fe80008000006 */
[----:B------:R-:W-:Y:S04]  /*70780*/  STS.U8 [R0+UR6+0xb480], R16 ;  /* 0x00b4801000007988 */ /* 0x000fe80008000006 */
[----:B0-----:R-:W2:Y:S04]  /*70790*/  LDL.LU R27, [R1+0x2b8] ;  /* 0x0002b800011b7983 */ /* 0x001ea80000300800 */
[----:B---3--:R0:W-:Y:S04]  /*707a0*/  STS.U8 [R0+UR6+0xb540], R28 ;  /* 0x00b5401c00007988 */ /* 0x0081e80008000006 */
[----:B0-----:R-:W3:Y:S04]  /*707b0*/  LDL.LU R28, [R1+0x2b4] ;  /* 0x0002b400011c7983 */ /* 0x001ee80000300800 */
[----:B----4-:R0:W-:Y:S04]  /*707c0*/  STS.U8 [R0+UR6+0xb500], R29 ;  /* 0x00b5001d00007988 */ /* 0x0101e80008000006 */
        /* <DEDUP_REMOVED lines=20> */
[----:B------:R0:W-:Y:S04]  /*70910*/  STS.U8 [R0+UR6+0xc540], R24 ;  /* 0x00c5401800007988 */ /* 0x0001e80008000006 */
[----:B------:R1:W-:Y:S04]  /*70920*/  STS.U8 [R0+UR6+0xc580], R25 ;  /* 0x00c5801900007988 */ /* 0x0003e80008000006 */
        /* <DEDUP_REMOVED lines=12> */
[----:B-1----:R-:W4:Y:S04]  /*709f0*/  LDL.LU R25, [R1+0x19d0] ;  /* 0x0019d00001197983 */ /* 0x002f280000300800 */
[----:B------:R-:W4:Y:S04]  /*70a00*/  LDL.LU R26, [R1+0x19cc] ;  /* 0x0019cc00011a7983 */ /* 0x000f280000300800 */
[----:B--2---:R0:W-:Y:S04]  /*70a10*/  STS.U8 [R0+UR6+0xd440], R27 ;  /* 0x00d4401b00007988 */ /* 0x0041e80008000006 */
[----:B0-----:R-:W2:Y:S04]  /*70a20*/  LDL.LU R27, [R1+0x19c8] ;  /* 0x0019c800011b7983 */ /* 0x001ea80000300800 */
[----:B---3--:R0:W-:Y:S04]  /*70a30*/  STS.U8 [R0+UR6+0xd400], R28 ;  /* 0x00d4001c00007988 */ /* 0x0081e80008000006 */
[----:B0-----:R-:W3:Y:S04]  /*70a40*/  LDL.LU R28, [R1+0x19c4] ;  /* 0x0019c400011c7983 */ /* 0x001ee80000300800 */
[----:B----4-:R0:W-:Y:S04]  /*70a50*/  STS.U8 [R0+UR6+0xd4c0], R29 ;  /* 0x00d4c01d00007988 */ /* 0x0101e80008000006 */
        /* <DEDUP_REMOVED lines=12> */
[----:B------:R0:W-:Y:S02]  /*70b20*/  STS.U8 [R0+UR6+0xe580], R23 ;  /* 0x00e5801700007988 */ /* 0x0001e40008000006 */
[----:B0-----:R-:W0:Y:S02]  /*70b30*/  S2R R23, SR_TID.X ;  /* 0x0000000000177919 */ /* 0x001e240000002100 */
[----:B0-----:R-:W-:-:S04]  /*70b40*/  LOP3.LUT R23, R23, 0x3f, RZ, 0xc0, !PT ;  /* 0x0000003f17177812 */ /* 0x001fc800078ec0ff */
[----:B------:R-:W-:Y:S01]  /*70b50*/  LOP3.LUT R2, R23, 0x18, RZ, 0x3c, !PT ;  /* 0x0000001817027812 */ /* 0x000fe200078e3cff */
[----:B------:R0:W-:Y:S04]  /*70b60*/  STL [R1+0x753c], R23 ;  /* 0x00753c1701007387 */ /* 0x0001e80000100800 */
[----:B0-----:R-:W2:Y:S04]  /*70b70*/  LDL.LU R23, [R1+0x1050] ;  /* 0x0010500001177983 */ /* 0x001ea80000300800 */
[----:B--2---:R0:W-:Y:S04]  /*70b80*/  STL [R1+0x7558], R23 ;  /* 0x0075581701007387 */ /* 0x0041e80000100800 */
[----:B0-----:R-:W2:Y:S04]  /*70b90*/  LDL.LU R23, [R1+0x1054] ;  /* 0x0010540001177983 */ /* 0x001ea80000300800 */
[----:B--2---:R0:W-:Y:S04]  /*70ba0*/  STL [R1+0x755c], R23 ;  /* 0x00755c1701007387 */ /* 0x0041e80000100800 */
[----:B0-----:R-:W2:Y:S04]  /*70bb0*/  LDL.LU R23, [R1+0x1058] ;  /* 0x0010580001177983 */ /* 0x001ea80000300800 */
        /* <DEDUP_REMOVED lines=9> */
[----:B--2---:R0:W-:Y:S04]  /*70c50*/  STL [R1+0x7560], R23 ;  /* 0x0075601701007387 */ /* 0x0041e80000100800 */
[----:B0-----:R-:W2:Y:S04]  /*70c60*/  LDL.LU R23, [R1+0x19bc] ;  /* 0x0019bc0001177983 */ /* 0x001ea80000300800 */
        /* <DEDUP_REMOVED lines=21> */
[----:B------:R1:W-:Y:S04]  /*70dc0*/  STS.U8 [R2+UR6+0x640], R24 ;  /* 0x0006401802007988 */ /* 0x0003e80008000006 */
[----:B------:R4:W-:Y:S04]  /*70dd0*/  STS.U8 [R2+UR6+0x680], R25 ;  /* 0x0006801902007988 */ /* 0x0009e80008000006 */
[----:B------:R4:W-:Y:S04]  /*70de0*/  STS.U8 [R2+UR6+0x6c0], R26 ;  /* 0x0006c01a02007988 */ /* 0x0009e80008000006 */
[----:B------:R4:W-:Y:S04]  /*70df0*/  STS.U8 [R2+UR6+0x700], R27 ;  /* 0x0007001b02007988 */ /* 0x0009e80008000006 */
[----:B---3--:R3:W-:Y:S04]  /*70e00*/  STS.U8 [R2+UR6+0x740], R28 ;  /* 0x0007401c02007988 */ /* 0x0087e80008000006 */
[----:B0-----:R-:W2:Y:S04]  /*70e10*/  LDL.LU R22, [R1+0xd8c] ;  /* 0x000d8c0001167983 */ /* 0x001ea80000300800 */
[----:B-1----:R-:W2:Y:S04]  /*70e20*/  LDL.LU R24, [R1+0xc68] ;  /* 0x000c680001187983 */ /* 0x002ea80000300800 */
[----:B----4-:R-:W4:Y:S04]  /*70e30*/  LDL.LU R25, [R1+0xc64] ;  /* 0x000c640001197983 */ /* 0x010f280000300800 */
[----:B------:R-:W4:Y:S04]  /*70e40*/  LDL.LU R26, [R1+0xc60] ;  /* 0x000c6000011a7983 */ /* 0x000f280000300800 */
[----:B------:R-:W4:Y:S04]  /*70e50*/  LDL.LU R27, [R1+0xc5c] ;  /* 0x000c5c00011b7983 */ /* 0x000f280000300800 */
[----:B------:R0:W-:Y:S04]  /*70e60*/  STS.U8 [R2+UR6+0x780], R29 ;  /* 0x0007801d02007988 */ /* 0x0001e80008000006 */
[----:B---3--:R-:W3:Y:S04]  /*70e70*/  LDL.LU R28, [R1+0xc58] ;  /* 0x000c5800011c7983 */ /* 0x008ee80000300800 */
[----:B0-----:R-:W3:Y:S04]  /*70e80*/  LDL.LU R29, [R1+0xc54] ;  /* 0x000c5400011d7983 */ /* 0x001ee80000300800 */
[----:B--2---:R0:W-:Y:S04]  /*70e90*/  STS.U8 [R2+UR6+0x7c0], R23 ;  /* 0x0007c01702007988 */ /* 0x0041e80008000006 */
[----:B0-----:R-:W2:Y:S04]  /*70ea0*/  LDL.LU R23, [R1+0x7560] ;  /* 0x0075600001177983 */ /* 0x001ea80000300800 */
[----:B--2---:R0:W-:Y:S04]  /*70eb0*/  STS.U8 [R2+UR6+0x1640], R23 ;  /* 0x0016401702007988 */ /* 0x0041e80008000006 */
[----:B0-----:R-:W2:Y:S04]  /*70ec0*/  LDL.LU R23, [R1+0x755c] ;  /* 0x00755c0001177983 */ /* 0x001ea80000300800 */
[----:B--2---:R0:W-:Y:S04]  /*70ed0*/  STS.U8 [R2+UR6+0x1600], R23 ;  /* 0x0016001702007988 */ /* 0x0041e80008000006 */
[----:B0-----:R-:W2:Y:S04]  /*70ee0*/  LDL.LU R23, [R1+0x7558] ;  /* 0x0075580001177983 */ /* 0x001ea80000300800 */
[----:B--2---:R-:W-:Y:S04]  /*70ef0*/  STS.U8 [R2+UR6+0x16c0], R23 ;  /* 0x0016c01702007988 */ /* 0x004fe80008000006 */
        /* <DEDUP_REMOVED lines=22> */
[----:B----4-:R-:W-:Y:S04]  /*71060*/  STS.U8 [R2+UR6+0x4640], R25 ;  /* 0x0046401902007988 */ /* 0x010fe80008000006 */
[----:B------:R-:W-:Y:S04]  /*71070*/  STS.U8 [R2+UR6+0x4680], R26 ;  /* 0x0046801a02007988 */ /* 0x000fe80008000006 */
[----:B------:R-:W-:Y:S04]  /*71080*/  STS.U8 [R2+UR6+0x46c0], R27 ;  /* 0x0046c01b02007988 */ /* 0x000fe80008000006 */
[----:B---3--:R-:W-:Y:S04]  /*71090*/  STS.U8 [R2+UR6+0x4700], R28 ;  /* 0x0047001c02007988 */ /* 0x008fe80008000006 */
[----:B------:R0:W-:Y:S04]  /*710a0*/  STS.U8 [R2+UR6+0x4740], R29 ;  /* 0x0047401d02007988 */ /* 0x0001e80008000006 */
[----:B0-----:R-:W2:Y:S04]  /*710b0*/  LDL.LU R29, [R1+0xc50] ;  /* 0x000c5000011d7983 */ /* 0x001ea80000300800 */
[----:B------:R-:W3:Y:S04]  /*710c0*/  LDL.LU R23, [R1+0xb24] ;  /* 0x000b240001177983 */ /* 0x000ee80000300800 */
[----:B---3--:R0:W-:Y:S04]  /*710d0*/  STL [R1+0x7550], R23 ;  /* 0x0075501701007387 */ /* 0x0081e80000100800 */
[----:B0-----:R-:W3:Y:S04]  /*710e0*/  LDL.LU R23, [R1+0xb28] ;  /* 0x000b280001177983 */ /* 0x001ee80000300800 */
[----:B---3--:R0:W-:Y:S04]  /*710f0*/  STL [R1+0x7554], R23 ;  /* 0x0075541701007387 */ /* 0x0081e80000100800 */
[----:B0-----:R-:W3:Y:S04]  /*71100*/  LDL.LU R23, [R1+0xc3c] ;  /* 0x000c3c0001177983 */ /* 0x001ee80000300800 */
        /* <DEDUP_REMOVED lines=26> */
[----:B------:R-:W2:Y:S04]  /*712b0*/  LDL.LU R27, [R1+0x78c] ;  /* 0x00078c00011b7983 */ /* 0x000ea80000300800 */
[----:B0-----:R-:W2:Y:S04]  /*712c0*/  LDL.LU R29, [R1+0x788] ;  /* 0x00078800011d7983 */ /* 0x001ea80000300800 */
[----:B---3--:R0:W-:Y:S04]  /*712d0*/  STS.U8 [R2+UR6+0x47c0], R23 ;  /* 0x0047c01702007988 */ /* 0x0081e80008000006 */
[----:B0-----:R-:W3:Y:S04]  /*712e0*/  LDL.LU R23, [R1+0x7554] ;  /* 0x0075540001177983 */ /* 0x001ee80000300800 */
[----:B---3--:R0:W-:Y:S04]  /*712f0*/  STS.U8 [R2+UR6+0x5640], R23 ;  /* 0x0056401702007988 */ /* 0x0081e80008000006 */
[----:B0-----:R-:W3:Y:S04]  /*71300*/  LDL.LU R23, [R1+0x7550] ;  /* 0x0075500001177983 */ /* 0x001ee80000300800 */
[----:B---3--:R-:W-:Y:S04]  /*71310*/  STS.U8 [R2+UR6+0x5600], R23 ;  /* 0x0056001702007988 */ /* 0x008fe80008000006 */
[----:B----4-:R-:W-:Y:S04]  /*71320*/  STS.U8 [R2+UR6+0x56c0], R0 ;  /* 0x0056c00002007988 */ /* 0x010fe80008000006 */
        /* <DEDUP_REMOVED lines=24> */
[----:B0-----:R-:W3:Y:S04]  /*714b0*/  LDL.LU R28, [R1+0x784] ;  /* 0x00078400011c7983 */ /* 0x001ee80000300800 */
[----:B------:R-:W4:Y:S04]  /*714c0*/  LDL.LU R23, [R1+0x698] ;  /* 0x0006980001177983 */ /* 0x000f280000300800 */
[----:B----4-:R0:W-:Y:S04]  /*714d0*/  STL [R1+0x7548], R23 ;  /* 0x0075481701007387 */ /* 0x0101e80000100800 */
[----:B0-----:R-:W4:Y:S04]  /*714e0*/  LDL.LU R23, [R1+0x77c] ;  /* 0x00077c0001177983 */ /* 0x001f280000300800 */
[----:B--2---:R-:W-:Y:S04]  /*714f0*/  STS.U8 [R2+UR6+0x86c0], R27 ;  /* 0x0086c01b02007988 */ /* 0x004fe80008000006 */
[----:B------:R-:W-:Y:S04]  /*71500*/  STS.U8 [R2+UR6+0x8700], R29 ;  /* 0x0087001d02007988 */ /* 0x000fe80008000006 */
[----:B----4-:R0:W-:Y:S04]  /*71510*/  STL [R1+0x754c], R23 ;  /* 0x00754c1701007387 */ /* 0x0101e80000100800 */
[----:B0-----:R-:W2:Y:S04]  /*71520*/  LDL.LU R23, [R1+0x780] ;  /* 0x0007800001177983 */ /* 0x001ea80000300800 */
        /* <DEDUP_REMOVED lines=25> */
[----:B---3--:R0:W-:Y:S04]  /*716c0*/  STS.U8 [R2+UR6+0x8740], R28 ;  /* 0x0087401c02007988 */ /* 0x0081e80008000006 */
[----:B------:R-:W3:Y:S04]  /*716d0*/  LDL.LU R27, [R1+0x390] ;  /* 0x00039000011b7983 */ /* 0x000ee80000300800 */
[----:B0-----:R-:W3:Y:S04]  /*716e0*/  LDL.LU R28, [R1+0x38c] ;  /* 0x00038c00011c7983 */ /* 0x001ee80000300800 */
[----:B--2---:R0:W-:Y:S04]  /*716f0*/  STS.U8 [R2+UR6+0x8780], R23 ;  /* 0x0087801702007988 */ /* 0x0041e80008000006 */
[----:B0-----:R-:W2:Y:S04]  /*71700*/  LDL.LU R23, [R1+0x754c] ;  /* 0x00754c0001177983 */ /* 0x001ea80000300800 */
[----:B--2---:R0:W-:Y:S04]  /*71710*/  STS.U8 [R2+UR6+0x87c0], R23 ;  /* 0x0087c01702007988 */ /* 0x0041e80008000006 */
[----:B0-----:R-:W2:Y:S04]  /*71720*/  LDL.LU R23, [R1+0x7548] ;  /* 0x0075480001177983 */ /* 0x001ea80000300800 */
[----:B--2---:R-:W-:Y:S04]  /*71730*/  STS.U8 [R2+UR6+0x9640], R23 ;  /* 0x0096401702007988 */ /* 0x004fe80008000006 */
        /* <DEDUP_REMOVED lines=23> */
[----:B0-----:R-:W2:Y:S04]  /*718b0*/  LDL.LU R29, [R1+0x388] ;  /* 0x00038800011d7983 */ /* 0x001ea80000300800 */
[----:B------:R-:W4:Y:S04]  /*718c0*/  LDL.LU R23, [R1+0x37c] ;  /* 0x00037c0001177983 */ /* 0x000f280000300800 */
[----:B----4-:R0:W-:Y:S04]  /*718d0*/  STL [R1+0x7540], R23 ;  /* 0x0075401701007387 */ /* 0x0101e80000100800 */
[----:B0-----:R-:W4:Y:S04]  /*718e0*/  LDL.LU R23, [R1+0x380] ;  /* 0x0003800001177983 */ /* 0x001f280000300800 */
[----:B------:R-:W-:Y:S04]  /*718f0*/  STS.U8 [R2+UR6+0xc600], R25 ;  /* 0x00c6001902007988 */ /* 0x000fe80008000006 */
[----:B------:R-:W-:Y:S04]  /*71900*/  STS.U8 [R2+UR6+0xc640], R26 ;  /* 0x00c6401a02007988 */ /* 0x000fe80008000006 */
[----:B----4-:R0:W-:Y:S04]  /*71910*/  STL [R1+0x7544], R23 ;  /* 0x0075441701007387 */ /* 0x0101e80000100800 */
        /* <DEDUP_REMOVED lines=26> */
[----:B------:R1:W-:Y:S04]  /*71ac0*/  STS.U8 [R2+UR6+0xc6c0], R28 ;  /* 0x00c6c01c02007988 */ /* 0x0003e80008000006 */
[----:B--2---:R2:W-:Y:S04]  /*71ad0*/  STS.U8 [R2+UR6+0xc700], R29 ;  /* 0x00c7001d02007988 */ /* 0x0045e80008000006 */
[----:B0-----:R-:W3:Y:S04]  /*71ae0*/  LDL.LU R27, [R1+0x19b8] ;  /* 0x0019b800011b7983 */ /* 0x001ee80000300800 */
[----:B-1----:R-:W3:Y:S04]  /*71af0*/  LDL.LU R28, [R1+0x19b4] ;  /* 0x0019b400011c7983 */ /* 0x002ee80000300800 */
[----:B--2---:R-:W2:Y:S04]  /*71b00*/  LDL.LU R29, [R1+0x19b0] ;  /* 0x0019b000011d7983 */ /* 0x004ea80000300800 */
[----:B----4-:R0:W-:Y:S04]  /*71b10*/  STS.U8 [R2+UR6+0xc740], R23 ;  /* 0x00c7401702007988 */ /* 0x0101e80008000006 */
[----:B0-----:R-:W4:Y:S04]  /*71b20*/  LDL.LU R23, [R1+0x7544] ;  /* 0x0075440001177983 */ /* 0x001f280000300800 */
[----:B----4-:R0:W-:Y:S04]  /*71b30*/  STS.U8 [R2+UR6+0xc780], R23 ;  /* 0x00c7801702007988 */ /* 0x0101e80008000006 */
[----:B0-----:R-:W4:Y:S04]  /*71b40*/  LDL.LU R23, [R1+0x7540] ;  /* 0x0075400001177983 */ /* 0x001f280000300800 */
[----:B----4-:R0:W-:Y:S04]  /*71b50*/  STS.U8 [R2+UR6+0xc7c0], R23 ;  /* 0x00c7c01702007988 */ /* 0x0101e80008000006 */
[----:B------:R-:W-:Y:S04]  /*71b60*/  STS.U8 [R2+UR6+0xd640], R0 ;  /* 0x00d6400002007988 */ /* 0x000fe80008000006 */
[----:B------:R1:W-:Y:S04]  /*71b70*/  STS.U8 [R2+UR6+0xd600], R3 ;  /* 0x00d6000302007988 */ /* 0x0003e80008000006 */
[----:B0-----:R-:W4:Y:S04]  /*71b80*/  LDL.LU R23, [R1+0x753c] ;  /* 0x00753c0001177983 */ /* 0x001f280000300800 */
[----:B-1----:R-:W3:Y:S04]  /*71b90*/  LDL.LU R3, [R1+0x19a0] ;  /* 0x0019a00001037983 */ /* 0x002ee80000300800 */
[----:B---3--:R0:W-:Y:S04]  /*71ba0*/  STL [R1+0x7530], R3 ;  /* 0x0075300301007387 */ /* 0x0081e80000100800 */
[----:B0-----:R-:W3:Y:S04]  /*71bb0*/  LDL.LU R3, [R1+0x19a4] ;  /* 0x0019a40001037983 */ /* 0x001ee80000300800 */
[----:B---3--:R0:W-:Y:S04]  /*71bc0*/  STL [R1+0x7534], R3 ;  /* 0x0075340301007387 */ /* 0x0081e80000100800 */
[----:B0-----:R-:W3:Y:S04]  /*71bd0*/  LDL.LU R3, [R1+0x19a8] ;  /* 0x0019a80001037983 */ /* 0x001ee80000300800 */
        /* <DEDUP_REMOVED lines=22> */
[----:B---3--:R0:W-:Y:S04]  /*71d40*/  STL [R1+0x7538], R3 ;  /* 0x0075380301007387 */ /* 0x0081e80000100800 */
        /* <DEDUP_REMOVED lines=19> */
[----:B----4-:R-:W-:-:S03]  /*71e80*/  LOP3.LUT R0, R23, 0x20, RZ, 0x3c, !PT ;  /* 0x0000002017007812 */ /* 0x010fc600078e3cff */
        /* <DEDUP_REMOVED lines=8> */
[----:B--2---:R2:W-:Y:S04]  /*71f10*/  STS.U8 [R0+UR6+0x880], R29 ;  /* 0x0008801d00007988 */ /* 0x0045e80008000006 */
[----:B0-----:R-:W4:Y:S04]  /*71f20*/  LDL.LU R27, [R1+0xd6c] ;  /* 0x000d6c00011b7983 */ /* 0x001f280000300800 */
[----:B-1----:R-:W4:Y:S04]  /*71f30*/  LDL.LU R28, [R1+0xc38] ;  /* 0x000c3800011c7983 */ /* 0x002f280000300800 */
[----:B--2---:R-:W2:Y:S04]  /*71f40*/  LDL.LU R29, [R1+0xc34] ;  /* 0x000c3400011d7983 */ /* 0x004ea80000300800 */
[----:B---3--:R0:W-:Y:S04]  /*71f50*/  STS.U8 [R0+UR6+0x8c0], R3 ;  /* 0x0008c00300007988 */ /* 0x0081e80008000006 */
[----:B0-----:R-:W3:Y:S04]  /*71f60*/  LDL.LU R3, [R1+0x7538] ;  /* 0x0075380001037983 */ /* 0x001ee80000300800 */
[----:B---3--:R0:W-:Y:S04]  /*71f70*/  STS.U8 [R0+UR6+0x900], R3 ;  /* 0x0009000300007988 */ /* 0x0081e80008000006 */
[----:B0-----:R-:W3:Y:S04]  /*71f80*/  LDL.LU R3, [R1+0x7534] ;  /* 0x0075340001037983 */ /* 0x001ee80000300800 */
[----:B---3--:R0:W-:Y:S04]  /*71f90*/  STS.U8 [R0+UR6+0x940], R3 ;  /* 0x0009400300007988 */ /* 0x0081e80008000006 */
[----:B0-----:R-:W3:Y:S04]  /*71fa0*/  LDL.LU R3, [R1+0x7530] ;  /* 0x0075300001037983 */ /* 0x001ee80000300800 */
[----:B---3--:R0:W-:Y:S04]  /*71fb0*/  STS.U8 [R0+UR6+0x980], R3 ;  /* 0x0009800300007988 */ /* 0x0081e80008000006 */
[----:B0-----:R-:W3:Y:S04]  /*71fc0*/  LDL.LU R3, [R1+0xc24] ;  /* 0x000c240001037983 */ /* 0x001ee80000300800 */
        /* <DEDUP_REMOVED lines=35> */
[----:B------:R2:W-:Y:S04]  /*72200*/  STS.U8 [R0+UR6+0x29c0], R19 ;  /* 0x0029c01300007988 */ /* 0x0005e80008000006 */
[----:B------:R2:W-:Y:S04]  /*72210*/  STS.U8 [R0+UR6+0x3840], R20 ;  /* 0x0038401400007988 */ /* 0x0005e80008000006 */
[----:B----4-:R4:W-:Y:S04]  /*72220*/  STS.U8 [R0+UR6+0x3800], R21 ;  /* 0x0038001500007988 */ /* 0x0109e80008000006 */
[----:B0-----:R-:W3:Y:S04]  /*72230*/  LDL.LU R16, [R1+0x97c] ;  /* 0x00097c0001107983 */ /* 0x001ee80000300800 */
[----:B-1----:R-:W3:Y:S04]  /*72240*/  LDL.LU R17, [R1+0x978] ;  /* 0x0009780001117983 */ /* 0x002ee80000300800 */
[----:B--2---:R-:W2:Y:S04]  /*72250*/  LDL.LU R18, [R1+0x974] ;  /* 0x0009740001127983 */ /* 0x004ea80000300800 */
[----:B------:R-:W2:Y:S04]  /*72260*/  LDL.LU R19, [R1+0x970] ;  /* 0x0009700001137983 */ /* 0x000ea80000300800 */
[----:B------:R-:W2:Y:S04]  /*72270*/  LDL.LU R20, [R1+0x96c] ;  /* 0x00096c0001147983 */ /* 0x000ea80000300800 */
[----:B------:R0:W-:Y:S04]  /*72280*/  STS.U8 [R0+UR6+0x38c0], R22 ;  /* 0x0038c01600007988 */ /* 0x0001e80008000006 */
[----:B----4-:R-:W4:Y:S04]  /*72290*/  LDL.LU R21, [R1+0x878] ;  /* 0x0008780001157983 */ /* 0x010f280000300800 */
[----:B------:R1:W-:Y:S04]  /*722a0*/  STS.U8 [R0+UR6+0x3880], R23 ;  /* 0x0038801700007988 */ /* 0x0003e80008000006 */
[----:B------:R1:W-:Y:S04]  /*722b0*/  STS.U8 [R0+UR6+0x3940], R24 ;  /* 0x0039401800007988 */ /* 0x0003e80008000006 */
[----:B------:R1:W-:Y:S04]  /*722c0*/  STS.U8 [R0+UR6+0x3900], R25 ;  /* 0x0039001900007988 */ /* 0x0003e80008000006 */
[----:B------:R1:W-:Y:S04]  /*722d0*/  STS.U8 [R0+UR6+0x39c0], R26 ;  /* 0x0039c01a00007988 */ /* 0x0003e80008000006 */
[----:B------:R1:W-:Y:S04]  /*722e0*/  STS.U8 [R0+UR6+0x3980], R27 ;  /* 0x0039801b00007988 */ /* 0x0003e80008000006 */
[----:B0-----:R-:W4:Y:S04]  /*722f0*/  LDL.LU R22, [R1+0x874] ;  /* 0x0008740001167983 */ /* 0x001f280000300800 */
[----:B-1----:R-:W4:Y:S04]  /*72300*/  LDL.LU R23, [R1+0x870] ;  /* 0x0008700001177983 */ /* 0x002f280000300800 */
        /* <DEDUP_REMOVED lines=50> */
[----:B--2---:R2:W-:Y:S04]  /*72630*/  STS.U8 [R0+UR6+0x6940], R18 ;  /* 0x0069401200007988 */ /* 0x0045e80008000006 */
        /* <DEDUP_REMOVED lines=31> */
[----:B---3--:R-:W-:Y:S04]  /*72830*/  STS.U8 [R0+UR6+0x8900], R3 ;  /* 0x0089000300007988 */ /* 0x008fe80008000006 */
        /* <DEDUP_REMOVED lines=15> */
[----:B--2---:R-:W-:Y:S04]  /*72930*/  STS.U8 [R0+UR6+0xa900], R18 ;  /* 0x00a9001200007988 */ /* 0x004fe80008000006 */
[----:B------:R-:W-:Y:S04]  /*72940*/  STS.U8 [R0+UR6+0xa940], R19 ;  /* 0x00a9401300007988 */ /* 0x000fe80008000006 */
[----:B------:R-:W-:Y:S04]  /*72950*/  STS.U8 [R0+UR6+0xa980], R20 ;  /* 0x00a9801400007988 */ /* 0x000fe80008000006 */
        /* <DEDUP_REMOVED lines=10> */
[----:B--2---:R0:W-:Y:S04]  /*72a00*/  STL [R1+0x750c], R29 ;  /* 0x00750c1d01007387 */ /* 0x0041e80000100800 */
[----:B0-----:R-:W2:Y:S04]  /*72a10*/  LDL.LU R29, [R1+0x370] ;  /* 0x00037000011d7983 */ /* 0x001ea80000300800 */
[----:B--2---:R0:W-:Y:S04]  /*72a20*/  STL [R1+0x7510], R29 ;  /* 0x0075101d01007387 */ /* 0x0041e80000100800 */
[----:B0-----:R-:W2:Y:S04]  /*72a30*/  LDL.LU R29, [R1+0x374] ;  /* 0x00037400011d7983 */ /* 0x001ea80000300800 */
[----:B--2---:R0:W-:Y:S04]  /*72a40*/  STL [R1+0x7514], R29 ;  /* 0x0075141d01007387 */ /* 0x0041e80000100800 */
[----:B0-----:R-:W2:Y:S04]  /*72a50*/  LDL.LU R29, [R1+0x378] ;  /* 0x00037800011d7983 */ /* 0x001ea80000300800 */
[----:B------:R-:W3:Y:S04]  /*72a60*/  LDL.LU R3, [R1+0x368] ;  /* 0x0003680001037983 */ /* 0x000ee80000300800 */
        /* <DEDUP_REMOVED lines=25> */
[----:B------:R-:W4:Y:S04]  /*72c00*/  LDL.LU R28, [R1] ;  /* 0x00000000011c7983 */ /* 0x000f280000300800 */
[----:B--2---:R0:W-:Y:S04]  /*72c10*/  STS.U8 [R0+UR6+0xc800], R29 ;  /* 0x00c8001d00007988 */ /* 0x0041e80008000006 */
[----:B0-----:R-:W2:Y:S04]  /*72c20*/  LDL.LU R29, [R1+0x7514] ;  /* 0x00751400011d7983 */ /* 0x001ea80000300800 */
[----:B--2---:R0:W-:Y:S04]  /*72c30*/  STS.U8 [R0+UR6+0xc840], R29 ;  /* 0x00c8401d00007988 */ /* 0x0041e80008000006 */
[----:B0-----:R-:W2:Y:S04]  /*72c40*/  LDL.LU R29, [R1+0x7510] ;  /* 0x00751000011d7983 */ /* 0x001ea80000300800 */
[----:B--2---:R0:W-:Y:S04]  /*72c50*/  STS.U8 [R0+UR6+0xc880], R29 ;  /* 0x00c8801d00007988 */ /* 0x0041e80008000006 */
[----:B0-----:R-:W2:Y:S04]  /*72c60*/  LDL.LU R29, [R1+0x750c] ;  /* 0x00750c00011d7983 */ /* 0x001ea80000300800 */
[----:B--2---:R0:W-:Y:S04]  /*72c70*/  STS.U8 [R0+UR6+0xc8c0], R29 ;  /* 0x00c8c01d00007988 */ /* 0x0041e80008000006 */
[----:B0-----:R-:W2:Y:S04]  /*72c80*/  LDL.LU R29, [R1+0x7508] ;  /* 0x00750800011d7983 */ /* 0x001ea80000300800 */
[----:B---3--:R0:W-:Y:S04]  /*72c90*/  STS.U8 [R0+UR6+0xc900], R3 ;  /* 0x00c9000300007988 */ /* 0x0081e80008000006 */
[----:B----4-:R1:W-:Y:S04]  /*72ca0*/  STS.U8 [R0+UR6+0xc940], R4 ;  /* 0x00c9400400007988 */ /* 0x0103e80008000006 */
[----:B------:R3:W-:Y:S04]  /*72cb0*/  STS.U8 [R0+UR6+0xc980], R5 ;  /* 0x00c9800500007988 */ /* 0x0007e80008000006 */
[----:B------:R4:W-:Y:S04]  /*72cc0*/  STS.U8 [R0+UR6+0xc9c0], R2 ;  /* 0x00c9c00200007988 */ /* 0x0009e80008000006 */
[----:B------:R4:W-:Y:S04]  /*72cd0*/  STS.U8 [R0+UR6+0xd840], R6 ;  /* 0x00d8400600007988 */ /* 0x0009e80008000006 */
[----:B------:R4:W-:Y:S04]  /*72ce0*/  STS.U8 [R0+UR6+0xd800], R7 ;  /* 0x00d8000700007988 */ /* 0x0009e80008000006 */
[----:B------:R4:W-:Y:S04]  /*72cf0*/  STS.U8 [R0+UR6+0xd8c0], R8 ;  /* 0x00d8c00800007988 */ /* 0x0009e80008000006 */
        /* <DEDUP_REMOVED lines=28> */
[----:B------:R-:W4:Y:S01]  /*72ec0*/  LDL.LU R10, [R1+0xff8] ;  /* 0x000ff800010a7983 */ /* 0x000f220000300800 */
[----:B------:R-:W0:Y:S03]  /*72ed0*/  S2R R28, SR_TID.X ;  /* 0x00000000001c7919 */ /* 0x000e260000002100 */
        /* <DEDUP_REMOVED lines=17> */
[----:B--2---:R0:W-:Y:S02]  /*72ff0*/  STS.U8 [R0+UR6+0xf980], R29 ;  /* 0x00f9801d00007988 */ /* 0x0041e40008000006 */
[----:B0-----:R-:W-:-:S02]  /*73000*/  LOP3.LUT R0, R28, 0x3f, RZ, 0xc0, !PT ;  /* 0x0000003f1c007812 */ /* 0x001fc400078ec0ff */
[----:B------:R-:W2:Y:S04]  /*73010*/  LDL.LU R28, [R1+0xd60] ;  /* 0x000d6000011c7983 */ /* 0x000ea80000300800 */
[----:B------:R-:W-:Y:S04]  /*73020*/  STL [R1+0x73f4], R29 ;  /* 0x0073f41d01007387 */ /* 0x000fe80000100800 */
[----:B------:R-:W-:Y:S04]  /*73030*/  STL [R1+0x73f8], R29 ;  /* 0x0073f81d01007387 */ /* 0x000fe80000100800 */
[----:B------:R0:W-:Y:S04]  /*73040*/  STL [R1+0x73fc], R29 ;  /* 0x0073fc1d01007387 */ /* 0x0001e80000100800 */
[----:B0-----:R-:W3:Y:S04]  /*73050*/  LDL.LU R29, [R1+0xd40] ;  /* 0x000d4000011d7983 */ /* 0x001ee80000300800 */
[----:B---3--:R0:W-:Y:S04]  /*73060*/  STL [R1+0x74fc], R29 ;  /* 0x0074fc1d01007387 */ /* 0x0081e80000100800 */
[----:B0-----:R-:W3:Y:S04]  /*73070*/  LDL.LU R29, [R1+0xd44] ;  /* 0x000d4400011d7983 */ /* 0x001ee80000300800 */
[----:B---3--:R0:W-:Y:S04]  /*73080*/  STL [R1+0x7500], R29 ;  /* 0x0075001d01007387 */ /* 0x0081e80000100800 */
[----:B0-----:R-:W3:Y:S01]  /*73090*/  LDL.LU R29, [R1+0xd48] ;  /* 0x000d4800011d7983 */ /* 0x001ee20000300800 */
[----:B------:R-:W-:-:S05]  /*730a0*/  LOP3.LUT R0, R0, 0x28, RZ, 0x3c, !PT ;  /* 0x0000002800007812 */ /* 0x000fca00078e3cff */
[----:B------:R-:W-:Y:S04]  /*730b0*/  STS.U8 [R0+UR6+0xa00], R3 ;  /* 0x000a000300007988 */ /* 0x000fe80008000006 */
        /* <DEDUP_REMOVED lines=25> */
[----:B------:R2:W-:Y:S04]  /*73250*/  STS.U8 [R0+UR6+0x1b00], R15 ;  /* 0x001b000f00007988 */ /* 0x0005e80008000006 */
[----:B------:R2:W-:Y:S04]  /*73260*/  STS.U8 [R0+UR6+0x1bc0], R16 ;  /* 0x001bc01000007988 */ /* 0x0005e80008000006 */
[----:B------:R2:W-:Y:S04]  /*73270*/  STS.U8 [R0+UR6+0x1b80], R17 ;  /* 0x001b801100007988 */ /* 0x0005e80008000006 */
[----:B------:R2:W-:Y:S04]  /*73280*/  STS.U8 [R0+UR6+0x2a00], R18 ;  /* 0x002a001200007988 */ /* 0x0005e80008000006 */
[----:B0-----:R-:W4:Y:S04]  /*73290*/  LDL.LU R13, [R1+0xac0] ;  /* 0x000ac000010d7983 */ /* 0x001f280000300800 */
[----:B-1----:R-:W4:Y:S04]  /*732a0*/  LDL.LU R14, [R1+0xabc] ;  /* 0x000abc00010e7983 */ /* 0x002f280000300800 */
[----:B--2---:R-:W2:Y:S04]  /*732b0*/  LDL.LU R15, [R1+0xab8] ;  /* 0x000ab800010f7983 */ /* 0x004ea80000300800 */
        /* <DEDUP_REMOVED lines=8> */
[----:B------:R1:W-:Y:S04]  /*73340*/  STS.U8 [R0+UR6+0x2b80], R24 ;  /* 0x002b801800007988 */ /* 0x0003e80008000006 */
[----:B0-----:R-:W2:Y:S04]  /*73350*/  LDL.LU R19, [R1+0x968] ;  /* 0x0009680001137983 */ /* 0x001ea80000300800 */
[----:B-1----:R-:W2:Y:S04]  /*73360*/  LDL.LU R20, [R1+0x964] ;  /* 0x0009640001147983 */ /* 0x002ea80000300800 */
        /* <DEDUP_REMOVED lines=8> */
[----:B0-----:R-:W2:Y:S04]  /*733f0*/  LDL.LU R25, [R1+0x950] ;  /* 0x0009500001197983 */ /* 0x001ea80000300800 */
[----:B-1----:R-:W2:Y:S04]  /*73400*/  LDL.LU R26, [R1+0x94c] ;  /* 0x00094c00011a7983 */ /* 0x002ea80000300800 */
[----:B------:R-:W2:Y:S04]  /*73410*/  LDL.LU R27, [R1+0x858] ;  /* 0x00085800011b7983 */ /* 0x000ea80000300800 */
[----:B------:R-:W2:Y:S04]  /*73420*/  LDL.LU R28, [R1+0x854] ;  /* 0x00085400011c7983 */ /* 0x000ea80000300800 */
        /* <DEDUP_REMOVED lines=66> */
[----:B0-----:R-:W2:Y:S04]  /*73850*/  LDL.LU R27, [R1+0x53c] ;  /* 0x00053c00011b7983 */ /* 0x001ea80000300800 */
[----:B-1----:R-:W2:Y:S04]  /*73860*/  LDL.LU R28, [R1+0x458] ;  /* 0x00045800011c7983 */ /* 0x002ea80000300800 */
[----:B---3--:R0:W-:Y:S04]  /*73870*/  STS.U8 [R0+UR6+0x7ac0], R29 ;  /* 0x007ac01d00007988 */ /* 0x0081e80008000006 */
[----:B0-----:R-:W3:Y:S04]  /*73880*/  LDL.LU R29, [R1+0x74f8] ;  /* 0x0074f800011d7983 */ /* 0x001ee80000300800 */
        /* <DEDUP_REMOVED lines=68> */
[----:B--2---:R0:W-:Y:S04]  /*73cd0*/  STS.U8 [R0+UR6+0xbac0], R21 ;  /* 0x00bac01500007988 */ /* 0x0041e80008000006 */
[----:B0-----:R-:W2:Y:S04]  /*73ce0*/  LDL.LU R21, [R1+0x74e8] ;  /* 0x0074e80001157983 */ /* 0x001ea80000300800 */
[----:B--2---:R0:W-:Y:S04]  /*73cf0*/  STS.U8 [R0+UR6+0xba80], R21 ;  /* 0x00ba801500007988 */ /* 0x0041e80008000006 */
[----:B0-----:R-:W2:Y:S04]  /*73d00*/  LDL.LU R21, [R1+0x74e4] ;  /* 0x0074e40001157983 */ /* 0x001ea80000300800 */
[----:B--2---:R0:W-:Y:S04]  /*73d10*/  STS.U8 [R0+UR6+0xbb40], R21 ;  /* 0x00bb401500007988 */ /* 0x0041e80008000006 */
[----:B---3--:R1:W-:Y:S04]  /*73d20*/  STS.U8 [R0+UR6+0xbb00], R22 ;  /* 0x00bb001600007988 */ /* 0x0083e80008000006 */
[----:B----4-:R2:W-:Y:S04]  /*73d30*/  STS.U8 [R0+UR6+0xbbc0], R23 ;  /* 0x00bbc01700007988 */ /* 0x0105e80008000006 */
[----:B------:R3:W-:Y:S04]  /*73d40*/  STS.U8 [R0+UR6+0xbb80], R24 ;  /* 0x00bb801800007988 */ /* 0x0007e80008000006 */
[----:B------:R4:W-:Y:S04]  /*73d50*/  STS.U8 [R0+UR6+0xca00], R25 ;  /* 0x00ca001900007988 */ /* 0x0009e80008000006 */
[----:B------:R4:W-:Y:S04]  /*73d60*/  STS.U8 [R0+UR6+0xca40], R26 ;  /* 0x00ca401a00007988 */ /* 0x0009e80008000006 */
[----:B0-----:R-:W4:Y:S04]  /*73d70*/  LDL.LU R21, [R1+0x74e0] ;  /* 0x0074e00001157983 */ /* 0x001f280000300800 */
[----:B-1----:R-:W4:Y:S04]  /*73d80*/  LDL.LU R22, [R1+0x74dc] ;  /* 0x0074dc0001167983 */ /* 0x002f280000300800 */
[----:B--2---:R-:W2:Y:S04]  /*73d90*/  LDL.LU R23, [R1+0x74d8] ;  /* 0x0074d80001177983 */ /* 0x004ea80000300800 */
[----:B---3--:R-:W3:Y:S04]  /*73da0*/  LDL.LU R24, [R1+0x74d4] ;  /* 0x0074d40001187983 */ /* 0x008ee80000300800 */
[----:B----4-:R-:W4:Y:S04]  /*73db0*/  LDL.LU R25, [R1+0x74d0] ;  /* 0x0074d00001197983 */ /* 0x010f280000300800 */
[----:B------:R-:W2:Y:S04]  /*73dc0*/  LDL.LU R26, [R1+0x74cc] ;  /* 0x0074cc00011a7983 */ /* 0x000ea80000300800 */
[----:B------:R0:W-:Y:S04]  /*73dd0*/  STS.U8 [R0+UR6+0xca80], R27 ;  /* 0x00ca801b00007988 */ /* 0x0001e80008000006 */
[----:B------:R1:W-:Y:S04]  /*73de0*/  STS.U8 [R0+UR6+0xcac0], R28 ;  /* 0x00cac01c00007988 */ /* 0x0003e80008000006 */
[----:B------:R1:W-:Y:S04]  /*73df0*/  STS.U8 [R0+UR6+0xcb00], R29 ;  /* 0x00cb001d00007988 */ /* 0x0003e80008000006 */
[----:B0-----:R-:W3:Y:S04]  /*73e00*/  LDL.LU R27, [R1+0x74c8] ;  /* 0x0074c800011b7983 */ /* 0x001ee80000300800 */
[----:B-1----:R-:W4:Y:S04]  /*73e10*/  LDL.LU R28, [R1+0x74c4] ;  /* 0x0074c400011c7983 */ /* 0x002f280000300800 */
[----:B------:R-:W2:Y:S04]  /*73e20*/  LDL.LU R29, [R1+0x10fc] ;  /* 0x0010fc00011d7983 */ /* 0x000ea80000300800 */
        /* <DEDUP_REMOVED lines=18> */
[----:B------:R0:W-:Y:S02]  /*73f50*/  STS.U8 [R0+UR6+0xebc0], R20 ;  /* 0x00ebc01400007988 */ /* 0x0001e40008000006 */
[----:B0-----:R-:W0:Y:S02]  /*73f60*/  S2R R20, SR_TID.X ;  /* 0x0000000000147919 */ /* 0x001e240000002100 */
[----:B0-----:R-:W-:Y:S01]  /*73f70*/  LOP3.LUT R14, R20, 0x3f, RZ, 0xc0, !PT ;  /* 0x0000003f140e7812 */ /* 0x001fe200078ec0ff */
[----:B--2---:R0:W-:Y:S04]  /*73f80*/  STL [R1+0x74c0], R29 ;  /* 0x0074c01d01007387 */ /* 0x0041e80000100800 */
        /* <DEDUP_REMOVED lines=15> */
[----:B0-----:R-:W-:-:S03]  /*74080*/  LOP3.LUT R29, R14, 0x28, RZ, 0x3c, !PT ;  /* 0x000000280e1d7812 */ /* 0x001fc600078e3cff */
[----:B------:R-:W2:Y:S04]  /*74090*/  LDL.LU R17, [R1+0xe5c] ;  /* 0x000e5c0001117983 */ /* 0x000ea80000300800 */
[----:B------:R-:W2:Y:S04]  /*740a0*/  LDL.LU R18, [R1+0xd38] ;  /* 0x000d380001127983 */ /* 0x000ea80000300800 */
[----:B------:R-:W2:Y:S04]  /*740b0*/  LDL.LU R19, [R1+0xd34] ;  /* 0x000d340001137983 */ /* 0x000ea80000300800 */
[----:B------:R-:W2:Y:S04]  /*740c0*/  LDL.LU R20, [R1+0xd30] ;  /* 0x000d300001147983 */ /* 0x000ea80000300800 */
[----:B----4-:R-:W-:Y:S04]  /*740d0*/  STS.U8 [R29+UR6+0xfa40], R28 ;  /* 0x00fa401c1d007988 */ /* 0x010fe80008000006 */
[----:B------:R0:W-:Y:S04]  /*740e0*/  STL [R1+0x7428], R28 ;  /* 0x0074281c01007387 */ /* 0x0001e80000100800 */
[----:B---3--:R-:W-:Y:S04]  /*740f0*/  STS.U8 [R29+UR6+0xfa00], R27 ;  /* 0x00fa001b1d007988 */ /* 0x008fe80008000006 */
[----:B------:R-:W-:Y:S04]  /*74100*/  STS.U8 [R29+UR6+0xfac0], R26 ;  /* 0x00fac01a1d007988 */ /* 0x000fe80008000006 */
[----:B------:R-:W-:Y:S04]  /*74110*/  STS.U8 [R29+UR6+0xfa80], R25 ;  /* 0x00fa80191d007988 */ /* 0x000fe80008000006 */
[----:B0-----:R-:W3:Y:S04]  /*74120*/  LDL.LU R28, [R1+0x1100] ;  /* 0x00110000011c7983 */ /* 0x001ee80000300800 */
[----:B------:R0:W-:Y:S04]  /*74130*/  STL [R1+0x742c], R27 ;  /* 0x00742c1b01007387 */ /* 0x0001e80000100800 */
[----:B------:R-:W-:Y:S04]  /*74140*/  STS.U8 [R29+UR6+0xfb40], R24 ;  /* 0x00fb40181d007988 */ /* 0x000fe80008000006 */
[----:B------:R-:W-:Y:S04]  /*74150*/  STS.U8 [R29+UR6+0xfb00], R23 ;  /* 0x00fb00171d007988 */ /* 0x000fe80008000006 */
[----:B0-----:R-:W4:Y:S04]  /*74160*/  LDL.LU R27, [R1+0x1104] ;  /* 0x00110400011b7983 */ /* 0x001f280000300800 */
[----:B------:R0:W-:Y:S04]  /*74170*/  STL [R1+0x7430], R26 ;  /* 0x0074301a01007387 */ /* 0x0001e80000100800 */
[----:B------:R-:W-:Y:S04]  /*74180*/  STS.U8 [R29+UR6+0xfbc0], R22 ;  /* 0x00fbc0161d007988 */ /* 0x000fe80008000006 */
[----:B------:R-:W-:Y:S04]  /*74190*/  STS.U8 [R29+UR6+0xfb80], R21 ;  /* 0x00fb80151d007988 */ /* 0x000fe80008000006 */
[----:B0-----:R-:W2:Y:S04]  /*741a0*/  LDL.LU R26, [R1+0x1108] ;  /* 0x00110800011a7983 */ /* 0x001ea80000300800 */
[----:B------:R0:W-:Y:S04]  /*741b0*/  STL [R1+0x7434], R25 ;  /* 0x0074341901007387 */ /* 0x0001e80000100800 */
[----:B0-----:R-:W3:Y:S04]  /*741c0*/  LDL.LU R25, [R1+0x110c] ;  /* 0x00110c0001197983 */ /* 0x001ee80000300800 */
[----:B------:R0:W-:Y:S04]  /*741d0*/  STL [R1+0x7438], R24 ;  /* 0x0074381801007387 */ /* 0x0001e80000100800 */
[----:B0-----:R-:W4:Y:S04]  /*741e0*/  LDL.LU R24, [R1+0x1110] ;  /* 0x0011100001187983 */ /* 0x001f280000300800 */
[----:B------:R0:W-:Y:S04]  /*741f0*/  STL [R1+0x743c], R23 ;  /* 0x00743c1701007387 */ /* 0x0001e80000100800 */
[----:B0-----:R-:W2:Y:S04]  /*74200*/  LDL.LU R23, [R1+0x1114] ;  /* 0x0011140001177983 */ /* 0x001ea80000300800 */
[----:B------:R0:W-:Y:S04]  /*74210*/  STL [R1+0x7440], R22 ;  /* 0x0074401601007387 */ /* 0x0001e80000100800 */
[----:B0-----:R-:W3:Y:S04]  /*74220*/  LDL.LU R22, [R1+0x1118] ;  /* 0x0011180001167983 */ /* 0x001ee80000300800 */
[----:B------:R-:W4:Y:S04]  /*74230*/  LDL.LU R29, [R1+0x74c0] ;  /* 0x0074c000011d7983 */ /* 0x000f280000300800 */
[----:B------:R0:W-:Y:S04]  /*74240*/  STL [R1+0x7444], R21 ;  /* 0x0074441501007387 */ /* 0x0001e80000100800 */
[----:B0-----:R-:W2:Y:S04]  /*74250*/  LDL.LU R21, [R1+0xd20] ;  /* 0x000d200001157983 */ /* 0x001ea80000300800 */
[----:B--2---:R0:W-:Y:S04]  /*74260*/  STL [R1+0x74b4], R21 ;  /* 0x0074b41501007387 */ /* 0x0041e80000100800 */
[----:B0-----:R-:W2:Y:S04]  /*74270*/  LDL.LU R21, [R1+0xd24] ;  /* 0x000d240001157983 */ /* 0x001ea80000300800 */
[----:B--2---:R0:W-:Y:S04]  /*74280*/  STL [R1+0x74b8], R21 ;  /* 0x0074b81501007387 */ /* 0x0041e80000100800 */
[----:B0-----:R-:W2:Y:S01]  /*74290*/  LDL.LU R21, [R1+0xd28] ;  /* 0x000d280001157983 */ /* 0x001ea20000300800 */
[----:B------:R-:W-:-:S05]  /*742a0*/  LOP3.LUT R14, R14, 0x30, RZ, 0x3c, !PT ;  /* 0x000000300e0e7812 */ /* 0x000fca00078e3cff */
[----:B---3--:R-:W-:Y:S04]  /*742b0*/  STS.U8 [R14+UR6+0xc00], R22 ;  /* 0x000c00160e007988 */ /* 0x008fe80008000006 */
        /* <DEDUP_REMOVED lines=51> */
[----:B0-----:R-:W4:Y:S04]  /*745f0*/  LDL.LU R17, [R1+0x930] ;  /* 0x0009300001117983 */ /* 0x001f280000300800 */
[----:B-1----:R-:W4:Y:S04]  /*74600*/  LDL.LU R18, [R1+0x92c] ;  /* 0x00092c0001127983 */ /* 0x002f280000300800 */
        /* <DEDUP_REMOVED lines=10> */
[----:B--2---:R0:W-:Y:S04]  /*746b0*/  STL [R1+0x74a8], R21 ;  /* 0x0074a81501007387 */ /* 0x0041e80000100800 */
[----:B0-----:R-:W2:Y:S04]  /*746c0*/  LDL.LU R21, [R1+0x828] ;  /* 0x0008280001157983 */ /* 0x001ea80000300800 */
[----:B--2---:R0:W-:Y:S04]  /*746d0*/  STL [R1+0x74ac], R21 ;  /* 0x0074ac1501007387 */ /* 0x0041e80000100800 */
[----:B0-----:R-:W2:Y:S04]  /*746e0*/  LDL.LU R21, [R1+0x82c] ;  /* 0x00082c0001157983 */ /* 0x001ea80000300800 */
        /* <DEDUP_REMOVED lines=56> */
[----:B--2---:R0:W-:Y:S04]  /*74a70*/  STS.U8 [R14+UR6+0x7cc0], R21 ;  /* 0x007cc0150e007988 */ /* 0x0041e80008000006 */
[----:B0-----:R-:W2:Y:S04]  /*74a80*/  LDL.LU R21, [R1+0x74b0] ;  /* 0x0074b00001157983 */ /* 0x001ea80000300800 */
[----:B--2---:R0:W-:Y:S04]  /*74a90*/  STS.U8 [R14+UR6+0x7c80], R21 ;  /* 0x007c80150e007988 */ /* 0x0041e80008000006 */
[----:B0-----:R-:W2:Y:S04]  /*74aa0*/  LDL.LU R21, [R1+0x74ac] ;  /* 0x0074ac0001157983 */ /* 0x001ea80000300800 */
[----:B--2---:R0:W-:Y:S04]  /*74ab0*/  STS.U8 [R14+UR6+0x7d40], R21 ;  /* 0x007d40150e007988 */ /* 0x0041e80008000006 */
[----:B0-----:R-:W2:Y:S04]  /*74ac0*/  LDL.LU R21, [R1+0x74a8] ;  /* 0x0074a80001157983 */ /* 0x001ea80000300800 */
[----:B--2---:R-:W-:Y:S04]  /*74ad0*/  STS.U8 [R14+UR6+0x7d00], R21 ;  /* 0x007d00150e007988 */ /* 0x004fe80008000006 */
        /* <DEDUP_REMOVED lines=81> */
[----:B0-----:R-:W3:Y:S04]  /*74ff0*/  LDL.LU R19, [R1+0x7480] ;  /* 0x0074800001137983 */ /* 0x001ee80000300800 */
        /* <DEDUP_REMOVED lines=19> */
[----:B------:R-:W-:Y:S04]  /*75130*/  STS.U8 [R14+UR6+0xed80], R11 ;  /* 0x00ed800b0e007988 */ /* 0x000fe80008000006 */
[----:B------:R-:W-:Y:S04]  /*75140*/  STS.U8 [R14+UR6+0xedc0], R12 ;  /* 0x00edc00c0e007988 */ /* 0x000fe80008000006 */
[----:B----4-:R-:W-:Y:S04]  /*75150*/  STL [R1+0x7448], R20 ;  /* 0x0074481401007387 */ /* 0x010fe80000100800 */
[----:B---3--:R-:W-:Y:S04]  /*75160*/  STL [R1+0x744c], R19 ;  /* 0x00744c1301007387 */ /* 0x008fe80000100800 */
[----:B------:R-:W-:Y:S04]  /*75170*/  STS.U8 [R14+UR6+0xfc40], R20 ;  /* 0x00fc40140e007988 */ /* 0x000fe80008000006 */
[----:B0-----:R-:W3:Y:S04]  /*75180*/  LDL.LU R9, [R1+0x10f8] ;  /* 0x0010f80001097983 */ /* 0x001ee80000300800 */
[----:B------:R0:W-:Y:S04]  /*75190*/  STS.U8 [R14+UR6+0xfc00], R19 ;  /* 0x00fc00130e007988 */ /* 0x0001e80008000006 */
[----:B-1----:R-:W4:Y:S04]  /*751a0*/  LDL.LU R10, [R1+0x10f4] ;  /* 0x0010f400010a7983 */ /* 0x002f280000300800 */
        /* <DEDUP_REMOVED lines=16> */
[----:B------:R-:W4:Y:S01]  /*752b0*/  LDL.LU R8, [R1+0xe40] ;  /* 0x000e400001087983 */ /* 0x000f220000300800 */
[----:B------:R-:W-:-:S03]  /*752c0*/  LOP3.LUT R11, R2, 0x3f, RZ, 0xc0, !PT ;  /* 0x0000003f020b7812 */ /* 0x000fc600078ec0ff */
[----:B------:R-:W4:Y:S04]  /*752d0*/  LDL.LU R12, [R1+0xe3c] ;  /* 0x000e3c00010c7983 */ /* 0x000f280000300800 */
[----:B------:R-:W4:Y:S04]  /*752e0*/  LDL.LU R2, [R1+0xd08] ;  /* 0x000d080001027983 */ /* 0x000f280000300800 */
[----:B--2---:R-:W-:Y:S04]  /*752f0*/  STS.U8 [R14+UR6+0xfcc0], R18 ;  /* 0x00fcc0120e007988 */ /* 0x004fe80008000006 */
[----:B------:R0:W-:Y:S04]  /*75300*/  STL [R1+0x7450], R18 ;  /* 0x0074501201007387 */ /* 0x0001e80000100800 */
[----:B------:R-:W-:Y:S04]  /*75310*/  STS.U8 [R14+UR6+0xfc80], R17 ;  /* 0x00fc80110e007988 */ /* 0x000fe80008000006 */
[----:B------:R-:W-:Y:S01]  /*75320*/  STS.U8 [R14+UR6+0xfd40], R16 ;  /* 0x00fd40100e007988 */ /* 0x000fe20008000006 */
[----:B------:R-:W-:-:S03]  /*75330*/  LOP3.LUT R29, R11, 0x38, RZ, 0x3c, !PT ;  /* 0x000000380b1d7812 */ /* 0x000fc600078e3cff */
[----:B------:R-:W-:Y:S04]  /*75340*/  STS.U8 [R14+UR6+0xfd00], R15 ;  /* 0x00fd000f0e007988 */ /* 0x000fe80008000006 */
[----:B0-----:R-:W2:Y:S04]  /*75350*/  LDL.LU R18, [R1+0x10d4] ;  /* 0x0010d40001127983 */ /* 0x001ea80000300800 */
[----:B------:R0:W-:Y:S04]  /*75360*/  STL [R1+0x7454], R17 ;  /* 0x0074541101007387 */ /* 0x0001e80000100800 */
[----:B0-----:R-:W2:Y:S04]  /*75370*/  LDL.LU R17, [R1+0x10d8] ;  /* 0x0010d80001117983 */ /* 0x001ea80000300800 */
[----:B------:R0:W-:Y:S04]  /*75380*/  STL [R1+0x7458], R16 ;  /* 0x0074581001007387 */ /* 0x0001e80000100800 */
[----:B0-----:R-:W2:Y:S04]  /*75390*/  LDL.LU R16, [R1+0x10dc] ;  /* 0x0010dc0001107983 */ /* 0x001ea80000300800 */
[----:B------:R0:W-:Y:S04]  /*753a0*/  STL [R1+0x745c], R11 ;  /* 0x00745c0b01007387 */ /* 0x0001e80000100800 */
[----:B0-----:R-:W2:Y:S04]  /*753b0*/  LDL.LU R11, [R1+0x10f0] ;  /* 0x0010f000010b7983 */ /* 0x001ea80000300800 */
[----:B------:R-:W3:Y:S04]  /*753c0*/  LDL.LU R14, [R1+0x7478] ;  /* 0x00747800010e7983 */ /* 0x000ee80000300800 */
[----:B------:R0:W-:Y:S02]  /*753d0*/  STL [R1+0x7460], R15 ;  /* 0x0074600f01007387 */ /* 0x0001e40000100800 */
[----:B0-----:R-:W0:Y:S02]  /*753e0*/  S2R R15, SR_TID.X ;  /* 0x00000000000f7919 */ /* 0x001e240000002100 */
[----:B0-----:R-:W-:-:S04]  /*753f0*/  LOP3.LUT R15, R15, 0x3f, RZ, 0xc0, !PT ;  /* 0x0000003f0f0f7812 */ /* 0x001fc800078ec0ff */
[----:B------:R-:W-:-:S05]  /*75400*/  LOP3.LUT R15, R15, 0x30, RZ, 0x3c, !PT ;  /* 0x000000300f0f7812 */ /* 0x000fca00078e3cff */
[----:B---3--:R-:W-:Y:S04]  /*75410*/  STS.U8 [R15+UR6+0xfdc0], R14 ;  /* 0x00fdc00e0f007988 */ /* 0x008fe80008000006 */
[----:B------:R-:W-:Y:S04]  /*75420*/  STL [R1+0x7464], R14 ;  /* 0x0074640e01007387 */ /* 0x000fe80000100800 */
[----:B------:R-:W-:Y:S04]  /*75430*/  STS.U8 [R15+UR6+0xfd80], R13 ;  /* 0x00fd800d0f007988 */ /* 0x000fe80008000006 */
[----:B------:R-:W-:Y:S04]  /*75440*/  STL [R1+0x7468], R13 ;  /* 0x0074680d01007387 */ /* 0x000fe80000100800 */
[----:B------:R0:W-:Y:S04]  /*75450*/  STS.U8 [R29+UR6+0xe00], R9 ;  /* 0x000e00091d007988 */ /* 0x0001e80008000006 */
[----:B----4-:R1:W-:Y:S04]  /*75460*/  STS.U8 [R29+UR6+0xe40], R10 ;  /* 0x000e400a1d007988 */ /* 0x0103e80008000006 */
[----:B0-----:R-:W3:Y:S04]  /*75470*/  LDL.LU R9, [R1+0xd04] ;  /* 0x000d040001097983 */ /* 0x001ee80000300800 */
[----:B-1----:R-:W4:Y:S04]  /*75480*/  LDL.LU R10, [R1+0xd00] ;  /* 0x000d0000010a7983 */ /* 0x002f280000300800 */
[----:B------:R-:W3:Y:S04]  /*75490*/  LDL.LU R13, [R1+0xcf8] ;  /* 0x000cf800010d7983 */ /* 0x000ee80000300800 */
        /* <DEDUP_REMOVED lines=24> */
[----:B0-----:R-:W2:Y:S04]  /*75620*/  LDL.LU R13, [R1+0xcfc] ;  /* 0x000cfc00010d7983 */ /* 0x001ea80000300800 */
        /* <DEDUP_REMOVED lines=26> */
[----:B----4-:R1:W-:Y:S04]  /*757d0*/  STS.U8 [R29+UR6+0x3ec0], R10 ;  /* 0x003ec00a1d007988 */ /* 0x0103e80008000006 */
[----:B0-----:R-:W4:Y:S04]  /*757e0*/  LDL.LU R9, [R1+0x910] ;  /* 0x0009100001097983 */ /* 0x001f280000300800 */
[----:B-1----:R-:W4:Y:S04]  /*757f0*/  LDL.LU R10, [R1+0x90c] ;  /* 0x00090c00010a7983 */ /* 0x002f280000300800 */
[----:B--2---:R0:W-:Y:S04]  /*75800*/  STS.U8 [R29+UR6+0x3e80], R13 ;  /* 0x003e800d1d007988 */ /* 0x0041e80008000006 */
[----:B0-----:R-:W2:Y:S04]  /*75810*/  LDL.LU R13, [R1+0x7474] ;  /* 0x00747400010d7983 */ /* 0x001ea80000300800 */
[----:B--2---:R-:W-:Y:S04]  /*75820*/  STS.U8 [R29+UR6+0x3f40], R13 ;  /* 0x003f400d1d007988 */ /* 0x004fe80008000006 */
[----:B---3--:R-:W-:Y:S04]  /*75830*/  STS.U8 [R29+UR6+0x3f00], R14 ;  /* 0x003f000e1d007988 */ /* 0x008fe80008000006 */
[----:B------:R0:W-:Y:S04]  /*75840*/  STS.U8 [R29+UR6+0x3fc0], R12 ;  /* 0x003fc00c1d007988 */ /* 0x0001e80008000006 */
[----:B------:R1:W-:Y:S04]  /*75850*/  STS.U8 [R29+UR6+0x3f80], R2 ;  /* 0x003f80021d007988 */ /* 0x0003e80008000006 */
[----:B0-----:R-:W2:Y:S04]  /*75860*/  LDL.LU R12, [R1+0x818] ;  /* 0x00081800010c7983 */ /* 0x001ea80000300800 */
[----:B-1----:R-:W3:Y:S04]  /*75870*/  LDL.LU R2, [R1+0x814] ;  /* 0x0008140001027983 */ /* 0x002ee80000300800 */
        /* <DEDUP_REMOVED lines=25> */
[----:B--2---:R0:W-:Y:S04]  /*75a10*/  STL [R1+0x7470], R13 ;  /* 0x0074700d01007387 */ /* 0x0041e80000100800 */
        /* <DEDUP_REMOVED lines=27> */
[----:B---3--:R1:W-:Y:S04]  /*75bd0*/  STS.U8 [R29+UR6+0x7e00], R2 ;  /* 0x007e00021d007988 */ /* 0x0083e80008000006 */
[----:B0-----:R-:W3:Y:S04]  /*75be0*/  LDL.LU R12, [R1+0x504] ;  /* 0x00050400010c7983 */ /* 0x001ee80000300800 */
[----:B-1----:R-:W3:Y:S04]  /*75bf0*/  LDL.LU R2, [R1+0x500] ;  /* 0x0005000001027983 */ /* 0x002ee80000300800 */
[----:B--2---:R0:W-:Y:S04]  /*75c00*/  STS.U8 [R29+UR6+0x7ec0], R13 ;  /* 0x007ec00d1d007988 */ /* 0x0041e80008000006 */
[----:B0-----:R-:W2:Y:S04]  /*75c10*/  LDL.LU R13, [R1+0x7470] ;  /* 0x00747000010d7983 */ /* 0x001ea80000300800 */
[----:B--2---:R-:W-:Y:S04]  /*75c20*/  STS.U8 [R29+UR6+0x7e80], R13 ;  /* 0x007e800d1d007988 */ /* 0x004fe80008000006 */
        /* <DEDUP_REMOVED lines=26> */
[----:B-1----:R-:W4:Y:S04]  /*75dd0*/  LDL.LU R10, [R1+0x418] ;  /* 0x00041800010a7983 */ /* 0x002f280000300800 */
[----:B---3--:R0:W-:Y:S04]  /*75de0*/  STS.U8 [R29+UR6+0xaf40], R12 ;  /* 0x00af400c1d007988 */ /* 0x0081e80008000006 */
[----:B0-----:R-:W3:Y:S04]  /*75df0*/  LDL.LU R12, [R1+0x410] ;  /* 0x00041000010c7983 */ /* 0x001ee80000300800 */
        /* <DEDUP_REMOVED lines=25> */
[----:B--2---:R0:W-:Y:S04]  /*75f90*/  STS.U8 [R29+UR6+0xafc0], R9 ;  /* 0x00afc0091d007988 */ /* 0x0041e80008000006 */
[----:B------:R-:W2:Y:S04]  /*75fa0*/  LDL.LU R8, [R1+0xf4] ;  /* 0x0000f40001087983 */ /* 0x000ea80000300800 */
[----:B----4-:R1:W-:Y:S04]  /*75fb0*/  STS.U8 [R29+UR6+0xbe40], R10 ;  /* 0x00be400a1d007988 */ /* 0x0103e80008000006 */
[----:B0-----:R-:W4:Y:S04]  /*75fc0*/  LDL.LU R9, [R1+0xf0] ;  /* 0x0000f00001097983 */ /* 0x001f280000300800 */
[----:B-1----:R-:W4:Y:S04]  /*75fd0*/  LDL.LU R10, [R1+0xec] ;  /* 0x0000ec00010a7983 */ /* 0x002f280000300800 */
[----:B------:R-:W4:Y:S04]  /*75fe0*/  LDL.LU R4, [R1+0xe8] ;  /* 0x0000e80001047983 */ /* 0x000f280000300800 */
[----:B------:R-:W4:Y:S04]  /*75ff0*/  LDL.LU R5, [R1+0xe4] ;  /* 0x0000e40001057983 */ /* 0x000f280000300800 */
[----:B---3--:R0:W-:Y:S04]  /*76000*/  STS.U8 [R29+UR6+0xbe00], R12 ;  /* 0x00be000c1d007988 */ /* 0x0081e80008000006 */
[----:B0-----:R-:W3:Y:S04]  /*76010*/  LDL.LU R12, [R1+0x746c] ;  /* 0x00746c00010c7983 */ /* 0x001ee80000300800 */
[----:B---3--:R0:W-:Y:S04]  /*76020*/  STS.U8 [R29+UR6+0xbec0], R12 ;  /* 0x00bec00c1d007988 */ /* 0x0081e80008000006 */
[----:B------:R1:W-:Y:S04]  /*76030*/  STS.U8 [R29+UR6+0xbe80], R2 ;  /* 0x00be80021d007988 */ /* 0x0003e80008000006 */
[----:B0-----:R-:W3:Y:S04]  /*76040*/  LDL.LU R12, [R1+0xe0] ;  /* 0x0000e000010c7983 */ /* 0x001ee80000300800 */
[----:B-1----:R-:W3:Y:S04]  /*76050*/  LDL.LU R2, [R1+0x9c] ;  /* 0x00009c0001027983 */ /* 0x002ee80000300800 */
[----:B------:R0:W-:Y:S04]  /*76060*/  STS.U8 [R29+UR6+0xbf40], R13 ;  /* 0x00bf400d1d007988 */ /* 0x0001e80008000006 */
[----:B------:R1:W-:Y:S04]  /*76070*/  STS.U8 [R29+UR6+0xbf00], R14 ;  /* 0x00bf000e1d007988 */ /* 0x0003e80008000006 */
[----:B------:R2:W-:Y:S04]  /*76080*/  STS.U8 [R29+UR6+0xbfc0], R15 ;  /* 0x00bfc00f1d007988 */ /* 0x0005e80008000006 */
[----:B------:R4:W-:Y:S04]  /*76090*/  STS.U8 [R29+UR6+0xbf80], R11 ;  /* 0x00bf800b1d007988 */ /* 0x0009e80008000006 */
[----:B------:R4:W-:Y:S04]  /*760a0*/  STS.U8 [R29+UR6+0xce00], R16 ;  /* 0x00ce00101d007988 */ /* 0x0009e80008000006 */
[----:B------:R4:W-:Y:S04]  /*760b0*/  STS.U8 [R29+UR6+0xce40], R17 ;  /* 0x00ce40111d007988 */ /* 0x0009e80008000006 */
[----:B------:R4:W-:Y:S04]  /*760c0*/  STS.U8 [R29+UR6+0xce80], R18 ;  /* 0x00ce80121d007988 */ /* 0x0009e80008000006 */
[----:B0-----:R-:W3:Y:S04]  /*760d0*/  LDL.LU R13, [R1+0x7468] ;  /* 0x00746800010d7983 */ /* 0x001ee80000300800 */
[----:B-1----:R-:W3:Y:S04]  /*760e0*/  LDL.LU R14, [R1+0x7464] ;  /* 0x00746400010e7983 */ /* 0x002ee80000300800 */
[----:B--2---:R-:W2:Y:S04]  /*760f0*/  LDL.LU R15, [R1+0x7460] ;  /* 0x00746000010f7983 */ /* 0x004ea80000300800 */
[----:B----4-:R-:W4:Y:S04]  /*76100*/  LDL.LU R11, [R1+0x745c] ;  /* 0x00745c00010b7983 */ /* 0x010f280000300800 */
        /* <DEDUP_REMOVED lines=12> */
[----:B------:R0:W-:Y:S04]  /*761d0*/  STS.U8 [R29+UR6+0xde00], R25 ;  /* 0x00de00191d007988 */ /* 0x0001e80008000006 */
[----:B------:R-:W2:Y:S04]  /*761e0*/  LDL.LU R22, [R1+0x7440] ;  /* 0x0074400001167983 */ /* 0x000ea80000300800 */
[----:B------:R-:W2:Y:S04]  /*761f0*/  LDL.LU R23, [R1+0x743c] ;  /* 0x00743c0001177983 */ /* 0x000ea80000300800 */
[----:B------:R-:W2:Y:S04]  /*76200*/  LDL.LU R24, [R1+0x7438] ;  /* 0x0074380001187983 */ /* 0x000ea80000300800 */
[----:B------:R1:W-:Y:S04]  /*76210*/  STS.U8 [R29+UR6+0xdec0], R26 ;  /* 0x00dec01a1d007988 */ /* 0x0003e80008000006 */
[----:B------:R1:W-:Y:S04]  /*76220*/  STS.U8 [R29+UR6+0xde80], R27 ;  /* 0x00de801b1d007988 */ /* 0x0003e80008000006 */
[----:B------:R1:W-:Y:S04]  /*76230*/  STS.U8 [R29+UR6+0xdf40], R28 ;  /* 0x00df401c1d007988 */ /* 0x0003e80008000006 */
[----:B------:R1:W-:Y:S04]  /*76240*/  STS.U8 [R29+UR6+0xdf00], R0 ;  /* 0x00df00001d007988 */ /* 0x0003e80008000006 */
[----:B0-----:R-:W2:Y:S04]  /*76250*/  LDL.LU R25, [R1+0x7434] ;  /* 0x0074340001197983 */ /* 0x001ea80000300800 */
[----:B------:R0:W-:Y:S04]  /*76260*/  STS.U8 [R29+UR6+0xdfc0], R3 ;  /* 0x00dfc0031d007988 */ /* 0x0001e80008000006 */
[----:B-1----:R-:W2:Y:S04]  /*76270*/  LDL.LU R26, [R1+0x7430] ;  /* 0x00743000011a7983 */ /* 0x002ea80000300800 */
[----:B------:R-:W2:Y:S04]  /*76280*/  LDL.LU R27, [R1+0x742c] ;  /* 0x00742c00011b7983 */ /* 0x000ea80000300800 */
[----:B------:R1:W-:Y:S04]  /*76290*/  STS.U8 [R29+UR6+0xdf80], R6 ;  /* 0x00df80061d007988 */ /* 0x0003e80008000006 */
[----:B------:R-:W2:Y:S04]  /*762a0*/  LDL.LU R28, [R1+0x7428] ;  /* 0x00742800011c7983 */ /* 0x000ea80000300800 */
[----:B------:R-:W2:Y:S04]  /*762b0*/  LDL.LU R0, [R1+0x7424] ;  /* 0x0074240001007983 */ /* 0x000ea80000300800 */
[----:B------:R1:W-:Y:S04]  /*762c0*/  STS.U8 [R29+UR6+0xee00], R7 ;  /* 0x00ee00071d007988 */ /* 0x0003e80008000006 */
[----:B------:R1:W-:Y:S04]  /*762d0*/  STS.U8 [R29+UR6+0xee40], R8 ;  /* 0x00ee40081d007988 */ /* 0x0003e80008000006 */
[----:B0-----:R-:W2:Y:S04]  /*762e0*/  LDL.LU R3, [R1+0x7420] ;  /* 0x0074200001037983 */ /* 0x001ea80000300800 */
[----:B-1----:R-:W2:Y:S04]  /*762f0*/  LDL.LU R6, [R1+0x741c] ;  /* 0x00741c0001067983 */ /* 0x002ea80000300800 */
[----:B------:R0:W-:Y:S04]  /*76300*/  STS.U8 [R29+UR6+0xee80], R9 ;  /* 0x00ee80091d007988 */ /* 0x0001e80008000006 */
[----:B------:R1:W-:Y:S04]  /*76310*/  STS.U8 [R29+UR6+0xeec0], R10 ;  /* 0x00eec00a1d007988 */ /* 0x0003e80008000006 */
[----:B------:R1:W-:Y:S04]  /*76320*/  STS.U8 [R29+UR6+0xef00], R4 ;  /* 0x00ef00041d007988 */ /* 0x0003e80008000006 */
[----:B------:R-:W2:Y:S04]  /*76330*/  LDL.LU R7, [R1+0x7418] ;  /* 0x0074180001077983 */ /* 0x000ea80000300800 */
[----:B------:R-:W2:Y:S04]  /*76340*/  LDL.LU R8, [R1+0x7414] ;  /* 0x0074140001087983 */ /* 0x000ea80000300800 */
[----:B------:R1:W-:Y:S04]  /*76350*/  STS.U8 [R29+UR6+0xef40], R5 ;  /* 0x00ef40051d007988 */ /* 0x0003e80008000006 */
[----:B0-----:R-:W2:Y:S04]  /*76360*/  LDL.LU R9, [R1+0x7410] ;  /* 0x0074100001097983 */ /* 0x001ea80000300800 */
[----:B-1----:R-:W2:Y:S04]  /*76370*/  LDL.LU R10, [R1+0x740c] ;  /* 0x00740c00010a7983 */ /* 0x002ea80000300800 */
[----:B------:R-:W2:Y:S04]  /*76380*/  LDL R4, [R1+0x6c30] ;  /* 0x006c300001047983 */ /* 0x000ea80000100800 */
[----:B------:R-:W2:Y:S04]  /*76390*/  LDL R5, [R1+0x6c2c] ;  /* 0x006c2c0001057983 */ /* 0x000ea80000100800 */
[----:B---3--:R0:W-:Y:S04]  /*763a0*/  STS.U8 [R29+UR6+0xef80], R12 ;  /* 0x00ef800c1d007988 */ /* 0x0081e80008000006 */
[----:B------:R1:W-:Y:S04]  /*763b0*/  STS.U8 [R29+UR6+0xefc0], R2 ;  /* 0x00efc0021d007988 */ /* 0x0003e80008000006 */
[----:B0-----:R-:W3:Y:S04]  /*763c0*/  LDL.LU R12, [R1+0x7408] ;  /* 0x00740800010c7983 */ /* 0x001ee80000300800 */
[----:B-1----:R-:W2:Y:S01]  /*763d0*/  LDL.LU R2, [R1+0x7404] ;  /* 0x0074040001027983 */ /* 0x002ea20000300800 */
[----:B----4-:R-:W-:-:S04]  /*763e0*/  LOP3.LUT R11, R11, 0x40, RZ, 0xfc, !PT ;  /* 0x000000400b0b7812 */ /* 0x010fc800078efcff */
[----:B--2---:R-:W-:Y:S02]  /*763f0*/  ISETP.GE.AND P3, PT, R11, R2, PT ;  /* 0x000000020b00720c */ /* 0x004fe40003f66270 */
[----:B------:R-:W2:Y:S04]  /*76400*/  LDL.LU R11, [R1+0x7400] ;  /* 0x00740000010b7983 */ /* 0x000ea80000300800 */
[----:B---3--:R-:W-:Y:S04]  /*76410*/  STS.U8 [R29+UR6+0xfe40], R12 ;  /* 0x00fe400c1d007988 */ /* 0x008fe80008000006 */
[----:B--2---:R-:W-:Y:S04]  /*76420*/  STS.U8 [R29+UR6+0xfe00], R11 ;  /* 0x00fe000b1d007988 */ /* 0x004fe80008000006 */
[----:B------:R-:W-:Y:S04]  /*76430*/  STS.U8 [R29+UR6+0xfec0], R10 ;  /* 0x00fec00a1d007988 */ /* 0x000fe80008000006 */
[----:B------:R-:W-:Y:S04]  /*76440*/  STS.U8 [R29+UR6+0xfe80], R9 ;  /* 0x00fe80091d007988 */ /* 0x000fe80008000006 */
[----:B------:R-:W-:Y:S04]  /*76450*/  STS.U8 [R29+UR6+0xff40], R8 ;  /* 0x00ff40081d007988 */ /* 0x000fe80008000006 */
[----:B------:R-:W-:Y:S04]  /*76460*/  STS.U8 [R29+UR6+0xff00], R7 ;  /* 0x00ff00071d007988 */ /* 0x000fe80008000006 */
[----:B------:R-:W-:Y:S04]  /*76470*/  STS.U8 [R29+UR6+0xffc0], R6 ;  /* 0x00ffc0061d007988 */ /* 0x000fe80008000006 */
[----:B------:R0:W-:Y:S01]  /*76480*/  STS.U8 [R29+UR6+0xff80], R3 ;  /* 0x00ff80031d007988 */ /* 0x0001e20008000006 */
[----:B------:R-:W-:Y:S06]  /*76490*/  BAR.SYNC.DEFER_BLOCKING 0x0 ;  /* 0x0000000000007b1d */ /* 0x000fec0000010000 */
[----:B0-----:R-:W2:Y:S02]  /*764a0*/  LDL.LU R29, [R1+0x73fc] ;  /* 0x0073fc00011d7983 */ /* 0x001ea40000300800 */
[----:B--2---:R-:W-:-:S05]  /*764b0*/  PRMT R29, RZ, 0x7610, R29 ;  /* 0x00007610ff1d7816 */ /* 0x004fca000000001d */
[----:B------:R0:W-:Y:S04]  /*764c0*/  STL.S16 [R1+0x7f4], R29 ;  /* 0x0007f41d01007387 */ /* 0x0001e80000100600 */
[----:B0-----:R-:W2:Y:S01]  /*764d0*/  LDL.LU R29, [R1+0x73f8] ;  /* 0x0073f800011d7983 */ /* 0x001ea20000300800 */
[CC--:B------:R-:W-:Y:S02]  /*764e0*/  ISETP.GE.AND P0, PT, R0.reuse, R2.reuse, PT ;  /* 0x000000020000720c */ /* 0x0c0fe40003f06270 */
[CC--:B------:R-:W-:Y:S02]  /*764f0*/  ISETP.GE.AND P1, PT, R0.reuse, R2.reuse, PT ;  /* 0x000000020000720c */ /* 0x0c0fe40003f26270 */
[----:B------:R-:W-:Y:S02]  /*76500*/  ISETP.GE.AND P2, PT, R0, R2, PT ;  /* 0x000000020000720c */ /* 0x000fe40003f46270 */
[----:B--2---:R-:W-:-:S05]  /*76510*/  PRMT R29, RZ, 0x7610, R29 ;  /* 0x00007610ff1d7816 */ /* 0x004fca000000001d */
[----:B------:R0:W-:Y:S04]  /*76520*/  STL.S16 [R1+0x7f0], R29 ;  /* 0x0007f01d01007387 */ /* 0x0001e80000100600 */
[----:B0-----:R-:W2:Y:S04]  /*76530*/  LDL.LU R29, [R1+0x73f4] ;  /* 0x0073f400011d7983 */ /* 0x001ea80000300800 */
[----:B------:R-:W3:Y:S04]  /*76540*/  LDL.LU R0, [R1+0x73f0] ;  /* 0x0073f00001007983 */ /* 0x000ee80000300800 */
[----:B------:R0:W-:Y:S04]  /*76550*/  STL [R1+0x7c18], R2 ;  /* 0x007c180201007387 */ /* 0x0001e80000100800 */
[----:B0-----:R-:W4:Y:S04]  /*76560*/  LDL R2, [R1+0x7f4] ;  /* 0x0007f40001027983 */ /* 0x001f280000100800 */
        /* <DEDUP_REMOVED lines=187> */
[----:B0-----:R-:W3:Y:S04]  /*77120*/  LDL R3, [R1+0x7f0] ;  /* 0x0007f00001037983 */ /* 0x001ee80000100800 */
[----:B--2---:R-:W-:Y:S04]  /*77130*/  STL [R1+0x74e4], R29 ;  /* 0x0074e41d01007387 */ /* 0x004fe80000100800 */
[----:B------:R-:W-:Y:S04]  /*77140*/  STL [R1+0x74ec], R29 ;  /* 0x0074ec1d01007387 */ /* 0x000fe80000100800 */
[----:B------:R-:W-:Y:S04]  /*77150*/  STL [R1+0x74f4], R29 ;  /* 0x0074f41d01007387 */ /* 0x000fe80000100800 */
[----:B------:R-:W-:Y:S04]  /*77160*/  STL [R1+0x74fc], R29 ;  /* 0x0074fc1d01007387 */ /* 0x000fe80000100800 */
[----:B------:R-:W-:Y:S04]  /*77170*/  STL [R1+0x7504], R29 ;  /* 0x0075041d01007387 */ /* 0x000fe80000100800 */
[----:B------:R-:W-:Y:S04]  /*77180*/  STL [R1+0x750c], R29 ;  /* 0x00750c1d01007387 */ /* 0x000fe80000100800 */
[----:B----4-:R-:W2:Y:S04]  /*77190*/  @!P3 LDG.E.U8 R2, desc[UR4][R4.64] ;  /* 0x000000040402b981 */ /* 0x010ea8000c1e1100 */
        /* <DEDUP_REMOVED lines=291> */
[----:B---3--:R-:W-:Y:S04]  /*783d0*/  STL [R1+0x7484], R0 ;  /* 0x0074840001007387 */ /* 0x008fe80000100800 */
[----:B--2---:R0:W-:Y:S04]  /*783e0*/  @!P3 STL [R1+0x7f4], R2 ;  /* 0x0007f4020100b387 */ /* 0x0041e80000100800 */
[----:B0-----:R-:W2:Y:S04]  /*783f0*/  LDL.LU R2, [R1+0x7c18] ;  /* 0x007c180001027983 */ /* 0x001ea80000300800 */
[----:B------:R-:W3:Y:S04]  /*78400*/  LDL R4, [R1+0x63fc] ;  /* 0x0063fc0001047983 */ /* 0x000ee80000100800 */
[----:B------:R-:W3:Y:S02]  /*78410*/  LDL R5, [R1+0x6438] ;  /* 0x0064380001057983 */ /* 0x000ee40000100800 */
[----:B---3--:R-:W-:-:S04]  /*78420*/  @!P0 LOP3.LUT R5, R5, R4, RZ, 0x3c, !PT ;  /* 0x0000000405058212 */ /* 0x008fc800078e3cff */
[----:B------:R-:W-:-:S04]  /*78430*/  @!P0 LOP3.LUT R4, R5, R4, RZ, 0x3c, !PT ;  /* 0x0000000405048212 */ /* 0x000fc800078e3cff */
[----:B------:R-:W-:-:S05]  /*78440*/  @!P0 LOP3.LUT R5, R5, R4, RZ, 0x3c, !PT ;  /* 0x0000000405058212 */ /* 0x000fca00078e3cff */
[----:B------:R-:W3:Y:S04]  /*78450*/  @!P0 LDG.E.U8 R3, desc[UR4][R4.64] ;  /* 0x0000000404038981 */ /* 0x000ee8000c1e1100 */
[----:B---3--:R0:W-:Y:S04]  /*78460*/  @!P0 STL [R1+0x7f0], R3 ;  /* 0x0007f00301008387 */ /* 0x0081e80000100800 */
[----:B0-----:R-:W3:Y:S04]  /*78470*/  LDL.LU R3, [R1+0x7c14] ;  /* 0x007c140001037983 */ /* 0x001ee80000300800 */
[----:B------:R-:W4:Y:S04]  /*78480*/  LDL R4, [R1+0x63ec] ;  /* 0x0063ec0001047983 */ /* 0x000f280000100800 */
[----:B------:R-:W4:Y:S01]  /*78490*/  LDL R5, [R1+0x6428] ;  /* 0x0064280001057983 */ /* 0x000f220000100800 */
[----:B------:R-:W-:-:S02]  /*784a0*/  PRMT R29, RZ, 0x7610, R29 ;  /* 0x00007610ff1d7816 */ /* 0x000fc4000000001d */
[----:B----4-:R-:W-:-:S04]  /*784b0*/  @!P1 LOP3.LUT R5, R5, R4, RZ, 0x3c, !PT ;  /* 0x0000000405059212 */ /* 0x010fc800078e3cff */
[----:B------:R-:W-:-:S04]  /*784c0*/  @!P1 LOP3.LUT R4, R5, R4, RZ, 0x3c, !PT ;  /* 0x0000000405049212 */ /* 0x000fc800078e3cff */
[----:B------:R-:W-:-:S05]  /*784d0*/  @!P1 LOP3.LUT R5, R5, R4, RZ, 0x3c, !PT ;  /* 0x0000000405059212 */ /* 0x000fca00078e3cff */
[----:B------:R-:W4:Y:S04]  /*784e0*/  @!P1 LDG.E.U8 R29, desc[UR4][R4.64] ;  /* 0x00000004041d9981 */ /* 0x000f28000c1e1100 */
[----:B----4-:R0:W-:Y:S04]  /*784f0*/  STL [R1+0x7ec], R29 ;  /* 0x0007ec1d01007387 */ /* 0x0101e80000100800 */
[----:B0-----:R-:W4:Y:S04]  /*78500*/  LDL.LU R29, [R1+0x7c10] ;  /* 0x007c1000011d7983 */ /* 0x001f280000300800 */
[----:B------:R-:W2:Y:S04]  /*78510*/  LDL R4, [R1+0x63dc] ;  /* 0x0063dc0001047983 */ /* 0x000ea80000100800 */
[----:B------:R-:W2:Y:S01]  /*78520*/  LDL R5, [R1+0x6418] ;  /* 0x0064180001057983 */ /* 0x000ea20000100800 */
[----:B---3--:R-:W-:-:S02]  /*78530*/  PRMT R3, RZ, 0x7610, R3 ;  /* 0x00007610ff037816 */ /* 0x008fc40000000003 */
[----:B--2---:R-:W-:-:S04]  /*78540*/  @!P2 LOP3.LUT R5, R5, R4, RZ, 0x3c, !PT ;  /* 0x000000040505a212 */ /* 0x004fc800078e3cff */
[----:B------:R-:W-:-:S04]  /*78550*/  @!P2 LOP3.LUT R4, R5, R4, RZ, 0x3c, !PT ;  /* 0x000000040504a212 */ /* 0x000fc800078e3cff */
[----:B------:R-:W-:-:S05]  /*78560*/  @!P2 LOP3.LUT R5, R5, R4, RZ, 0x3c, !PT ;  /* 0x000000040505a212 */ /* 0x000fca00078e3cff */
[----:B------:R-:W2:Y:S01]  /*78570*/  @!P2 LDG.E.U8 R3, desc[UR4][R4.64] ;  /* 0x000000040403a981 */ /* 0x000ea2000c1e1100 */
[----:B------:R-:W0:Y:S03]  /*78580*/  S2R R26, SR_TID.X ;  /* 0x00000000001a7919 */ /* 0x000e260000002100 */
[----:B--2---:R1:W-:Y:S04]  /*78590*/  STL [R1+0x7e8], R3 ;  /* 0x0007e80301007387 */ /* 0x0043e80000100800 */
[----:B-1----:R-:W2:Y:S04]  /*785a0*/  LDL.LU R3, [R1+0x7c0c] ;  /* 0x007c0c0001037983 */ /* 0x002ea80000300800 */
[----:B------:R-:W3:Y:S04]  /*785b0*/  LDL R4, [R1+0x63cc] ;  /* 0x0063cc0001047983 */ /* 0x000ee80000100800 */
[----:B------:R-:W3:Y:S01]  /*785c0*/  LDL R5, [R1+0x6408] ;  /* 0x0064080001057983 */ /* 0x000ee20000100800 */
[----:B0-----:R-:W-:-:S04]  /*785d0*/  LOP3.LUT R26, R26, 0x3f, RZ, 0xc0, !PT ;  /* 0x0000003f1a1a7812 */ /* 0x001fc800078ec0ff */
[----:B------:R-:W-:Y:S02]  /*785e0*/  ISETP.GE.AND P3, PT, R26, R2, PT ;  /* 0x000000021a00720c */ /* 0x000fe40003f66270 */
[----:B----4-:R-:W-:-:S11]  /*785f0*/  PRMT R29, RZ, 0x7610, R29 ;  /* 0x00007610ff1d7816 */ /* 0x010fd6000000001d */
[----:B---3--:R-:W-:-:S04]  /*78600*/  @!P3 LOP3.LUT R5, R5, R4, RZ, 0x3c, !PT ;  /* 0x000000040505b212 */ /* 0x008fc800078e3cff */
[----:B------:R-:W-:-:S04]  /*78610*/  @!P3 LOP3.LUT R4, R5, R4, RZ, 0x3c, !PT ;  /* 0x000000040504b212 */ /* 0x000fc800078e3cff */
[----:B------:R-:W-:-:S05]  /*78620*/  @!P3 LOP3.LUT R5, R5, R4, RZ, 0x3c, !PT ;  /* 0x000000040505b212 */ /* 0x000fca00078e3cff */
[----:B------:R-:W3:Y:S01]  /*78630*/  @!P3 LDG.E.U8 R29, desc[UR4][R4.64] ;  /* 0x00000004041db981 */ /* 0x000ee2000c1e1100 */
[----:B------:R-:W-:-:S03]  /*78640*/  ISETP.GE.AND P0, PT, R26, R2, PT ;  /* 0x000000021a00720c */ /* 0x000fc60003f06270 */
[----:B---3--:R0:W-:Y:S04]  /*78650*/  STL [R1+0x7e4], R29 ;  /* 0x0007e41d01007387 */ /* 0x0081e80000100800 */
[----:B0-----:R-:W3:Y:S04]  /*78660*/  LDL.LU R29, [R1+0x7c08] ;  /* 0x007c0800011d7983 */ /* 0x001ee80000300800 */
[----:B------:R-:W4:Y:S04]  /*78670*/  LDL R4, [R1+0x63bc] ;  /* 0x0063bc0001047983 */ /* 0x000f280000100800 */
[----:B------:R-:W4:Y:S01]  /*78680*/  LDL R5, [R1+0x63f8] ;  /* 0x0063f80001057983 */ /* 0x000f220000100800 */
[----:B--2---:R-:W-:-:S02]  /*78690*/  PRMT R3, RZ, 0x7610, R3 ;  /* 0x00007610ff037816 */ /* 0x004fc40000000003 */
[----:B----4-:R-:W-:-:S04]  /*786a0*/  @!P0 LOP3.LUT R5, R5, R4, RZ, 0x3c, !PT ;  /* 0x0000000405058212 */ /* 0x010fc800078e3cff */
[----:B------:R-:W-:-:S04]  /*786b0*/  @!P0 LOP3.LUT R4, R5, R4, RZ, 0x3c, !PT ;  /* 0x0000000405048212 */ /* 0x000fc800078e3cff */
[----:B------:R-:W-:-:S05]  /*786c0*/  @!P0 LOP3.LUT R5, R5, R4, RZ, 0x3c, !PT ;  /* 0x0000000405058212 */ /* 0x000fca00078e3cff */
[----:B------:R-:W2:Y:S01]  /*786d0*/  @!P0 LDG.E.U8 R3, desc[UR4][R4.64] ;  /* 0x0000000404038981 */ /* 0x000ea2000c1e1100 */
[----:B------:R-:W-:-:S03]  /*786e0*/  ISETP.GE.AND P1, PT, R26, R2, PT ;  /* 0x000000021a00720c */ /* 0x000fc60003f26270 */
[----:B--2---:R0:W-:Y:S04]  /*786f0*/  STL [R1+0x7e0], R3 ;  /* 0x0007e00301007387 */ /* 0x0041e80000100800 */
[----:B0-----:R-:W2:Y:S04]  /*78700*/  LDL.LU R3, [R1+0x7c04] ;  /* 0x007c040001037983 */ /* 0x001ea80000300800 */
[----:B------:R-:W4:Y:S04]  /*78710*/  LDL R4, [R1+0x63ac] ;  /* 0x0063ac0001047983 */ /* 0x000f280000100800 */
[----:B------:R-:W4:Y:S01]  /*78720*/  LDL R5, [R1+0x63e8] ;  /* 0x0063e80001057983 */ /* 0x000f220000100800 */
[----:B---3--:R-:W-:-:S02]  /*78730*/  PRMT R29, RZ, 0x7610, R29 ;  /* 0x00007610ff1d7816 */ /* 0x008fc4000000001d */
[----:B----4-:R-:W-:-:S04]  /*78740*/  @!P1 LOP3.LUT R5, R5, R4, RZ, 0x3c, !PT ;  /* 0x0000000405059212 */ /* 0x010fc800078e3cff */
        /* <DEDUP_REMOVED lines=1202> */
[----:B------:R0:W3:Y:S04]  /*7d270*/  @!P1 LDG.E.U8 R29, desc[UR4][R4.64] ;  /* 0x00000004041d9981 */ /* 0x0000e8000c1e1100 */
[----:B------:R-:W0:Y:S04]  /*7d280*/  LDL R4, [R1+0x5c24] ;  /* 0x005c240001047983 */ /* 0x000e280000100800 */
[----:B------:R-:W0:Y:S01]  /*7d290*/  LDL R5, [R1+0x5e98] ;  /* 0x005e980001057983 */ /* 0x000e220000100800 */
[----:B------:R-:W-:Y:S02]  /*7d2a0*/  ISETP.GE.AND P2, PT, R26, R2, PT ;  /* 0x000000021a00720c */ /* 0x000fe40003f46270 */
[----:B------:R-:W-:-:S11]  /*7d2b0*/  PRMT R28, RZ, 0x7610, R28 ;  /* 0x00007610ff1c7816 */ /* 0x000fd6000000001c */
[----:B0-----:R-:W-:-:S04]  /*7d2c0*/  @!P2 LOP3.LUT R5, R5, R4, RZ, 0x3c, !PT ;  /* 0x000000040505a212 */ /* 0x001fc800078e3cff */
[----:B------:R-:W-:-:S04]  /*7d2d0*/  @!P2 LOP3.LUT R4, R5, R4, RZ, 0x3c, !PT ;  /* 0x000000040504a212 */ /* 0x000fc800078e3cff */
[----:B------:R-:W-:-:S05]  /*7d2e0*/  @!P2 LOP3.LUT R5, R5, R4, RZ, 0x3c, !PT ;  /* 0x000000040505a212 */ /* 0x000fca00078e3cff */
[----:B------:R-:W4:Y:S04]  /*7d2f0*/  @!P2 LDG.E.U8 R28, desc[UR4][R4.64] ;  /* 0x00000004041ca981 */ /* 0x000f28000c1e1100 */
[----:B---3--:R-:W-:Y:S01]  /*7d300*/  STL [R1+0x5fc], R29 ;  /* 0x0005fc1d01007387 */ /* 0x008fe20000100800 */
[----:B------:R-:W-:-:S03]  /*7d310*/  ISETP.GE.AND P3, PT, R26, R2, PT ;  /* 0x000000021a00720c */ /* 0x000fc60003f66270 */
[----:B----4-:R0:W-:Y:S04]  /*7d320*/  STL [R1+0x5f8], R28 ;  /* 0x0005f81c01007387 */ /* 0x0101e80000100800 */
        /* <DEDUP_REMOVED lines=28> */
[----:B------:R-:W-:-:S04]  /*7d4f0*/  LOP3.LUT R29, R26, 0x40, RZ, 0xfc, !PT ;  /* 0x000000401a1d7812 */ /* 0x000fc800078efcff */
[----:B------:R-:W-:Y:S01]  /*7d500*/  ISETP.GE.AND P0, PT, R29, R2, PT ;  /* 0x000000021d00720c */ /* 0x000fe20003f06270 */
        /* <DEDUP_REMOVED lines=2458> */
[----:B------:R0:W2:Y:S04]  /*86eb0*/  @!P2 LDG.E.U8 R3, desc[UR4][R4.64] ;  /* 0x000000040403a981 */ /* 0x0000a8000c1e1100 */
[----:B------:R-:W0:Y:S04]  /*86ec0*/  LDL R4, [R1+0x5e3c] ;  /* 0x005e3c0001047983 */ /* 0x000e280000100800 */
[----:B------:R-:W0:Y:S01]  /*86ed0*/  LDL R5, [R1+0x5e40] ;  /* 0x005e400001057983 */ /* 0x000e220000100800 */
[----:B------:R-:W-:Y:S02]  /*86ee0*/  ISETP.GE.AND P3, PT, R29, R2, PT ;  /* 0x000000021d00720c */ /* 0x000fe40003f66270 */
[----:B---3--:R-:W-:-:S11]  /*86ef0*/  PRMT R28, RZ, 0x7610, R28 ;  /* 0x00007610ff1c7816 */ /* 0x008fd6000000001c */
[----:B0-----:R-:W-:-:S04]  /*86f00*/  @!P3 LOP3.LUT R5, R5, R4, RZ, 0x3c, !PT ;  /* 0x000000040505b212 */ /* 0x001fc800078e3cff */
[----:B------:R-:W-:-:S04]  /*86f10*/  @!P3 LOP3.LUT R4, R5, R4, RZ, 0x3c, !PT ;  /* 0x000000040504b212 */ /* 0x000fc800078e3cff */
[----:B------:R-:W-:-:S05]  /*86f20*/  @!P3 LOP3.LUT R5, R5, R4, RZ, 0x3c, !PT ;  /* 0x000000040505b212 */ /* 0x000fca00078e3cff */
[----:B------:R-:W3:Y:S04]  /*86f30*/  @!P3 LDG.E.U8 R28, desc[UR4][R4.64] ;  /* 0x00000004041cb981 */ /* 0x000ee8000c1e1100 */
[----:B--2---:R0:W-:Y:S04]  /*86f40*/  STL [R1+0x218], R3 ;  /* 0x0002180301007387 */ /* 0x0041e80000100800 */
[----:B0-----:R-:W2:Y:S04]  /*86f50*/  LDL R3, [R1+0x6c00] ;  /* 0x006c000001037983 */ /* 0x001ea80000100800 */
[----:B---3--:R0:W-:Y:S04]  /*86f60*/  STL [R1+0x210], R28 ;  /* 0x0002101c01007387 */ /* 0x0081e80000100800 */
[----:B0-----:R-:W3:Y:S04]  /*86f70*/  LDL.LU R28, [R1+0x763c] ;  /* 0x00763c00011c7983 */ /* 0x001ee80000300800 */
[----:B------:R-:W4:Y:S04]  /*86f80*/  LDL R4, [R1+0x5e4c] ;  /* 0x005e4c0001047983 */ /* 0x000f280000100800 */
[----:B------:R-:W4:Y:S01]  /*86f90*/  LDL R5, [R1+0x5e50] ;  /* 0x005e500001057983 */ /* 0x000f220000100800 */
[----:B------:R-:W-:-:S02]  /*86fa0*/  ISETP.GE.AND P1, PT, R29, R2, PT ;  /* 0x000000021d00720c */ /* 0x000fc40003f26270 */
[----:B------:R-:W-:-:S11]  /*86fb0*/  PRMT R27, RZ, 0x7610, R27 ;  /* 0x00007610ff1b7816 */ /* 0x000fd6000000001b */
[----:B----4-:R-:W-:-:S04]  /*86fc0*/  @!P1 LOP3.LUT R5, R5, R4, RZ, 0x3c, !PT ;  /* 0x0000000405059212 */ /* 0x010fc800078e3cff */
[----:B------:R-:W-:-:S04]  /*86fd0*/  @!P1 LOP3.LUT R4, R5, R4, RZ, 0x3c, !PT ;  /* 0x0000000405049212 */ /* 0x000fc800078e3cff */
[----:B------:R-:W-:-:S05]  /*86fe0*/  @!P1 LOP3.LUT R5, R5, R4, RZ, 0x3c, !PT ;  /* 0x0000000405059212 */ /* 0x000fca00078e3cff */
[----:B------:R-:W4:Y:S01]  /*86ff0*/  @!P1 LDG.E.U8 R27, desc[UR4][R4.64] ;  /* 0x00000004041b9981 */ /* 0x000f22000c1e1100 */
[----:B------:R-:W-:-:S03]  /*87000*/  ISETP.GE.AND P0, PT, R26, R2, PT ;  /* 0x000000021a00720c */ /* 0x000fc60003f06270 */
[----:B------:R-:W2:Y:S01]  /*87010*/  LDL.LU R26, [R1+0x7638] ;  /* 0x00763800011a7983 */ /* 0x000ea20000300800 */
[----:B------:R-:W-:-:S03]  /*87020*/  ISETP.GE.AND P4, PT, R29, R2, PT ;  /* 0x000000021d00720c */ /* 0x000fc60003f86270 */
        /* <DEDUP_REMOVED lines=9> */
[CC--:B------:R-:W-:Y:S02]  /*870c0*/  ISETP.GE.AND P1, PT, R29.reuse, R2.reuse, PT ;  /* 0x000000021d00720c */ /* 0x0c0fe40003f26270 */
[CC--:B------:R-:W-:Y:S02]  /*870d0*/  ISETP.GE.AND P2, PT, R29.reuse, R2.reuse, PT ;  /* 0x000000021d00720c */ /* 0x0c0fe40003f46270 */
[CC--:B------:R-:W-:Y:S02]  /*870e0*/  ISETP.GE.AND P3, PT, R29.reuse, R2.reuse, PT ;  /* 0x000000021d00720c */ /* 0x0c0fe40003f66270 */
[CC--:B------:R-:W-:Y:S02]  /*870f0*/  ISETP.GE.AND P4, PT, R29.reuse, R2.reuse, PT ;  /* 0x000000021d00720c */ /* 0x0c0fe40003f86270 */
[CC--:B------:R-:W-:Y:S02]  /*87100*/  ISETP.GE.AND P5, PT, R29.reuse, R2.reuse, PT ;  /* 0x000000021d00720c */ /* 0x0c0fe40003fa6270 */
[----:B------:R-:W-:Y:S01]  /*87110*/  ISETP.GE.AND P6, PT, R29, R2, PT ;  /* 0x000000021d00720c */ /* 0x000fe20003fc6270 */
[----:B--2---:R0:W-:Y:S04]  /*87120*/  STL [R1+0x208], R28 ;  /* 0x0002081c01007387 */ /* 0x0041e80000100800 */
[----:B0-----:R-:W2:Y:S04]  /*87130*/  LDL.LU R28, [R1+0x7630] ;  /* 0x00763000011c7983 */ /* 0x001ea80000300800 */
[----:B------:R-:W3:Y:S04]  /*87140*/  LDL.LU R29, [R1+0x762c] ;  /* 0x00762c00011d7983 */ /* 0x000ee80000300800 */
[----:B------:R-:W4:Y:S02]  /*87150*/  LDL R2, [R1+0x6bdc] ;  /* 0x006bdc0001027983 */ /* 0x000f240000100800 */
[----:B----4-:R-:W-:-:S02]  /*87160*/  @!P0 LOP3.LUT R3, R3, R2, RZ, 0x3c, !PT ;  /* 0x0000000203038212 */ /* 0x010fc400078e3cff */
[----:B--2---:R-:W-:Y:S02]  /*87170*/  PRMT R28, RZ, 0x7610, R28 ;  /* 0x00007610ff1c7816 */ /* 0x004fe4000000001c */
[----:B------:R-:W-:-:S04]  /*87180*/  @!P0 LOP3.LUT R2, R3, R2, RZ, 0x3c, !PT ;  /* 0x0000000203028212 */ /* 0x000fc800078e3cff */
[----:B------:R-:W-:-:S05]  /*87190*/  @!P0 LOP3.LUT R3, R3, R2, RZ, 0x3c, !PT ;  /* 0x0000000203038212 */ /* 0x000fca00078e3cff */
[----:B------:R-:W2:Y:S04]  /*871a0*/  @!P0 LDG.E.U8 R28, desc[UR4][R2.64] ;  /* 0x00000004021c8981 */ /* 0x000ea8000c1e1100 */
        /* <DEDUP_REMOVED lines=8> */
[----:B------:R-:W3:Y:S04]  /*87230*/  @!P1 LDG.E.U8 R29, desc[UR4][R2.64] ;  /* 0x00000004021d9981 */ /* 0x000ee8000c1e1100 */
        /* <DEDUP_REMOVED lines=740> */
[----:B------:R-:W3:Y:S04]  /*8a080*/  LDL R2, [R1+0x68dc] ;  /* 0x0068dc0001027983 */ /* 0x000ee80000100800 */
[----:B------:R-:W3:Y:S01]  /*8a090*/  LDL R3, [R1+0x6918] ;  /* 0x0069180001037983 */ /* 0x000ee20000100800 */
[----:B------:R-:W-:-:S02]  /*8a0a0*/  PRMT R26, RZ, 0x7610, R26 ;  /* 0x00007610ff1a7816 */ /* 0x000fc4000000001a */
[----:B---3--:R-:W-:-:S04]  /*8a0b0*/  @!P0 LOP3.LUT R3, R3, R2, RZ, 0x3c, !PT ;  /* 0x0000000203038212 */ /* 0x008fc800078e3cff */
[----:B------:R-:W-:-:S04]  /*8a0c0*/  @!P0 LOP3.LUT R2, R3, R2, RZ, 0x3c, !PT ;  /* 0x0000000203028212 */ /* 0x000fc800078e3cff */
[----:B------:R-:W-:-:S05]  /*8a0d0*/  @!P0 LOP3.LUT R3, R3, R2, RZ, 0x3c, !PT ;  /* 0x0000000203038212 */ /* 0x000fca00078e3cff */
[----:B------:R-:W3:Y:S04]  /*8a0e0*/  @!P0 LDG.E.U8 R26, desc[UR4][R2.64] ;  /* 0x00000004021a8981 */ /* 0x000ee8000c1e1100 */
[----:B---3--:R0:W-:Y:S04]  /*8a0f0*/  STL [R1+0x54], R26 ;  /* 0x0000541a01007387 */ /* 0x0081e80000100800 */
[----:B0-----:R-:W3:Y:S04]  /*8a100*/  LDL.LU R26, [R1+0x74d8] ;  /* 0x0074d800011a7983 */ /* 0x001ee80000300800 */
[----:B------:R-:W2:Y:S04]  /*8a110*/  LDL R2, [R1+0x68ec] ;  /* 0x0068ec0001027983 */ /* 0x000ea80000100800 */
[----:B------:R-:W2:Y:S01]  /*8a120*/  LDL R3, [R1+0x6928] ;  /* 0x0069280001037983 */ /* 0x000ea20000100800 */
[----:B------:R-:W-:-:S02]  /*8a130*/  PRMT R25, RZ, 0x7610, R25 ;  /* 0x00007610ff197816 */ /* 0x000fc40000000019 */
[----:B--2---:R-:W-:-:S04]  /*8a140*/  @!P0 LOP3.LUT R3, R3, R2, RZ, 0x3c, !PT ;  /* 0x0000000203038212 */ /* 0x004fc800078e3cff */
        /* <DEDUP_REMOVED lines=183> */
[----:B---3--:R0:W-:Y:S04]  /*8acc0*/  STL [R1], R0 ;  /* 0x0000000001007387 */ /* 0x0081e80000100800 */
        /* <DEDUP_REMOVED lines=8> */
[----:B------:R-:W4:Y:S04]  /*8ad50*/  LDL R2, [R1+0x6a4c] ;  /* 0x006a4c0001027983 */ /* 0x000f280000100800 */
[----:B------:R-:W4:Y:S01]  /*8ad60*/  LDL R3, [R1+0x6a88] ;  /* 0x006a880001037983 */ /* 0x000f220000100800 */
[----:B------:R-:W-:-:S03]  /*8ad70*/  PRMT R28, RZ, 0x7610, R28 ;  /* 0x00007610ff1c7816 */ /* 0x000fc6000000001c */
[----:B--2---:R0:W-:Y:S04]  /*8ad80*/  STL [R1+0x7444], R29 ;  /* 0x0074441d01007387 */ /* 0x0041e80000100800 */
[----:B0-----:R-:W2:Y:S01]  /*8ad90*/  LDL R29, [R1+0x6a98] ;  /* 0x006a9800011d7983 */ /* 0x001ea20000100800 */
[----:B----4-:R-:W-:-:S04]  /*8ada0*/  @!P0 LOP3.LUT R3, R3, R2, RZ, 0x3c, !PT ;  /* 0x0000000203038212 */ /* 0x010fc800078e3cff */
[----:B------:R-:W-:-:S04]  /*8adb0*/  @!P0 LOP3.LUT R2, R3, R2, RZ, 0x3c, !PT ;  /* 0x0000000203028212 */ /* 0x000fc800078e3cff */
[----:B------:R-:W-:-:S05]  /*8adc0*/  @!P0 LOP3.LUT R3, R3, R2, RZ, 0x3c, !PT ;  /* 0x0000000203038212 */ /* 0x000fca00078e3cff */
[----:B------:R2:W4:Y:S04]  /*8add0*/  @!P0 LDG.E.U8 R28, desc[UR4][R2.64] ;  /* 0x00000004021c8981 */ /* 0x000528000c1e1100 */
[----:B------:R-:W3:Y:S01]  /*8ade0*/  LDL R3, [R1+0x6a5c] ;  /* 0x006a5c0001037983 */ /* 0x000ee20000100800 */
[----:B------:R-:W-:Y:S01]  /*8adf0*/  PRMT R27, RZ, 0x7610, R27 ;  /* 0x00007610ff1b7816 */ /* 0x000fe2000000001b */
[----:B--2---:R-:W-:Y:S02]  /*8ae00*/  @!P0 IMAD.MOV.U32 R2, RZ, RZ, R29 ;  /* 0x000000ffff028224 */ /* 0x004fe400078e001d */
[----:B----4-:R0:W-:Y:S01]  /*8ae10*/  STL [R1+0x7420], R28 ;  /* 0x0074201c01007387 */ /* 0x0101e20000100800 */
[----:B------:R-:W-:-:S03]  /*8ae20*/  PRMT R26, RZ, 0x7610, R26 ;  /* 0x00007610ff1a7816 */ /* 0x000fc6000000001a */
[----:B------:R-:W2:Y:S04]  /*8ae30*/  LDL R29, [R1+0x6a9c] ;  /* 0x006a9c00011d7983 */ /* 0x000ea80000100800 */
[----:B---3--:R1:W3:Y:S04]  /*8ae40*/  @!P0 LDG.E.U8 R27, desc[UR4][R2.64] ;  /* 0x00000004021b8981 */ /* 0x0082e8000c1e1100 */
[----:B0-----:R-:W4:Y:S04]  /*8ae50*/  LDL R28, [R1+0x6ad8] ;  /* 0x006ad800011c7983 */ /* 0x001f280000100800 */
[----:B------:R-:W1:Y:S04]  /*8ae60*/  LDL R2, [R1+0x6a6c] ;  /* 0x006a6c0001027983 */ /* 0x000e680000100800 */
[----:B------:R-:W1:Y:S02]  /*8ae70*/  LDL R3, [R1+0x6aa8] ;  /* 0x006aa80001037983 */ /* 0x000e640000100800 */
[----:B-1----:R-:W-:-:S04]  /*8ae80*/  @!P0 LOP3.LUT R3, R3, R2, RZ, 0x3c, !PT ;  /* 0x0000000203038212 */ /* 0x002fc800078e3cff */
[----:B------:R-:W-:-:S04]  /*8ae90*/  @!P0 LOP3.LUT R2, R3, R2, RZ, 0x3c, !PT ;  /* 0x0000000203028212 */ /* 0x000fc800078e3cff */
[----:B------:R-:W-:-:S05]  /*8aea0*/  @!P0 LOP3.LUT R3, R3, R2, RZ, 0x3c, !PT ;  /* 0x0000000203038212 */ /* 0x000fca00078e3cff */
[----:B------:R-:W2:Y:S04]  /*8aeb0*/  @!P0 LDG.E.U8 R26, desc[UR4][R2.64] ;  /* 0x00000004021a8981 */ /* 0x000ea8000c1e1100 */
[----:B---3--:R0:W-:Y:S04]  /*8aec0*/  STL [R1+0x7414], R27 ;  /* 0x0074141b01007387 */ /* 0x0081e80000100800 */
[----:B------:R-:W3:Y:S04]  /*8aed0*/  LDL R2, [R1+0x6a7c] ;  /* 0x006a7c0001027983 */ /* 0x000ee80000100800 */
[----:B------:R-:W3:Y:S04]  /*8aee0*/  LDL R3, [R1+0x6ab8] ;  /* 0x006ab80001037983 */ /* 0x000ee80000100800 */
[----:B0-----:R-:W4:Y:S04]  /*8aef0*/  LDL R27, [R1+0x6ac8] ;  /* 0x006ac800011b7983 */ /* 0x001f280000100800 */
[----:B--2---:R0:W-:Y:S04]  /*8af00*/  STL [R1+0x746c], R26 ;  /* 0x00746c1a01007387 */ /* 0x0041e80000100800 */
[----:B0-----:R-:W2:Y:S01]  /*8af10*/  LDL R26, [R1+0x6a8c] ;  /* 0x006a8c00011a7983 */ /* 0x001ea20000100800 */
[----:B---3--:R-:W-:-:S02]  /*8af20*/  @!P0 LOP3.LUT R3, R3, R2, RZ, 0x3c, !PT ;  /* 0x0000000203038212 */ /* 0x008fc400078e3cff */
[----:B------:R-:W-:Y:S02]  /*8af30*/  PRMT R25, RZ, 0x7610, R25 ;  /* 0x00007610ff197816 */ /* 0x000fe40000000019 */
[----:B------:R-:W-:-:S04]  /*8af40*/  @!P0 LOP3.LUT R2, R3, R2, RZ, 0x3c, !PT ;  /* 0x0000000203028212 */ /* 0x000fc800078e3cff */
[----:B------:R-:W-:Y:S02]  /*8af50*/  @!P0 LOP3.LUT R3, R3, R2, RZ, 0x3c, !PT ;  /* 0x0000000203038212 */ /* 0x000fe400078e3cff */
[----:B------:R-:W-:-:S03]  /*8af60*/  PRMT R24, RZ, 0x7610, R24 ;  /* 0x00007610ff187816 */ /* 0x000fc60000000018 */
[----:B------:R4:W3:Y:S02]  /*8af70*/  @!P0 LDG.E.U8 R25, desc[UR4][R2.64] ;  /* 0x0000000402198981 */ /* 0x0008e4000c1e1100 */
[----:B----4-:R-:W-:Y:S02]  /*8af80*/  @!P0 IMAD.MOV.U32 R2, RZ, RZ, R27 ;  /* 0x000000ffff028224 */ /* 0x010fe400078e001b */
[----:B--2---:R-:W-:-:S05]  /*8af90*/  @!P0 IMAD.MOV.U32 R3, RZ, RZ, R26 ;  /* 0x000000ffff038224 */ /* 0x004fca00078e001a */
[----:B------:R0:W2:Y:S01]  /*8afa0*/  @!P0 LDG.E.U8 R24, desc[UR4][R2.64] ;  /* 0x0000000402188981 */ /* 0x0000a2000c1e1100 */
[----:B------:R-:W-:Y:S01]  /*8afb0*/  PRMT R23, RZ, 0x7610, R23 ;  /* 0x00007610ff177816 */ /* 0x000fe20000000017 */
[----:B0-----:R-:W-:Y:S02]  /*8afc0*/  @!P0 IMAD.MOV.U32 R2, RZ, RZ, R28 ;  /* 0x000000ffff028224 */ /* 0x001fe400078e001c */
[----:B------:R-:W-:Y:S01]  /*8afd0*/  @!P0 IMAD.MOV.U32 R3, RZ, RZ, R29 ;  /* 0x000000ffff038224 */ /* 0x000fe200078e001d */
[----:B---3--:R0:W-:Y:S04]  /*8afe0*/  STL [R1+0x7448], R25 ;  /* 0x0074481901007387 */ /* 0x0081e80000100800 */
[----:B------:R-:W3:Y:S04]  /*8aff0*/  @!P0 LDG.E.U8 R23, desc[UR4][R2.64] ;  /* 0x0000000402178981 */ /* 0x000ee8000c1e1100 */
[----:B0-----:R-:W4:Y:S04]  /*8b000*/  LDL R25, [R1+0x6ae8] ;  /* 0x006ae80001197983 */ /* 0x001f280000100800 */
[----:B--2---:R0:W-:Y:S01]  /*8b010*/  STL [R1+0x7424], R24 ;  /* 0x0074241801007387 */ /* 0x0041e20000100800 */
[----:B------:R-:W-:-:S03]  /*8b020*/  PRMT R22, RZ, 0x7610, R22 ;  /* 0x00007610ff167816 */ /* 0x000fc60000000016 */
[----:B------:R-:W2:Y:S04]  /*8b030*/  LDL R29, [R1+0x6acc] ;  /* 0x006acc00011d7983 */ /* 0x000ea80000100800 */
[----:B------:R-:W2:Y:S04]  /*8b040*/  LDL R28, [R1+0x6b08] ;  /* 0x006b0800011c7983 */ /* 0x000ea80000100800 */
[----:B------:R-:W2:Y:S04]  /*8b050*/  LDL R27, [R1+0x6adc] ;  /* 0x006adc00011b7983 */ /* 0x000ea80000100800 */
[----:B------:R-:W2:Y:S04]  /*8b060*/  LDL R26, [R1+0x6b18] ;  /* 0x006b1800011a7983 */ /* 0x000ea80000100800 */
[----:B0-----:R-:W2:Y:S04]  /*8b070*/  LDL R24, [R1+0x6aac] ;  /* 0x006aac0001187983 */ /* 0x001ea80000100800 */
[----:B---3--:R0:W-:Y:S01]  /*8b080*/  STL [R1+0x7418], R23 ;  /* 0x0074181701007387 */ /* 0x0081e20000100800 */
[----:B----4-:R-:W-:-:S03]  /*8b090*/  @!P0 IMAD.MOV.U32 R2, RZ, RZ, R25 ;  /* 0x000000ffff028224 */ /* 0x010fc600078e0019 */
[----:B------:R-:W3:Y:S04]  /*8b0a0*/  LDL R25, [R1+0x6aec] ;  /* 0x006aec0001197983 */ /* 0x000ee80000100800 */
[----:B0-----:R-:W4:Y:S01]  /*8b0b0*/  LDL R23, [R1+0x6af8] ;  /* 0x006af80001177983 */ /* 0x001f220000100800 */
[----:B--2---:R-:W-:-:S03]  /*8b0c0*/  @!P0 IMAD.MOV.U32 R3, RZ, RZ, R24 ;  /* 0x000000ffff038224 */ /* 0x004fc600078e0018 */
[----:B------:R-:W2:Y:S04]  /*8b0d0*/  LDL R24, [R1+0x6b28] ;  /* 0x006b280001187983 */ /* 0x000ea80000100800 */
[----:B------:R4:W3:Y:S04]  /*8b0e0*/  @!P0 LDG.E.U8 R22, desc[UR4][R2.64] ;  /* 0x0000000402168981 */ /* 0x0008e8000c1e1100 */
[----:B------:R-:W2:Y:S01]  /*8b0f0*/  LDL R3, [R1+0x6abc] ;  /* 0x006abc0001037983 */ /* 0x000ea20000100800 */
[----:B------:R-:W-:Y:S01]  /*8b100*/  PRMT R21, RZ, 0x7610, R21 ;  /* 0x00007610ff157816 */ /* 0x000fe20000000015 */
[----:B----4-:R-:W-:Y:S01]  /*8b110*/  @!P0 IMAD.MOV.U32 R2, RZ, RZ, R23 ;  /* 0x000000ffff028224 */ /* 0x010fe200078e0017 */
[----:B------:R-:W-:-:S02]  /*8b120*/  PRMT R20, RZ, 0x7610, R20 ;  /* 0x00007610ff147816 */ /* 0x000fc40000000014 */
[----:B------:R-:W-:Y:S02]  /*8b130*/  PRMT R19, RZ, 0x7610, R19 ;  /* 0x00007610ff137816 */ /* 0x000fe40000000013 */
[----:B------:R-:W-:Y:S01]  /*8b140*/  PRMT R18, RZ, 0x7610, R18 ;  /* 0x00007610ff127816 */ /* 0x000fe20000000012 */
[----:B--2---:R0:W2:Y:S02]  /*8b150*/  @!P0 LDG.E.U8 R21, desc[UR4][R2.64] ;  /* 0x0000000402158981 */ /* 0x0040a4000c1e1100 */
[----:B0-----:R-:W-:Y:S02]  /*8b160*/  @!P0 IMAD.MOV.U32 R2, RZ, RZ, R28 ;  /* 0x000000ffff028224 */ /* 0x001fe400078e001c */
[----:B------:R-:W-:-:S05]  /*8b170*/  @!P0 IMAD.MOV.U32 R3, RZ, RZ, R29 ;  /* 0x000000ffff038224 */ /* 0x000fca00078e001d */
[----:B------:R0:W4:Y:S02]  /*8b180*/  @!P0 LDG.E.U8 R20, desc[UR4][R2.64] ;  /* 0x0000000402148981 */ /* 0x000124000c1e1100 */
[----:B0-----:R-:W-:Y:S02]  /*8b190*/  @!P0 IMAD.MOV.U32 R2, RZ, RZ, R26 ;  /* 0x000000ffff028224 */ /* 0x001fe400078e001a */
[----:B------:R-:W-:-:S05]  /*8b1a0*/  @!P0 IMAD.MOV.U32 R3, RZ, RZ, R27 ;  /* 0x000000ffff038224 */ /* 0x000fca00078e001b */
[----:B------:R0:W4:Y:S04]  /*8b1b0*/  @!P0 LDG.E.U8 R19, desc[UR4][R2.64] ;  /* 0x0000000402138981 */ /* 0x000128000c1e1100 */
[----:B---3--:R1:W-:Y:S04]  /*8b1c0*/  STL [R1+0x7470], R22 ;  /* 0x0074701601007387 */ /* 0x0083e80000100800 */
[----:B------:R-:W3:Y:S01]  /*8b1d0*/  LDL R23, [R1+0x6afc] ;  /* 0x006afc0001177983 */ /* 0x000ee20000100800 */
[----:B0-----:R-:W-:Y:S02]  /*8b1e0*/  @!P0 IMAD.MOV.U32 R2, RZ, RZ, R24 ;  /* 0x000000ffff028224 */ /* 0x001fe400078e0018 */
[----:B------:R-:W-:Y:S01]  /*8b1f0*/  @!P0 IMAD.MOV.U32 R3, RZ, RZ, R25 ;  /* 0x000000ffff038224 */ /* 0x000fe200078e0019 */
[----:B-1----:R-:W3:Y:S04]  /*8b200*/  LDL R22, [R1+0x6b38] ;  /* 0x006b380001167983 */ /* 0x002ee80000100800 */
[----:B------:R3:W3:Y:S04]  /*8b210*/  @!P0 LDG.E.U8 R18, desc[UR4][R2.64] ;  /* 0x0000000402128981 */ /* 0x0006e8000c1e1100 */
[----:B--2---:R0:W-:Y:S04]  /*8b220*/  STL [R1+0x744c], R21 ;  /* 0x00744c1501007387 */ /* 0x0041e80000100800 */
[----:B----4-:R1:W-:Y:S04]  /*8b230*/  STL [R1+0x7428], R20 ;  /* 0x0074281401007387 */ /* 0x0103e80000100800 */
[----:B------:R-:W2:Y:S04]  /*8b240*/  LDL R27, [R1+0x6b0c] ;  /* 0x006b0c00011b7983 */ /* 0x000ea80000100800 */
[----:B------:R-:W4:Y:S04]  /*8b250*/  LDL R26, [R1+0x6b48] ;  /* 0x006b4800011a7983 */ /* 0x000f280000100800 */
[----:B------:R4:W-:Y:S04]  /*8b260*/  STL [R1+0x741c], R19 ;  /* 0x00741c1301007387 */ /* 0x0009e80000100800 */
[----:B------:R-:W4:Y:S04]  /*8b270*/  LDL R25, [R1+0x6b1c] ;  /* 0x006b1c0001197983 */ /* 0x000f280000100800 */
[----:B------:R-:W4:Y:S01]  /*8b280*/  LDL R24, [R1+0x6b58] ;  /* 0x006b580001187983 */ /* 0x000f220000100800 */
[----:B---3--:R-:W-:-:S02]  /*8b290*/  @!P0 IMAD.MOV.U32 R3, RZ, RZ, R23 ;  /* 0x000000ffff038224 */ /* 0x008fc400078e0017 */
[----:B------:R-:W-:Y:S01]  /*8b2a0*/  @!P0 IMAD.MOV.U32 R2, RZ, RZ, R22 ;  /* 0x000000ffff028224 */ /* 0x000fe200078e0016 */
[----:B------:R3:W-:Y:S04]  /*8b2b0*/  STL [R1+0x7474], R18 ;  /* 0x0074741201007387 */ /* 0x0007e80000100800 */
[----:B------:R-:W3:Y:S04]  /*8b2c0*/  LDL R23, [R1+0x6b2c] ;  /* 0x006b2c0001177983 */ /* 0x000ee80000100800 */
[----:B------:R-:W3:Y:S01]  /*8b2d0*/  LDL R22, [R1+0x6b68] ;  /* 0x006b680001167983 */ /* 0x000ee20000100800 */
[----:B------:R-:W-:-:S02]  /*8b2e0*/  PRMT R17, RZ, 0x7610, R17 ;  /* 0x00007610ff117816 */ /* 0x000fc40000000011 */
[----:B------:R-:W-:Y:S02]  /*8b2f0*/  PRMT R16, RZ, 0x7610, R16 ;  /* 0x00007610ff107816 */ /* 0x000fe40000000010 */
[----:B------:R-:W-:Y:S02]  /*8b300*/  PRMT R15, RZ, 0x7610, R15 ;  /* 0x00007610ff0f7816 */ /* 0x000fe4000000000f */
[----:B------:R-:W-:Y:S01]  /*8b310*/  PRMT R14, RZ, 0x7610, R14 ;  /* 0x00007610ff0e7816 */ /* 0x000fe2000000000e */
[----:B0-----:R-:W3:Y:S04]  /*8b320*/  LDL R21, [R1+0x6b3c] ;  /* 0x006b3c0001157983 */ /* 0x001ee80000100800 */
[----:B------:R2:W3:Y:S04]  /*8b330*/  @!P0 LDG.E.U8 R17, desc[UR4][R2.64] ;  /* 0x0000000402118981 */ /* 0x0004e8000c1e1100 */
[----:B-1----:R-:W3:Y:S01]  /*8b340*/  LDL R20, [R1+0x6b78] ;  /* 0x006b780001147983 */ /* 0x002ee20000100800 */
[----:B--2---:R-:W-:-:S02]  /*8b350*/  @!P0 IMAD.MOV.U32 R3, RZ, RZ, R27 ;  /* 0x000000ffff038224 */ /* 0x004fc400078e001b */
[----:B----4-:R-:W-:-:S05]  /*8b360*/  @!P0 IMAD.MOV.U32 R2, RZ, RZ, R26 ;  /* 0x000000ffff028224 */ /* 0x010fca00078e001a */
[----:B------:R0:W2:Y:S02]  /*8b370*/  @!P0 LDG.E.U8 R16, desc[UR4][R2.64] ;  /* 0x0000000402108981 */ /* 0x0000a4000c1e1100 */
[----:B0-----:R-:W-:Y:S02]  /*8b380*/  @!P0 IMAD.MOV.U32 R3, RZ, RZ, R25 ;  /* 0x000000ffff038224 */ /* 0x001fe400078e0019 */
[----:B------:R-:W-:-:S05]  /*8b390*/  @!P0 IMAD.MOV.U32 R2, RZ, RZ, R24 ;  /* 0x000000ffff028224 */ /* 0x000fca00078e0018 */
[----:B------:R3:W4:Y:S02]  /*8b3a0*/  @!P0 LDG.E.U8 R15, desc[UR4][R2.64] ;  /* 0x00000004020f8981 */ /* 0x000724000c1e1100 */
[----:B---3--:R-:W-:Y:S02]  /*8b3b0*/  @!P0 IMAD.MOV.U32 R3, RZ, RZ, R23 ;  /* 0x000000ffff038224 */ /* 0x008fe400078e0017 */
[----:B------:R-:W-:-:S05]  /*8b3c0*/  @!P0 IMAD.MOV.U32 R2, RZ, RZ, R22 ;  /* 0x000000ffff028224 */ /* 0x000fca00078e0016 */
[----:B------:R-:W3:Y:S04]  /*8b3d0*/  @!P0 LDG.E.U8 R14, desc[UR4][R2.64] ;  /* 0x00000004020e8981 */ /* 0x000ee8000c1e1100 */
[----:B------:R0:W-:Y:S04]  /*8b3e0*/  STL [R1+0x7450], R17 ;  /* 0x0074501101007387 */ /* 0x0001e80000100800 */
[----:B------:R-:W3:Y:S04]  /*8b3f0*/  LDL R19, [R1+0x6b4c] ;  /* 0x006b4c0001137983 */ /* 0x000ee80000100800 */
[----:B------:R-:W3:Y:S04]  /*8b400*/  LDL R18, [R1+0x6b88] ;  /* 0x006b880001127983 */ /* 0x000ee80000100800 */
[----:B--2---:R1:W-:Y:S04]  /*8b410*/  STL [R1+0x742c], R16 ;  /* 0x00742c1001007387 */ /* 0x0043e80000100800 */
[----:B0-----:R-:W2:Y:S04]  /*8b420*/  LDL R17, [R1+0x6b5c] ;  /* 0x006b5c0001117983 */ /* 0x001ea80000100800 */
[----:B-1----:R-:W2:Y:S04]  /*8b430*/  LDL R16, [R1+0x6b98] ;  /* 0x006b980001107983 */ /* 0x002ea80000100800 */
[----:B----4-:R0:W-:Y:S04]  /*8b440*/  STL [R1+0x7430], R15 ;  /* 0x0074300f01007387 */ /* 0x0101e80000100800 */
[----:B---3--:R1:W-:Y:S04]  /*8b450*/  STL [R1+0x7478], R14 ;  /* 0x0074780e01007387 */ /* 0x0083e80000100800 */
[----:B0-----:R-:W3:Y:S04]  /*8b460*/  LDL R15, [R1+0x6b6c] ;  /* 0x006b6c00010f7983 */ /* 0x001ee80000100800 */
[----:B-1----:R-:W4:Y:S01]  /*8b470*/  LDL R14, [R1+0x6ba8] ;  /* 0x006ba800010e7983 */ /* 0x002f220000100800 */
[----:B------:R-:W-:Y:S01]  /*8b480*/  PRMT R13, RZ, 0x7610, R13 ;  /* 0x00007610ff0d7816 */ /* 0x000fe2000000000d */
[----:B------:R-:W-:-:S02]  /*8b490*/  @!P0 IMAD.MOV.U32 R2, RZ, RZ, R20 ;  /* 0x000000ffff028224 */ /* 0x000fc400078e0014 */
[----:B------:R-:W-:Y:S01]  /*8b4a0*/  @!P0 IMAD.MOV.U32 R3, RZ, RZ, R21 ;  /* 0x000000ffff038224 */ /* 0x000fe200078e0015 */
[----:B------:R-:W-:-:S04]  /*8b4b0*/  PRMT R12, RZ, 0x7610, R12 ;  /* 0x00007610ff0c7816 */ /* 0x000fc8000000000c */
[----:B------:R0:W4:Y:S02]  /*8b4c0*/  @!P0 LDG.E.U8 R13, desc[UR4][R2.64] ;  /* 0x00000004020d8981 */ /* 0x000124000c1e1100 */
[----:B0-----:R-:W-:Y:S02]  /*8b4d0*/  @!P0 IMAD.MOV.U32 R2, RZ, RZ, R18 ;  /* 0x000000ffff028224 */ /* 0x001fe400078e0012 */
[----:B------:R-:W-:-:S05]  /*8b4e0*/  @!P0 IMAD.MOV.U32 R3, RZ, RZ, R19 ;  /* 0x000000ffff038224 */ /* 0x000fca00078e0013 */
[----:B------:R2:W4:Y:S01]  /*8b4f0*/  @!P0 LDG.E.U8 R12, desc[UR4][R2.64] ;  /* 0x00000004020c8981 */ /* 0x000522000c1e1100 */
[----:B------:R-:W-:Y:S02]  /*8b500*/  PRMT R11, RZ, 0x7610, R11 ;  /* 0x00007610ff0b7816 */ /* 0x000fe4000000000b */
[----:B------:R-:W-:Y:S01]  /*8b510*/  PRMT R10, RZ, 0x7610, R10 ;  /* 0x00007610ff0a7816 */ /* 0x000fe2000000000a */
[----:B--2---:R-:W-:Y:S02]  /*8b520*/  @!P0 IMAD.MOV.U32 R3, RZ, RZ, R17 ;  /* 0x000000ffff038224 */ /* 0x004fe400078e0011 */
[----:B------:R-:W-:-:S05]  /*8b530*/  @!P0 IMAD.MOV.U32 R2, RZ, RZ, R16 ;  /* 0x000000ffff028224 */ /* 0x000fca00078e0010 */
[----:B------:R3:W2:Y:S02]  /*8b540*/  @!P0 LDG.E.U8 R11, desc[UR4][R2.64] ;  /* 0x00000004020b8981 */ /* 0x0006a4000c1e1100 */
[----:B---3--:R-:W-:Y:S02]  /*8b550*/  @!P0 IMAD.MOV.U32 R3, RZ, RZ, R15 ;  /* 0x000000ffff038224 */ /* 0x008fe400078e000f */
[----:B----4-:R-:W-:-:S05]  /*8b560*/  @!P0 IMAD.MOV.U32 R2, RZ, RZ, R14 ;  /* 0x000000ffff028224 */ /* 0x010fca00078e000e */
[----:B------:R-:W3:Y:S04]  /*8b570*/  @!P0 LDG.E.U8 R10, desc[UR4][R2.64] ;  /* 0x00000004020a8981 */ /* 0x000ee8000c1e1100 */
[----:B------:R0:W-:Y:S04]  /*8b580*/  STL [R1+0x7454], R13 ;  /* 0x0074540d01007387 */ /* 0x0001e80000100800 */
[----:B------:R-:W4:Y:S04]  /*8b590*/  LDL R21, [R1+0x6b7c] ;  /* 0x006b7c0001157983 */ /* 0x000f280000100800 */
[----:B------:R-:W4:Y:S04]  /*8b5a0*/  LDL R20, [R1+0x6bb8] ;  /* 0x006bb80001147983 */ /* 0x000f280000100800 */
[----:B------:R1:W-:Y:S04]  /*8b5b0*/  STL [R1+0x7434], R12 ;  /* 0x0074340c01007387 */ /* 0x0003e80000100800 */
[----:B------:R-:W4:Y:S04]  /*8b5c0*/  LDL R19, [R1+0x6b8c] ;  /* 0x006b8c0001137983 */ /* 0x000f280000100800 */
[----:B------:R-:W4:Y:S04]  /*8b5d0*/  LDL R18, [R1+0x6bc8] ;  /* 0x006bc80001127983 */ /* 0x000f280000100800 */
[----:B------:R-:W4:Y:S04]  /*8b5e0*/  LDL R17, [R1+0x6b9c] ;  /* 0x006b9c0001117983 */ /* 0x000f280000100800 */
[----:B------:R-:W4:Y:S04]  /*8b5f0*/  LDL R16, [R1+0x6bd8] ;  /* 0x006bd80001107983 */ /* 0x000f280000100800 */
[----:B--2---:R2:W-:Y:S04]  /*8b600*/  STL [R1+0x7438], R11 ;  /* 0x0074380b01007387 */ /* 0x0045e80000100800 */
[----:B------:R-:W4:Y:S04]  /*8b610*/  LDL R15, [R1+0x6bac] ;  /* 0x006bac00010f7983 */ /* 0x000f280000100800 */
[----:B------:R-:W4:Y:S04]  /*8b620*/  LDL R14, [R1+0x6be8] ;  /* 0x006be800010e7983 */ /* 0x000f280000100800 */
[----:B0-----:R-:W4:Y:S04]  /*8b630*/  LDL R13, [R1+0x6bbc] ;  /* 0x006bbc00010d7983 */ /* 0x001f280000100800 */
[----:B-1----:R-:W4:Y:S04]  /*8b640*/  LDL R12, [R1+0x6bf0] ;  /* 0x006bf000010c7983 */ /* 0x002f280000100800 */
[----:B---3--:R0:W-:Y:S04]  /*8b650*/  STL [R1+0x747c], R10 ;  /* 0x00747c0a01007387 */ /* 0x0081e80000100800 */
[----:B--2---:R-:W2:Y:S04]  /*8b660*/  LDL R11, [R1+0x6bcc] ;  /* 0x006bcc00010b7983 */ /* 0x004ea80000100800 */
[----:B0-----:R-:W3:Y:S01]  /*8b670*/  LDL R10, [R1+0x6bf8] ;  /* 0x006bf800010a7983 */ /* 0x001ee20000100800 */
[----:B------:R-:W-:Y:S01]  /*8b680*/  PRMT R9, RZ, 0x7610, R9 ;  /* 0x00007610ff097816 */ /* 0x000fe20000000009 */
[----:B----4-:R-:W-:-:S02]  /*8b690*/  @!P0 IMAD.MOV.U32 R2, RZ, RZ, R20 ;  /* 0x000000ffff028224 */ /* 0x010fc400078e0014 */
[----:B------:R-:W-:Y:S01]  /*8b6a0*/  @!P0 IMAD.MOV.U32 R3, RZ, RZ, R21 ;  /* 0x000000ffff038224 */ /* 0x000fe200078e0015 */
[----:B------:R-:W-:-:S04]  /*8b6b0*/  PRMT R8, RZ, 0x7610, R8 ;  /* 0x00007610ff087816 */ /* 0x000fc80000000008 */
[----:B------:R0:W4:Y:S01]  /*8b6c0*/  @!P0 LDG.E.U8 R9, desc[UR4][R2.64] ;  /* 0x0000000402098981 */ /* 0x000122000c1e1100 */
[----:B------:R-:W-:Y:S01]  /*8b6d0*/  PRMT R7, RZ, 0x7610, R7 ;  /* 0x00007610ff077816 */ /* 0x000fe20000000007 */
[----:B0-----:R-:W-:Y:S02]  /*8b6e0*/  @!P0 IMAD.MOV.U32 R2, RZ, RZ, R18 ;  /* 0x000000ffff028224 */ /* 0x001fe400078e0012 */
[----:B------:R-:W-:-:S05]  /*8b6f0*/  @!P0 IMAD.MOV.U32 R3, RZ, RZ, R19 ;  /* 0x000000ffff038224 */ /* 0x000fca00078e0013 */
[----:B------:R0:W4:Y:S01]  /*8b700*/  @!P0 LDG.E.U8 R8, desc[UR4][R2.64] ;  /* 0x0000000402088981 */ /* 0x000122000c1e1100 */
[----:B------:R-:W-:Y:S01]  /*8b710*/  PRMT R6, RZ, 0x7610, R6 ;  /* 0x00007610ff067816 */ /* 0x000fe20000000006 */
[----:B0-----:R-:W-:Y:S02]  /*8b720*/  @!P0 IMAD.MOV.U32 R2, RZ, RZ, R16 ;  /* 0x000000ffff028224 */ /* 0x001fe400078e0010 */
[----:B------:R-:W-:-:S05]  /*8b730*/  @!P0 IMAD.MOV.U32 R3, RZ, RZ, R17 ;  /* 0x000000ffff038224 */ /* 0x000fca00078e0011 */
[----:B------:R0:W4:Y:S01]  /*8b740*/  @!P0 LDG.E.U8 R7, desc[UR4][R2.64] ;  /* 0x0000000402078981 */ /* 0x000122000c1e1100 */
[----:B------:R-:W-:Y:S02]  /*8b750*/  PRMT R5, RZ, 0x7610, R5 ;  /* 0x00007610ff057816 */ /* 0x000fe40000000005 */
[----:B------:R-:W-:Y:S01]  /*8b760*/  PRMT R4, RZ, 0x7610, R4 ;  /* 0x00007610ff047816 */ /* 0x000fe20000000004 */
[----:B0-----:R-:W-:Y:S02]  /*8b770*/  @!P0 IMAD.MOV.U32 R3, RZ, RZ, R15 ;  /* 0x000000ffff038224 */ /* 0x001fe400078e000f */
[----:B------:R-:W-:-:S05]  /*8b780*/  @!P0 IMAD.MOV.U32 R2, RZ, RZ, R14 ;  /* 0x000000ffff028224 */ /* 0x000fca00078e000e */
[----:B------:R0:W4:Y:S02]  /*8b790*/  @!P0 LDG.E.U8 R6, desc[UR4][R2.64] ;  /* 0x0000000402068981 */ /* 0x000124000c1e1100 */
[----:B0-----:R-:W-:Y:S02]  /*8b7a0*/  @!P0 IMAD.MOV.U32 R2, RZ, RZ, R12 ;  /* 0x000000ffff028224 */ /* 0x001fe400078e000c */
[----:B------:R-:W-:-:S05]  /*8b7b0*/  @!P0 IMAD.MOV.U32 R3, RZ, RZ, R13 ;  /* 0x000000ffff038224 */ /* 0x000fca00078e000d */
[----:B------:R2:W4:Y:S02]  /*8b7c0*/  @!P0 LDG.E.U8 R5, desc[UR4][R2.64] ;  /* 0x0000000402058981 */ /* 0x000524000c1e1100 */
[----:B--2---:R-:W-:Y:S02]  /*8b7d0*/  @!P0 IMAD.MOV.U32 R3, RZ, RZ, R11 ;  /* 0x000000ffff038224 */ /* 0x004fe400078e000b */
[----:B---3--:R-:W-:-:S05]  /*8b7e0*/  @!P0 IMAD.MOV.U32 R2, RZ, RZ, R10 ;  /* 0x000000ffff028224 */ /* 0x008fca00078e000a */
[----:B------:R0:W2:Y:S04]  /*8b7f0*/  @!P0 LDG.E.U8 R4, desc[UR4][R2.64] ;  /* 0x0000000402048981 */ /* 0x0000a8000c1e1100 */
[----:B0-----:R-:W0:Y:S04]  /*8b800*/  LDS.U8 R3, [R0+UR6] ;  /* 0x0000000600037984 */ /* 0x001e280008000000 */
[----:B------:R-:W1:Y:S04]  /*8b810*/  LDS.U8 R2, [R0+UR6+0x208] ;  /* 0x0002080600027984 */ /* 0x000e680008000000 */
[----:B----4-:R-:W-:Y:S04]  /*8b820*/  STL [R1+0x7458], R9 ;  /* 0x0074580901007387 */ /* 0x010fe80000100800 */
[----:B------:R-:W-:Y:S04]  /*8b830*/  STL [R1+0x743c], R8 ;  /* 0x00743c0801007387 */ /* 0x000fe80000100800 */
[----:B------:R-:W-:Y:S04]  /*8b840*/  STL [R1+0x7440], R7 ;  /* 0x0074400701007387 */ /* 0x000fe80000100800 */
[----:B------:R-:W-:Y:S04]  /*8b850*/  STL [R1+0x7468], R6 ;  /* 0x0074680601007387 */ /* 0x000fe80000100800 */
[----:B------:R-:W-:Y:S04]  /*8b860*/  STL [R1+0x745c], R5 ;  /* 0x00745c0501007387 */ /* 0x000fe80000100800 */
[----:B------:R-:W-:Y:S04]  /*8b870*/  LDS.U8 R5, [R0+UR6+0xe188] ;  /* 0x00e1880600057984 */ /* 0x000fe80008000000 */
[----:B--2---:R-:W-:Y:S04]  /*8b880*/  STL [R1+0x7460], R4 ;  /* 0x0074600401007387 */ /* 0x004fe80000100800 */
[----:B0-----:R-:W-:Y:S04]  /*8b890*/  STL [R1+0x7464], R3 ;  /* 0x0074640301007387 */ /* 0x001fe80000100800 */
[----:B-1----:R-:W-:Y:S04]  /*8b8a0*/  STL [R1+0x7480], R2 ;  /* 0x0074800201007387 */ /* 0x002fe80000100800 */
[----:B------:R-:W0:Y:S04]  /*8b8b0*/  LDS.U8 R2, [R0+UR6+0x8] ;  /* 0x0000080600027984 */ /* 0x000e280008000000 */
[----:B------:R-:W1:Y:S04]  /*8b8c0*/  LDS.U8 R4, [R0+UR6+0x200] ;  /* 0x0002000600047984 */ /* 0x000e680008000000 */
[----:B------:R-:W2:Y:S04]  /*8b8d0*/  LDS.U8 R3, [R0+UR6+0x2000] ;  /* 0x0020000600037984 */ /* 0x000ea80008000000 */
[----:B0-----:R-:W-:Y:S04]  /*8b8e0*/  STL [R1+0x7fc], R2 ;  /* 0x0007fc0201007387 */ /* 0x001fe80000100800 */
[----:B------:R-:W0:Y:S04]  /*8b8f0*/  LDS.U8 R2, [R0+UR6+0x2208] ;  /* 0x0022080600027984 */ /* 0x000e280008000000 */
[----:B-1----:R-:W-:Y:S04]  /*8b900*/  STL [R1+0x7f8], R4 ;  /* 0x0007f80401007387 */ /* 0x002fe80000100800 */
[----:B------:R-:W1:Y:S04]  /*8b910*/  LDS.U8 R4, [R0+UR6+0x2008] ;  /* 0x0020080600047984 */ /* 0x000e680008000000 */
[----:B--2---:R-:W-:Y:S04]  /*8b920*/  STL [R1+0x804], R3 ;  /* 0x0008040301007387 */ /* 0x004fe80000100800 */
        /* <DEDUP_REMOVED lines=235> */
[----:B0-----:R0:W-:Y:S04]  /*8c7e0*/  STL [R1+0x7000], R2 ;  /* 0x0070000201007387 */ /* 0x0011e80000100800 */
[----:B-1----:R-:W-:Y:S04]  /*8c7f0*/  STL [R1+0x6ffc], R4 ;  /* 0x006ffc0401007387 */ /* 0x002fe80000100800 */
[----:B------:R-:W1:Y:S04]  /*8c800*/  LDS.U8 R4, [R0+UR6+0xe388] ;  /* 0x00e3880600047984 */ /* 0x000e680008000000 */
[----:B--2---:R-:W-:Y:S04]  /*8c810*/  STL [R1+0x7008], R3 ;  /* 0x0070080301007387 */ /* 0x004fe80000100800 */
[----:B------:R-:W2:Y:S01]  /*8c820*/  LDS.U8 R3, [R0+UR6+0xe380] ;  /* 0x00e3800600037984 */ /* 0x000ea20008000000 */
[----:B0-----:R-:W-:-:S03]  /*8c830*/  LOP3.LUT R2, R0, 0x410, RZ, 0x3c, !PT ;  /* 0x0000041000027812 */ /* 0x001fc600078e3cff */
[----:B-1----:R-:W-:Y:S04]  /*8c840*/  STL [R1+0x7004], R4 ;  /* 0x0070040401007387 */ /* 0x002fe80000100800 */
[----:B------:R-:W0:Y:S04]  /*8c850*/  LDS.U8 R4, [R2+UR6] ;  /* 0x0000000602047984 */ /* 0x000e280008000000 */
[----:B------:R-:W-:Y:S04]  /*8c860*/  STL [R1+0x7010], R5 ;  /* 0x0070100501007387 */ /* 0x000fe80000100800 */
        /* <DEDUP_REMOVED lines=247> */
[----:B--2---:R2:W-:Y:S04]  /*8d7e0*/  STL [R1+0x7200], R3 ;  /* 0x0072000301007387 */ /* 0x0045e80000100800 */
[----:B0-----:R-:W-:Y:S04]  /*8d7f0*/  STL [R1+0x71fc], R4 ;  /* 0x0071fc0401007387 */ /* 0x001fe80000100800 */
[----:B------:R-:W0:Y:S04]  /*8d800*/  LDS.U8 R4, [R2+UR6+0xe388] ;  /* 0x00e3880602047984 */ /* 0x000e280008000000 */
[----:B-1----:R-:W-:Y:S04]  /*8d810*/  STL [R1+0x7208], R5 ;  /* 0x0072080501007387 */ /* 0x002fe80000100800 */
[----:B------:R-:W1:Y:S01]  /*8d820*/  LDS.U8 R5, [R2+UR6+0xe188] ;  /* 0x00e1880602057984 */ /* 0x000e620008000000 */
[----:B--2---:R-:W-:-:S03]  /*8d830*/  LOP3.LUT R3, R0, 0x20, RZ, 0x3c, !PT ;  /* 0x0000002000037812 */ /* 0x004fc600078e3cff */
[----:B------:R-:W2:Y:S04]  /*8d840*/  LDS.U8 R2, [R2+UR6+0xe380] ;  /* 0x00e3800602027984 */ /* 0x000ea80008000000 */
[----:B0-----:R-:W-:Y:S04]  /*8d850*/  STL [R1+0x7204], R4 ;  /* 0x0072040401007387 */ /* 0x001fe80000100800 */
[----:B------:R-:W0:Y:S04]  /*8d860*/  LDS.U8 R4, [R3+UR6] ;  /* 0x0000000603047984 */ /* 0x000e280008000000 */
        /* <DEDUP_REMOVED lines=1280> */
[----:B------:R-:W1:Y:S04]  /*92870*/  LDS.U8 R5, [R3+UR6+0xe188] ;  /* 0x00e1880603057984 */ /* 0x000e680008000000 */
[----:B------:R-:W3:Y:S01]  /*92880*/  LDS.U8 R3, [R3+UR6+0xe380] ;  /* 0x00e3800603037984 */ /* 0x000ee20008000000 */
[----:B--2---:R-:W-:-:S03]  /*92890*/  LOP3.LUT R2, R0, 0x470, RZ, 0x3c, !PT ;  /* 0x0000047000027812 */ /* 0x004fc600078e3cff */
[----:B0-----:R-:W-:Y:S04]  /*928a0*/  STL [R1+0x7064], R4 ;  /* 0x0070640401007387 */ /* 0x001fe80000100800 */
[----:B------:R-:W0:Y:S04]  /*928b0*/  LDS.U8 R4, [R2+UR6] ;  /* 0x0000000602047984 */ /* 0x000e280008000000 */
[----:B-1----:R-:W-:Y:S04]  /*928c0*/  STL [R1+0x7070], R5 ;  /* 0x0070700501007387 */ /* 0x002fe80000100800 */
[----:B------:R-:W1:Y:S04]  /*928d0*/  LDS.U8 R5, [R2+UR6+0x208] ;  /* 0x0002080602057984 */ /* 0x000e680008000000 */
[----:B---3--:R-:W-:Y:S04]  /*928e0*/  STL [R1+0x706c], R3 ;  /* 0x00706c0301007387 */ /* 0x008fe80000100800 */
        /* <DEDUP_REMOVED lines=244> */
[----:B------:R-:W3:Y:S04]  /*93830*/  LDL.LU R26, [R1+0x5ec] ;  /* 0x0005ec00011a7983 */ /* 0x000ee80000300800 */
[----:B--2---:R-:W-:Y:S04]  /*93840*/  STL [R1+0x7260], R3 ;  /* 0x0072600301007387 */ /* 0x004fe80000100800 */
[----:B------:R-:W1:Y:S04]  /*93850*/  LDS.U8 R3, [R2+UR6+0xe180] ;  /* 0x00e1800602037984 */ /* 0x000e680008000000 */
[----:B0-----:R0:W-:Y:S04]  /*93860*/  STL [R1+0x725c], R4 ;  /* 0x00725c0401007387 */ /* 0x0011e80000100800 */
[----:B0-----:R-:W2:Y:S04]  /*93870*/  LDL.LU R4, [R1+0x7f4] ;  /* 0x0007f40001047983 */ /* 0x001ea80000300800 */
[----:B------:R-:W4:Y:S04]  /*93880*/  LDL.LU R5, [R1+0x5fc] ;  /* 0x0005fc0001057983 */ /* 0x000f280000300800 */
[----:B-1----:R-:W-:Y:S04]  /*93890*/  STL [R1+0x7268], R3 ;  /* 0x0072680301007387 */ /* 0x002fe80000100800 */
[----:B------:R-:W0:Y:S04]  /*938a0*/  LDS.U8 R3, [R2+UR6+0xe388] ;  /* 0x00e3880602037984 */ /* 0x000e280008000000 */
        /* <DEDUP_REMOVED lines=12> */
[----:B0-----:R-:W-:Y:S04]  /*93970*/  STL [R1+0x7264], R3 ;  /* 0x0072640301007387 */ /* 0x001fe80000100800 */
        /* <DEDUP_REMOVED lines=8> */
[----:B------:R-:W0:Y:S03]  /*93a00*/  S2R R28, SR_TID.X ;  /* 0x00000000001c7919 */ /* 0x000e260000002100 */
[----:B------:R-:W1:Y:S04]  /*93a10*/  LDS.U8 R3, [R2+UR6+0xe188] ;  /* 0x00e1880602037984 */ /* 0x000e680008000000 */
[----:B------:R-:W1:Y:S01]  /*93a20*/  LDS.U8 R2, [R2+UR6+0xe380] ;  /* 0x00e3800602027984 */ /* 0x000e620008000000 */
[----:B------:R-:W-:Y:S01]  /*93a30*/  BAR.SYNC.DEFER_BLOCKING 0x0 ;  /* 0x0000000000007b1d */ /* 0x000fe20000010000 */
[----:B0-----:R-:W-:-:S05]  /*93a40*/  LOP3.LUT R6, R28, 0x3f, RZ, 0xc0, !PT ;  /* 0x0000003f1c067812 */ /* 0x001fca00078ec0ff */
[----:B------:R-:W4:Y:S04]  /*93a50*/  LDL.LU R28, [R1+0x29c] ;  /* 0x00029c00011c7983 */ /* 0x000f280000300800 */
[----:B------:R-:W4:Y:S04]  /*93a60*/  LDL.LU R25, [R1+0x6ac] ;  /* 0x0006ac0001197983 */ /* 0x000f280000300800 */
[----:B-1----:R-:W-:Y:S04]  /*93a70*/  STL [R1+0x7270], R3 ;  /* 0x0072700301007387 */ /* 0x002fe80000100800 */
[----:B------:R-:W-:Y:S04]  /*93a80*/  STL [R1+0x726c], R2 ;  /* 0x00726c0201007387 */ /* 0x000fe80000100800 */
[----:B---3--:R0:W-:Y:S04]  /*93a90*/  STS.U8 [R6+UR6], R26 ;  /* 0x0000001a06007988 */ /* 0x0081e80008000006 */
[----:B0-----:R-:W3:Y:S04]  /*93aa0*/  LDL.LU R26, [R1+0x2ac] ;  /* 0x0002ac00011a7983 */ /* 0x001ee80000300800 */
        /* <DEDUP_REMOVED lines=25> */
[----:B------:R1:W-:Y:S04]  /*93c40*/  STS.U8 [R6+UR6+0x1800], R25 ;  /* 0x0018001906007988 */ /* 0x0003e80008000006 */
[----:B0-----:R-:W4:Y:S04]  /*93c50*/  LDL.LU R28, [R1+0x6cc] ;  /* 0x0006cc00011c7983 */ /* 0x001f280000300800 */
[----:B------:R-:W4:Y:S04]  /*93c60*/  LDL.LU R2, [R1+0x2cc] ;  /* 0x0002cc0001027983 */ /* 0x000f280000300800 */
[----:B------:R-:W4:Y:S04]  /*93c70*/  LDL.LU R3, [R1+0x6dc] ;  /* 0x0006dc0001037983 */ /* 0x000f280000300800 */
[----:B-1----:R-:W4:Y:S04]  /*93c80*/  LDL.LU R25, [R1+0x2dc] ;  /* 0x0002dc0001197983 */ /* 0x002f280000300800 */
        /* <DEDUP_REMOVED lines=23> */
[----:B0-----:R-:W2:Y:S04]  /*93e00*/  LDL.LU R29, [R1+0x38c] ;  /* 0x00038c00011d7983 */ /* 0x001ea80000300800 */
[----:B----4-:R0:W-:Y:S04]  /*93e10*/  STS.U8 [R6+UR6+0x1a00], R27 ;  /* 0x001a001b06007988 */ /* 0x0101e80008000006 */
[----:B0-----:R-:W4:Y:S04]  /*93e20*/  LDL.LU R27, [R1+0x79c] ;  /* 0x00079c00011b7983 */ /* 0x001f280000300800 */
[----:B------:R0:W-:Y:S04]  /*93e30*/  STS.U8 [R6+UR6+0x1c00], R28 ;  /* 0x001c001c06007988 */ /* 0x0001e80008000006 */
[----:B------:R-:W-:Y:S04]  /*93e40*/  STS.U8 [R6+UR6+0x1c40], R2 ;  /* 0x001c400206007988 */ /* 0x000fe80008000006 */
[----:B------:R-:W-:Y:S04]  /*93e50*/  STS.U8 [R6+UR6+0x1e40], R3 ;  /* 0x001e400306007988 */ /* 0x000fe80008000006 */
[----:B------:R1:W-:Y:S04]  /*93e60*/  STS.U8 [R6+UR6+0x1e00], R25 ;  /* 0x001e001906007988 */ /* 0x0003e80008000006 */
[----:B------:R-:W-:Y:S04]  /*93e70*/  STS.U8 [R6+UR6+0x2000], R4 ;  /* 0x0020000406007988 */ /* 0x000fe80008000006 */
[----:B------:R-:W-:Y:S04]  /*93e80*/  STS.U8 [R6+UR6+0x2040], R5 ;  /* 0x0020400506007988 */ /* 0x000fe80008000006 */
[----:B------:R-:W-:Y:S04]  /*93e90*/  STS.U8 [R6+UR6+0x2240], R7 ;  /* 0x0022400706007988 */ /* 0x000fe80008000006 */
        /* <DEDUP_REMOVED lines=9> */
[----:B-1----:R-:W4:Y:S04]  /*93f30*/  LDL.LU R25, [R1+0x7ac] ;  /* 0x0007ac0001197983 */ /* 0x002f280000300800 */
        /* <DEDUP_REMOVED lines=11> */
[----:B--2---:R0:W-:Y:S04]  /*93ff0*/  STS.U8 [R6+UR6+0x3440], R29 ;  /* 0x0034401d06007988 */ /* 0x0041e80008000006 */
[----:B0-----:R-:W2:Y:S04]  /*94000*/  LDL.LU R29, [R1+0x7bc] ;  /* 0x0007bc00011d7983 */ /* 0x001ea80000300800 */
[----:B----4-:R0:W-:Y:S04]  /*94010*/  STS.U8 [R6+UR6+0x3640], R27 ;  /* 0x0036401b06007988 */ /* 0x0101e80008000006 */
[----:B0-----:R-:W4:Y:S04]  /*94020*/  LDL.LU R27, [R1+0x3bc] ;  /* 0x0003bc00011b7983 */ /* 0x001f280000300800 */
        /* <DEDUP_REMOVED lines=26> */
[----:B---3--:R0:W-:Y:S04]  /*941d0*/  STS.U8 [R6+UR6+0x3840], R26 ;  /* 0x0038401a06007988 */ /* 0x0081e80008000006 */
[----:B0-----:R-:W3:Y:S04]  /*941e0*/  LDL.LU R26, [R1+0x150] ;  /* 0x00015000011a7983 */ /* 0x001ee80000300800 */
[----:B--2---:R0:W-:Y:S04]  /*941f0*/  STS.U8 [R6+UR6+0x3a40], R29 ;  /* 0x003a401d06007988 */ /* 0x0041e80008000006 */
[----:B0-----:R-:W2:Y:S04]  /*94200*/  LDL.LU R29, [R1+0x48c] ;  /* 0x00048c00011d7983 */ /* 0x001ea80000300800 */
[----:B----4-:R0:W-:Y:S04]  /*94210*/  STS.U8 [R6+UR6+0x3a00], R27 ;  /* 0x003a001b06007988 */ /* 0x0101e80008000006 */
[----:B0-----:R-:W4:Y:S04]  /*94220*/  LDL.LU R27, [R1+0x140] ;  /* 0x00014000011b7983 */ /* 0x001f280000300800 */
[----:B------:R-:W-:Y:S04]  /*94230*/  STS.U8 [R6+UR6+0x3c00], R2 ;  /* 0x003c000206007988 */ /* 0x000fe80008000006 */
[----:B------:R-:W-:Y:S04]  /*94240*/  STS.U8 [R6+UR6+0x3c40], R3 ;  /* 0x003c400306007988 */ /* 0x000fe80008000006 */
[----:B------:R0:W-:Y:S04]  /*94250*/  STS.U8 [R6+UR6+0x3e40], R28 ;  /* 0x003e401c06007988 */ /* 0x0001e80008000006 */
        /* <DEDUP_REMOVED lines=22> */
[----:B------:R0:W-:Y:S04]  /*943c0*/  STS.U8 [R6+UR6+0x5200], R25 ;  /* 0x0052001906007988 */ /* 0x0001e80008000006 */
[----:B0-----:R-:W4:Y:S04]  /*943d0*/  LDL.LU R25, [R1+0x4ac] ;  /* 0x0004ac0001197983 */ /* 0x001f280000300800 */
[----:B---3--:R-:W-:Y:S04]  /*943e0*/  STS.U8 [R6+UR6+0x5400], R26 ;  /* 0x0054001a06007988 */ /* 0x008fe80008000006 */
[----:B--2---:R0:W-:Y:S04]  /*943f0*/  STS.U8 [R6+UR6+0x5440], R29 ;  /* 0x0054401d06007988 */ /* 0x0041e80008000006 */
[----:B0-----:R-:W2:Y:S04]  /*94400*/  LDL.LU R29, [R1+0x100] ;  /* 0x00010000011d7983 */ /* 0x001ea80000300800 */
[----:B------:R-:W3:Y:S04]  /*94410*/  LDL.LU R2, [R1+0x4bc] ;  /* 0x0004bc0001027983 */ /* 0x000ee80000300800 */
[----:B------:R-:W3:Y:S04]  /*94420*/  LDL.LU R10, [R1+0xf0] ;  /* 0x0000f000010a7983 */ /* 0x000ee80000300800 */
        /* <DEDUP_REMOVED lines=24> */
[----:B------:R-:W4:Y:S04]  /*945b0*/  LDL.LU R23, [R1] ;  /* 0x0000000001177983 */ /* 0x000f280000300800 */
[----:B0-----:R-:W4:Y:S04]  /*945c0*/  LDL.LU R24, [R1+0x57c] ;  /* 0x00057c0001187983 */ /* 0x001f280000300800 */
[----:B------:R0:W-:Y:S04]  /*945d0*/  STS.U8 [R6+UR6+0x5840], R25 ;  /* 0x0058401906007988 */ /* 0x0001e80008000006 */
[----:B0-----:R-:W4:Y:S04]  /*945e0*/  LDL.LU R25, [R1+0x58c] ;  /* 0x00058c0001197983 */ /* 0x001f280000300800 */
[----:B--2---:R0:W-:Y:S04]  /*945f0*/  STS.U8 [R6+UR6+0x5a40], R29 ;  /* 0x005a401d06007988 */ /* 0x0041e80008000006 */
[----:B---3--:R1:W-:Y:S04]  /*94600*/  STS.U8 [R6+UR6+0x5a00], R2 ;  /* 0x005a000206007988 */ /* 0x0083e80008000006 */
[----:B------:R2:W-:Y:S04]  /*94610*/  STS.U8 [R6+UR6+0x5c00], R10 ;  /* 0x005c000a06007988 */ /* 0x0005e80008000006 */
[----:B0-----:R-:W3:Y:S04]  /*94620*/  LDL.LU R29, [R1+0x59c] ;  /* 0x00059c00011d7983 */ /* 0x001ee80000300800 */
[----:B-1----:R-:W3:Y:S04]  /*94630*/  LDL.LU R2, [R1+0x7480] ;  /* 0x0074800001027983 */ /* 0x002ee80000300800 */
[----:B--2---:R-:W2:Y:S04]  /*94640*/  LDL.LU R10, [R1+0x747c] ;  /* 0x00747c00010a7983 */ /* 0x004ea80000300800 */
[----:B----4-:R0:W-:Y:S04]  /*94650*/  STS.U8 [R6+UR6+0x5c40], R27 ;  /* 0x005c401b06007988 */ /* 0x0101e80008000006 */
[----:B------:R1:W-:Y:S04]  /*94660*/  STS.U8 [R6+UR6+0x5e40], R14 ;  /* 0x005e400e06007988 */ /* 0x0003e80008000006 */
[----:B------:R4:W-:Y:S04]  /*94670*/  STS.U8 [R6+UR6+0x5e00], R18 ;  /* 0x005e001206007988 */ /* 0x0009e80008000006 */
[----:B------:R4:W-:Y:S04]  /*94680*/  STS.U8 [R6+UR6+0x6000], R22 ;  /* 0x0060001606007988 */ /* 0x0009e80008000006 */
[----:B------:R4:W-:Y:S04]  /*94690*/  STS.U8 [R6+UR6+0x6040], R26 ;  /* 0x0060401a06007988 */ /* 0x0009e80008000006 */
[----:B0-----:R-:W2:Y:S04]  /*946a0*/  LDL.LU R27, [R1+0x5ac] ;  /* 0x0005ac00011b7983 */ /* 0x001ea80000300800 */
[----:B-1----:R-:W2:Y:S04]  /*946b0*/  LDL.LU R14, [R1+0x7478] ;  /* 0x00747800010e7983 */ /* 0x002ea80000300800 */
[----:B----4-:R-:W4:Y:S04]  /*946c0*/  LDL.LU R18, [R1+0x7474] ;  /* 0x0074740001127983 */ /* 0x010f280000300800 */
[----:B------:R-:W3:Y:S04]  /*946d0*/  LDL.LU R22, [R1+0x7470] ;  /* 0x0074700001167983 */ /* 0x000ee80000300800 */
        /* <DEDUP_REMOVED lines=22> */
[----:B---3--:R-:W-:Y:S04]  /*94840*/  STS.U8 [R6+UR6+0x7640], R22 ;  /* 0x0076401606007988 */ /* 0x008fe80008000006 */
[----:B------:R0:W-:Y:S04]  /*94850*/  STS.U8 [R6+UR6+0x7600], R29 ;  /* 0x0076001d06007988 */ /* 0x0001e80008000006 */
[----:B0-----:R-:W2:Y:S04]  /*94860*/  LDL.LU R29, [R1+0x5cc] ;  /* 0x0005cc00011d7983 */ /* 0x001ea80000300800 */
[----:B------:R-:W3:Y:S04]  /*94870*/  LDL.LU R23, [R1+0x5dc] ;  /* 0x0005dc0001177983 */ /* 0x000ee80000300800 */
[----:B----4-:R0:W-:Y:S04]  /*94880*/  STS.U8 [R6+UR6+0x7800], R18 ;  /* 0x0078001206007988 */ /* 0x0101e80008000006 */
        /* <DEDUP_REMOVED lines=11> */
[----:B------:R0:W-:Y:S01]  /*94940*/  STS.U8 [R6+UR6+0x7a40], R14 ;  /* 0x007a400e06007988 */ /* 0x0001e20008000006 */
[----:B------:R-:W1:Y:S03]  /*94950*/  S2R R15, SR_TID.X ;  /* 0x00000000000f7919 */ /* 0x000e660000002100 */
        /* <DEDUP_REMOVED lines=13> */
[----:B------:R-:W4:Y:S04]  /*94a30*/  LDL.LU R25, [R1+0x290] ;  /* 0x0002900001197983 */ /* 0x000f280000300800 */
[----:B-1----:R-:W3:Y:S01]  /*94a40*/  LDL.LU R6, [R1+0x7468] ;  /* 0x0074680001067983 */ /* 0x002ee20000300800 */
[----:B------:R-:W-:-:S05]  /*94a50*/  LOP3.LUT R10, R15, 0x3f, RZ, 0xc0, !PT ;  /* 0x0000003f0f0a7812 */ /* 0x000fca00078ec0ff */
[----:B--2---:R0:W-:Y:S04]  /*94a60*/  STS.U8 [R10+UR6+0x7c40], R29 ;  /* 0x007c401d0a007988 */ /* 0x0041e80008000006 */
[----:B0-----:R-:W2:Y:S01]  /*94a70*/  LDL.LU R29, [R1+0x6a0] ;  /* 0x0006a000011d7983 */ /* 0x001ea20000300800 */
[----:B------:R-:W-:-:S03]  /*94a80*/  LOP3.LUT R15, R10, 0x10, RZ, 0x3c, !PT ;  /* 0x000000100a0f7812 */ /* 0x000fc600078e3cff */
[----:B---3--:R-:W-:Y:S04]  /*94a90*/  STS.U8 [R10+UR6+0x7e40], R6 ;  /* 0x007e40060a007988 */ /* 0x008fe80008000006 */
[----:B------:R0:W-:Y:S04]  /*94aa0*/  STS.U8 [R10+UR6+0x7e00], R23 ;  /* 0x007e00170a007988 */ /* 0x0001e80008000006 */
[----:B----4-:R-:W-:Y:S04]  /*94ab0*/  STS.U8 [R15+UR6+0x80], R14 ;  /* 0x0000800e0f007988 */ /* 0x010fe80008000006 */
[----:B------:R-:W-:Y:S04]  /*94ac0*/  STS.U8 [R15+UR6+0xc0], R18 ;  /* 0x0000c0120f007988 */ /* 0x000fe80008000006 */
[----:B------:R-:W-:Y:S04]  /*94ad0*/  STS.U8 [R15+UR6+0x2c0], R22 ;  /* 0x0002c0160f007988 */ /* 0x000fe80008000006 */
[----:B------:R1:W-:Y:S04]  /*94ae0*/  STS.U8 [R15+UR6+0x280], R24 ;  /* 0x000280180f007988 */ /* 0x0003e80008000006 */
[----:B------:R-:W-:Y:S04]  /*94af0*/  STS.U8 [R15+UR6+0x480], R26 ;  /* 0x0004801a0f007988 */ /* 0x000fe80008000006 */
[----:B------:R-:W-:Y:S04]  /*94b00*/  STS.U8 [R15+UR6+0x4c0], R3 ;  /* 0x0004c0030f007988 */ /* 0x000fe80008000006 */
[----:B0-----:R-:W3:Y:S04]  /*94b10*/  LDL.LU R23, [R1+0x2a0] ;  /* 0x0002a00001177983 */ /* 0x001ee80000300800 */
[----:B------:R-:W-:Y:S04]  /*94b20*/  STS.U8 [R15+UR6+0x6c0], R4 ;  /* 0x0006c0040f007988 */ /* 0x000fe80008000006 */
[----:B------:R-:W-:Y:S04]  /*94b30*/  STS.U8 [R15+UR6+0x680], R5 ;  /* 0x000680050f007988 */ /* 0x000fe80008000006 */
[----:B------:R-:W-:Y:S04]  /*94b40*/  STS.U8 [R15+UR6+0x880], R7 ;  /* 0x000880070f007988 */ /* 0x000fe80008000006 */
[----:B-1----:R-:W4:Y:S04]  /*94b50*/  LDL.LU R24, [R1+0x6b0] ;  /* 0x0006b00001187983 */ /* 0x002f280000300800 */
        /* <DEDUP_REMOVED lines=13> */
[----:B------:R-:W4:Y:S04]  /*94c30*/  LDL.LU R6, [R1+0x6c0] ;  /* 0x0006c00001067983 */ /* 0x000f280000300800 */
[----:B------:R1:W-:Y:S04]  /*94c40*/  STS.U8 [R15+UR6+0x14c0], R25 ;  /* 0x0014c0190f007988 */ /* 0x0003e80008000006 */
[----:B0-----:R-:W4:Y:S04]  /*94c50*/  LDL.LU R28, [R1+0x2c0] ;  /* 0x0002c000011c7983 */ /* 0x001f280000300800 */
[----:B------:R-:W4:Y:S04]  /*94c60*/  LDL.LU R10, [R1+0x6d0] ;  /* 0x0006d000010a7983 */ /* 0x000f280000300800 */
[----:B-1----:R-:W4:Y:S04]  /*94c70*/  LDL.LU R25, [R1+0x2d0] ;  /* 0x0002d00001197983 */ /* 0x002f280000300800 */
        /* <DEDUP_REMOVED lines=8> */
[----:B------:R-:W4:Y:S04]  /*94d00*/  LDL.LU R26, [R1+0x300] ;  /* 0x00030000011a7983 */ /* 0x000f280000300800 */
[----:B------:R-:W4:Y:S04]  /*94d10*/  LDL.LU R3, [R1+0x710] ;  /* 0x0007100001037983 */ /* 0x000f280000300800 */
[----:B------:R-:W4:Y:S04]  /*94d20*/  LDL.LU R4, [R1+0x310] ;  /* 0x0003100001047983 */ /* 0x000f280000300800 */
[----:B------:R-:W4:Y:S04]  /*94d30*/  LDL.LU R5, [R1+0x720] ;  /* 0x0007200001057983 */ /* 0x000f280000300800 */
        /* <DEDUP_REMOVED lines=13> */
[----:B------:R-:W-:Y:S04]  /*94e10*/  STS.U8 [R15+UR6+0x1ac0], R6 ;  /* 0x001ac0060f007988 */ /* 0x000fe80008000006 */
[----:B------:R1:W-:Y:S04]  /*94e20*/  STS.U8 [R15+UR6+0x1a80], R28 ;  /* 0x001a801c0f007988 */ /* 0x0003e80008000006 */
[----:B------:R-:W-:Y:S04]  /*94e30*/  STS.U8 [R15+UR6+0x1c80], R10 ;  /* 0x001c800a0f007988 */ /* 0x000fe80008000006 */
[----:B------:R1:W-:Y:S04]  /*94e40*/  STS.U8 [R15+UR6+0x1cc0], R25 ;  /* 0x001cc0190f007988 */ /* 0x0003e80008000006 */
[----:B0-----:R-:W4:Y:S04]  /*94e50*/  LDL.LU R27, [R1+0x380] ;  /* 0x00038000011b7983 */ /* 0x001f280000300800 */
[----:B-1----:R-:W4:Y:S04]  /*94e60*/  LDL.LU R28, [R1+0x790] ;  /* 0x00079000011c7983 */ /* 0x002f280000300800 */
[----:B------:R-:W4:Y:S04]  /*94e70*/  LDL.LU R25, [R1+0x390] ;  /* 0x0003900001197983 */ /* 0x000f280000300800 */
[----:B--2---:R0:W-:Y:S04]  /*94e80*/  STS.U8 [R15+UR6+0x1ec0], R29 ;  /* 0x001ec01d0f007988 */ /* 0x0041e80008000006 */
[----:B0-----:R-:W2:Y:S04]  /*94e90*/  LDL.LU R29, [R1+0x7a0] ;  /* 0x0007a000011d7983 */ /* 0x001ea80000300800 */
[----:B------:R-:W-:Y:S04]  /*94ea0*/  STS.U8 [R15+UR6+0x1e80], R14 ;  /* 0x001e800e0f007988 */ /* 0x000fe80008000006 */
[----:B------:R-:W-:Y:S04]  /*94eb0*/  STS.U8 [R15+UR6+0x2080], R18 ;  /* 0x002080120f007988 */ /* 0x000fe80008000006 */
[----:B------:R-:W-:Y:S04]  /*94ec0*/  STS.U8 [R15+UR6+0x20c0], R22 ;  /* 0x0020c0160f007988 */ /* 0x000fe80008000006 */
[----:B---3--:R0:W-:Y:S04]  /*94ed0*/  STS.U8 [R15+UR6+0x22c0], R23 ;  /* 0x0022c0170f007988 */ /* 0x0081e80008000006 */
[----:B----4-:R-:W-:Y:S04]  /*94ee0*/  STS.U8 [R15+UR6+0x2280], R26 ;  /* 0x0022801a0f007988 */ /* 0x010fe80008000006 */
        /* <DEDUP_REMOVED lines=15> */
[----:B-1----:R-:W4:Y:S04]  /*94fe0*/  LDL.LU R24, [R1+0x7b0] ;  /* 0x0007b00001187983 */ /* 0x002f280000300800 */
[----:B------:R-:W-:Y:S04]  /*94ff0*/  STS.U8 [R15+UR6+0x32c0], R21 ;  /* 0x0032c0150f007988 */ /* 0x000fe80008000006 */
[----:B------:R-:W4:Y:S04]  /*95000*/  LDL.LU R6, [R1+0x3b0] ;  /* 0x0003b00001067983 */ /* 0x000f280000300800 */
[----:B------:R0:W-:Y:S04]  /*95010*/  STS.U8 [R15+UR6+0x3280], R27 ;  /* 0x0032801b0f007988 */ /* 0x0001e80008000006 */
[----:B------:R1:W-:Y:S04]  /*95020*/  STS.U8 [R15+UR6+0x3480], R28 ;  /* 0x0034801c0f007988 */ /* 0x0003e80008000006 */
[----:B------:R1:W-:Y:S04]  /*95030*/  STS.U8 [R15+UR6+0x34c0], R25 ;  /* 0x0034c0190f007988 */ /* 0x0003e80008000006 */
[----:B0-----:R-:W4:Y:S04]  /*95040*/  LDL.LU R27, [R1+0x7c0] ;  /* 0x0007c000011b7983 */ /* 0x001f280000300800 */
[----:B------:R-:W4:Y:S04]  /*95050*/  LDL.LU R10, [R1+0x3c0] ;  /* 0x0003c000010a7983 */ /* 0x000f280000300800 */
[----:B-1----:R-:W4:Y:S04]  /*95060*/  LDL.LU R28, [R1+0x7d0] ;  /* 0x0007d000011c7983 */ /* 0x002f280000300800 */
[----:B------:R-:W4:Y:S04]  /*95070*/  LDL.LU R25, [R1+0x3d0] ;  /* 0x0003d00001197983 */ /* 0x000f280000300800 */
        /* <DEDUP_REMOVED lines=20> */
[----:B---3--:R0:W-:Y:S04]  /*951c0*/  STS.U8 [R15+UR6+0x3680], R23 ;  /* 0x003680170f007988 */ /* 0x0081e80008000006 */
[----:B----4-:R1:W-:Y:S04]  /*951d0*/  STS.U8 [R15+UR6+0x3880], R24 ;  /* 0x003880180f007988 */ /* 0x0103e80008000006 */
[----:B------:R-:W-:Y:S04]  /*951e0*/  STS.U8 [R15+UR6+0x38c0], R6 ;  /* 0x0038c0060f007988 */ /* 0x000fe80008000006 */
[----:B0-----:R-:W3:Y:S04]  /*951f0*/  LDL.LU R23, [R1+0x470] ;  /* 0x0004700001177983 */ /* 0x001ee80000300800 */
[----:B-1----:R-:W4:Y:S04]  /*95200*/  LDL.LU R24, [R1+0x15c] ;  /* 0x00015c0001187983 */ /* 0x002f280000300800 */
[----:B------:R0:W-:Y:S04]  /*95210*/  STS.U8 [R15+UR6+0x3ac0], R27 ;  /* 0x003ac01b0f007988 */ /* 0x0001e80008000006 */
[----:B------:R-:W-:Y:S04]  /*95220*/  STS.U8 [R15+UR6+0x3a80], R10 ;  /* 0x003a800a0f007988 */ /* 0x000fe80008000006 */
[----:B------:R1:W-:Y:S04]  /*95230*/  STS.U8 [R15+UR6+0x3c80], R28 ;  /* 0x003c801c0f007988 */ /* 0x0003e80008000006 */
[----:B------:R1:W-:Y:S04]  /*95240*/  STS.U8 [R15+UR6+0x3cc0], R25 ;  /* 0x003cc0190f007988 */ /* 0x0003e80008000006 */
[----:B0-----:R-:W4:Y:S04]  /*95250*/  LDL.LU R27, [R1+0x480] ;  /* 0x00048000011b7983 */ /* 0x001f280000300800 */
[----:B-1----:R-:W4:Y:S04]  /*95260*/  LDL.LU R28, [R1+0x14c] ;  /* 0x00014c00011c7983 */ /* 0x002f280000300800 */
[----:B------:R-:W-:Y:S04]  /*95270*/  STS.U8 [R15+UR6+0x3ec0], R14 ;  /* 0x003ec00e0f007988 */ /* 0x000fe80008000006 */
[----:B------:R-:W-:Y:S04]  /*95280*/  STS.U8 [R15+UR6+0x3e80], R18 ;  /* 0x003e80120f007988 */ /* 0x000fe80008000006 */
[----:B------:R-:W-:Y:S04]  /*95290*/  STS.U8 [R15+UR6+0x4080], R22 ;  /* 0x004080160f007988 */ /* 0x000fe80008000006 */
[----:B------:R-:W4:Y:S04]  /*952a0*/  LDL.LU R25, [R1+0x490] ;  /* 0x0004900001197983 */ /* 0x000f280000300800 */
[----:B--2---:R0:W-:Y:S04]  /*952b0*/  STS.U8 [R15+UR6+0x40c0], R29 ;  /* 0x0040c01d0f007988 */ /* 0x0041e80008000006 */
[----:B0-----:R-:W2:Y:S04]  /*952c0*/  LDL.LU R29, [R1+0x12c] ;  /* 0x00012c00011d7983 */ /* 0x001ea80000300800 */
        /* <DEDUP_REMOVED lines=16> */
[----:B------:R-:W2:Y:S04]  /*953d0*/  LDL.LU R3, [R1+0x10c] ;  /* 0x00010c0001037983 */ /* 0x000ea80000300800 */
[----:B---3--:R-:W-:Y:S04]  /*953e0*/  STS.U8 [R15+UR6+0x50c0], R23 ;  /* 0x0050c0170f007988 */ /* 0x008fe80008000006 */
[----:B----4-:R0:W-:Y:S04]  /*953f0*/  STS.U8 [R15+UR6+0x52c0], R24 ;  /* 0x0052c0180f007988 */ /* 0x0101e80008000006 */
[----:B0-----:R-:W3:Y:S04]  /*95400*/  LDL.LU R24, [R1+0x4b0] ;  /* 0x0004b00001187983 */ /* 0x001ee80000300800 */
[----:B------:R-:W4:Y:S04]  /*95410*/  LDL.LU R4, [R1+0xfc] ;  /* 0x0000fc0001047983 */ /* 0x000f280000300800 */
[----:B------:R0:W-:Y:S04]  /*95420*/  STS.U8 [R15+UR6+0x5280], R27 ;  /* 0x0052801b0f007988 */ /* 0x0001e80008000006 */
[----:B------:R1:W-:Y:S04]  /*95430*/  STS.U8 [R15+UR6+0x5480], R28 ;  /* 0x0054801c0f007988 */ /* 0x0003e80008000006 */
[----:B0-----:R-:W4:Y:S04]  /*95440*/  LDL.LU R27, [R1+0x4c0] ;  /* 0x0004c000011b7983 */ /* 0x001f280000300800 */
[----:B-1----:R-:W4:Y:S04]  /*95450*/  LDL.LU R28, [R1+0xec] ;  /* 0x0000ec00011c7983 */ /* 0x002f280000300800 */
        /* <DEDUP_REMOVED lines=27> */
[----:B----4-:R1:W-:Y:S04]  /*95610*/  STS.U8 [R15+UR6+0x5ac0], R4 ;  /* 0x005ac0040f007988 */ /* 0x0103e80008000006 */
[----:B0-----:R-:W3:Y:S04]  /*95620*/  LDL.LU R24, [R1+0x580] ;  /* 0x0005800001187983 */ /* 0x001ee80000300800 */
[----:B-1----:R-:W4:Y:S04]  /*95630*/  LDL.LU R4, [R1+0x7460] ;  /* 0x0074600001047983 */ /* 0x002f280000300800 */
[----:B------:R0:W-:Y:S04]  /*95640*/  STS.U8 [R15+UR6+0x5a80], R27 ;  /* 0x005a801b0f007988 */ /* 0x0001e80008000006 */
        /* <DEDUP_REMOVED lines=11> */
[----:B------:R0:W-:Y:S04]  /*95700*/  STS.U8 [R15+UR6+0x60c0], R17 ;  /* 0x0060c0110f007988 */ /* 0x0001e80008000006 */
[----:B------:R1:W-:Y:S04]  /*95710*/  STS.U8 [R15+UR6+0x62c0], R21 ;  /* 0x0062c0150f007988 */ /* 0x0003e80008000006 */
        /* <DEDUP_REMOVED lines=20> */
[----:B0-----:R-:W4:Y:S04]  /*95860*/  LDL.LU R12, [R1+0x5d0] ;  /* 0x0005d000010c7983 */ /* 0x001f280000300800 */
[----:B--2---:R-:W-:Y:S04]  /*95870*/  STS.U8 [R15+UR6+0x72c0], R29 ;  /* 0x0072c01d0f007988 */ /* 0x004fe80008000006 */
[----:B---3--:R0:W-:Y:S04]  /*95880*/  STS.U8 [R15+UR6+0x7280], R24 ;  /* 0x007280180f007988 */ /* 0x0081e80008000006 */
[----:B----4-:R-:W-:Y:S04]  /*95890*/  STS.U8 [R15+UR6+0x7480], R25 ;  /* 0x007480190f007988 */ /* 0x010fe80008000006 */
[----:B------:R1:W-:Y:S04]  /*958a0*/  STS.U8 [R15+UR6+0x74c0], R27 ;  /* 0x0074c01b0f007988 */ /* 0x0003e80008000006 */
[----:B------:R-:W-:Y:S04]  /*958b0*/  STS.U8 [R15+UR6+0x76c0], R21 ;  /* 0x0076c0150f007988 */ /* 0x000fe80008000006 */
[----:B------:R2:W-:Y:S04]  /*958c0*/  STS.U8 [R15+UR6+0x7680], R28 ;  /* 0x0076801c0f007988 */ /* 0x0005e80008000006 */
[----:B------:R3:W-:Y:S04]  /*958d0*/  STS.U8 [R15+UR6+0x7880], R17 ;  /* 0x007880110f007988 */ /* 0x0007e80008000006 */
[----:B0-----:R-:W4:Y:S04]  /*958e0*/  LDL.LU R24, [R1+0x5e0] ;  /* 0x0005e00001187983 */ /* 0x001f280000300800 */
[----:B-1----:R-:W4:Y:S04]  /*958f0*/  LDL.LU R27, [R1+0x1f0] ;  /* 0x0001f000011b7983 */ /* 0x002f280000300800 */
[----:B--2---:R-:W2:Y:S04]  /*95900*/  LDL.LU R28, [R1+0x604] ;  /* 0x00060400011c7983 */ /* 0x004ea80000300800 */
[----:B---3--:R-:W3:Y:S04]  /*95910*/  LDL.LU R17, [R1+0x5f4] ;  /* 0x0005f40001117983 */ /* 0x008ee80000300800 */
[----:B------:R-:W-:Y:S04]  /*95920*/  STS.U8 [R15+UR6+0x78c0], R20 ;  /* 0x0078c0140f007988 */ /* 0x000fe80008000006 */
[----:B------:R-:W-:Y:S04]  /*95930*/  STS.U8 [R15+UR6+0x7ac0], R13 ;  /* 0x007ac00d0f007988 */ /* 0x000fe80008000006 */
[----:B------:R0:W-:Y:S04]  /*95940*/  STS.U8 [R15+UR6+0x7a80], R23 ;  /* 0x007a80170f007988 */ /* 0x0001e80008000006 */
        /* <DEDUP_REMOVED lines=9> */
[----:B0-----:R-:W0:Y:S03]  /*959e0*/  S2R R23, SR_TID.X ;  /* 0x0000000000177919 */ /* 0x001e260000002100 */
[----:B------:R-:W2:Y:S04]  /*959f0*/  LDL.LU R20, [R1+0x654] ;  /* 0x0006540001147983 */ /* 0x000ea80000300800 */
[----:B------:R-:W2:Y:S04]  /*95a00*/  LDL.LU R26, [R1+0x254] ;  /* 0x00025400011a7983 */ /* 0x000ea80000300800 */
[----:B------:R-:W-:Y:S04]  /*95a10*/  STS.U8 [R15+UR6+0x7c80], R9 ;  /* 0x007c80090f007988 */ /* 0x000fe80008000006 */
[----:B------:R-:W2:Y:S04]  /*95a20*/  LDL.LU R7, [R1+0x664] ;  /* 0x0006640001077983 */ /* 0x000ea80000300800 */
[----:B------:R1:W-:Y:S04]  /*95a30*/  STS.U8 [R15+UR6+0x7cc0], R12 ;  /* 0x007cc00c0f007988 */ /* 0x0003e80008000006 */
[----:B------:R-:W2:Y:S04]  /*95a40*/  LDL.LU R8, [R1+0x264] ;  /* 0x0002640001087983 */ /* 0x000ea80000300800 */
[----:B------:R1:W-:Y:S04]  /*95a50*/  STS.U8 [R15+UR6+0x7ec0], R5 ;  /* 0x007ec0050f007988 */ /* 0x0003e80008000006 */
[----:B------:R-:W2:Y:S01]  /*95a60*/  LDL.LU R11, [R1+0x674] ;  /* 0x00067400010b7983 */ /* 0x000ea20000300800 */
[----:B0-----:R-:W-:-:S03]  /*95a70*/  LOP3.LUT R25, R23, 0x3f, RZ, 0xc0, !PT ;  /* 0x0000003f17197812 */ /* 0x001fc600078ec0ff */
[----:B------:R-:W2:Y:S04]  /*95a80*/  LDL.LU R23, [R1+0x274] ;  /* 0x0002740001177983 */ /* 0x000ea80000300800 */
[----:B-1----:R-:W2:Y:S01]  /*95a90*/  LDL.LU R12, [R1+0x684] ;  /* 0x00068400010c7983 */ /* 0x002ea20000300800 */
[----:B------:R-:W-:-:S03]  /*95aa0*/  LOP3.LUT R5, R25, 0x20, RZ, 0x3c, !PT ;  /* 0x0000002019057812 */ /* 0x000fc600078e3cff */
[----:B----4-:R0:W-:Y:S04]  /*95ab0*/  STS.U8 [R15+UR6+0x7e80], R24 ;  /* 0x007e80180f007988 */ /* 0x0101e80008000006 */
[----:B---3--:R-:W-:Y:S04]  /*95ac0*/  STS.U8 [R5+UR6+0x100], R17 ;  /* 0x0001001105007988 */ /* 0x008fe80008000006 */
[----:B------:R1:W-:Y:S04]  /*95ad0*/  STS.U8 [R5+UR6+0x140], R27 ;  /* 0x0001401b05007988 */ /* 0x0003e80008000006 */
[----:B0-----:R-:W3:Y:S04]  /*95ae0*/  LDL.LU R15, [R1+0x284] ;  /* 0x00028400010f7983 */ /* 0x001ee80000300800 */
[----:B------:R-:W4:Y:S04]  /*95af0*/  LDL.LU R24, [R1+0x694] ;  /* 0x0006940001187983 */ /* 0x000f280000300800 */
[----:B--2---:R0:W-:Y:S04]  /*95b00*/  STS.U8 [R5+UR6+0x340], R28 ;  /* 0x0003401c05007988 */ /* 0x0041e80008000006 */
[----:B-1----:R-:W2:Y:S04]  /*95b10*/  LDL.LU R27, [R1+0x294] ;  /* 0x00029400011b7983 */ /* 0x002ea80000300800 */
[----:B0-----:R-:W2:Y:S04]  /*95b20*/  LDL.LU R28, [R1+0x6a4] ;  /* 0x0006a400011c7983 */ /* 0x001ea80000300800 */
[----:B------:R-:W-:Y:S04]  /*95b30*/  STS.U8 [R5+UR6+0x300], R21 ;  /* 0x0003001505007988 */ /* 0x000fe80008000006 */
[----:B------:R-:W-:Y:S04]  /*95b40*/  STS.U8 [R5+UR6+0x500], R29 ;  /* 0x0005001d05007988 */ /* 0x000fe80008000006 */
[----:B------:R0:W-:Y:S04]  /*95b50*/  STS.U8 [R5+UR6+0x540], R16 ;  /* 0x0005401005007988 */ /* 0x0001e80008000006 */
[----:B------:R-:W-:Y:S04]  /*95b60*/  STS.U8 [R5+UR6+0x740], R6 ;  /* 0x0007400605007988 */ /* 0x000fe80008000006 */
[----:B------:R-:W-:Y:S04]  /*95b70*/  STS.U8 [R5+UR6+0x700], R10 ;  /* 0x0007000a05007988 */ /* 0x000fe80008000006 */
[----:B------:R1:W-:Y:S04]  /*95b80*/  STS.U8 [R5+UR6+0x900], R19 ;  /* 0x0009001305007988 */ /* 0x0003e80008000006 */
[----:B------:R-:W-:Y:S04]  /*95b90*/  STS.U8 [R5+UR6+0x940], R14 ;  /* 0x0009400e05007988 */ /* 0x000fe80008000006 */
[----:B------:R-:W-:Y:S04]  /*95ba0*/  STS.U8 [R5+UR6+0xb40], R18 ;  /* 0x000b401205007988 */ /* 0x000fe80008000006 */
[----:B------:R-:W-:Y:S04]  /*95bb0*/  STS.U8 [R5+UR6+0xb00], R22 ;  /* 0x000b001605007988 */ /* 0x000fe80008000006 */
[----:B------:R1:W-:Y:S04]  /*95bc0*/  STS.U8 [R5+UR6+0xd00], R20 ;  /* 0x000d001405007988 */ /* 0x0003e80008000006 */
[----:B------:R-:W-:Y:S04]  /*95bd0*/  STS.U8 [R5+UR6+0xd40], R26 ;  /* 0x000d401a05007988 */ /* 0x000fe80008000006 */
[----:B0-----:R-:W2:Y:S04]  /*95be0*/  LDL.LU R16, [R1+0x2a4] ;  /* 0x0002a40001107983 */ /* 0x001ea80000300800 */
[----:B-1----:R-:W2:Y:S04]  /*95bf0*/  LDL.LU R19, [R1+0x6b4] ;  /* 0x0006b40001137983 */ /* 0x002ea80000300800 */
[----:B------:R-:W-:Y:S04]  /*95c00*/  STS.U8 [R5+UR6+0xf40], R7 ;  /* 0x000f400705007988 */ /* 0x000fe80008000006 */
[----:B------:R0:W-:Y:S04]  /*95c10*/  STS.U8 [R5+UR6+0xf00], R8 ;  /* 0x000f000805007988 */ /* 0x0001e80008000006 */
[----:B------:R1:W-:Y:S04]  /*95c20*/  STS.U8 [R5+UR6+0x1100], R11 ;  /* 0x0011000b05007988 */ /* 0x0003e80008000006 */
[----:B------:R-:W2:Y:S04]  /*95c30*/  LDL.LU R20, [R1+0x2b4] ;  /* 0x0002b40001147983 */ /* 0x000ea80000300800 */
[----:B------:R-:W2:Y:S04]  /*95c40*/  LDL.LU R9, [R1+0x6c4] ;  /* 0x0006c40001097983 */ /* 0x000ea80000300800 */
[----:B------:R-:W2:Y:S04]  /*95c50*/  LDL.LU R13, [R1+0x2c4] ;  /* 0x0002c400010d7983 */ /* 0x000ea80000300800 */
[----:B0-----:R-:W2:Y:S04]  /*95c60*/  LDL.LU R8, [R1+0x6d4] ;  /* 0x0006d40001087983 */ /* 0x001ea80000300800 */
[----:B-1----:R-:W2:Y:S04]  /*95c70*/  LDL.LU R11, [R1+0x2d4] ;  /* 0x0002d400010b7983 */ /* 0x002ea80000300800 */
[----:B------:R0:W-:Y:S04]  /*95c80*/  STS.U8 [R5+UR6+0x1140], R23 ;  /* 0x0011401705007988 */ /* 0x0001e80008000006 */
[----:B------:R-:W-:Y:S04]  /*95c90*/  STS.U8 [R5+UR6+0x1340], R12 ;  /* 0x0013400c05007988 */ /* 0x000fe80008000006 */
[----:B0-----:R-:W2:Y:S04]  /*95ca0*/  LDL.LU R23, [R1+0x6e4] ;  /* 0x0006e40001177983 */ /* 0x001ea80000300800 */
[----:B------:R-:W2:Y:S04]  /*95cb0*/  LDL.LU R17, [R1+0x2e4] ;  /* 0x0002e40001117983 */ /* 0x000ea80000300800 */
[----:B---3--:R-:W-:Y:S04]  /*95cc0*/  STS.U8 [R5+UR6+0x1300], R15 ;  /* 0x0013000f05007988 */ /* 0x008fe80008000006 */
[----:B----4-:R0:W-:Y:S04]  /*95cd0*/  STS.U8 [R5+UR6+0x1500], R24 ;  /* 0x0015001805007988 */ /* 0x0101e80008000006 */
[----:B--2---:R1:W-:Y:S04]  /*95ce0*/  STS.U8 [R5+UR6+0x1540], R27 ;  /* 0x0015401b05007988 */ /* 0x0043e80008000006 */
[----:B0-----:R-:W2:Y:S04]  /*95cf0*/  LDL.LU R24, [R1+0x6f4] ;  /* 0x0006f40001187983 */ /* 0x001ea80000300800 */
[----:B------:R0:W-:Y:S04]  /*95d00*/  STS.U8 [R5+UR6+0x1740], R28 ;  /* 0x0017401c05007988 */ /* 0x0001e80008000006 */
[----:B-1----:R-:W3:Y:S04]  /*95d10*/  LDL.LU R27, [R1+0x2f4] ;  /* 0x0002f400011b7983 */ /* 0x002ee80000300800 */
[----:B------:R-:W4:Y:S04]  /*95d20*/  LDL.LU R21, [R1+0x704] ;  /* 0x0007040001157983 */ /* 0x000f280000300800 */
[----:B------:R-:W4:Y:S04]  /*95d30*/  LDL.LU R29, [R1+0x304] ;  /* 0x00030400011d7983 */ /* 0x000f280000300800 */
[----:B0-----:R-:W4:Y:S04]  /*95d40*/  LDL.LU R28, [R1+0x714] ;  /* 0x00071400011c7983 */ /* 0x001f280000300800 */
        /* <DEDUP_REMOVED lines=8> */
[----:B------:R-:W4:Y:S04]  /*95dd0*/  LDL.LU R15, [R1+0x344] ;  /* 0x00034400010f7983 */ /* 0x000f280000300800 */
[----:B------:R1:W-:Y:S04]  /*95de0*/  STS.U8 [R5+UR6+0x1940], R20 ;  /* 0x0019401405007988 */ /* 0x0003e80008000006 */
[----:B------:R-:W4:Y:S04]  /*95df0*/  LDL.LU R26, [R1+0x754] ;  /* 0x00075400011a7983 */ /* 0x000f280000300800 */
[----:B------:R-:W4:Y:S04]  /*95e00*/  LDL.LU R7, [R1+0x354] ;  /* 0x0003540001077983 */ /* 0x000f280000300800 */
[----:B------:R-:W-:Y:S04]  /*95e10*/  STS.U8 [R5+UR6+0x1b40], R9 ;  /* 0x001b400905007988 */ /* 0x000fe80008000006 */
[----:B------:R-:W-:Y:S04]  /*95e20*/  STS.U8 [R5+UR6+0x1b00], R13 ;  /* 0x001b000d05007988 */ /* 0x000fe80008000006 */
[----:B0-----:R-:W4:Y:S04]  /*95e30*/  LDL.LU R16, [R1+0x764] ;  /* 0x0007640001107983 */ /* 0x001f280000300800 */
[----:B-1----:R-:W4:Y:S04]  /*95e40*/  LDL.LU R19, [R1+0x364] ;  /* 0x0003640001137983 */ /* 0x002f280000300800 */
[----:B------:R0:W-:Y:S04]  /*95e50*/  STS.U8 [R5+UR6+0x1d00], R8 ;  /* 0x001d000805007988 */ /* 0x0001e80008000006 */
[----:B------:R-:W4:Y:S04]  /*95e60*/  LDL.LU R20, [R1+0x774] ;  /* 0x0007740001147983 */ /* 0x000f280000300800 */
[----:B------:R1:W-:Y:S04]  /*95e70*/  STS.U8 [R5+UR6+0x1d40], R11 ;  /* 0x001d400b05007988 */ /* 0x0003e80008000006 */
[----:B0-----:R-:W4:Y:S04]  /*95e80*/  LDL.LU R8, [R1+0x374] ;  /* 0x0003740001087983 */ /* 0x001f280000300800 */
[----:B------:R0:W-:Y:S04]  /*95e90*/  STS.U8 [R5+UR6+0x1f40], R23 ;  /* 0x001f401705007988 */ /* 0x0001e80008000006 */
[----:B-1----:R-:W4:Y:S04]  /*95ea0*/  LDL.LU R11, [R1+0x784] ;  /* 0x00078400010b7983 */ /* 0x002f280000300800 */
[----:B------:R-:W-:Y:S04]  /*95eb0*/  STS.U8 [R5+UR6+0x1f00], R17 ;  /* 0x001f001105007988 */ /* 0x000fe80008000006 */
[----:B0-----:R-:W4:Y:S04]  /*95ec0*/  LDL.LU R23, [R1+0x384] ;  /* 0x0003840001177983 */ /* 0x001f280000300800 */
[----:B--2---:R0:W-:Y:S04]  /*95ed0*/  STS.U8 [R5+UR6+0x2100], R24 ;  /* 0x0021001805007988 */ /* 0x0041e80008000006 */
[----:B---3--:R1:W-:Y:S04]  /*95ee0*/  STS.U8 [R5+UR6+0x2140], R27 ;  /* 0x0021401b05007988 */ /* 0x0083e80008000006 */
[----:B----4-:R-:W-:Y:S04]  /*95ef0*/  STS.U8 [R5+UR6+0x2340], R21 ;  /* 0x0023401505007988 */ /* 0x010fe80008000006 */
[----:B0-----:R-:W2:Y:S04]  /*95f00*/  LDL.LU R24, [R1+0x794] ;  /* 0x0007940001187983 */ /* 0x001ea80000300800 */
[----:B------:R-:W-:Y:S04]  /*95f10*/  STS.U8 [R5+UR6+0x2300], R29 ;  /* 0x0023001d05007988 */ /* 0x000fe80008000006 */
[----:B------:R0:W-:Y:S04]  /*95f20*/  STS.U8 [R5+UR6+0x2500], R28 ;  /* 0x0025001c05007988 */ /* 0x0001e80008000006 */
[----:B-1----:R-:W3:Y:S04]  /*95f30*/  LDL.LU R27, [R1+0x394] ;  /* 0x00039400011b7983 */ /* 0x002ee80000300800 */
[----:B0-----:R-:W4:Y:S04]  /*95f40*/  LDL.LU R28, [R1+0x7a4] ;  /* 0x0007a400011c7983 */ /* 0x001f280000300800 */
        /* <DEDUP_REMOVED lines=8> */
[----:B------:R-:W-:Y:S04]  /*95fd0*/  STS.U8 [R5+UR6+0x2d40], R7 ;  /* 0x002d400705007988 */ /* 0x000fe80008000006 */
[----:B------:R1:W-:Y:S04]  /*95fe0*/  STS.U8 [R5+UR6+0x2f40], R16 ;  /* 0x002f401005007988 */ /* 0x0003e80008000006 */
[----:B0-----:R-:W4:Y:S04]  /*95ff0*/  LDL.LU R12, [R1+0x3a4] ;  /* 0x0003a400010c7983 */ /* 0x001f280000300800 */
[----:B------:R0:W-:Y:S04]  /*96000*/  STS.U8 [R5+UR6+0x2f00], R19 ;  /* 0x002f001305007988 */ /* 0x0001e80008000006 */
[----:B-1----:R-:W4:Y:S04]  /*96010*/  LDL.LU R15, [R1+0x7b4] ;  /* 0x0007b400010f7983 */ /* 0x002f280000300800 */
[----:B------:R-:W4:Y:S04]  /*96020*/  LDL.LU R9, [R1+0x3b4] ;  /* 0x0003b40001097983 */ /* 0x000f280000300800 */
[----:B------:R-:W4:Y:S04]  /*96030*/  LDL.LU R13, [R1+0x7c4] ;  /* 0x0007c400010d7983 */ /* 0x000f280000300800 */
[----:B------:R1:W-:Y:S04]  /*96040*/  STS.U8 [R5+UR6+0x3100], R20 ;  /* 0x0031001405007988 */ /* 0x0003e80008000006 */
[----:B------:R-:W4:Y:S04]  /*96050*/  LDL.LU R16, [R1+0x3c4] ;  /* 0x0003c40001107983 */ /* 0x000f280000300800 */
[----:B0-----:R-:W4:Y:S04]  /*96060*/  LDL.LU R19, [R1+0x7d4] ;  /* 0x0007d40001137983 */ /* 0x001f280000300800 */
[----:B------:R-:W-:Y:S04]  /*96070*/  STS.U8 [R5+UR6+0x3140], R8 ;  /* 0x0031400805007988 */ /* 0x000fe80008000006 */
[----:B------:R-:W-:Y:S04]  /*96080*/  STS.U8 [R5+UR6+0x3340], R11 ;  /* 0x0033400b05007988 */ /* 0x000fe80008000006 */
[----:B------:R0:W-:Y:S04]  /*96090*/  STS.U8 [R5+UR6+0x3300], R23 ;  /* 0x0033001705007988 */ /* 0x0001e80008000006 */
[----:B-1----:R-:W4:Y:S04]  /*960a0*/  LDL.LU R20, [R1+0x3d4] ;  /* 0x0003d40001147983 */ /* 0x002f280000300800 */
[----:B------:R-:W4:Y:S04]  /*960b0*/  LDL.LU R17, [R1+0x7e4] ;  /* 0x0007e40001117983 */ /* 0x000f280000300800 */
[----:B0-----:R-:W4:Y:S04]  /*960c0*/  LDL.LU R23, [R1+0x3e4] ;  /* 0x0003e40001177983 */ /* 0x001f280000300800 */
[----:B--2---:R0:W-:Y:S04]  /*960d0*/  STS.U8 [R5+UR6+0x3500], R24 ;  /* 0x0035001805007988 */ /* 0x0041e80008000006 */
[----:B---3--:R1:W-:Y:S04]  /*960e0*/  STS.U8 [R5+UR6+0x3540], R27 ;  /* 0x0035401b05007988 */ /* 0x0083e80008000006 */
[----:B0-----:R-:W2:Y:S04]  /*960f0*/  LDL.LU R24, [R1+0x1e8] ;  /* 0x0001e80001187983 */ /* 0x001ea80000300800 */
[----:B------:R-:W3:Y:S04]  /*96100*/  LDL.LU R21, [R1+0x3f4] ;  /* 0x0003f40001157983 */ /* 0x000ee80000300800 */
[----:B------:R-:W3:Y:S04]  /*96110*/  LDL.LU R29, [R1+0x1d8] ;  /* 0x0001d800011d7983 */ /* 0x000ee80000300800 */
[----:B----4-:R0:W-:Y:S04]  /*96120*/  STS.U8 [R5+UR6+0x3740], R28 ;  /* 0x0037401c05007988 */ /* 0x0101e80008000006 */
[----:B-1----:R-:W4:Y:S04]  /*96130*/  LDL.LU R27, [R1+0x404] ;  /* 0x00040400011b7983 */ /* 0x002f280000300800 */
[----:B------:R-:W4:Y:S04]  /*96140*/  LDL.LU R6, [R1+0x1c8] ;  /* 0x0001c80001067983 */ /* 0x000f280000300800 */
[----:B------:R-:W4:Y:S04]  /*96150*/  LDL.LU R10, [R1+0x414] ;  /* 0x00041400010a7983 */ /* 0x000f280000300800 */
[----:B0-----:R-:W4:Y:S04]  /*96160*/  LDL.LU R28, [R1+0x1b8] ;  /* 0x0001b800011c7983 */ /* 0x001f280000300800 */
[----:B------:R-:W4:Y:S04]  /*96170*/  LDL.LU R14, [R1+0x424] ;  /* 0x00042400010e7983 */ /* 0x000f280000300800 */
[----:B------:R-:W4:Y:S04]  /*96180*/  LDL.LU R18, [R1+0x1a8] ;  /* 0x0001a80001127983 */ /* 0x000f280000300800 */
        /* <DEDUP_REMOVED lines=8> */
[----:B------:R-:W4:Y:S04]  /*96210*/  LDL.LU R11, [R1+0x454] ;  /* 0x00045400010b7983 */ /* 0x000f280000300800 */
[----:B------:R1:W-:Y:S04]  /*96220*/  STS.U8 [R5+UR6+0x3b00], R16 ;  /* 0x003b001005007988 */ /* 0x0003e80008000006 */
[----:B0-----:R-:W4:Y:S04]  /*96230*/  LDL.LU R12, [R1+0x178] ;  /* 0x00017800010c7983 */ /* 0x001f280000300800 */
[----:B------:R0:W-:Y:S04]  /*96240*/  STS.U8 [R5+UR6+0x3d00], R19 ;  /* 0x003d001305007988 */ /* 0x0001e80008000006 */
[----:B-1----:R-:W4:Y:S04]  /*96250*/  LDL.LU R15, [R1+0x464] ;  /* 0x00046400010f7983 */ /* 0x002f280000300800 */
[----:B------:R1:W-:Y:S04]  /*96260*/  STS.U8 [R5+UR6+0x3d40], R20 ;  /* 0x003d401405007988 */ /* 0x0003e80008000006 */
[----:B------:R-:W-:Y:S04]  /*96270*/  STS.U8 [R5+UR6+0x3f40], R17 ;  /* 0x003f401105007988 */ /* 0x000fe80008000006 */
[----:B------:R-:W4:Y:S04]  /*96280*/  LDL.LU R16, [R1+0x168] ;  /* 0x0001680001107983 */ /* 0x000f280000300800 */
[----:B0-----:R-:W4:Y:S04]  /*96290*/  LDL.LU R19, [R1+0x474] ;  /* 0x0004740001137983 */ /* 0x001f280000300800 */
[----:B------:R0:W-:Y:S04]  /*962a0*/  STS.U8 [R5+UR6+0x3f00], R23 ;  /* 0x003f001705007988 */ /* 0x0001e80008000006 */
[----:B-1----:R-:W4:Y:S04]  /*962b0*/  LDL.LU R20, [R1+0x158] ;  /* 0x0001580001147983 */ /* 0x002f280000300800 */
[----:B0-----:R-:W4:Y:S04]  /*962c0*/  LDL.LU R23, [R1+0x484] ;  /* 0x0004840001177983 */ /* 0x001f280000300800 */
[----:B--2---:R0:W-:Y:S04]  /*962d0*/  STS.U8 [R5+UR6+0x4100], R24 ;  /* 0x0041001805007988 */ /* 0x0041e80008000006 */
[----:B---3--:R-:W-:Y:S04]  /*962e0*/  STS.U8 [R5+UR6+0x4140], R21 ;  /* 0x0041401505007988 */ /* 0x008fe80008000006 */
[----:B------:R-:W-:Y:S04]  /*962f0*/  STS.U8 [R5+UR6+0x4340], R29 ;  /* 0x0043401d05007988 */ /* 0x000fe80008000006 */
[----:B----4-:R1:W-:Y:S04]  /*96300*/  STS.U8 [R5+UR6+0x4300], R27 ;  /* 0x0043001b05007988 */ /* 0x0103e80008000006 */
[----:B------:R-:W-:Y:S04]  /*96310*/  STS.U8 [R5+UR6+0x4500], R6 ;  /* 0x0045000605007988 */ /* 0x000fe80008000006 */
[----:B------:R-:W-:Y:S04]  /*96320*/  STS.U8 [R5+UR6+0x4540], R10 ;  /* 0x0045400a05007988 */ /* 0x000fe80008000006 */
[----:B0-----:R-:W2:Y:S04]  /*96330*/  LDL.LU R24, [R1+0x148] ;  /* 0x0001480001187983 */ /* 0x001ea80000300800 */
[----:B------:R0:W-:Y:S04]  /*96340*/  STS.U8 [R5+UR6+0x4740], R28 ;  /* 0x0047401c05007988 */ /* 0x0001e80008000006 */
[----:B-1----:R-:W3:Y:S04]  /*96350*/  LDL.LU R27, [R1+0x494] ;  /* 0x00049400011b7983 */ /* 0x002ee80000300800 */
[----:B0-----:R-:W4:Y:S04]  /*96360*/  LDL.LU R28, [R1+0x128] ;  /* 0x00012800011c7983 */ /* 0x001f280000300800 */
[----:B------:R-:W-:Y:S04]  /*96370*/  STS.U8 [R5+UR6+0x4700], R14 ;  /* 0x0047000e05007988 */ /* 0x000fe80008000006 */
[----:B------:R0:W-:Y:S04]  /*96380*/  STS.U8 [R5+UR6+0x4900], R18 ;  /* 0x0049001205007988 */ /* 0x0001e80008000006 */
[----:B------:R-:W-:Y:S04]  /*96390*/  STS.U8 [R5+UR6+0x4940], R22 ;  /* 0x0049401605007988 */ /* 0x000fe80008000006 */
[----:B------:R-:W-:Y:S04]  /*963a0*/  STS.U8 [R5+UR6+0x4b40], R26 ;  /* 0x004b401a05007988 */ /* 0x000fe80008000006 */
[----:B------:R1:W-:Y:S04]  /*963b0*/  STS.U8 [R5+UR6+0x4b00], R7 ;  /* 0x004b000705007988 */ /* 0x0003e80008000006 */
[----:B------:R1:W-:Y:S04]  /*963c0*/  STS.U8 [R5+UR6+0x4d00], R8 ;  /* 0x004d000805007988 */ /* 0x0003e80008000006 */
[----:B------:R1:W-:Y:S04]  /*963d0*/  STS.U8 [R5+UR6+0x4d40], R11 ;  /* 0x004d400b05007988 */ /* 0x0003e80008000006 */
[----:B------:R-:W-:Y:S04]  /*963e0*/  STS.U8 [R5+UR6+0x4f40], R12 ;  /* 0x004f400c05007988 */ /* 0x000fe80008000006 */
[----:B0-----:R-:W4:Y:S04]  /*963f0*/  LDL.LU R18, [R1+0x4a4] ;  /* 0x0004a40001127983 */ /* 0x001f280000300800 */
[----:B-1----:R-:W4:Y:S04]  /*96400*/  LDL.LU R7, [R1+0x108] ;  /* 0x0001080001077983 */ /* 0x002f280000300800 */
[----:B------:R-:W4:Y:S04]  /*96410*/  LDL.LU R8, [R1+0x4b4] ;  /* 0x0004b40001087983 */ /* 0x000f280000300800 */
[----:B------:R-:W4:Y:S04]  /*96420*/  LDL.LU R6, [R1+0xf8] ;  /* 0x0000f80001067983 */ /* 0x000f280000300800 */
        /* <DEDUP_REMOVED lines=8> */
[----:B------:R1:W-:Y:S04]  /*964b0*/  STS.U8 [R5+UR6+0x5300], R23 ;  /* 0x0053001705007988 */ /* 0x0003e80008000006 */
[----:B0-----:R-:W4:Y:S04]  /*964c0*/  LDL.LU R19, [R1+0x4e4] ;  /* 0x0004e40001137983 */ /* 0x001f280000300800 */
[----:B------:R-:W4:Y:S04]  /*964d0*/  LDL.LU R12, [R1+0x88] ;  /* 0x00008800010c7983 */ /* 0x000f280000300800 */
[----:B------:R-:W4:Y:S04]  /*964e0*/  LDL.LU R15, [R1+0x4f4] ;  /* 0x0004f400010f7983 */ /* 0x000f280000300800 */
[----:B-1----:R-:W4:Y:S04]  /*964f0*/  LDL.LU R23, [R1+0x78] ;  /* 0x0000780001177983 */ /* 0x002f280000300800 */
[----:B------:R-:W4:Y:S04]  /*96500*/  LDL.LU R16, [R1+0x504] ;  /* 0x0005040001107983 */ /* 0x000f280000300800 */
[----:B------:R-:W4:Y:S04]  /*96510*/  LDL.LU R20, [R1+0x68] ;  /* 0x0000680001147983 */ /* 0x000f280000300800 */
[----:B--2---:R-:W-:Y:S04]  /*96520*/  STS.U8 [R5+UR6+0x5500], R24 ;  /* 0x0055001805007988 */ /* 0x004fe80008000006 */
[----:B---3--:R0:W-:Y:S04]  /*96530*/  STS.U8 [R5+UR6+0x5540], R27 ;  /* 0x0055401b05007988 */ /* 0x0081e80008000006 */
[----:B0-----:R-:W2:Y:S04]  /*96540*/  LDL.LU R27, [R1+0x514] ;  /* 0x00051400011b7983 */ /* 0x001ea80000300800 */
[----:B----4-:R0:W-:Y:S04]  /*96550*/  STS.U8 [R5+UR6+0x5740], R28 ;  /* 0x0057401c05007988 */ /* 0x0101e80008000006 */
[----:B------:R-:W3:Y:S04]  /*96560*/  LDL.LU R24, [R1+0x58] ;  /* 0x0000580001187983 */ /* 0x000ee80000300800 */
        /* <DEDUP_REMOVED lines=33> */
[----:B0-----:R-:W4:Y:S04]  /*96780*/  LDL.LU R16, [R1+0x742c] ;  /* 0x00742c0001107983 */ /* 0x001f280000300800 */
[----:B-1----:R-:W4:Y:S04]  /*96790*/  LDL.LU R20, [R1+0x7428] ;  /* 0x0074280001147983 */ /* 0x002f280000300800 */
[----:B--2---:R0:W-:Y:S04]  /*967a0*/  STS.U8 [R5+UR6+0x6540], R27 ;  /* 0x0065401b05007988 */ /* 0x0041e80008000006 */
[----:B---3--:R1:W-:Y:S04]  /*967b0*/  STS.U8 [R5+UR6+0x6740], R24 ;  /* 0x0067401805007988 */ /* 0x0083e80008000006 */
[----:B0-----:R-:W2:Y:S04]  /*967c0*/  LDL.LU R27, [R1+0x5b4] ;  /* 0x0005b400011b7983 */ /* 0x001ea80000300800 */
[----:B-1----:R-:W3:Y:S04]  /*967d0*/  LDL.LU R24, [R1+0x7424] ;  /* 0x0074240001187983 */ /* 0x002ee80000300800 */
[----:B----4-:R0:W-:Y:S04]  /*967e0*/  STS.U8 [R5+UR6+0x6700], R28 ;  /* 0x0067001c05007988 */ /* 0x0101e80008000006 */
[----:B0-----:R-:W4:Y:S04]  /*967f0*/  LDL.LU R28, [R1+0x7420] ;  /* 0x00742000011c7983 */ /* 0x001f280000300800 */
[----:B------:R-:W-:Y:S04]  /*96800*/  STS.U8 [R5+UR6+0x6900], R9 ;  /* 0x0069000905007988 */ /* 0x000fe80008000006 */
[----:B------:R0:W-:Y:S04]  /*96810*/  STS.U8 [R5+UR6+0x6940], R14 ;  /* 0x0069400e05007988 */ /* 0x0001e80008000006 */
[----:B------:R1:W-:Y:S04]  /*96820*/  STS.U8 [R5+UR6+0x6b40], R13 ;  /* 0x006b400d05007988 */ /* 0x0003e80008000006 */
[----:B------:R1:W-:Y:S04]  /*96830*/  STS.U8 [R5+UR6+0x6b00], R17 ;  /* 0x006b001105007988 */ /* 0x0003e80008000006 */
[----:B------:R1:W-:Y:S04]  /*96840*/  STS.U8 [R5+UR6+0x6d00], R21 ;  /* 0x006d001505007988 */ /* 0x0003e80008000006 */
[----:B------:R-:W-:Y:S04]  /*96850*/  STS.U8 [R5+UR6+0x6d40], R29 ;  /* 0x006d401d05007988 */ /* 0x000fe80008000006 */
[----:B------:R1:W-:Y:S04]  /*96860*/  STS.U8 [R5+UR6+0x6f40], R18 ;  /* 0x006f401205007988 */ /* 0x0003e80008000006 */
[----:B------:R-:W-:Y:S04]  /*96870*/  STS.U8 [R5+UR6+0x6f00], R6 ;  /* 0x006f000605007988 */ /* 0x000fe80008000006 */
[----:B0-----:R-:W2:Y:S04]  /*96880*/  LDL.LU R14, [R1+0x5c4] ;  /* 0x0005c400010e7983 */ /* 0x001ea80000300800 */
[----:B------:R-:W2:Y:S04]  /*96890*/  LDL.LU R9, [R1+0x5e4] ;  /* 0x0005e40001097983 */ /* 0x000ea80000300800 */
[----:B-1----:R-:W2:Y:S04]  /*968a0*/  LDL.LU R13, [R1+0x5f8] ;  /* 0x0005f800010d7983 */ /* 0x002ea80000300800 */
[----:B------:R-:W-:Y:S04]  /*968b0*/  STS.U8 [R5+UR6+0x7100], R10 ;  /* 0x0071000a05007988 */ /* 0x000fe80008000006 */
[----:B------:R-:W2:Y:S04]  /*968c0*/  LDL.LU R17, [R1+0x1f4] ;  /* 0x0001f40001117983 */ /* 0x000ea80000300800 */
[----:B------:R-:W2:Y:S04]  /*968d0*/  LDL.LU R21, [R1+0x608] ;  /* 0x0006080001157983 */ /* 0x000ea80000300800 */
[----:B------:R-:W-:Y:S04]  /*968e0*/  STS.U8 [R5+UR6+0x7140], R22 ;  /* 0x0071401605007988 */ /* 0x000fe80008000006 */
[----:B------:R-:W2:Y:S04]  /*968f0*/  LDL.LU R18, [R1+0x208] ;  /* 0x0002080001127983 */ /* 0x000ea80000300800 */
[----:B----4-:R0:W-:Y:S04]  /*96900*/  STS.U8 [R5+UR6+0x7340], R28 ;  /* 0x0073401c05007988 */ /* 0x0101e80008000006 */
[----:B------:R1:W-:Y:S04]  /*96910*/  STS.U8 [R5+UR6+0x7300], R26 ;  /* 0x0073001a05007988 */ /* 0x0003e80008000006 */
[----:B0-----:R-:W4:Y:S04]  /*96920*/  LDL.LU R28, [R1+0x5d4] ;  /* 0x0005d400011c7983 */ /* 0x001f280000300800 */
[----:B------:R-:W4:Y:S04]  /*96930*/  LDL.LU R29, [R1+0x618] ;  /* 0x00061800011d7983 */ /* 0x000f280000300800 */
[----:B------:R-:W4:Y:S04]  /*96940*/  LDL.LU R22, [R1+0x214] ;  /* 0x0002140001167983 */ /* 0x000f280000300800 */
[----:B-1----:R-:W4:Y:S04]  /*96950*/  LDL.LU R26, [R1+0x628] ;  /* 0x00062800011a7983 */ /* 0x002f280000300800 */
[----:B---3--:R-:W-:Y:S04]  /*96960*/  STS.U8 [R5+UR6+0x7500], R24 ;  /* 0x0075001805007988 */ /* 0x008fe80008000006 */
[----:B------:R0:W-:Y:S04]  /*96970*/  STS.U8 [R5+UR6+0x7540], R19 ;  /* 0x0075401305007988 */ /* 0x0001e80008000006 */
[----:B------:R-:W-:Y:S04]  /*96980*/  STS.U8 [R5+UR6+0x7740], R20 ;  /* 0x0077401405007988 */ /* 0x000fe80008000006 */
[----:B------:R1:W-:Y:S04]  /*96990*/  STS.U8 [R5+UR6+0x7700], R23 ;  /* 0x0077001705007988 */ /* 0x0003e80008000006 */
[----:B------:R-:W-:Y:S04]  /*969a0*/  STS.U8 [R5+UR6+0x7900], R16 ;  /* 0x0079001005007988 */ /* 0x000fe80008000006 */
[----:B--2---:R2:W-:Y:S04]  /*969b0*/  STS.U8 [R5+UR6+0x7940], R27 ;  /* 0x0079401b05007988 */ /* 0x0045e80008000006 */
[----:B0-----:R-:W3:Y:S04]  /*969c0*/  LDL.LU R19, [R1+0x228] ;  /* 0x0002280001137983 */ /* 0x001ee80000300800 */
[----:B-1----:R-:W3:Y:S04]  /*969d0*/  LDL.LU R23, [R1+0x638] ;  /* 0x0006380001177983 */ /* 0x002ee80000300800 */
[----:B------:R-:W3:Y:S04]  /*969e0*/  LDL.LU R6, [R1+0x238] ;  /* 0x0002380001067983 */ /* 0x000ee80000300800 */
[----:B--2---:R-:W2:Y:S04]  /*969f0*/  LDL.LU R27, [R1+0x648] ;  /* 0x00064800011b7983 */ /* 0x004ea80000300800 */
[----:B------:R-:W-:Y:S04]  /*96a00*/  STS.U8 [R5+UR6+0x7b40], R12 ;  /* 0x007b400c05007988 */ /* 0x000fe80008000006 */
[----:B------:R0:W-:Y:S04]  /*96a10*/  STS.U8 [R5+UR6+0x7b00], R14 ;  /* 0x007b000e05007988 */ /* 0x0001e80008000006 */
[----:B------:R-:W-:Y:S01]  /*96a20*/  STS.U8 [R5+UR6+0x7d00], R8 ;  /* 0x007d000805007988 */ /* 0x000fe20008000006 */
[----:B------:R-:W-:-:S03]  /*96a30*/  LOP3.LUT R25, R25, 0x30, RZ, 0x3c, !PT ;  /* 0x0000003019197812 */ /* 0x000fc600078e3cff */
[----:B------:R-:W2:Y:S04]  /*96a40*/  LDL.LU R10, [R1+0x248] ;  /* 0x00024800010a7983 */ /* 0x000ea80000300800 */
[----:B0-----:R-:W2:Y:S04]  /*96a50*/  LDL.LU R14, [R1+0x658] ;  /* 0x00065800010e7983 */ /* 0x001ea80000300800 */
[----:B----4-:R-:W-:Y:S04]  /*96a60*/  STS.U8 [R5+UR6+0x7d40], R28 ;  /* 0x007d401c05007988 */ /* 0x010fe80008000006 */
[----:B------:R0:W-:Y:S04]  /*96a70*/  STS.U8 [R5+UR6+0x7f40], R4 ;  /* 0x007f400405007988 */ /* 0x0001e80008000006 */
[----:B------:R-:W-:Y:S04]  /*96a80*/  STS.U8 [R5+UR6+0x7f00], R9 ;  /* 0x007f000905007988 */ /* 0x000fe80008000006 */
[----:B------:R-:W-:Y:S04]  /*96a90*/  STS.U8 [R25+UR6+0x180], R13 ;  /* 0x0001800d19007988 */ /* 0x000fe80008000006 */
[----:B------:R1:W-:Y:S04]  /*96aa0*/  STS.U8 [R25+UR6+0x1c0], R17 ;  /* 0x0001c01119007988 */ /* 0x0003e80008000006 */
[----:B------:R4:W-:Y:S04]  /*96ab0*/  STS.U8 [R25+UR6+0x3c0], R21 ;  /* 0x0003c01519007988 */ /* 0x0009e80008000006 */
[----:B------:R4:W-:Y:S04]  /*96ac0*/  STS.U8 [R25+UR6+0x380], R18 ;  /* 0x0003801219007988 */ /* 0x0009e80008000006 */
[----:B0-----:R-:W2:Y:S04]  /*96ad0*/  LDL.LU R4, [R1+0x258] ;  /* 0x0002580001047983 */ /* 0x001ea80000300800 */
[----:B------:R-:W2:Y:S04]  /*96ae0*/  LDL.LU R8, [R1+0x668] ;  /* 0x0006680001087983 */ /* 0x000ea80000300800 */
[----:B------:R-:W2:Y:S04]  /*96af0*/  LDL.LU R12, [R1+0x268] ;  /* 0x00026800010c7983 */ /* 0x000ea80000300800 */
[----:B------:R-:W2:Y:S04]  /*96b00*/  LDL.LU R16, [R1+0x678] ;  /* 0x0006780001107983 */ /* 0x000ea80000300800 */
[----:B------:R-:W2:Y:S04]  /*96b10*/  LDL.LU R20, [R1+0x278] ;  /* 0x0002780001147983 */ /* 0x000ea80000300800 */
[----:B-1----:R-:W2:Y:S04]  /*96b20*/  LDL.LU R17, [R1+0x688] ;  /* 0x0006880001117983 */ /* 0x002ea80000300800 */
[----:B----4-:R-:W4:Y:S04]  /*96b30*/  LDL.LU R21, [R1+0x288] ;  /* 0x0002880001157983 */ /* 0x010f280000300800 */
[----:B------:R-:W-:Y:S04]  /*96b40*/  STS.U8 [R25+UR6+0x580], R29 ;  /* 0x0005801d19007988 */ /* 0x000fe80008000006 */
[----:B------:R-:W4:Y:S04]  /*96b50*/  LDL.LU R18, [R1+0x698] ;  /* 0x0006980001127983 */ /* 0x000f280000300800 */
[----:B------:R0:W-:Y:S04]  /*96b60*/  STS.U8 [R25+UR6+0x5c0], R22 ;  /* 0x0005c01619007988 */ /* 0x0001e80008000006 */
[----:B------:R1:W-:Y:S04]  /*96b70*/  STS.U8 [R25+UR6+0x7c0], R26 ;  /* 0x0007c01a19007988 */ /* 0x0003e80008000006 */
[----:B---3--:R3:W-:Y:S04]  /*96b80*/  STS.U8 [R25+UR6+0x780], R19 ;  /* 0x0007801319007988 */ /* 0x0087e80008000006 */
[----:B------:R3:W-:Y:S04]  /*96b90*/  STS.U8 [R25+UR6+0x980], R23 ;  /* 0x0009801719007988 */ /* 0x0007e80008000006 */
[----:B0-----:R-:W4:Y:S04]  /*96ba0*/  LDL.LU R22, [R1+0x298] ;  /* 0x0002980001167983 */ /* 0x001f280000300800 */
[----:B-1----:R-:W4:Y:S04]  /*96bb0*/  LDL.LU R26, [R1+0x6a8] ;  /* 0x0006a800011a7983 */ /* 0x002f280000300800 */
[----:B---3--:R-:W3:Y:S04]  /*96bc0*/  LDL.LU R19, [R1+0x2a8] ;  /* 0x0002a80001137983 */ /* 0x008ee80000300800 */
[----:B------:R-:W-:Y:S04]  /*96bd0*/  STS.U8 [R25+UR6+0x9c0], R6 ;  /* 0x0009c00619007988 */ /* 0x000fe80008000006 */
[----:B------:R-:W3:Y:S04]  /*96be0*/  LDL.LU R23, [R1+0x6b8] ;  /* 0x0006b80001177983 */ /* 0x000ee80000300800 */
[----:B--2---:R0:W-:Y:S04]  /*96bf0*/  STS.U8 [R25+UR6+0xbc0], R27 ;  /* 0x000bc01b19007988 */ /* 0x0041e80008000006 */
[----:B0-----:R-:W2:Y:S04]  /*96c00*/  LDL.LU R27, [R1+0x2b8] ;  /* 0x0002b800011b7983 */ /* 0x001ea80000300800 */
[----:B------:R0:W-:Y:S04]  /*96c10*/  STS.U8 [R25+UR6+0xb80], R10 ;  /* 0x000b800a19007988 */ /* 0x0001e80008000006 */
[----:B------:R-:W2:Y:S04]  /*96c20*/  LDL.LU R29, [R1+0x6c8] ;  /* 0x0006c800011d7983 */ /* 0x000ea80000300800 */
[----:B------:R1:W-:Y:S04]  /*96c30*/  STS.U8 [R25+UR6+0xd80], R14 ;  /* 0x000d800e19007988 */ /* 0x0003e80008000006 */
[----:B------:R-:W2:Y:S04]  /*96c40*/  LDL.LU R24, [R1+0x2c8] ;  /* 0x0002c80001187983 */ /* 0x000ea80000300800 */
[----:B------:R-:W2:Y:S04]  /*96c50*/  LDL.LU R28, [R1+0x6d8] ;  /* 0x0006d800011c7983 */ /* 0x000ea80000300800 */
[----:B------:R-:W2:Y:S04]  /*96c60*/  LDL.LU R5, [R1+0x2d8] ;  /* 0x0002d80001057983 */ /* 0x000ea80000300800 */
[----:B------:R-:W2:Y:S04]  /*96c70*/  LDL.LU R9, [R1+0x6e8] ;  /* 0x0006e80001097983 */ /* 0x000ea80000300800 */
[----:B------:R-:W2:Y:S04]  /*96c80*/  LDL.LU R13, [R1+0x2e8] ;  /* 0x0002e800010d7983 */ /* 0x000ea80000300800 */
[----:B------:R-:W2:Y:S04]  /*96c90*/  LDL.LU R6, [R1+0x6f8] ;  /* 0x0006f80001067983 */ /* 0x000ea80000300800 */
[----:B0-----:R-:W2:Y:S04]  /*96ca0*/  LDL.LU R10, [R1+0x2f8] ;  /* 0x0002f800010a7983 */ /* 0x001ea80000300800 */
[----:B-1----:R-:W2:Y:S04]  /*96cb0*/  LDL.LU R14, [R1+0x708] ;  /* 0x00070800010e7983 */ /* 0x002ea80000300800 */
[----:B------:R-:W-:Y:S04]  /*96cc0*/  STS.U8 [R25+UR6+0xdc0], R4 ;  /* 0x000dc00419007988 */ /* 0x000fe80008000006 */
[----:B------:R-:W-:Y:S04]  /*96cd0*/  STS.U8 [R25+UR6+0xfc0], R8 ;  /* 0x000fc00819007988 */ /* 0x000fe80008000006 */
[----:B------:R-:W-:Y:S04]  /*96ce0*/  STS.U8 [R25+UR6+0xf80], R12 ;  /* 0x000f800c19007988 */ /* 0x000fe80008000006 */
[----:B------:R-:W-:Y:S04]  /*96cf0*/  STS.U8 [R25+UR6+0x1180], R16 ;  /* 0x0011801019007988 */ /* 0x000fe80008000006 */
[----:B------:R-:W-:Y:S04]  /*96d00*/  STS.U8 [R25+UR6+0x11c0], R20 ;  /* 0x0011c01419007988 */ /* 0x000fe80008000006 */
[----:B------:R0:W-:Y:S04]  /*96d10*/  STS.U8 [R25+UR6+0x13c0], R17 ;  /* 0x0013c01119007988 */ /* 0x0001e80008000006 */
[----:B----4-:R-:W-:Y:S04]  /*96d20*/  STS.U8 [R25+UR6+0x1380], R21 ;  /* 0x0013801519007988 */ /* 0x010fe80008000006 */
[----:B------:R1:W-:Y:S04]  /*96d30*/  STS.U8 [R25+UR6+0x1580], R18 ;  /* 0x0015801219007988 */ /* 0x0003e80008000006 */
[----:B0-----:R-:W4:Y:S04]  /*96d40*/  LDL.LU R17, [R1+0x308] ;  /* 0x0003080001117983 */ /* 0x001f280000300800 */
[----:B-1----:R-:W4:Y:S04]  /*96d50*/  LDL.LU R18, [R1+0x718] ;  /* 0x0007180001127983 */ /* 0x002f280000300800 */
[----:B------:R0:W-:Y:S04]  /*96d60*/  STS.U8 [R25+UR6+0x15c0], R22 ;  /* 0x0015c01619007988 */ /* 0x0001e80008000006 */
[----:B------:R1:W-:Y:S04]  /*96d70*/  STS.U8 [R25+UR6+0x17c0], R26 ;  /* 0x0017c01a19007988 */ /* 0x0003e80008000006 */
[----:B---3--:R3:W-:Y:S04]  /*96d80*/  STS.U8 [R25+UR6+0x1780], R19 ;  /* 0x0017801319007988 */ /* 0x0087e80008000006 */
[----:B0-----:R-:W4:Y:S04]  /*96d90*/  LDL.LU R22, [R1+0x318] ;  /* 0x0003180001167983 */ /* 0x001f280000300800 */
[----:B-1----:R-:W4:Y:S04]  /*96da0*/  LDL.LU R26, [R1+0x728] ;  /* 0x00072800011a7983 */ /* 0x002f280000300800 */
[----:B---3--:R-:W3:Y:S04]  /*96db0*/  LDL.LU R19, [R1+0x328] ;  /* 0x0003280001137983 */ /* 0x008ee80000300800 */
[----:B------:R0:W-:Y:S04]  /*96dc0*/  STS.U8 [R25+UR6+0x1980], R23 ;  /* 0x0019801719007988 */ /* 0x0001e80008000006 */
[----:B------:R-:W3:Y:S04]  /*96dd0*/  LDL.LU R21, [R1+0x738] ;  /* 0x0007380001157983 */ /* 0x000ee80000300800 */
[----:B--2---:R1:W-:Y:S04]  /*96de0*/  STS.U8 [R25+UR6+0x19c0], R27 ;  /* 0x0019c01b19007988 */ /* 0x0043e80008000006 */
[----:B0-----:R-:W2:Y:S04]  /*96df0*/  LDL.LU R23, [R1+0x338] ;  /* 0x0003380001177983 */ /* 0x001ea80000300800 */
[----:B-1----:R-:W2:Y:S04]  /*96e00*/  LDL.LU R27, [R1+0x748] ;  /* 0x00074800011b7983 */ /* 0x002ea80000300800 */
[----:B------:R0:W-:Y:S04]  /*96e10*/  STS.U8 [R25+UR6+0x1bc0], R29 ;  /* 0x001bc01d19007988 */ /* 0x0001e80008000006 */
[----:B------:R-:W-:Y:S04]  /*96e20*/  STS.U8 [R25+UR6+0x1b80], R24 ;  /* 0x001b801819007988 */ /* 0x000fe80008000006 */
[----:B------:R-:W-:Y:S04]  /*96e30*/  STS.U8 [R25+UR6+0x1d80], R28 ;  /* 0x001d801c19007988 */ /* 0x000fe80008000006 */
[----:B------:R-:W-:Y:S04]  /*96e40*/  STS.U8 [R25+UR6+0x1dc0], R5 ;  /* 0x001dc00519007988 */ /* 0x000fe80008000006 */
[----:B------:R-:W-:Y:S04]  /*96e50*/  STS.U8 [R25+UR6+0x1fc0], R9 ;  /* 0x001fc00919007988 */ /* 0x000fe80008000006 */
[----:B------:R-:W-:Y:S04]  /*96e60*/  STS.U8 [R25+UR6+0x1f80], R13 ;  /* 0x001f800d19007988 */ /* 0x000fe80008000006 */
[----:B------:R1:W-:Y:S04]  /*96e70*/  STS.U8 [R25+UR6+0x2180], R6 ;  /* 0x0021800619007988 */ /* 0x0003e80008000006 */
[----:B0-----:R-:W2:Y:S04]  /*96e80*/  LDL.LU R29, [R1+0x348] ;  /* 0x00034800011d7983 */ /* 0x001ea80000300800 */
[----:B------:R-:W2:Y:S04]  /*96e90*/  LDL.LU R4, [R1+0x758] ;  /* 0x0007580001047983 */ /* 0x000ea80000300800 */
[----:B------:R-:W2:Y:S04]  /*96ea0*/  LDL.LU R8, [R1+0x358] ;  /* 0x0003580001087983 */ /* 0x000ea80000300800 */
[----:B------:R-:W2:Y:S04]  /*96eb0*/  LDL.LU R12, [R1+0x768] ;  /* 0x00076800010c7983 */ /* 0x000ea80000300800 */
[----:B------:R-:W2:Y:S04]  /*96ec0*/  LDL.LU R16, [R1+0x368] ;  /* 0x0003680001107983 */ /* 0x000ea80000300800 */
[----:B------:R0:W-:Y:S04]  /*96ed0*/  STS.U8 [R25+UR6+0x21c0], R10 ;  /* 0x0021c00a19007988 */ /* 0x0001e80008000006 */
[----:B------:R-:W2:Y:S04]  /*96ee0*/  LDL.LU R20, [R1+0x778] ;  /* 0x0007780001147983 */ /* 0x000ea80000300800 */
[----:B------:R0:W-:Y:S04]  /*96ef0*/  STS.U8 [R25+UR6+0x23c0], R14 ;  /* 0x0023c00e19007988 */ /* 0x0001e80008000006 */
[----:B-1----:R-:W2:Y:S04]  /*96f00*/  LDL.LU R6, [R1+0x378] ;  /* 0x0003780001067983 */ /* 0x002ea80000300800 */
[----:B0-----:R-:W2:Y:S04]  /*96f10*/  LDL.LU R10, [R1+0x788] ;  /* 0x00078800010a7983 */ /* 0x001ea80000300800 */
[----:B------:R-:W2:Y:S04]  /*96f20*/  LDL.LU R14, [R1+0x388] ;  /* 0x00038800010e7983 */ /* 0x000ea80000300800 */
[----:B----4-:R-:W-:Y:S04]  /*96f30*/  STS.U8 [R25+UR6+0x2380], R17 ;  /* 0x0023801119007988 */ /* 0x010fe80008000006 */
[----:B------:R0:W-:Y:S04]  /*96f40*/  STS.U8 [R25+UR6+0x2580], R18 ;  /* 0x0025801219007988 */ /* 0x0001e80008000006 */
[----:B0-----:R-:W4:Y:S04]  /*96f50*/  LDL.LU R18, [R1+0x798] ;  /* 0x0007980001127983 */ /* 0x001f280000300800 */
[----:B------:R0:W-:Y:S04]  /*96f60*/  STS.U8 [R25+UR6+0x25c0], R22 ;  /* 0x0025c01619007988 */ /* 0x0001e80008000006 */
[----:B------:R1:W-:Y:S04]  /*96f70*/  STS.U8 [R25+UR6+0x27c0], R26 ;  /* 0x0027c01a19007988 */ /* 0x0003e80008000006 */
[----:B---3--:R3:W-:Y:S04]  /*96f80*/  STS.U8 [R25+UR6+0x2780], R19 ;  /* 0x0027801319007988 */ /* 0x0087e80008000006 */
[----:B0-----:R-:W4:Y:S04]  /*96f90*/  LDL.LU R22, [R1+0x398] ;  /* 0x0003980001167983 */ /* 0x001f280000300800 */
[----:B-1----:R-:W4:Y:S04]  /*96fa0*/  LDL.LU R26, [R1+0x7a8] ;  /* 0x0007a800011a7983 */ /* 0x002f280000300800 */
[----:B------:R-:W-:Y:S04]  /*96fb0*/  STS.U8 [R25+UR6+0x2980], R21 ;  /* 0x0029801519007988 */ /* 0x000fe80008000006 */
[----:B---3--:R-:W3:Y:S04]  /*96fc0*/  LDL.LU R19, [R1+0x3a8] ;  /* 0x0003a80001137983 */ /* 0x008ee80000300800 */
[----:B--2---:R0:W-:Y:S04]  /*96fd0*/  STS.U8 [R25+UR6+0x29c0], R23 ;  /* 0x0029c01719007988 */ /* 0x0041e80008000006 */
[----:B------:R1:W-:Y:S04]  /*96fe0*/  STS.U8 [R25+UR6+0x2bc0], R27 ;  /* 0x002bc01b19007988 */ /* 0x0003e80008000006 */
[----:B0-----:R-:W2:Y:S04]  /*96ff0*/  LDL.LU R23, [R1+0x7b8] ;  /* 0x0007b80001177983 */ /* 0x001ea80000300800 */
[----:B-1----:R-:W2:Y:S04]  /*97000*/  LDL.LU R27, [R1+0x3b8] ;  /* 0x0003b800011b7983 */ /* 0x002ea80000300800 */
[----:B------:R-:W2:Y:S04]  /*97010*/  LDL.LU R24, [R1+0x7c8] ;  /* 0x0007c80001187983 */ /* 0x000ea80000300800 */
[----:B------:R0:W-:Y:S04]  /*97020*/  STS.U8 [R25+UR6+0x2b80], R29 ;  /* 0x002b801d19007988 */ /* 0x0001e80008000006 */
        /* <DEDUP_REMOVED lines=11> */
[----:B0-----:R-:W2:Y:S04]  /*970e0*/  LDL.LU R29, [R1+0x3f8] ;  /* 0x0003f800011d7983 */ /* 0x001ea80000300800 */
[----:B------:R0:W-:Y:S04]  /*970f0*/  STS.U8 [R25+UR6+0x31c0], R6 ;  /* 0x0031c00619007988 */ /* 0x0001e80008000006 */
[----:B------:R1:W-:Y:S04]  /*97100*/  STS.U8 [R25+UR6+0x33c0], R10 ;  /* 0x0033c00a19007988 */ /* 0x0003e80008000006 */
[----:B------:R1:W-:Y:S04]  /*97110*/  STS.U8 [R25+UR6+0x3380], R14 ;  /* 0x0033800e19007988 */ /* 0x0003e80008000006 */
[----:B0-----:R-:W2:Y:S04]  /*97120*/  LDL.LU R6, [R1+0x1d4] ;  /* 0x0001d40001067983 */ /* 0x001ea80000300800 */
[----:B-1----:R-:W2:Y:S04]  /*97130*/  LDL.LU R10, [R1+0x408] ;  /* 0x00040800010a7983 */ /* 0x002ea80000300800 */
[----:B------:R-:W2:Y:S04]  /*97140*/  LDL.LU R14, [R1+0x1c4] ;  /* 0x0001c400010e7983 */ /* 0x000ea80000300800 */
[----:B----4-:R0:W-:Y:S04]  /*97150*/  STS.U8 [R25+UR6+0x3580], R18 ;  /* 0x0035801219007988 */ /* 0x0101e80008000006 */
[----:B0-----:R-:W4:Y:S04]  /*97160*/  LDL.LU R18, [R1+0x418] ;  /* 0x0004180001127983 */ /* 0x001f280000300800 */
[----:B------:R0:W-:Y:S04]  /*97170*/  STS.U8 [R25+UR6+0x35c0], R22 ;  /* 0x0035c01619007988 */ /* 0x0001e80008000006 */
[----:B------:R1:W-:Y:S04]  /*97180*/  STS.U8 [R25+UR6+0x37c0], R26 ;  /* 0x0037c01a19007988 */ /* 0x0003e80008000006 */
[----:B---3--:R3:W-:Y:S04]  /*97190*/  STS.U8 [R25+UR6+0x3780], R19 ;  /* 0x0037801319007988 */ /* 0x0087e80008000006 */
[----:B0-----:R-:W4:Y:S04]  /*971a0*/  LDL.LU R22, [R1+0x1b4] ;  /* 0x0001b40001167983 */ /* 0x001f280000300800 */
[----:B-1----:R-:W4:Y:S04]  /*971b0*/  LDL.LU R26, [R1+0x428] ;  /* 0x00042800011a7983 */ /* 0x002f280000300800 */
[----:B---3--:R-:W3:Y:S04]  /*971c0*/  LDL.LU R19, [R1+0x1a4] ;  /* 0x0001a40001137983 */ /* 0x008ee80000300800 */
[----:B--2---:R0:W-:Y:S04]  /*971d0*/  STS.U8 [R25+UR6+0x3980], R23 ;  /* 0x0039801719007988 */ /* 0x0041e80008000006 */
[----:B------:R1:W-:Y:S04]  /*971e0*/  STS.U8 [R25+UR6+0x39c0], R27 ;  /* 0x0039c01b19007988 */ /* 0x0003e80008000006 */
[----:B0-----:R-:W2:Y:S04]  /*971f0*/  LDL.LU R23, [R1+0x438] ;  /* 0x0004380001177983 */ /* 0x001ea80000300800 */
[----:B-1----:R-:W2:Y:S04]  /*97200*/  LDL.LU R27, [R1+0x194] ;  /* 0x00019400011b7983 */ /* 0x002ea80000300800 */
[----:B------:R-:W-:Y:S04]  /*97210*/  STS.U8 [R25+UR6+0x3bc0], R24 ;  /* 0x003bc01819007988 */ /* 0x000fe80008000006 */
        /* <DEDUP_REMOVED lines=8> */
[----:B------:R0:W-:Y:S04]  /*972a0*/  STS.U8 [R25+UR6+0x3f80], R17 ;  /* 0x003f801119007988 */ /* 0x0001e80008000006 */
[----:B------:R-:W2:Y:S04]  /*972b0*/  LDL.LU R20, [R1+0x468] ;  /* 0x0004680001147983 */ /* 0x000ea80000300800 */
        /* <DEDUP_REMOVED lines=10> */
[----:B0-----:R-:W2:Y:S04]  /*97360*/  LDL.LU R14, [R1+0x498] ;  /* 0x00049800010e7983 */ /* 0x001ea80000300800 */
[----:B----4-:R0:W-:Y:S04]  /*97370*/  STS.U8 [R25+UR6+0x45c0], R18 ;  /* 0x0045c01219007988 */ /* 0x0101e80008000006 */
[----:B0-----:R-:W4:Y:S04]  /*97380*/  LDL.LU R18, [R1+0x124] ;  /* 0x0001240001127983 */ /* 0x001f280000300800 */
[----:B------:R0:W-:Y:S04]  /*97390*/  STS.U8 [R25+UR6+0x47c0], R22 ;  /* 0x0047c01619007988 */ /* 0x0001e80008000006 */
[----:B------:R1:W-:Y:S04]  /*973a0*/  STS.U8 [R25+UR6+0x4780], R26 ;  /* 0x0047801a19007988 */ /* 0x0003e80008000006 */
[----:B---3--:R3:W-:Y:S04]  /*973b0*/  STS.U8 [R25+UR6+0x4980], R19 ;  /* 0x0049801319007988 */ /* 0x0087e80008000006 */
[----:B0-----:R-:W4:Y:S04]  /*973c0*/  LDL.LU R22, [R1+0x4a8] ;  /* 0x0004a80001167983 */ /* 0x001f280000300800 */
[----:B-1----:R-:W4:Y:S04]  /*973d0*/  LDL.LU R26, [R1+0x104] ;  /* 0x00010400011a7983 */ /* 0x002f280000300800 */
[----:B------:R-:W4:Y:S04]  /*973e0*/  LDL.LU R24, [R1+0x4b8] ;  /* 0x0004b80001187983 */ /* 0x000f280000300800 */
[----:B------:R-:W4:Y:S04]  /*973f0*/  LDL.LU R28, [R1+0xf4] ;  /* 0x0000f400011c7983 */ /* 0x000f280000300800 */
[----:B------:R-:W4:Y:S04]  /*97400*/  LDL.LU R5, [R1+0x4c8] ;  /* 0x0004c80001057983 */ /* 0x000f280000300800 */
[----:B------:R-:W4:Y:S04]  /*97410*/  LDL.LU R9, [R1+0xe4] ;  /* 0x0000e40001097983 */ /* 0x000f280000300800 */
[----:B------:R-:W4:Y:S04]  /*97420*/  LDL.LU R13, [R1+0x4d8] ;  /* 0x0004d800010d7983 */ /* 0x000f280000300800 */
[----:B--2---:R0:W-:Y:S04]  /*97430*/  STS.U8 [R25+UR6+0x49c0], R23 ;  /* 0x0049c01719007988 */ /* 0x0041e80008000006 */
[----:B---3--:R-:W2:Y:S04]  /*97440*/  LDL.LU R19, [R1+0x94] ;  /* 0x0000940001137983 */ /* 0x008ea80000300800 */
[----:B------:R1:W-:Y:S04]  /*97450*/  STS.U8 [R25+UR6+0x4bc0], R27 ;  /* 0x004bc01b19007988 */ /* 0x0003e80008000006 */
[----:B0-----:R-:W3:Y:S04]  /*97460*/  LDL.LU R23, [R1+0x4e8] ;  /* 0x0004e80001177983 */ /* 0x001ee80000300800 */
[----:B-1----:R-:W3:Y:S04]  /*97470*/  LDL.LU R27, [R1+0x84] ;  /* 0x00008400011b7983 */ /* 0x002ee80000300800 */
[----:B------:R-:W-:Y:S04]  /*97480*/  STS.U8 [R25+UR6+0x4b80], R4 ;  /* 0x004b800419007988 */ /* 0x000fe80008000006 */
[----:B------:R-:W-:Y:S04]  /*97490*/  STS.U8 [R25+UR6+0x4d80], R8 ;  /* 0x004d800819007988 */ /* 0x000fe80008000006 */
[----:B------:R-:W-:Y:S04]  /*974a0*/  STS.U8 [R25+UR6+0x4dc0], R12 ;  /* 0x004dc00c19007988 */ /* 0x000fe80008000006 */
[----:B------:R-:W-:Y:S04]  /*974b0*/  STS.U8 [R25+UR6+0x4fc0], R16 ;  /* 0x004fc01019007988 */ /* 0x000fe80008000006 */
[----:B------:R-:W-:Y:S04]  /*974c0*/  STS.U8 [R25+UR6+0x4f80], R20 ;  /* 0x004f801419007988 */ /* 0x000fe80008000006 */
[----:B------:R0:W-:Y:S04]  /*974d0*/  STS.U8 [R25+UR6+0x5180], R17 ;  /* 0x0051801119007988 */ /* 0x0001e80008000006 */
[----:B------:R1:W-:Y:S04]  /*974e0*/  STS.U8 [R25+UR6+0x51c0], R21 ;  /* 0x0051c01519007988 */ /* 0x0003e80008000006 */
[----:B------:R1:W-:Y:S04]  /*974f0*/  STS.U8 [R25+UR6+0x53c0], R29 ;  /* 0x0053c01d19007988 */ /* 0x0003e80008000006 */
[----:B------:R1:W-:Y:S04]  /*97500*/  STS.U8 [R25+UR6+0x5380], R6 ;  /* 0x0053800619007988 */ /* 0x0003e80008000006 */
[----:B------:R1:W-:Y:S04]  /*97510*/  STS.U8 [R25+UR6+0x5580], R10 ;  /* 0x0055800a19007988 */ /* 0x0003e80008000006 */
[----:B0-----:R-:W3:Y:S04]  /*97520*/  LDL.LU R17, [R1+0x4f8] ;  /* 0x0004f80001117983 */ /* 0x001ee80000300800 */
[----:B------:R0:W-:Y:S04]  /*97530*/  STS.U8 [R25+UR6+0x55c0], R14 ;  /* 0x0055c00e19007988 */ /* 0x0001e80008000006 */
[----:B-1----:R-:W3:Y:S04]  /*97540*/  LDL.LU R21, [R1+0x74] ;  /* 0x0000740001157983 */ /* 0x002ee80000300800 */
[----:B------:R-:W3:Y:S04]  /*97550*/  LDL.LU R29, [R1+0x508] ;  /* 0x00050800011d7983 */ /* 0x000ee80000300800 */
[----:B------:R-:W3:Y:S04]  /*97560*/  LDL.LU R6, [R1+0x64] ;  /* 0x0000640001067983 */ /* 0x000ee80000300800 */
[----:B------:R-:W3:Y:S04]  /*97570*/  LDL.LU R10, [R1+0x518] ;  /* 0x00051800010a7983 */ /* 0x000ee80000300800 */
[----:B0-----:R-:W3:Y:S04]  /*97580*/  LDL.LU R14, [R1+0x54] ;  /* 0x00005400010e7983 */ /* 0x001ee80000300800 */
[----:B----4-:R0:W-:Y:S04]  /*97590*/  STS.U8 [R25+UR6+0x57c0], R18 ;  /* 0x0057c01219007988 */ /* 0x0101e80008000006 */
[----:B0-----:R-:W4:Y:S04]  /*975a0*/  LDL.LU R18, [R1+0x528] ;  /* 0x0005280001127983 */ /* 0x001f280000300800 */
[----:B------:R0:W-:Y:S04]  /*975b0*/  STS.U8 [R25+UR6+0x5780], R22 ;  /* 0x0057801619007988 */ /* 0x0001e80008000006 */
[----:B------:R1:W-:Y:S04]  /*975c0*/  STS.U8 [R25+UR6+0x5980], R26 ;  /* 0x0059801a19007988 */ /* 0x0003e80008000006 */
[----:B------:R-:W-:Y:S04]  /*975d0*/  STS.U8 [R25+UR6+0x59c0], R24 ;  /* 0x0059c01819007988 */ /* 0x000fe80008000006 */
[----:B------:R-:W-:Y:S04]  /*975e0*/  STS.U8 [R25+UR6+0x5bc0], R28 ;  /* 0x005bc01c19007988 */ /* 0x000fe80008000006 */
[----:B------:R-:W-:Y:S04]  /*975f0*/  STS.U8 [R25+UR6+0x5b80], R5 ;  /* 0x005b800519007988 */ /* 0x000fe80008000006 */
[----:B------:R-:W-:Y:S04]  /*97600*/  STS.U8 [R25+UR6+0x5d80], R9 ;  /* 0x005d800919007988 */ /* 0x000fe80008000006 */
[----:B------:R-:W-:Y:S04]  /*97610*/  STS.U8 [R25+UR6+0x5dc0], R13 ;  /* 0x005dc00d19007988 */ /* 0x000fe80008000006 */
[----:B--2---:R2:W-:Y:S04]  /*97620*/  STS.U8 [R25+UR6+0x5fc0], R19 ;  /* 0x005fc01319007988 */ /* 0x0045e80008000006 */
[----:B0-----:R-:W4:Y:S04]  /*97630*/  LDL.LU R22, [R1+0x44] ;  /* 0x0000440001167983 */ /* 0x001f280000300800 */
[----:B-1----:R-:W4:Y:S04]  /*97640*/  LDL.LU R26, [R1+0x538] ;  /* 0x00053800011a7983 */ /* 0x002f280000300800 */
[----:B---3--:R0:W-:Y:S04]  /*97650*/  STS.U8 [R25+UR6+0x5f80], R23 ;  /* 0x005f801719007988 */ /* 0x0081e80008000006 */
[----:B--2---:R-:W2:Y:S04]  /*97660*/  LDL.LU R19, [R1+0x34] ;  /* 0x0000340001137983 */ /* 0x004ea80000300800 */
[----:B------:R1:W-:Y:S04]  /*97670*/  STS.U8 [R25+UR6+0x6180], R27 ;  /* 0x0061801b19007988 */ /* 0x0003e80008000006 */
[----:B0-----:R-:W3:Y:S04]  /*97680*/  LDL.LU R23, [R1+0x548] ;  /* 0x0005480001177983 */ /* 0x001ee80000300800 */
[----:B-1----:R-:W3:Y:S04]  /*97690*/  LDL.LU R27, [R1+0x24] ;  /* 0x00002400011b7983 */ /* 0x002ee80000300800 */
        /* <DEDUP_REMOVED lines=13> */
[----:B0-----:R-:W3:Y:S04]  /*97770*/  LDL.LU R17, [R1+0x5b8] ;  /* 0x0005b80001117983 */ /* 0x001ee80000300800 */
[----:B------:R-:W3:Y:S04]  /*97780*/  LDL.LU R9, [R1+0x5c8] ;  /* 0x0005c80001097983 */ /* 0x000ee80000300800 */
[----:B------:R-:W3:Y:S04]  /*97790*/  LDL.LU R13, [R1+0x5d8] ;  /* 0x0005d800010d7983 */ /* 0x000ee80000300800 */
[----:B-1----:R-:W3:Y:S04]  /*977a0*/  LDL.LU R21, [R1+0x204] ;  /* 0x0002040001157983 */ /* 0x002ee80000300800 */
[----:B------:R-:W3:Y:S04]  /*977b0*/  LDL.LU R29, [R1+0x5e8] ;  /* 0x0005e800011d7983 */ /* 0x000ee80000300800 */
[----:B------:R-:W3:Y:S04]  /*977c0*/  LDL.LU R6, [R1+0x7fc] ;  /* 0x0007fc0001067983 */ /* 0x000ee80000300800 */
[----:B------:R0:W-:Y:S04]  /*977d0*/  STS.U8 [R25+UR6+0x67c0], R14 ;  /* 0x0067c00e19007988 */ /* 0x0001e80008000006 */
[----:B------:R-:W3:Y:S04]  /*977e0*/  LDL.LU R10, [R1+0x7f8] ;  /* 0x0007f800010a7983 */ /* 0x000ee80000300800 */
[----:B0-----:R-:W3:Y:S04]  /*977f0*/  LDL.LU R14, [R1+0x804] ;  /* 0x00080400010e7983 */ /* 0x001ee80000300800 */
[----:B----4-:R0:W-:Y:S04]  /*97800*/  STS.U8 [R25+UR6+0x6780], R18 ;  /* 0x0067801219007988 */ /* 0x0101e80008000006 */
[----:B------:R1:W-:Y:S04]  /*97810*/  STS.U8 [R25+UR6+0x6980], R22 ;  /* 0x0069801619007988 */ /* 0x0003e80008000006 */
[----:B0-----:R-:W4:Y:S04]  /*97820*/  LDL.LU R18, [R1+0x800] ;  /* 0x0008000001127983 */ /* 0x001f280000300800 */
[----:B------:R0:W-:Y:S04]  /*97830*/  STS.U8 [R25+UR6+0x69c0], R26 ;  /* 0x0069c01a19007988 */ /* 0x0001e80008000006 */
[----:B--2---:R2:W-:Y:S04]  /*97840*/  STS.U8 [R25+UR6+0x6bc0], R19 ;  /* 0x006bc01319007988 */ /* 0x0045e80008000006 */
[----:B-1----:R-:W4:Y:S04]  /*97850*/  LDL.LU R22, [R1+0x80c] ;  /* 0x00080c0001167983 */ /* 0x002f280000300800 */
[----:B0-----:R-:W4:Y:S04]  /*97860*/  LDL.LU R26, [R1+0x808] ;  /* 0x00080800011a7983 */ /* 0x001f280000300800 */
[----:B---3--:R0:W-:Y:S04]  /*97870*/  STS.U8 [R25+UR6+0x6b80], R23 ;  /* 0x006b801719007988 */ /* 0x0081e80008000006 */
[----:B--2---:R-:W2:Y:S04]  /*97880*/  LDL.LU R19, [R1+0x741c] ;  /* 0x00741c0001137983 */ /* 0x004ea80000300800 */
        /* <DEDUP_REMOVED lines=8> */
[----:B----4-:R-:W-:Y:S04]  /*97910*/  STS.U8 [R25+UR6+0x73c0], R27 ;  /* 0x0073c01b19007988 */ /* 0x010fe80008000006 */
[----:B------:R-:W-:Y:S04]  /*97920*/  STS.U8 [R25+UR6+0x7380], R24 ;  /* 0x0073801819007988 */ /* 0x000fe80008000006 */
[----:B---3--:R-:W-:Y:S04]  /*97930*/  STS.U8 [R25+UR6+0x7580], R23 ;  /* 0x0075801719007988 */ /* 0x008fe80008000006 */
[----:B------:R-:W-:Y:S04]  /*97940*/  STS.U8 [R25+UR6+0x75c0], R28 ;  /* 0x0075c01c19007988 */ /* 0x000fe80008000006 */
[----:B--2---:R-:W-:Y:S04]  /*97950*/  STS.U8 [R25+UR6+0x77c0], R19 ;  /* 0x0077c01319007988 */ /* 0x004fe80008000006 */
[----:B------:R-:W-:Y:S04]  /*97960*/  STS.U8 [R25+UR6+0x7780], R5 ;  /* 0x0077800519007988 */ /* 0x000fe80008000006 */
[----:B------:R-:W-:Y:S04]  /*97970*/  STS.U8 [R25+UR6+0x7980], R15 ;  /* 0x0079800f19007988 */ /* 0x000fe80008000006 */
[----:B------:R0:W-:Y:S02]  /*97980*/  STS.U8 [R25+UR6+0x79c0], R17 ;  /* 0x0079c01119007988 */ /* 0x0001e40008000006 */
[----:B0-----:R-:W0:Y:S02]  /*97990*/  S2R R17, SR_TID.X ;  /* 0x0000000000117919 */ /* 0x001e240000002100 */
[----:B------:R-:W-:Y:S04]  /*979a0*/  STS.U8 [R25+UR6+0x7bc0], R11 ;  /* 0x007bc00b19007988 */ /* 0x000fe80008000006 */
[----:B------:R1:W-:Y:S04]  /*979b0*/  STS.U8 [R25+UR6+0x7b80], R9 ;  /* 0x007b800919007988 */ /* 0x0003e80008000006 */
[----:B------:R-:W-:Y:S04]  /*979c0*/  STS.U8 [R25+UR6+0x7d80], R7 ;  /* 0x007d800719007988 */ /* 0x000fe80008000006 */
[----:B------:R-:W-:Y:S04]  /*979d0*/  STS.U8 [R25+UR6+0x7dc0], R13 ;  /* 0x007dc00d19007988 */ /* 0x000fe80008000006 */
[----:B------:R-:W-:Y:S04]  /*979e0*/  STS.U8 [R25+UR6+0x7fc0], R21 ;  /* 0x007fc01519007988 */ /* 0x000fe80008000006 */
[----:B------:R-:W-:Y:S01]  /*979f0*/  STS.U8 [R25+UR6+0x7f80], R29 ;  /* 0x007f801d19007988 */ /* 0x000fe20008000006 */
[----:B------:R-:W-:Y:S06]  /*97a00*/  BAR.SYNC.DEFER_BLOCKING 0x0 ;  /* 0x0000000000007b1d */ /* 0x000fec0000010000 */
[----:B------:R-:W-:Y:S01]  /*97a10*/  STL [R1+0x7410], R26 ;  /* 0x0074101a01007387 */ /* 0x000fe20000100800 */
[C---:B0-----:R-:W-:Y:S01]  /*97a20*/  LOP3.LUT R8, R17.reuse, 0x7, RZ, 0xc0, !PT ;  /* 0x0000000711087812 */ /* 0x041fe200078ec0ff */
[----:B-1----:R-:W-:-:S04]  /*97a30*/  IMAD.SHL.U32 R9, R17, 0x2, RZ ;  /* 0x0000000211097824 */ /* 0x002fc800078e00ff */
[----:B------:R-:W-:-:S05]  /*97a40*/  IMAD R8, R8, 0x90, RZ ;  /* 0x0000009008087824 */ /* 0x000fca00078e02ff */
[----:B------:R-:W-:-:S05]  /*97a50*/  LOP3.LUT R8, R8, 0x30, R9, 0x78, !PT ;  /* 0x0000003008087812 */ /* 0x000fca00078e7809 */
[----:B------:R-:W0:Y:S04]  /*97a60*/  LDSM.16.M88.4 R24, [R8+UR6] ;  /* 0x000000060818783b */ /* 0x000e280008000200 */
[----:B0-----:R-:W-:Y:S04]  /*97a70*/  STL.64 [R1+0x2960], R24 ;  /* 0x0029601801007387 */ /* 0x001fe80000100a00 */
[----:B------:R0:W-:Y:S04]  /*97a80*/  STL.64 [R1+0x2968], R26 ;  /* 0x0029681a01007387 */ /* 0x0001e80000100a00 */
[----:B0-----:R-:W2:Y:S01]  /*97a90*/  LDL.LU R26, [R1+0x7410] ;  /* 0x00741000011a7983 */ /* 0x001ea20000300800 */
[----:B------:R-:W-:-:S02]  /*97aa0*/  IMAD R14, R18, 0x100, R14 ;  /* 0x00000100120e7824 */ /* 0x000fc400078e020e */
[----:B------:R-:W-:Y:S02]  /*97ab0*/  IMAD R12, R2, 0x100, R3 ;  /* 0x00000100020c7824 */ /* 0x000fe400078e0203 */
[----:B------:R-:W-:Y:S02]  /*97ac0*/  IMAD R13, R10, 0x100, R6 ;  /* 0x000001000a0d7824 */ /* 0x000fe400078e0206 */
[----:B------:R-:W-:Y:S01]  /*97ad0*/  IMAD.MOV.U32 R3, RZ, RZ, R8 ;  /* 0x000000ffff037224 */ /* 0x000fe200078e0008 */
[----:B------:R-:W-:Y:S02]  /*97ae0*/  F2FP.F16.E5M2.UNPACK_B R14, R14 ;  /* 0x0000000eff0e723e */ /* 0x000fe400020004ff */
[----:B------:R-:W-:Y:S02]  /*97af0*/  F2FP.F16.E5M2.UNPACK_B R12, R12 ;  /* 0x0000000cff0c723e */ /* 0x000fe400020004ff */
[----:B------:R-:W-:Y:S01]  /*97b00*/  F2FP.F16.E5M2.UNPACK_B R13, R13 ;  /* 0x0000000dff0d723e */ /* 0x000fe200020004ff */
[----:B------:R-:W-:Y:S04]  /*97b10*/  LDSM.16.M88.4 R8, [R3+UR6+0x800] ;  /* 0x000800060308783b */ /* 0x000fe80008000200 */
[----:B------:R-:W-:Y:S01]  /*97b20*/  LDSM.16.M88.4 R16, [R3+UR6+0xc00] ;  /* 0x000c00060310783b */ /* 0x000fe20008000200 */
[----:B--2---:R-:W-:-:S05]  /*97b30*/  IMAD R15, R26, 0x100, R22 ;  /* 0x000001001a0f7824 */ /* 0x004fca00078e0216 */
[----:B------:R-:W-:-:S05]  /*97b40*/  F2FP.F16.E5M2.UNPACK_B R15, R15 ;  /* 0x0000000fff0f723e */ /* 0x000fca00020004ff */
[----:B------:R-:W-:Y:S04]  /*97b50*/  STL.64 [R1+0x73f8], R14 ;  /* 0x0073f80e01007387 */ /* 0x000fe80000100a00 */
[----:B------:R-:W-:Y:S04]  /*97b60*/  STL.64 [R1+0x73f0], R12 ;  /* 0x0073f00c01007387 */ /* 0x000fe80000100a00 */
[----:B------:R-:W0:Y:S04]  /*97b70*/  LDSM.16.M88.4 R12, [R3+UR6+0x400] ;  /* 0x00040006030c783b */ /* 0x000e280008000200 */
[----:B0-----:R-:W-:Y:S04]  /*97b80*/  STL.64 [R1+0x2970], R12 ;  /* 0x0029700c01007387 */ /* 0x001fe80000100a00 */
[----:B------:R-:W-:Y:S04]  /*97b90*/  STL.64 [R1+0x2978], R14 ;  /* 0x0029780e01007387 */ /* 0x000fe80000100a00 */
[----:B------:R-:W0:Y:S04]  /*97ba0*/  LDSM.16.M88.4 R12, [R3+UR6+0x1000] ;  /* 0x00100006030c783b */ /* 0x000e280008000200 */
[----:B------:R-:W-:Y:S04]  /*97bb0*/  STL.64 [R1+0x2980], R8 ;  /* 0x0029800801007387 */ /* 0x000fe80000100a00 */
[----:B------:R-:W-:Y:S04]  /*97bc0*/  STL.64 [R1+0x2988], R10 ;  /* 0x0029880a01007387 */ /* 0x000fe80000100a00 */
[----:B------:R-:W1:Y:S04]  /*97bd0*/  LDSM.16.M88.4 R8, [R3+UR6+0x1400] ;  /* 0x001400060308783b */ /* 0x000e680008000200 */
[----:B------:R-:W-:Y:S04]  /*97be0*/  STL.64 [R1+0x2990], R16 ;  /* 0x0029901001007387 */ /* 0x000fe80000100a00 */
[----:B------:R-:W-:Y:S04]  /*97bf0*/  STL.64 [R1+0x2998], R18 ;  /* 0x0029981201007387 */ /* 0x000fe80000100a00 */
[----:B------:R-:W2:Y:S04]  /*97c00*/  LDSM.16.M88.4 R16, [R3+UR6+0x1800] ;  /* 0x001800060310783b */ /* 0x000ea80008000200 */
[----:B0-----:R-:W-:Y:S04]  /*97c10*/  STL.64 [R1+0x29a0], R12 ;  /* 0x0029a00c01007387 */ /* 0x001fe80000100a00 */
[----:B------:R-:W-:Y:S04]  /*97c20*/  STL.64 [R1+0x29a8], R14 ;  /* 0x0029a80e01007387 */ /* 0x000fe80000100a00 */
[----:B------:R-:W0:Y:S04]  /*97c30*/  LDSM.16.M88.4 R12, [R3+UR6+0x1c00] ;  /* 0x001c0006030c783b */ /* 0x000e280008000200 */
[----:B-1----:R-:W-:Y:S04]  /*97c40*/  STL.64 [R1+0x29b0], R8 ;  /* 0x0029b00801007387 */ /* 0x002fe80000100a00 */
[----:B------:R-:W-:Y:S04]  /*97c50*/  STL.64 [R1+0x29b8], R10 ;  /* 0x0029b80a01007387 */ /* 0x000fe80000100a00 */
[----:B------:R-:W1:Y:S04]  /*97c60*/  LDSM.16.M88.4 R8, [R3+UR6+0x2000] ;  /* 0x002000060308783b */ /* 0x000e680008000200 */
[----:B--2---:R-:W-:Y:S04]  /*97c70*/  STL.64 [R1+0x29c0], R16 ;  /* 0x0029c01001007387 */ /* 0x004fe80000100a00 */
        /* <DEDUP_REMOVED lines=37> */
[----:B0-----:R-:W-:Y:S04]  /*97ed0*/  STL.64 [R1+0x2a90], R12 ;  /* 0x002a900c01007387 */ /* 0x001fe80000100a00 */
[----:B------:R-:W-:Y:S04]  /*97ee0*/  STL.64 [R1+0x2a98], R14 ;  /* 0x002a980e01007387 */ /* 0x000fe80000100a00 */
[----:B-1----:R-:W-:Y:S01]  /*97ef0*/  STL.64 [R1+0x2aa0], R8 ;  /* 0x002aa00801007387 */ /* 0x002fe20000100a00 */
[----:B------:R-:W-:-:S03]  /*97f00*/  IMAD.MOV.U32 R28, RZ, RZ, R8 ;  /* 0x000000ffff1c7224 */ /* 0x000fc600078e0008 */
[----:B------:R-:W-:Y:S01]  /*97f10*/  STL.64 [R1+0x2aa8], R10 ;  /* 0x002aa80a01007387 */ /* 0x000fe20000100a00 */
[----:B------:R-:W-:-:S03]  /*97f20*/  IMAD.MOV.U32 R29, RZ, RZ, R9 ;  /* 0x000000ffff1d7224 */ /* 0x000fc600078e0009 */
[----:B------:R-:W0:Y:S01]  /*97f30*/  LDSM.16.M88.4 R8, [R3+UR6+0x5400] ;  /* 0x005400060308783b */ /* 0x000e220008000200 */
[----:B------:R-:W-:Y:S02]  /*97f40*/  IMAD.MOV.U32 R5, RZ, RZ, R24 ;  /* 0x000000ffff057224 */ /* 0x000fe400078e0018 */
[----:B------:R-:W-:Y:S01]  /*97f50*/  IMAD.MOV.U32 R4, RZ, RZ, R25 ;  /* 0x000000ffff047224 */ /* 0x000fe200078e0019 */
[----:B------:R-:W-:Y:S04]  /*97f60*/  LDSM.16.M88.4 R12, [R3+UR6+0x7400] ;  /* 0x00740006030c783b */ /* 0x000fe80008000200 */
[----:B0-----:R-:W-:Y:S01]  /*97f70*/  STL.64 [R1+0x2ab0], R8 ;  /* 0x002ab00801007387 */ /* 0x001fe20000100a00 */
[----:B------:R-:W-:-:S03]  /*97f80*/  IMAD.MOV.U32 R26, RZ, RZ, R8 ;  /* 0x000000ffff1a7224 */ /* 0x000fc600078e0008 */
[----:B------:R-:W-:Y:S01]  /*97f90*/  STL.64 [R1+0x2ab8], R10 ;  /* 0x002ab80a01007387 */ /* 0x000fe20000100a00 */
[----:B------:R-:W-:-:S03]  /*97fa0*/  IMAD.MOV.U32 R27, RZ, RZ, R9 ;  /* 0x000000ffff1b7224 */ /* 0x000fc600078e0009 */
[----:B------:R-:W0:Y:S04]  /*97fb0*/  LDSM.16.M88.4 R8, [R3+UR6+0x5800] ;  /* 0x005800060308783b */ /* 0x000e280008000200 */
[----:B0-----:R-:W-:Y:S01]  /*97fc0*/  STL.64 [R1+0x2ac0], R8 ;  /* 0x002ac00801007387 */ /* 0x001fe20000100a00 */
[----:B------:R-:W-:-:S03]  /*97fd0*/  IMAD.MOV.U32 R24, RZ, RZ, R8 ;  /* 0x000000ffff187224 */ /* 0x000fc600078e0008 */
[----:B------:R-:W-:Y:S01]  /*97fe0*/  STL.64 [R1+0x2ac8], R10 ;  /* 0x002ac80a01007387 */ /* 0x000fe20000100a00 */
[----:B------:R-:W-:-:S03]  /*97ff0*/  IMAD.MOV.U32 R25, RZ, RZ, R9 ;  /* 0x000000ffff197224 */ /* 0x000fc600078e0009 */
[----:B------:R-:W0:Y:S04]  /*98000*/  LDSM.16.M88.4 R8, [R3+UR6+0x5c00] ;  /* 0x005c00060308783b */ /* 0x000e280008000200 */
[----:B------:R-:W-:Y:S04]  /*98010*/  STL.64 [R1+0x7408], R26 ;  /* 0x0074081a01007387 */ /* 0x000fe80000100a00 */
[----:B------:R-:W-:Y:S01]  /*98020*/  STL.64 [R1+0x7400], R24 ;  /* 0x0074001801007387 */ /* 0x000fe20000100a00 */
[----:B------:R-:W-:-:S03]  /*98030*/  F2FP.F16.E5M2.UNPACK_B R2, R4 ;  /* 0x00000004ff02723e */ /* 0x000fc600020004ff */
[----:B------:R-:W-:Y:S01]  /*98040*/  LDSM.16.M88.4 R24, [R3+UR6+0x7c00] ;  /* 0x007c00060318783b */ /* 0x000fe20008000200 */
[----:B0-----:R-:W-:-:S03]  /*98050*/  IMAD.MOV.U32 R22, RZ, RZ, R8 ;  /* 0x000000ffff167224 */ /* 0x001fc600078e0008 */
[----:B------:R0:W-:Y:S02]  /*98060*/  STL.64 [R1+0x2ad0], R8 ;  /* 0x002ad00801007387 */ /* 0x0001e40000100a00 */
[----:B0-----:R-:W-:Y:S02]  /*98070*/  F2FP.F16.E5M2.UNPACK_B R8, R5 ;  /* 0x00000005ff08723e */ /* 0x001fe400020004ff */
[----:B------:R-:W0:Y:S04]  /*98080*/  LDSM.16.M88.4 R4, [R3+UR6+0x6000] ;  /* 0x006000060304783b */ /* 0x000e280008000200 */
[----:B------:R-:W-:Y:S04]  /*98090*/  STL.64 [R1+0x2ad8], R10 ;  /* 0x002ad80a01007387 */ /* 0x000fe80000100a00 */
[----:B------:R-:W-:Y:S04]  /*980a0*/  STL [R1+0x98], R8 ;  /* 0x0000980801007387 */ /* 0x000fe80000100800 */
[----:B------:R-:W-:Y:S04]  /*980b0*/  STL [R1+0x9c], R2 ;  /* 0x00009c0201007387 */ /* 0x000fe80000100800 */
        /* <DEDUP_REMOVED lines=19> */
[----:B------:R-:W0:Y:S01]  /*981f0*/  LDSM.16.M88.4 R4, [R3+UR6+0x7000] ;  /* 0x007000060304783b */ /* 0x000e220008000200 */
[----:B------:R-:W1:Y:S03]  /*98200*/  S2R R2, SR_TID.X ;  /* 0x0000000000027919 */ /* 0x000e660000002100 */
[----:B0-----:R-:W-:Y:S04]  /*98210*/  STL.64 [R1+0x2b20], R4 ;  /* 0x002b200401007387 */ /* 0x001fe80000100a00 */
[----:B------:R0:W-:Y:S04]  /*98220*/  STL.64 [R1+0x2b28], R6 ;  /* 0x002b280601007387 */ /* 0x0001e80000100a00 */
[----:B------:R-:W-:Y:S04]  /*98230*/  STL.64 [R1+0x2b30], R12 ;  /* 0x002b300c01007387 */ /* 0x000fe80000100a00 */
[----:B------:R-:W-:Y:S01]  /*98240*/  STL.64 [R1+0x2b38], R14 ;  /* 0x002b380e01007387 */ /* 0x000fe20000100a00 */
[----:B0-----:R-:W-:-:S02]  /*98250*/  IMAD.MOV.U32 R6, RZ, RZ, R12 ;  /* 0x000000ffff067224 */ /* 0x001fc400078e000c */
[----:B------:R-:W-:Y:S02]  /*98260*/  IMAD.MOV.U32 R7, RZ, RZ, R13 ;  /* 0x000000ffff077224 */ /* 0x000fe400078e000d */
[----:B------:R0:W2:Y:S01]  /*98270*/  LDSM.16.M88.4 R12, [R3+UR6+0x7800] ;  /* 0x00780006030c783b */ /* 0x0000a20008000200 */
[----:B------:R-:W-:Y:S02]  /*98280*/  IMAD.MOV.U32 R8, RZ, RZ, R4 ;  /* 0x000000ffff087224 */ /* 0x000fe400078e0004 */
[----:B------:R-:W-:Y:S02]  /*98290*/  IMAD.MOV.U32 R23, RZ, RZ, R9 ;  /* 0x000000ffff177224 */ /* 0x000fe400078e0009 */
[----:B------:R-:W-:Y:S02]  /*982a0*/  IMAD.MOV.U32 R9, RZ, RZ, R5 ;  /* 0x000000ffff097224 */ /* 0x000fe400078e0005 */
[----:B0-----:R-:W-:Y:S02]  /*982b0*/  IMAD.MOV.U32 R3, RZ, RZ, R25 ;  /* 0x000000ffff037224 */ /* 0x001fe400078e0019 */
[----:B--2---:R-:W-:Y:S01]  /*982c0*/  IMAD.MOV.U32 R4, RZ, RZ, R12 ;  /* 0x000000ffff047224 */ /* 0x004fe200078e000c */
[----:B------:R1:W-:Y:S01]  /*982d0*/  STL.64 [R1+0x2b40], R12 ;  /* 0x002b400c01007387 */ /* 0x0003e20000100a00 */
[----:B------:R-:W-:Y:S01]  /*982e0*/  IMAD.MOV.U32 R5, RZ, RZ, R13 ;  /* 0x000000ffff057224 */ /* 0x000fe200078e000d */
[C---:B-1----:R-:W-:Y:S01]  /*982f0*/  LOP3.LUT R12, R2.reuse, 0x7, RZ, 0xc0, !PT ;  /* 0x00000007020c7812 */ /* 0x042fe200078ec0ff */
[----:B------:R-:W-:-:S04]  /*98300*/  IMAD.SHL.U32 R13, R2, 0x2, RZ ;  /* 0x00000002020d7824 */ /* 0x000fc800078e00ff */
[----:B------:R-:W-:-:S05]  /*98310*/  IMAD R12, R12, 0x90, RZ ;  /* 0x000000900c0c7824 */ /* 0x000fca00078e02ff */
[----:B------:R-:W-:Y:S01]  /*98320*/  LOP3.LUT R12, R12, 0x30, R13, 0x78, !PT ;  /* 0x000000300c0c7812 */ /* 0x000fe200078e780d */
[----:B------:R-:W-:Y:S03]  /*98330*/  STL.64 [R1+0x2b48], R14 ;  /* 0x002b480e01007387 */ /* 0x000fe60000100a00 */
[----:B------:R-:W-:Y:S01]  /*98340*/  LOP3.LUT R12, R12, 0x40, RZ, 0x3c, !PT ;  /* 0x000000400c0c7812 */ /* 0x000fe200078e3cff */
[----:B------:R-:W-:Y:S01]  /*98350*/  STL.64 [R1+0x2b50], R24 ;  /* 0x002b501801007387 */ /* 0x000fe20000100a00 */
[----:B------:R-:W-:-:S03]  /*98360*/  IMAD.MOV.U32 R2, RZ, RZ, R24 ;  /* 0x000000ffff027224 */ /* 0x000fc600078e0018 */
[----:B------:R-:W-:Y:S04]  /*98370*/  STL.64 [R1+0x2b58], R26 ;  /* 0x002b581a01007387 */ /* 0x000fe80000100a00 */
[----:B------:R-:W0:Y:S04]  /*98380*/  LDSM.16.M88.4 R24, [R12+UR6] ;  /* 0x000000060c18783b */ /* 0x000e280008000200 */
[----:B0-----:R-:W-:Y:S04]  /*98390*/  STL.64 [R1+0x3760], R24 ;  /* 0x0037601801007387 */ /* 0x001fe80000100a00 */
[----:B------:R-:W-:Y:S04]  /*983a0*/  STL.64 [R1+0x3768], R26 ;  /* 0x0037681a01007387 */ /* 0x000fe80000100a00 */
[----:B------:R-:W0:Y:S04]  /*983b0*/  LDSM.16.M88.4 R24, [R12+UR6+0x400] ;  /* 0x000400060c18783b */ /* 0x000e280008000200 */
        /* <DEDUP_REMOVED lines=87> */
[----:B------:R-:W1:Y:S04]  /*98930*/  LDSM.16.M88.4 R12, [R12+UR6+0x7c00] ;  /* 0x007c00060c0c783b */ /* 0x000e680008000200 */
[----:B0-----:R-:W-:Y:S04]  /*98940*/  STL.64 [R1+0x3940], R24 ;  /* 0x0039401801007387 */ /* 0x001fe80000100a00 */
[----:B------:R0:W-:Y:S04]  /*98950*/  STL.64 [R1+0x3948], R26 ;  /* 0x0039481a01007387 */ /* 0x0001e80000100a00 */
[----:B0-----:R-:W2:Y:S04]  /*98960*/  LDL.LU.64 R26, [R1+0x7408] ;  /* 0x00740800011a7983 */ /* 0x001ea80000300a00 */
[----:B------:R-:W3:Y:S04]  /*98970*/  LDL.LU.64 R24, [R1+0x7400] ;  /* 0x0074000001187983 */ /* 0x000ee80000300a00 */
[----:B-1----:R-:W-:Y:S04]  /*98980*/  STL.64 [R1+0x3950], R12 ;  /* 0x0039500c01007387 */ /* 0x002fe80000100a00 */
[----:B------:R0:W-:Y:S04]  /*98990*/  STL.64 [R1+0x3958], R14 ;  /* 0x0039580e01007387 */ /* 0x0001e80000100a00 */
[----:B0-----:R-:W4:Y:S04]  /*989a0*/  LDL.LU.64 R14, [R1+0x73f8] ;  /* 0x0073f800010e7983 */ /* 0x001f280000300a00 */
[----:B------:R-:W4:Y:S04]  /*989b0*/  LDL.LU.64 R12, [R1+0x73f0] ;  /* 0x0073f000010c7983 */ /* 0x000f280000300a00 */
[----:B--2---:R0:W-:Y:S04]  /*989c0*/  STL.64 [R1+0x13f18], R26 ;  /* 0x013f181a01007387 */ /* 0x0041e80000100a00 */
[----:B0-----:R-:W2:Y:S04]  /*989d0*/  LDL R26, [R1+0x29b0] ;  /* 0x0029b000011a7983 */ /* 0x001ea80000100800 */
[----:B------:R-:W2:Y:S04]  /*989e0*/  LDL R27, [R1+0x29b4] ;  /* 0x0029b400011b7983 */ /* 0x000ea80000100800 */
[----:B---3--:R0:W-:Y:S04]  /*989f0*/  STL.64 [R1+0x13f10], R24 ;  /* 0x013f101801007387 */ /* 0x0081e80000100a00 */
[----:B--2---:R1:W-:Y:S04]  /*98a00*/  STL.64 [R1+0x13f68], R26 ;  /* 0x013f681a01007387 */ /* 0x0043e80000100a00 */
[----:B0-----:R-:W2:Y:S04]  /*98a10*/  LDL.LU.64 R24, [R1+0xd0] ;  /* 0x0000d00001187983 */ /* 0x001ea80000300a00 */
[----:B-1----:R-:W3:Y:S04]  /*98a20*/  LDL.LU.64 R26, [R1+0xd8] ;  /* 0x0000d800011a7983 */ /* 0x002ee80000300a00 */
[----:B---3--:R0:W-:Y:S04]  /*98a30*/  STL.64 [R1+0x13f80], R26 ;  /* 0x013f801a01007387 */ /* 0x0081e80000100a00 */
[----:B0-----:R-:W4:Y:S04]  /*98a40*/  LDL R26, [R1+0x98] ;  /* 0x00009800011a7983 */ /* 0x001f280000100800 */
[----:B------:R-:W4:Y:S04]  /*98a50*/  LDL R27, [R1+0x9c] ;  /* 0x00009c00011b7983 */ /* 0x000f280000100800 */
[----:B--2---:R0:W-:Y:S04]  /*98a60*/  STL.64 [R1+0x13f78], R24 ;  /* 0x013f781801007387 */ /* 0x0041e80000100a00 */
[----:B0-----:R-:W2:Y:S04]  /*98a70*/  LDL R24, [R1+0x2990] ;  /* 0x0029900001187983 */ /* 0x001ea80000100800 */
[----:B------:R-:W3:Y:S04]  /*98a80*/  LDL R25, [R1+0x2994] ;  /* 0x0029940001197983 */ /* 0x000ee80000100800 */
[----:B------:R0:W-:Y:S04]  /*98a90*/  STL.64 [R1+0x13f08], R22 ;  /* 0x013f081601007387 */ /* 0x0001e80000100a00 */
[----:B0-----:R-:W4:Y:S04]  /*98aa0*/  LDL R23, [R1+0x2984] ;  /* 0x0029840001177983 */ /* 0x001f280000100800 */
[----:B------:R-:W4:Y:S04]  /*98ab0*/  LDL R22, [R1+0x2980] ;  /* 0x0029800001167983 */ /* 0x000f280000100800 */
[----:B------:R0:W-:Y:S04]  /*98ac0*/  STL.64 [R1+0x13f00], R20 ;  /* 0x013f001401007387 */ /* 0x0001e80000100a00 */
[----:B0-----:R-:W2:Y:S04]  /*98ad0*/  LDL R20, [R1+0x29a0] ;  /* 0x0029a00001147983 */ /* 0x001ea80000100800 */
[----:B------:R-:W2:Y:S04]  /*98ae0*/  LDL R21, [R1+0x29a4] ;  /* 0x0029a40001157983 */ /* 0x000ea80000100800 */
[----:B----4-:R-:W-:Y:S04]  /*98af0*/  STL.64 [R1+0x13f90], R22 ;  /* 0x013f901601007387 */ /* 0x010fe80000100a00 */
[----:B--2---:R0:W-:Y:S04]  /*98b00*/  STL.64 [R1+0x13f88], R20 ;  /* 0x013f881401007387 */ /* 0x0041e80000100a00 */
[----:B0-----:R-:W2:Y:S04]  /*98b10*/  LDL.LU.64 R20, [R1+0xb0] ;  /* 0x0000b00001147983 */ /* 0x001ea80000300a00 */
[----:B------:R-:W2:Y:S04]  /*98b20*/  LDL.LU.64 R22, [R1+0xb8] ;  /* 0x0000b80001167983 */ /* 0x000ea80000300a00 */
[----:B------:R0:W-:Y:S04]  /*98b30*/  STL.64 [R1+0x13ef8], R18 ;  /* 0x013ef81201007387 */ /* 0x0001e80000100a00 */
[----:B0-----:R-:W4:Y:S04]  /*98b40*/  LDL R18, [R1+0x2970] ;  /* 0x0029700001127983 */ /* 0x001f280000100800 */
[----:B------:R-:W4:Y:S04]  /*98b50*/  LDL R19, [R1+0x2974] ;  /* 0x0029740001137983 */ /* 0x000f280000100800 */
[----:B------:R-:W-:Y:S04]  /*98b60*/  STL.64 [R1+0x13ef0], R16 ;  /* 0x013ef01001007387 */ /* 0x000fe80000100a00 */
[----:B------:R-:W-:Y:S04]  /*98b70*/  STL.64 [R1+0x13ee8], R10 ;  /* 0x013ee80a01007387 */ /* 0x000fe80000100a00 */
[----:B------:R0:W-:Y:S04]  /*98b80*/  STL.64 [R1+0x13ee0], R8 ;  /* 0x013ee00801007387 */ /* 0x0001e80000100a00 */
[----:B0-----:R-:W4:Y:S04]  /*98b90*/  LDL.LU.64 R8, [R1+0xc0] ;  /* 0x0000c00001087983 */ /* 0x001f280000300a00 */
[----:B------:R-:W4:Y:S04]  /*98ba0*/  LDL.LU.64 R10, [R1+0xc8] ;  /* 0x0000c800010a7983 */ /* 0x000f280000300a00 */
[----:B------:R-:W-:Y:S04]  /*98bb0*/  STL.64 [R1+0x13ed8], R6 ;  /* 0x013ed80601007387 */ /* 0x000fe80000100a00 */
[----:B------:R0:W-:Y:S02]  /*98bc0*/  STL.64 [R1+0x13ed0], R4 ;  /* 0x013ed00401007387 */ /* 0x0001e40000100a00 */
[----:B0-----:R-:W-:-:S02]  /*98bd0*/  IMAD.MOV.U32 R4, RZ, RZ, R24 ;  /* 0x000000ffff047224 */ /* 0x001fc400078e0018 */
[----:B---3--:R-:W-:Y:S01]  /*98be0*/  IMAD.MOV.U32 R5, RZ, RZ, R25 ;  /* 0x000000ffff057224 */ /* 0x008fe200078e0019 */
[----:B------:R-:W-:Y:S01]  /*98bf0*/  STL [R1+0x75c8], R0 ;  /* 0x0075c80001007387 */ /* 0x000fe20000100800 */
[----:B--2---:R-:W-:Y:S03]  /*98c00*/  HMMA.16816.F32 R24, R12, R26, R20 ;  /* 0x0000001a0c18723c */ /* 0x004fe60000001814 */
[----:B------:R-:W2:Y:S04]  /*98c10*/  LDL.LU.64 R22, [R1+0x13f90] ;  /* 0x013f900001167983 */ /* 0x000ea80000300a00 */
[----:B------:R-:W3:-:S15]  /*98c20*/  LDL.LU.64 R20, [R1+0x13f88] ;  /* 0x013f880001147983 */ /* 0x000ede0000300a00 */
[----:B------:R-:W-:-:S01]  /*98c30*/  NOP ;  /* 0x0000000000007918 */ /* 0x000fc20000000000 */
[----:B------:R-:W-:Y:S04]  /*98c40*/  STL.64 [R1+0xe0], R24 ;  /* 0x0000e01801007387 */ /* 0x000fe80000100a00 */
[----:B------:R0:W-:Y:S04]  /*98c50*/  STL.64 [R1+0xe8], R26 ;  /* 0x0000e81a01007387 */ /* 0x0001e80000100a00 */
[----:B0-----:R-:W3:Y:S04]  /*98c60*/  LDL.LU.64 R26, [R1+0x13f80] ;  /* 0x013f8000011a7983 */ /* 0x001ee80000300a00 */
[----:B------:R-:W3:Y:S04]  /*98c70*/  LDL.LU.64 R24, [R1+0x13f78] ;  /* 0x013f780001187983 */ /* 0x000ee80000300a00 */
[----:B------:R-:W2:Y:S04]  /*98c80*/  LDL R16, [R1+0x29d0] ;  /* 0x0029d00001107983 */ /* 0x000ea80000100800 */
[----:B------:R-:W2:Y:S01]  /*98c90*/  LDL R17, [R1+0x29d4] ;  /* 0x0029d40001117983 */ /* 0x000ea20000100800 */
[----:B----4-:R-:W-:-:S02]  /*98ca0*/  F2FP.F16.E5M2.UNPACK_B R6, R18 ;  /* 0x00000012ff06723e */ /* 0x010fc400020004ff */
[----:B------:R-:W-:-:S03]  /*98cb0*/  F2FP.F16.E5M2.UNPACK_B R7, R19 ;  /* 0x00000013ff07723e */ /* 0x000fc600020004ff */
[----:B------:R-:W-:Y:S04]  /*98cc0*/  STL [R1+0x90], R6 ;  /* 0x0000900601007387 */ /* 0x000fe80000100800 */
[----:B------:R-:W-:Y:S01]  /*98cd0*/  HMMA.16816.F32 R8, R12, R6, R8 ;  /* 0x000000060c08723c */ /* 0x000fe20000001808 */
[----:B--2---:R0:W-:Y:S05]  /*98ce0*/  STL.64 [R1+0x13f70], R16 ;  /* 0x013f701001007387 */ /* 0x0041ea0000100a00 */
[----:B------:R1:W-:Y:S04]  /*98cf0*/  STL [R1+0x94], R7 ;  /* 0x0000940701007387 */ /* 0x0003e80000100800 */
[----:B0-----:R-:W2:Y:S04]  /*98d00*/  LDL.LU.64 R16, [R1+0x110] ;  /* 0x0001100001107983 */ /* 0x001ea80000300a00 */
[----:B------:R-:W2:Y:S04]  /*98d10*/  LDL.LU.64 R18, [R1+0x118] ;  /* 0x0001180001127983 */ /* 0x000ea80000300a00 */
[----:B------:R-:W4:Y:S04]  /*98d20*/  LDL R6, [R1+0x29c0] ;  /* 0x0029c00001067983 */ /* 0x000f280000100800 */
[----:B-1----:R-:W4:Y:S04]  /*98d30*/  LDL R7, [R1+0x29c4] ;  /* 0x0029c40001077983 */ /* 0x002f280000100800 */
[----:B------:R0:W-:Y:S04]  /*98d40*/  STL.64 [R1+0xc0], R8 ;  /* 0x0000c00801007387 */ /* 0x0001e80000100a00 */
[----:B------:R-:W-:Y:S01]  /*98d50*/  STL.64 [R1+0xc8], R10 ;  /* 0x0000c80a01007387 */ /* 0x000fe20000100a00 */
[----:B------:R-:W-:-:S02]  /*98d60*/  F2FP.F16.E5M2.UNPACK_B R4, R4 ;  /* 0x00000004ff04723e */ /* 0x000fc400020004ff */
[----:B------:R-:W-:Y:S02]  /*98d70*/  F2FP.F16.E5M2.UNPACK_B R5, R5 ;  /* 0x00000005ff05723e */ /* 0x000fe400020004ff */
[----:B0-----:R-:W-:Y:S02]  /*98d80*/  F2FP.F16.E5M2.UNPACK_B R8, R22 ;  /* 0x00000016ff08723e */ /* 0x001fe400020004ff */
[----:B------:R-:W-:-:S05]  /*98d90*/  F2FP.F16.E5M2.UNPACK_B R9, R23 ;  /* 0x00000017ff09723e */ /* 0x000fca00020004ff */
[----:B------:R3:W-:Y:S02]  /*98da0*/  STL.64 [R1+0x88], R8 ;  /* 0x0000880801007387 */ /* 0x0007e40000100a00 */
[----:B---3--:R-:W-:Y:S02]  /*98db0*/  HMMA.16816.F32 R8, R12, R8, R24 ;  /* 0x000000080c08723c */ /* 0x008fe40000001818 */
[----:B------:R-:W3:Y:S04]  /*98dc0*/  LDL.LU.64 R24, [R1+0x130] ;  /* 0x0001300001187983 */ /* 0x000ee80000300a00 */
[----:B------:R-:W3:-:S15]  /*98dd0*/  LDL.LU.64 R26, [R1+0x138] ;  /* 0x00013800011a7983 */ /* 0x000ede0000300a00 */
[----:B------:R-:W-:-:S02]  /*98de0*/  NOP ;  /* 0x0000000000007918 */ /* 0x000fc40000000000 */
[----:B------:R0:W-:Y:S04]  /*98df0*/  STL.64 [R1+0xb0], R8 ;  /* 0x0000b00801007387 */ /* 0x0001e80000100a00 */
[----:B------:R1:W-:Y:S04]  /*98e00*/  STL.64 [R1+0xb8], R10 ;  /* 0x0000b80a01007387 */ /* 0x0003e80000100a00 */
[----:B0-----:R-:W4:Y:S04]  /*98e10*/  LDL.LU.64 R8, [R1+0x1ec0] ;  /* 0x001ec00001087983 */ /* 0x001f280000300a00 */
[----:B-1----:R-:W4:Y:S04]  /*98e20*/  LDL.LU.64 R10, [R1+0x1ec8] ;  /* 0x001ec800010a7983 */ /* 0x002f280000300a00 */
[----:B------:R-:W4:Y:S04]  /*98e30*/  LDL R22, [R1+0x29e0] ;  /* 0x0029e00001167983 */ /* 0x000f280000100800 */
[----:B------:R-:W4:Y:S04]  /*98e40*/  LDL R23, [R1+0x29e4] ;  /* 0x0029e40001177983 */ /* 0x000f280000100800 */
[----:B------:R-:W-:Y:S01]  /*98e50*/  STL.64 [R1+0x80], R4 ;  /* 0x0000800401007387 */ /* 0x000fe20000100a00 */
[----:B--2---:R-:W-:-:S15]  /*98e60*/  HMMA.16816.F32 R16, R12, R4, R16 ;  /* 0x000000040c10723c */ /* 0x004fde0000001810 */
[----:B------:R-:W-:-:S08]  /*98e70*/  NOP ;  /* 0x0000000000007918 */ /* 0x000fd00000000000 */
[----:B------:R0:W-:Y:S04]  /*98e80*/  STL.64 [R1+0xd0], R16 ;  /* 0x0000d01001007387 */ /* 0x0001e80000100a00 */
[----:B------:R1:W-:Y:S04]  /*98e90*/  STL.64 [R1+0xd8], R18 ;  /* 0x0000d81201007387 */ /* 0x0003e80000100a00 */
[----:B0-----:R-:W2:Y:S04]  /*98ea0*/  LDL.LU.64 R16, [R1+0x13f70] ;  /* 0x013f700001107983 */ /* 0x001ea80000300a00 */
[----:B-1----:R-:W4:Y:S04]  /*98eb0*/  LDL R18, [R1+0x29f0] ;  /* 0x0029f00001127983 */ /* 0x002f280000100800 */
[----:B------:R-:W4:Y:S01]  /*98ec0*/  LDL R19, [R1+0x29f4] ;  /* 0x0029f40001137983 */ /* 0x000f220000100800 */
[----:B------:R-:W-:-:S02]  /*98ed0*/  F2FP.F16.E5M2.UNPACK_B R4, R20 ;  /* 0x00000014ff04723e */ /* 0x000fc400020004ff */
[----:B------:R-:W-:-:S07]  /*98ee0*/  F2FP.F16.E5M2.UNPACK_B R5, R21 ;  /* 0x00000015ff05723e */ /* 0x000fce00020004ff */
[----:B---3--:R-:W-:Y:S06]  /*98ef0*/  HMMA.16816.F32 R24, R12, R4, R24 ;  /* 0x000000040c18723c */ /* 0x008fec0000001818 */
[----:B------:R-:W-:Y:S04]  /*98f00*/  STL [R1+0x78], R4 ;  /* 0x0000780401007387 */ /* 0x000fe80000100800 */
[----:B----4-:R-:W-:Y:S04]  /*98f10*/  STL.64 [R1+0x13f60], R18 ;  /* 0x013f601201007387 */ /* 0x010fe80000100a00 */
[----:B------:R-:W-:Y:S04]  /*98f20*/  STL [R1+0x7c], R5 ;  /* 0x00007c0501007387 */ /* 0x000fe80000100800 */
[----:B--2---:R0:W-:Y:S04]  /*98f30*/  STL.64 [R1+0x13f58], R16 ;  /* 0x013f581001007387 */ /* 0x0041e80000100a00 */
[----:B0-----:R-:W2:Y:S04]  /*98f40*/  LDL.LU.64 R16, [R1+0x1ed0] ;  /* 0x001ed00001107983 */ /* 0x001ea80000300a00 */
[----:B------:R-:W2:Y:S04]  /*98f50*/  LDL.LU.64 R18, [R1+0x1ed8] ;  /* 0x001ed80001127983 */ /* 0x000ea80000300a00 */
[----:B------:R-:W3:Y:S04]  /*98f60*/  LDL R20, [R1+0x2a00] ;  /* 0x002a000001147983 */ /* 0x000ee80000100800 */
[----:B------:R-:W4:Y:S04]  /*98f70*/  LDL R21, [R1+0x2a04] ;  /* 0x002a040001157983 */ /* 0x000f280000100800 */
[----:B------:R-:W-:Y:S04]  /*98f80*/  STL.64 [R1+0xf0], R24 ;  /* 0x0000f01801007387 */ /* 0x000fe80000100a00 */
[----:B------:R0:W-:Y:S04]  /*98f90*/  STL.64 [R1+0xf8], R26 ;  /* 0x0000f81a01007387 */ /* 0x0001e80000100a00 */
[----:B0-----:R-:W2:Y:S02]  /*98fa0*/  LDL.LU.64 R26, [R1+0x13f68] ;  /* 0x013f6800011a7983 */ /* 0x001ea40000300a00 */
[----:B--2---:R-:W-:-:S02]  /*98fb0*/  F2FP.F16.E5M2.UNPACK_B R4, R26 ;  /* 0x0000001aff04723e */ /* 0x004fc400020004ff */
[----:B------:R-:W-:-:S07]  /*98fc0*/  F2FP.F16.E5M2.UNPACK_B R5, R27 ;  /* 0x0000001bff05723e */ /* 0x000fce00020004ff */
[----:B------:R-:W-:Y:S06]  /*98fd0*/  HMMA.16816.F32 R24, R12, R4, R8 ;  /* 0x000000040c18723c */ /* 0x000fec0000001808 */
[----:B------:R-:W-:Y:S04]  /*98fe0*/  STL.64 [R1+0x70], R4 ;  /* 0x0000700401007387 */ /* 0x000fe80000100a00 */
[----:B------:R-:W2:Y:S04]  /*98ff0*/  LDL.LU.64 R8, [R1+0x1f00] ;  /* 0x001f000001087983 */ /* 0x000ea80000300a00 */
[----:B------:R-:W2:Y:S09]  /*99000*/  LDL.LU.64 R10, [R1+0x1f08] ;  /* 0x001f0800010a7983 */ /* 0x000eb20000300a00 */
[----:B------:R-:W-:Y:S04]  /*99010*/  STL.64 [R1+0x100], R24 ;  /* 0x0001001801007387 */ /* 0x000fe80000100a00 */
[----:B------:R0:W-:Y:S04]  /*99020*/  STL.64 [R1+0x108], R26 ;  /* 0x0001081a01007387 */ /* 0x0001e80000100a00 */
[----:B0-----:R-:W3:Y:S04]  /*99030*/  LDL R26, [R1+0x2a10] ;  /* 0x002a1000011a7983 */ /* 0x001ee80000100800 */
[----:B------:R-:W3:Y:S01]  /*99040*/  LDL R27, [R1+0x2a14] ;  /* 0x002a1400011b7983 */ /* 0x000ee20000100800 */
[----:B------:R-:W-:-:S02]  /*99050*/  F2FP.F16.E5M2.UNPACK_B R4, R6 ;  /* 0x00000006ff04723e */ /* 0x000fc400020004ff */
[----:B------:R-:W-:Y:S01]  /*99060*/  F2FP.F16.E5M2.UNPACK_B R5, R7 ;  /* 0x00000007ff05723e */ /* 0x000fe200020004ff */
[----:B---3--:R0:W-:Y:S04]  /*99070*/  STL.64 [R1+0x13f40], R26 ;  /* 0x013f401a01007387 */ /* 0x0081e80000100a00 */
[----:B------:R-:W3:Y:S04]  /*99080*/  LDL.LU.64 R24, [R1+0x1ef0] ;  /* 0x001ef00001187983 */ /* 0x000ee80000300a00 */
[----:B0-----:R-:W3:Y:S04]  /*99090*/  LDL.LU.64 R26, [R1+0x1ef8] ;  /* 0x001ef800011a7983 */ /* 0x001ee80000300a00 */
[----:B------:R0:W-:Y:S02]  /*990a0*/  STL.64 [R1+0x68], R4 ;  /* 0x0000680401007387 */ /* 0x0001e40000100a00 */
[----:B0-----:R-:W-:Y:S02]  /*990b0*/  HMMA.16816.F32 R4, R12, R4, R16 ;  /* 0x000000040c04723c */ /* 0x001fe40000001810 */
[----:B------:R-:W4:Y:S04]  /*990c0*/  LDL.LU.64 R18, [R1+0x13f60] ;  /* 0x013f600001127983 */ /* 0x000f280000300a00 */
[----:B------:R-:W2:-:S15]  /*990d0*/  LDL.LU.64 R16, [R1+0x13f58] ;  /* 0x013f580001107983 */ /* 0x000e9e0000300a00 */
[----:B------:R-:W-:-:S02]  /*990e0*/  NOP ;  /* 0x0000000000007918 */ /* 0x000fc40000000000 */
[----:B------:R2:W-:Y:S04]  /*990f0*/  STL.64 [R1+0x110], R4 ;  /* 0x0001100401007387 */ /* 0x0005e80000100a00 */
[----:B------:R-:W-:Y:S01]  /*99100*/  STL.64 [R1+0x118], R6 ;  /* 0x0001180601007387 */ /* 0x000fe20000100a00 */
[----:B--2---:R-:W-:Y:S02]  /*99110*/  F2FP.F16.E5M2.UNPACK_B R4, R16 ;  /* 0x00000010ff04723e */ /* 0x004fe400020004ff */
[----:B------:R-:W-:-:S05]  /*99120*/  F2FP.F16.E5M2.UNPACK_B R5, R17 ;  /* 0x00000011ff05723e */ /* 0x000fca00020004ff */
[----:B------:R3:W-:Y:S02]  /*99130*/  STL.64 [R1+0x60], R4 ;  /* 0x0000600401007387 */ /* 0x0007e40000100a00 */
[----:B---3--:R-:W-:Y:S02]  /*99140*/  HMMA.16816.F32 R4, R12, R4, R24 ;  /* 0x000000040c04723c */ /* 0x008fe40000001818 */
[----:B------:R-:W2:Y:S04]  /*99150*/  LDL.LU.64 R24, [R1+0x1f30] ;  /* 0x001f300001187983 */ /* 0x000ea80000300a00 */
[----:B------:R-:W3:-:S15]  /*99160*/  LDL.LU.64 R26, [R1+0x1f38] ;  /* 0x001f3800011a7983 */ /* 0x000ede0000300a00 */
[----:B------:R-:W-:-:S02]  /*99170*/  NOP ;  /* 0x0000000000007918 */ /* 0x000fc40000000000 */
[----:B------:R0:W-:Y:S04]  /*99180*/  STL.64 [R1+0x120], R4 ;  /* 0x0001200401007387 */ /* 0x0001e80000100a00 */
[----:B------:R-:W-:Y:S01]  /*99190*/  STL.64 [R1+0x128], R6 ;  /* 0x0001280601007387 */ /* 0x000fe20000100a00 */
[----:B0-----:R-:W-:Y:S02]  /*991a0*/  F2FP.F16.E5M2.UNPACK_B R4, R22 ;  /* 0x00000016ff04723e */ /* 0x001fe400020004ff */
[----:B------:R-:W-:Y:S01]  /*991b0*/  F2FP.F16.E5M2.UNPACK_B R5, R23 ;  /* 0x00000017ff05723e */ /* 0x000fe200020004ff */
[----:B---3--:R-:W-:Y:S04]  /*991c0*/  STL.64 [R1+0x13f50], R26 ;  /* 0x013f501a01007387 */ /* 0x008fe80000100a00 */
[----:B--2---:R0:W-:Y:S04]  /*991d0*/  STL.64 [R1+0x13f48], R24 ;  /* 0x013f481801007387 */ /* 0x0041e80000100a00 */
[----:B0-----:R-:W2:Y:S04]  /*991e0*/  LDL.LU.64 R24, [R1+0x1f20] ;  /* 0x001f200001187983 */ /* 0x001ea80000300a00 */
[----:B------:R-:W2:Y:S01]  /*991f0*/  LDL.LU.64 R26, [R1+0x1f28] ;  /* 0x001f2800011a7983 */ /* 0x000ea20000300a00 */
[----:B------:R-:W-:Y:S03]  /*99200*/  HMMA.16816.F32 R8, R12, R4, R8 ;  /* 0x000000040c08723c */ /* 0x000fe60000001808 */
[----:B------:R-:W3:Y:S04]  /*99210*/  LDL R22, [R1+0x2a20] ;  /* 0x002a200001167983 */ /* 0x000ee80000100800 */
[----:B------:R-:W3:Y:S04]  /*99220*/  LDL R23, [R1+0x2a24] ;  /* 0x002a240001177983 */ /* 0x000ee80000100800 */
[----:B------:R4:W-:Y:S01]  /*99230*/  STL.64 [R1+0x58], R4 ;  /* 0x0000580401007387 */ /* 0x0009e20000100a00 */
[----:B------:R-:W-:Y:S01]  /*99240*/  IMAD.MOV.U32 R0, RZ, RZ, R5 ;  /* 0x000000ffff007224 */ /* 0x000fe200078e0005 */
[----:B----4-:R-:W-:-:S02]  /*99250*/  F2FP.F16.E5M2.UNPACK_B R4, R18 ;  /* 0x00000012ff04723e */ /* 0x010fc400020004ff */
[----:B------:R-:W-:-:S08]  /*99260*/  F2FP.F16.E5M2.UNPACK_B R5, R19 ;  /* 0x00000013ff05723e */ /* 0x000fd000020004ff */
[----:B------:R0:W-:Y:S04]  /*99270*/  STL.64 [R1+0x130], R8 ;  /* 0x0001300801007387 */ /* 0x0001e80000100a00 */
[----:B------:R1:W-:Y:S04]  /*99280*/  STL.64 [R1+0x138], R10 ;  /* 0x0001380a01007387 */ /* 0x0003e80000100a00 */
[----:B0-----:R-:W4:Y:S04]  /*99290*/  LDL.LU.64 R8, [R1+0x1f50] ;  /* 0x001f500001087983 */ /* 0x001f280000300a00 */
[----:B-1----:R-:W4:Y:S04]  /*992a0*/  LDL.LU.64 R10, [R1+0x1f58] ;  /* 0x001f5800010a7983 */ /* 0x002f280000300a00 */
[----:B------:R-:W-:Y:S04]  /*992b0*/  STL [R1+0x13e48], R0 ;  /* 0x013e480001007387 */ /* 0x000fe80000100800 */
[----:B------:R-:W3:Y:S04]  /*992c0*/  LDL R18, [R1+0x2a30] ;  /* 0x002a300001127983 */ /* 0x000ee80000100800 */
[----:B------:R-:W3:Y:S04]  /*992d0*/  LDL R19, [R1+0x2a34] ;  /* 0x002a340001137983 */ /* 0x000ee80000100800 */
[----:B------:R2:W-:Y:S02]  /*992e0*/  STL.64 [R1+0x50], R4 ;  /* 0x0000500401007387 */ /* 0x0005e40000100a00 */
[----:B--2---:R-:W-:Y:S02]  /*992f0*/  HMMA.16816.F32 R4, R12, R4, R24 ;  /* 0x000000040c04723c */ /* 0x004fe40000001818 */
[----:B------:R-:W2:Y:S04]  /*99300*/  LDL.LU.64 R26, [R1+0x13f50] ;  /* 0x013f5000011a7983 */ /* 0x000ea80000300a00 */
[----:B------:R-:W2:-:S15]  /*99310*/  LDL.LU.64 R24, [R1+0x13f48] ;  /* 0x013f480001187983 */ /* 0x000e9e0000300a00 */
[----:B------:R-:W-:-:S02]  /*99320*/  NOP ;  /* 0x0000000000007918 */ /* 0x000fc40000000000 */
[----:B------:R0:W-:Y:S02]  /*99330*/  STL.64 [R1+0x140], R4 ;  /* 0x0001400401007387 */ /* 0x0001e40000100a00 */
[----:B0-----:R-:W-:Y:S02]  /*99340*/  F2FP.F16.E5M2.UNPACK_B R4, R20 ;  /* 0x00000014ff04723e */ /* 0x001fe400020004ff */
[----:B------:R-:W-:Y:S01]  /*99350*/  F2FP.F16.E5M2.UNPACK_B R5, R21 ;  /* 0x00000015ff05723e */ /* 0x000fe200020004ff */
[----:B------:R-:W-:Y:S04]  /*99360*/  STL.64 [R1+0x148], R6 ;  /* 0x0001480601007387 */ /* 0x000fe80000100a00 */
[----:B------:R-:W-:Y:S02]  /*99370*/  STL.64 [R1+0x48], R4 ;  /* 0x0000480401007387 */ /* 0x000fe40000100a00 */
[----:B--2---:R-:W-:-:S15]  /*99380*/  HMMA.16816.F32 R24, R12, R4, R24 ;  /* 0x000000040c18723c */ /* 0x004fde0000001818 */
[----:B------:R-:W-:-:S08]  /*99390*/  NOP ;  /* 0x0000000000007918 */ /* 0x000fd00000000000 */
[----:B------:R-:W-:Y:S04]  /*993a0*/  STL.64 [R1+0x150], R24 ;  /* 0x0001501801007387 */ /* 0x000fe80000100a00 */
[----:B------:R0:W-:Y:S04]  /*993b0*/  STL.64 [R1+0x158], R26 ;  /* 0x0001581a01007387 */ /* 0x0001e80000100a00 */
[----:B0-----:R-:W2:Y:S01]  /*993c0*/  LDL.LU.64 R26, [R1+0x13f40] ;  /* 0x013f4000011a7983 */ /* 0x001ea20000300a00 */
[----:B------:R-:W-:-:S03]  /*993d0*/  IMAD.MOV.U32 R0, RZ, RZ, R4 ;  /* 0x000000ffff007224 */ /* 0x000fc600078e0004 */
[----:B------:R-:W3:Y:S04]  /*993e0*/  LDL R6, [R1+0x2a40] ;  /* 0x002a400001067983 */ /* 0x000ee80000100800 */
[----:B------:R-:W3:Y:S04]  /*993f0*/  LDL R7, [R1+0x2a44] ;  /* 0x002a440001077983 */ /* 0x000ee80000100800 */
[----:B------:R-:W3:Y:S04]  /*99400*/  LDL R20, [R1+0x2a50] ;  /* 0x002a500001147983 */ /* 0x000ee80000100800 */
[----:B------:R-:W3:Y:S04]  /*99410*/  LDL R21, [R1+0x2a54] ;  /* 0x002a540001157983 */ /* 0x000ee80000100800 */
[----:B------:R-:W-:Y:S01]  /*99420*/  STL [R1+0x13e4c], R0 ;  /* 0x013e4c0001007387 */ /* 0x000fe20000100800 */
[----:B--2---:R-:W-:-:S02]  /*99430*/  F2FP.F16.E5M2.UNPACK_B R4, R26 ;  /* 0x0000001aff04723e */ /* 0x004fc400020004ff */
[----:B------:R-:W-:-:S07]  /*99440*/  F2FP.F16.E5M2.UNPACK_B R5, R27 ;  /* 0x0000001bff05723e */ /* 0x000fce00020004ff */
[----:B----4-:R-:W-:Y:S06]  /*99450*/  HMMA.16816.F32 R24, R12, R4, R8 ;  /* 0x000000040c18723c */ /* 0x010fec0000001808 */
[----:B------:R-:W-:Y:S04]  /*99460*/  STL.64 [R1+0x40], R4 ;  /* 0x0000400401007387 */ /* 0x000fe80000100a00 */
[----:B------:R-:W2:Y:S04]  /*99470*/  LDL.LU.64 R8, [R1+0x2060] ;  /* 0x0020600001087983 */ /* 0x000ea80000300a00 */
[----:B------:R-:W2:Y:S09]  /*99480*/  LDL.LU.64 R10, [R1+0x2068] ;  /* 0x00206800010a7983 */ /* 0x000eb20000300a00 */
[----:B------:R0:W-:Y:S04]  /*99490*/  STL.64 [R1+0x160], R24 ;  /* 0x0001601801007387 */ /* 0x0001e80000100a00 */
[----:B------:R1:W-:Y:S04]  /*994a0*/  STL.64 [R1+0x168], R26 ;  /* 0x0001681a01007387 */ /* 0x0003e80000100a00 */
[----:B0-----:R-:W4:Y:S04]  /*994b0*/  LDL R24, [R1+0x2a60] ;  /* 0x002a600001187983 */ /* 0x001f280000100800 */
[----:B-1----:R-:W2:Y:S04]  /*994c0*/  LDL R26, [R1+0x2a70] ;  /* 0x002a7000011a7983 */ /* 0x002ea80000100800 */
[----:B------:R-:W2:Y:S04]  /*994d0*/  LDL R27, [R1+0x2a74] ;  /* 0x002a7400011b7983 */ /* 0x000ea80000100800 */
[----:B------:R-:W4:Y:S01]  /*994e0*/  LDL R25, [R1+0x2a64] ;  /* 0x002a640001197983 */ /* 0x000f220000100800 */
[----:B---3--:R-:W-:-:S02]  /*994f0*/  F2FP.F16.E5M2.UNPACK_B R4, R22 ;  /* 0x00000016ff04723e */ /* 0x008fc400020004ff */
[----:B------:R-:W-:Y:S01]  /*99500*/  F2FP.F16.E5M2.UNPACK_B R5, R23 ;  /* 0x00000017ff05723e */ /* 0x000fe200020004ff */
[----:B--2---:R-:W-:Y:S04]  /*99510*/  STL.64 [R1+0x13f38], R26 ;  /* 0x013f381a01007387 */ /* 0x004fe80000100a00 */
[----:B----4-:R0:W-:Y:S04]  /*99520*/  STL.64 [R1+0x13f30], R24 ;  /* 0x013f301801007387 */ /* 0x0101e80000100a00 */
[----:B0-----:R-:W2:Y:S04]  /*99530*/  LDL.LU.64 R24, [R1+0x1f60] ;  /* 0x001f600001187983 */ /* 0x001ea80000300a00 */
[----:B------:R-:W2:Y:S04]  /*99540*/  LDL.LU.64 R26, [R1+0x1f68] ;  /* 0x001f6800011a7983 */ /* 0x000ea80000300a00 */
[----:B------:R-:W-:Y:S01]  /*99550*/  STL.64 [R1+0x38], R4 ;  /* 0x0000380401007387 */ /* 0x000fe20000100a00 */
[----:B--2---:R-:W-:-:S15]  /*99560*/  HMMA.16816.F32 R24, R12, R4, R24 ;  /* 0x000000040c18723c */ /* 0x004fde0000001818 */
[----:B------:R-:W-:-:S08]  /*99570*/  NOP ;  /* 0x0000000000007918 */ /* 0x000fd00000000000 */
[----:B------:R0:W-:Y:S04]  /*99580*/  STL.64 [R1+0x170], R24 ;  /* 0x0001701801007387 */ /* 0x0001e80000100a00 */
[----:B------:R1:W-:Y:S04]  /*99590*/  STL.64 [R1+0x178], R26 ;  /* 0x0001781a01007387 */ /* 0x0003e80000100a00 */
[----:B0-----:R-:W2:Y:S04]  /*995a0*/  LDL.LU.64 R24, [R1+0x2050] ;  /* 0x0020500001187983 */ /* 0x001ea80000300a00 */
[----:B-1----:R-:W2:Y:S04]  /*995b0*/  LDL.LU.64 R26, [R1+0x2058] ;  /* 0x00205800011a7983 */ /* 0x002ea80000300a00 */
[----:B------:R-:W3:Y:S04]  /*995c0*/  LDL R22, [R1+0x2a80] ;  /* 0x002a800001167983 */ /* 0x000ee80000100800 */
[----:B------:R-:W3:Y:S01]  /*995d0*/  LDL R23, [R1+0x2a84] ;  /* 0x002a840001177983 */ /* 0x000ee20000100800 */
[----:B------:R-:W-:-:S02]  /*995e0*/  F2FP.F16.E5M2.UNPACK_B R4, R18 ;  /* 0x00000012ff04723e */ /* 0x000fc400020004ff */
[----:B------:R-:W-:-:S07]  /*995f0*/  F2FP.F16.E5M2.UNPACK_B R5, R19 ;  /* 0x00000013ff05723e */ /* 0x000fce00020004ff */
[----:B------:R-:W-:Y:S01]  /*99600*/  HMMA.16816.F32 R16, R12, R4, R8 ;  /* 0x000000040c10723c */ /* 0x000fe20000001808 */
[----:B---3--:R-:W-:Y:S05]  /*99610*/  STL.64 [R1+0x13f28], R22 ;  /* 0x013f281601007387 */ /* 0x008fea0000100a00 */
[----:B------:R-:W-:Y:S04]  /*99620*/  STL.64 [R1+0x30], R4 ;  /* 0x0000300401007387 */ /* 0x000fe80000100a00 */
[----:B------:R-:W3:-:S13]  /*99630*/  LDL.LU.64 R8, [R1+0x2030] ;  /* 0x0020300001087983 */ /* 0x000eda0000300a00 */
[----:B------:R-:W-:Y:S04]  /*99640*/  STL.64 [R1+0x180], R16 ;  /* 0x0001801001007387 */ /* 0x000fe80000100a00 */
[----:B------:R0:W-:Y:S04]  /*99650*/  STL.64 [R1+0x188], R18 ;  /* 0x0001881201007387 */ /* 0x0001e80000100a00 */
[----:B------:R-:W3:Y:S04]  /*99660*/  LDL.LU.64 R10, [R1+0x2038] ;  /* 0x00203800010a7983 */ /* 0x000ee80000300a00 */
[----:B0-----:R-:W4:Y:S04]  /*99670*/  LDL R18, [R1+0x2a90] ;  /* 0x002a900001127983 */ /* 0x001f280000100800 */
[----:B------:R-:W4:Y:S01]  /*99680*/  LDL R19, [R1+0x2a94] ;  /* 0x002a940001137983 */ /* 0x000f220000100800 */
[----:B------:R-:W-:Y:S01]  /*99690*/  IMAD.MOV.U32 R0, RZ, RZ, R5 ;  /* 0x000000ffff007224 */ /* 0x000fe200078e0005 */
[----:B------:R-:W-:-:S02]  /*996a0*/  F2FP.F16.E5M2.UNPACK_B R4, R6 ;  /* 0x00000006ff04723e */ /* 0x000fc400020004ff */
[----:B------:R-:W-:Y:S01]  /*996b0*/  F2FP.F16.E5M2.UNPACK_B R5, R7 ;  /* 0x00000007ff05723e */ /* 0x000fe200020004ff */
[----:B----4-:R0:W-:Y:S04]  /*996c0*/  STL.64 [R1+0x13f20], R18 ;  /* 0x013f201201007387 */ /* 0x0101e80000100a00 */
[----:B------:R-:W4:Y:S04]  /*996d0*/  LDL.LU.64 R16, [R1+0x2040] ;  /* 0x0020400001107983 */ /* 0x000f280000300a00 */
[----:B0-----:R-:W4:Y:S04]  /*996e0*/  LDL.LU.64 R18, [R1+0x2048] ;  /* 0x0020480001127983 */ /* 0x001f280000300a00 */
[----:B------:R-:W-:Y:S04]  /*996f0*/  STL [R1+0x13e50], R0 ;  /* 0x013e500001007387 */ /* 0x000fe80000100800 */
[----:B------:R2:W-:Y:S02]  /*99700*/  STL.64 [R1+0x28], R4 ;  /* 0x0000280401007387 */ /* 0x0005e40000100a00 */
[----:B--2---:R-:W-:Y:S02]  /*99710*/  HMMA.16816.F32 R4, R12, R4, R24 ;  /* 0x000000040c04723c */ /* 0x004fe40000001818 */
[----:B------:R-:W2:Y:S04]  /*99720*/  LDL.LU.64 R26, [R1+0x13f38] ;  /* 0x013f3800011a7983 */ /* 0x000ea80000300a00 */
[----:B------:R-:W3:-:S15]  /*99730*/  LDL.LU.64 R24, [R1+0x13f30] ;  /* 0x013f300001187983 */ /* 0x000ede0000300a00 */
[----:B------:R-:W-:-:S02]  /*99740*/  NOP ;  /* 0x0000000000007918 */ /* 0x000fc40000000000 */
[----:B------:R0:W-:Y:S04]  /*99750*/  STL.64 [R1+0x190], R4 ;  /* 0x0001900401007387 */ /* 0x0001e80000100a00 */
[----:B------:R-:W-:Y:S01]  /*99760*/  STL.64 [R1+0x198], R6 ;  /* 0x0001980601007387 */ /* 0x000fe20000100a00 */
[----:B0-----:R-:W-:Y:S02]  /*99770*/  F2FP.F16.E5M2.UNPACK_B R4, R20 ;  /* 0x00000014ff04723e */ /* 0x001fe400020004ff */
[----:B------:R-:W-:Y:S02]  /*99780*/  F2FP.F16.E5M2.UNPACK_B R5, R21 ;  /* 0x00000015ff05723e */ /* 0x000fe400020004ff */
[----:B------:R-:W2:Y:S04]  /*99790*/  LDL.LU.64 R20, [R1+0x2020] ;  /* 0x0020200001147983 */ /* 0x000ea80000300a00 */
[----:B------:R-:W2:Y:S04]  /*997a0*/  LDL.LU.64 R22, [R1+0x2028] ;  /* 0x0020280001167983 */ /* 0x000ea80000300a00 */
[----:B------:R3:W-:Y:S01]  /*997b0*/  STL.64 [R1+0x20], R4 ;  /* 0x0000200401007387 */ /* 0x0007e20000100a00 */
[----:B------:R-:W-:Y:S01]  /*997c0*/  IMAD.MOV.U32 R0, RZ, RZ, R5 ;  /* 0x000000ffff007224 */ /* 0x000fe200078e0005 */
[----:B----4-:R-:W-:Y:S07]  /*997d0*/  HMMA.16816.F32 R16, R12, R4, R16 ;  /* 0x000000040c10723c */ /* 0x010fee0000001810 */
[----:B---3--:R-:W-:-:S02]  /*997e0*/  F2FP.F16.E5M2.UNPACK_B R4, R24 ;  /* 0x00000018ff04723e */ /* 0x008fc400020004ff */
[----:B------:R-:W-:-:S14]  /*997f0*/  F2FP.F16.E5M2.UNPACK_B R5, R25 ;  /* 0x00000019ff05723e */ /* 0x000fdc00020004ff */
[----:B------:R0:W-:Y:S04]  /*99800*/  STL.64 [R1+0x1a0], R16 ;  /* 0x0001a01001007387 */ /* 0x0001e80000100a00 */
[----:B------:R1:W-:Y:S04]  /*99810*/  STL.64 [R1+0x1a8], R18 ;  /* 0x0001a81201007387 */ /* 0x0003e80000100a00 */
[----:B0-----:R-:W3:Y:S04]  /*99820*/  LDL.LU.64 R16, [R1+0x2010] ;  /* 0x0020100001107983 */ /* 0x001ee80000300a00 */
[----:B-1----:R-:W3:Y:S04]  /*99830*/  LDL.LU.64 R18, [R1+0x2018] ;  /* 0x0020180001127983 */ /* 0x002ee80000300a00 */
[----:B------:R-:W-:Y:S04]  /*99840*/  STL [R1+0x13e88], R0 ;  /* 0x013e880001007387 */ /* 0x000fe80000100800 */
[----:B------:R0:W-:Y:S02]  /*99850*/  STL.64 [R1+0x18], R4 ;  /* 0x0000180401007387 */ /* 0x0001e40000100a00 */
[----:B0-----:R-:W-:Y:S07]  /*99860*/  HMMA.16816.F32 R4, R12, R4, R8 ;  /* 0x000000040c04723c */ /* 0x001fee0000001808 */
[----:B--2---:R-:W-:-:S02]  /*99870*/  F2FP.F16.E5M2.UNPACK_B R8, R26 ;  /* 0x0000001aff08723e */ /* 0x004fc400020004ff */
[----:B------:R-:W-:-:S07]  /*99880*/  F2FP.F16.E5M2.UNPACK_B R9, R27 ;  /* 0x0000001bff09723e */ /* 0x000fce00020004ff */
[----:B------:R-:W-:Y:S07]  /*99890*/  HMMA.16816.F32 R20, R12, R8, R20 ;  /* 0x000000080c14723c */ /* 0x000fee0000001814 */
[----:B------:R0:W-:Y:S04]  /*998a0*/  STL.64 [R1+0x1b0], R4 ;  /* 0x0001b00401007387 */ /* 0x0001e80000100a00 */
[----:B------:R1:W-:Y:S04]  /*998b0*/  STL.64 [R1+0x1b8], R6 ;  /* 0x0001b80601007387 */ /* 0x0003e80000100a00 */
[----:B------:R-:W2:Y:S04]  /*998c0*/  LDL.LU.64 R24, [R1+0x2000] ;  /* 0x0020000001187983 */ /* 0x000ea80000300a00 */
[----:B------:R-:W2:Y:S04]  /*998d0*/  LDL.LU.64 R26, [R1+0x2008] ;  /* 0x00200800011a7983 */ /* 0x000ea80000300a00 */
[----:B------:R-:W-:Y:S04]  /*998e0*/  STL [R1+0x10], R8 ;  /* 0x0000100801007387 */ /* 0x000fe80000100800 */
[----:B0-----:R-:W4:Y:S04]  /*998f0*/  LDL.LU.64 R4, [R1+0x1ff0] ;  /* 0x001ff00001047983 */ /* 0x001f280000300a00 */
[----:B------:R-:W-:Y:S04]  /*99900*/  STL [R1+0x14], R9 ;  /* 0x0000140901007387 */ /* 0x000fe80000100800 */
[----:B-1----:R-:W4:Y:S04]  /*99910*/  LDL.LU.64 R6, [R1+0x1ff8] ;  /* 0x001ff80001067983 */ /* 0x002f280000300a00 */
[----:B------:R-:W-:Y:S04]  /*99920*/  STL.64 [R1+0x1c0], R20 ;  /* 0x0001c01401007387 */ /* 0x000fe80000100a00 */
[----:B------:R0:W-:Y:S04]  /*99930*/  STL.64 [R1+0x1c8], R22 ;  /* 0x0001c81601007387 */ /* 0x0001e80000100a00 */
[----:B0-----:R-:W3:Y:S01]  /*99940*/  LDL.LU.64 R22, [R1+0x13f28] ;  /* 0x013f280001167983 */ /* 0x001ee20000300a00 */
[----:B------:R-:W-:-:S05]  /*99950*/  IMAD.MOV.U32 R0, RZ, RZ, R9 ;  /* 0x000000ffff007224 */ /* 0x000fca00078e0009 */
[----:B------:R-:W-:Y:S04]  /*99960*/  STL [R1+0x13ec8], R0 ;  /* 0x013ec80001007387 */ /* 0x000fe80000100800 */
[----:B------:R-:W4:Y:S01]  /*99970*/  LDL.LU.64 R20, [R1+0x1fe0] ;  /* 0x001fe00001147983 */ /* 0x000f220000300a00 */
[----:B---3--:R-:W-:Y:S02]  /*99980*/  F2FP.F16.E5M2.UNPACK_B R8, R22 ;  /* 0x00000016ff08723e */ /* 0x008fe400020004ff */
[----:B------:R-:W-:Y:S02]  /*99990*/  F2FP.F16.E5M2.UNPACK_B R9, R23 ;  /* 0x00000017ff09723e */ /* 0x000fe400020004ff */
[----:B------:R-:W3:Y:S05]  /*999a0*/  LDL.LU.64 R22, [R1+0x1fe8] ;  /* 0x001fe80001167983 */ /* 0x000eea0000300a00 */
[----:B------:R-:W-:Y:S06]  /*999b0*/  HMMA.16816.F32 R16, R12, R8, R16 ;  /* 0x000000080c10723c */ /* 0x000fec0000001810 */
[----:B------:R-:W-:-:S15]  /*999c0*/  STL.64 [R1+0x8], R8 ;  /* 0x0000080801007387 */ /* 0x000fde0000100a00 */
[----:B------:R-:W-:-:S02]  /*999d0*/  NOP ;  /* 0x0000000000007918 */ /* 0x000fc40000000000 */
[----:B------:R-:W-:Y:S04]  /*999e0*/  STL.64 [R1+0x1d0], R16 ;  /* 0x0001d01001007387 */ /* 0x000fe80000100a00 */
[----:B------:R0:W-:Y:S04]  /*999f0*/  STL.64 [R1+0x1d8], R18 ;  /* 0x0001d81201007387 */ /* 0x0001e80000100a00 */
[----:B0-----:R-:W2:Y:S01]  /*99a00*/  LDL.LU.64 R18, [R1+0x13f20] ;  /* 0x013f200001127983 */ /* 0x001ea20000300a00 */
[----:B------:R-:W-:-:S03]  /*99a10*/  IMAD.MOV.U32 R0, RZ, RZ, R9 ;  /* 0x000000ffff007224 */ /* 0x000fc600078e0009 */
[----:B------:R-:W3:Y:S04]  /*99a20*/  LDL.LU.64 R8, [R1+0x1fd0] ;  /* 0x001fd00001087983 */ /* 0x000ee80000300a00 */
[----:B------:R-:W3:Y:S01]  /*99a30*/  LDL.LU.64 R10, [R1+0x1fd8] ;  /* 0x001fd800010a7983 */ /* 0x000ee20000300a00 */
[----:B--2---:R-:W-:Y:S02]  /*99a40*/  F2FP.F16.E5M2.UNPACK_B R16, R18 ;  /* 0x00000012ff10723e */ /* 0x004fe400020004ff */
[----:B------:R-:W-:-:S05]  /*99a50*/  F2FP.F16.E5M2.UNPACK_B R17, R19 ;  /* 0x00000013ff11723e */ /* 0x000fca00020004ff */
[----:B------:R0:W-:Y:S02]  /*99a60*/  STL.64 [R1], R16 ;  /* 0x0000001001007387 */ /* 0x0001e40000100a00 */
[C---:B0-----:R-:W-:Y:S02]  /*99a70*/  HMMA.16816.F32 R16, R12.reuse, R16, R24 ;  /* 0x000000100c10723c */ /* 0x041fe40000001818 */
[----:B------:R-:W2:Y:S01]  /*99a80*/  LDL.LU.64 R26, [R1+0x13f18] ;  /* 0x013f1800011a7983 */ /* 0x000ea20000300a00 */
[----:B------:R-:W-:Y:S02]  /*99a90*/  F2FP.F16.E5M2.UNPACK_B R28, R28 ;  /* 0x0000001cff1c723e */ /* 0x000fe400020004ff */
[----:B------:R-:W-:Y:S01]  /*99aa0*/  F2FP.F16.E5M2.UNPACK_B R29, R29 ;  /* 0x0000001dff1d723e */ /* 0x000fe200020004ff */
[----:B------:R-:W3:Y:S06]  /*99ab0*/  LDL.LU.64 R24, [R1+0x13f10] ;  /* 0x013f100001187983 */ /* 0x000eec0000300a00 */
[----:B----4-:R-:W-:Y:S11]  /*99ac0*/  HMMA.16816.F32 R4, R12, R28, R4 ;  /* 0x0000001c0c04723c */ /* 0x010ff60000001804 */
[----:B------:R0:W-:Y:S04]  /*99ad0*/  STL.64 [R1+0x1e0], R16 ;  /* 0x0001e01001007387 */ /* 0x0001e80000100a00 */
[----:B------:R1:W-:Y:S04]  /*99ae0*/  STL.64 [R1+0x1e8], R18 ;  /* 0x0001e81201007387 */ /* 0x0003e80000100a00 */
[----:B0-----:R-:W4:Y:S04]  /*99af0*/  LDL.LU.64 R16, [R1+0x1fc0] ;  /* 0x001fc00001107983 */ /* 0x001f280000300a00 */
[----:B-1----:R-:W4:Y:S04]  /*99b00*/  LDL.LU.64 R18, [R1+0x1fc8] ;  /* 0x001fc80001127983 */ /* 0x002f280000300a00 */
[----:B------:R0:W-:Y:S04]  /*99b10*/  STL.64 [R1+0x1f0], R4 ;  /* 0x0001f00401007387 */ /* 0x0001e80000100a00 */
[----:B------:R1:W-:Y:S04]  /*99b20*/  STL.64 [R1+0x1f8], R6 ;  /* 0x0001f80601007387 */ /* 0x0003e80000100a00 */
[----:B0-----:R-:W4:Y:S04]  /*99b30*/  LDL.LU.64 R4, [R1+0x1fb0] ;  /* 0x001fb00001047983 */ /* 0x001f280000300a00 */
[----:B-1----:R-:W4:Y:S01]  /*99b40*/  LDL.LU.64 R6, [R1+0x1fb8] ;  /* 0x001fb80001067983 */ /* 0x002f220000300a00 */
[----:B--2---:R-:W-:-:S02]  /*99b50*/  F2FP.F16.E5M2.UNPACK_B R26, R26 ;  /* 0x0000001aff1a723e */ /* 0x004fc400020004ff */
[----:B------:R-:W-:-:S07]  /*99b60*/  F2FP.F16.E5M2.UNPACK_B R27, R27 ;  /* 0x0000001bff1b723e */ /* 0x000fce00020004ff */
[----:B---3--:R-:W-:-:S15]  /*99b70*/  HMMA.16816.F32 R20, R12, R26, R20 ;  /* 0x0000001a0c14723c */ /* 0x008fde0000001814 */
[----:B------:R-:W-:-:S08]  /*99b80*/  NOP ;  /* 0x0000000000007918 */ /* 0x000fd00000000000 */
[----:B------:R-:W-:Y:S04]  /*99b90*/  STL.64 [R1+0x200], R20 ;  /* 0x0002001401007387 */ /* 0x000fe80000100a00 */
[----:B------:R0:W-:Y:S04]  /*99ba0*/  STL.64 [R1+0x208], R22 ;  /* 0x0002081601007387 */ /* 0x0001e80000100a00 */
[----:B0-----:R-:W2:Y:S01]  /*99bb0*/  LDL.LU.64 R22, [R1+0x13f08] ;  /* 0x013f080001167983 */ /* 0x001ea20000300a00 */
[----:B------:R-:W-:Y:S02]  /*99bc0*/  F2FP.F16.E5M2.UNPACK_B R24, R24 ;  /* 0x00000018ff18723e */ /* 0x000fe400020004ff */
[----:B------:R-:W-:Y:S01]  /*99bd0*/  F2FP.F16.E5M2.UNPACK_B R25, R25 ;  /* 0x00000019ff19723e */ /* 0x000fe200020004ff */
[----:B------:R-:W3:Y:S06]  /*99be0*/  LDL.LU.64 R20, [R1+0x13f00] ;  /* 0x013f000001147983 */ /* 0x000eec0000300a00 */
[----:B------:R-:W-:-:S15]  /*99bf0*/  HMMA.16816.F32 R8, R12, R24, R8 ;  /* 0x000000180c08723c */ /* 0x000fde0000001808 */
[----:B------:R-:W-:-:S08]  /*99c00*/  NOP ;  /* 0x0000000000007918 */ /* 0x000fd00000000000 */
[----:B------:R0:W-:Y:S04]  /*99c10*/  STL.64 [R1+0x210], R8 ;  /* 0x0002100801007387 */ /* 0x0001e80000100a00 */
[----:B------:R1:W-:Y:S04]  /*99c20*/  STL.64 [R1+0x218], R10 ;  /* 0x0002180a01007387 */ /* 0x0003e80000100a00 */
[----:B0-----:R-:W3:Y:S04]  /*99c30*/  LDL.LU.64 R8, [R1+0x1fa0] ;  /* 0x001fa00001087983 */ /* 0x001ee80000300a00 */
[----:B-1----:R-:W3:Y:S04]  /*99c40*/  LDL.LU.64 R10, [R1+0x1fa8] ;  /* 0x001fa800010a7983 */ /* 0x002ee80000300a00 */
[----:B------:R-:W-:Y:S04]  /*99c50*/  STL.64 [R1+0x13d28], R26 ;  /* 0x013d281a01007387 */ /* 0x000fe80000100a00 */
[----:B------:R0:W-:Y:S04]  /*99c60*/  STL.64 [R1+0x13d20], R24 ;  /* 0x013d201801007387 */ /* 0x0001e80000100a00 */
[----:B0-----:R-:W3:Y:S04]  /*99c70*/  LDL.LU.64 R24, [R1+0x1f90] ;  /* 0x001f900001187983 */ /* 0x001ee80000300a00 */
[----:B------:R-:W3:Y:S01]  /*99c80*/  LDL.LU.64 R26, [R1+0x1f98] ;  /* 0x001f9800011a7983 */ /* 0x000ee20000300a00 */
[----:B--2---:R-:W-:-:S02]  /*99c90*/  F2FP.F16.E5M2.UNPACK_B R22, R22 ;  /* 0x00000016ff16723e */ /* 0x004fc400020004ff */
[----:B------:R-:W-:-:S07]  /*99ca0*/  F2FP.F16.E5M2.UNPACK_B R23, R23 ;  /* 0x00000017ff17723e */ /* 0x000fce00020004ff */
[----:B----4-:R-:W-:-:S15]  /*99cb0*/  HMMA.16816.F32 R16, R12, R22, R16 ;  /* 0x000000160c10723c */ /* 0x010fde0000001810 */
[----:B------:R-:W-:-:S08]  /*99cc0*/  NOP ;  /* 0x0000000000007918 */ /* 0x000fd00000000000 */
[----:B------:R-:W-:Y:S04]  /*99cd0*/  STL.64 [R1+0x220], R16 ;  /* 0x0002201001007387 */ /* 0x000fe80000100a00 */
[----:B------:R0:W-:Y:S04]  /*99ce0*/  STL.64 [R1+0x228], R18 ;  /* 0x0002281201007387 */ /* 0x0001e80000100a00 */
[----:B0-----:R-:W2:Y:S01]  /*99cf0*/  LDL.LU.64 R18, [R1+0x13ef8] ;  /* 0x013ef80001127983 */ /* 0x001ea20000300a00 */
[----:B---3--:R-:W-:Y:S02]  /*99d00*/  F2FP.F16.E5M2.UNPACK_B R20, R20 ;  /* 0x00000014ff14723e */ /* 0x008fe400020004ff */
[----:B------:R-:W-:Y:S01]  /*99d10*/  F2FP.F16.E5M2.UNPACK_B R21, R21 ;  /* 0x00000015ff15723e */ /* 0x000fe200020004ff */
[----:B------:R-:W3:Y:S06]  /*99d20*/  LDL.LU.64 R16, [R1+0x13ef0] ;  /* 0x013ef00001107983 */ /* 0x000eec0000300a00 */
[----:B------:R-:W-:-:S15]  /*99d30*/  HMMA.16816.F32 R4, R12, R20, R4 ;  /* 0x000000140c04723c */ /* 0x000fde0000001804 */
[----:B------:R-:W-:-:S08]  /*99d40*/  NOP ;  /* 0x0000000000007918 */ /* 0x000fd00000000000 */
[----:B------:R0:W-:Y:S04]  /*99d50*/  STL.64 [R1+0x230], R4 ;  /* 0x0002300401007387 */ /* 0x0001e80000100a00 */
[----:B------:R1:W-:Y:S04]  /*99d60*/  STL.64 [R1+0x238], R6 ;  /* 0x0002380601007387 */ /* 0x0003e80000100a00 */
[----:B0-----:R-:W4:Y:S04]  /*99d70*/  LDL.LU.64 R4, [R1+0x1f80] ;  /* 0x001f800001047983 */ /* 0x001f280000300a00 */
[----:B-1----:R-:W4:Y:S04]  /*99d80*/  LDL.LU.64 R6, [R1+0x1f88] ;  /* 0x001f880001067983 */ /* 0x002f280000300a00 */
[----:B------:R-:W-:Y:S04]  /*99d90*/  STL.64 [R1+0x13d18], R22 ;  /* 0x013d181601007387 */ /* 0x000fe80000100a00 */
[----:B------:R0:W-:Y:S04]  /*99da0*/  STL.64 [R1+0x13d10], R20 ;  /* 0x013d101401007387 */ /* 0x0001e80000100a00 */
[----:B0-----:R-:W4:Y:S04]  /*99db0*/  LDL.LU.64 R20, [R1+0x2070] ;  /* 0x0020700001147983 */ /* 0x001f280000300a00 */
[----:B------:R-:W4:Y:S01]  /*99dc0*/  LDL.LU.64 R22, [R1+0x2078] ;  /* 0x0020780001167983 */ /* 0x000f220000300a00 */
[----:B--2---:R-:W-:-:S02]  /*99dd0*/  F2FP.F16.E5M2.UNPACK_B R18, R18 ;  /* 0x00000012ff12723e */ /* 0x004fc400020004ff */
[----:B------:R-:W-:-:S07]  /*99de0*/  F2FP.F16.E5M2.UNPACK_B R19, R19 ;  /* 0x00000013ff13723e */ /* 0x000fce00020004ff */
[----:B------:R-:W-:-:S15]  /*99df0*/  HMMA.16816.F32 R8, R12, R18, R8 ;  /* 0x000000120c08723c */ /* 0x000fde0000001808 */
[----:B------:R-:W-:-:S08]  /*99e00*/  NOP ;  /* 0x0000000000007918 */ /* 0x000fd00000000000 */
[----:B------:R-:W-:Y:S04]  /*99e10*/  STL.64 [R1+0x240], R8 ;  /* 0x0002400801007387 */ /* 0x000fe80000100a00 */
[----:B------:R0:W-:Y:S04]  /*99e20*/  STL.64 [R1+0x248], R10 ;  /* 0x0002480a01007387 */ /* 0x0001e80000100a00 */
[----:B0-----:R-:W2:Y:S04]  /*99e30*/  LDL.LU.64 R10, [R1+0x13ee8] ;  /* 0x013ee800010a7983 */ /* 0x001ea80000300a00 */
[----:B------:R-:W4:Y:S01]  /*99e40*/  LDL.LU.64 R8, [R1+0x13ee0] ;  /* 0x013ee00001087983 */ /* 0x000f220000300a00 */
[----:B---3--:R-:W-:-:S02]  /*99e50*/  F2FP.F16.E5M2.UNPACK_B R16, R16 ;  /* 0x00000010ff10723e */ /* 0x008fc400020004ff */
[----:B------:R-:W-:-:S07]  /*99e60*/  F2FP.F16.E5M2.UNPACK_B R17, R17 ;  /* 0x00000011ff11723e */ /* 0x000fce00020004ff */
        /* <DEDUP_REMOVED lines=12> */
[----:B----4-:R-:W-:Y:S01]  /*99f30*/  HMMA.16816.F32 R4, R12, R10, R4 ;  /* 0x0000000a0c04723c */ /* 0x010fe20000001804 */
[----:B------:R-:W-:Y:S02]  /*99f40*/  F2FP.F16.E5M2.UNPACK_B R8, R8 ;  /* 0x00000008ff08723e */ /* 0x000fe400020004ff */
[----:B------:R-:W-:-:S15]  /*99f50*/  F2FP.F16.E5M2.UNPACK_B R9, R9 ;  /* 0x00000009ff09723e */ /* 0x000fde00020004ff */
[----:B------:R-:W-:-:S05]  /*99f60*/  NOP ;  /* 0x0000000000007918 */ /* 0x000fca0000000000 */
[----:B------:R-:W-:Y:S04]  /*99f70*/  STL.64 [R1+0x260], R4 ;  /* 0x0002600401007387 */ /* 0x000fe80000100a00 */
[----:B------:R0:W-:Y:S04]  /*99f80*/  STL.64 [R1+0x268], R6 ;  /* 0x0002680601007387 */ /* 0x0001e80000100a00 */
[----:B0-----:R-:W2:Y:S04]  /*99f90*/  LDL.LU.64 R6, [R1+0x13ed8] ;  /* 0x013ed80001067983 */ /* 0x001ea80000300a00 */
[----:B------:R-:W4:Y:S01]  /*99fa0*/  LDL.LU.64 R4, [R1+0x13ed0] ;  /* 0x013ed00001047983 */ /* 0x000f220000300a00 */
[----:B------:R-:W-:Y:S03]  /*99fb0*/  HMMA.16816.F32 R20, R12, R8, R20 ;  /* 0x000000080c14723c */ /* 0x000fe60000001814 */
[----:B------:R-:W-:Y:S04]  /*99fc0*/  STL.64 [R1+0x13cf8], R10 ;  /* 0x013cf80a01007387 */ /* 0x000fe80000100a00 */
[----:B------:R-:W-:-:S15]  /*99fd0*/  STL.64 [R1+0x13cf0], R8 ;  /* 0x013cf00801007387 */ /* 0x000fde0000100a00 */
[----:B------:R-:W-:-:S01]  /*99fe0*/  NOP ;  /* 0x0000000000007918 */ /* 0x000fc20000000000 */
[----:B------:R0:W-:Y:S04]  /*99ff0*/  STL.64 [R1+0x8c0], R20 ;  /* 0x0008c01401007387 */ /* 0x0001e80000100a00 */
[----:B------:R1:W-:Y:S04]  /*9a000*/  STL.64 [R1+0x8c8], R22 ;  /* 0x0008c81601007387 */ /* 0x0003e80000100a00 */
[----:B0-----:R-:W3:Y:S04]  /*9a010*/  LDL.LU.64 R20, [R1+0x2090] ;  /* 0x0020900001147983 */ /* 0x001ee80000300a00 */
[----:B-1----:R-:W3:Y:S01]  /*9a020*/  LDL.LU.64 R22, [R1+0x2098] ;  /* 0x0020980001167983 */ /* 0x002ee20000300a00 */
[----:B------:R-:W-:-:S02]  /*9a030*/  F2FP.F16.E5M2.UNPACK_B R2, R2 ;  /* 0x00000002ff02723e */ /* 0x000fc400020004ff */
[----:B------:R-:W-:Y:S02]  /*9a040*/  F2FP.F16.E5M2.UNPACK_B R3, R3 ;  /* 0x00000003ff03723e */ /* 0x000fe400020004ff */
[----:B--2---:R-:W-:Y:S02]  /*9a050*/  F2FP.F16.E5M2.UNPACK_B R6, R6 ;  /* 0x00000006ff06723e */ /* 0x004fe400020004ff */
[----:B------:R-:W-:Y:S02]  /*9a060*/  F2FP.F16.E5M2.UNPACK_B R7, R7 ;  /* 0x00000007ff07723e */ /* 0x000fe400020004ff */
[----:B----4-:R-:W-:Y:S02]  /*9a070*/  F2FP.F16.E5M2.UNPACK_B R4, R4 ;  /* 0x00000004ff04723e */ /* 0x010fe400020004ff */
[----:B------:R-:W-:-:S03]  /*9a080*/  F2FP.F16.E5M2.UNPACK_B R5, R5 ;  /* 0x00000005ff05723e */ /* 0x000fc600020004ff */
[C---:B---3--:R-:W-:Y:S06]  /*9a090*/  HMMA.16816.F32 R8, R12.reuse, R6, R16 ;  /* 0x000000060c08723c */ /* 0x048fec0000001810 */
[----:B------:R-:W-:-:S15]  /*9a0a0*/  HMMA.16816.F32 R16, R12, R4, R24 ;  /* 0x000000040c10723c */ /* 0x000fde0000001818 */
[----:B------:R-:W-:-:S02]  /*9a0b0*/  NOP ;  /* 0x0000000000007918 */ /* 0x000fc40000000000 */
[----:B------:R0:W-:Y:S04]  /*9a0c0*/  STL.64 [R1+0x8b0], R8 ;  /* 0x0008b00801007387 */ /* 0x0001e80000100a00 */
[----:B------:R1:W-:Y:S04]  /*9a0d0*/  STL.64 [R1+0x8b8], R10 ;  /* 0x0008b80a01007387 */ /* 0x0003e80000100a00 */
[----:B0-----:R-:W2:Y:S04]  /*9a0e0*/  LDL.LU R8, [R1+0x814] ;  /* 0x0008140001087983 */ /* 0x001ea80000300800 */
[----:B------:R-:W2:Y:S04]  /*9a0f0*/  LDL.LU R9, [R1+0x810] ;  /* 0x0008100001097983 */ /* 0x000ea80000300800 */
[----:B------:R0:W-:Y:S04]  /*9a100*/  STL.64 [R1+0x8a0], R16 ;  /* 0x0008a01001007387 */ /* 0x0001e80000100a00 */
[----:B------:R3:W-:Y:S04]  /*9a110*/  STL.64 [R1+0x8a8], R18 ;  /* 0x0008a81201007387 */ /* 0x0007e80000100a00 */
[----:B-1----:R-:W4:Y:S04]  /*9a120*/  LDL.LU R10, [R1+0x81c] ;  /* 0x00081c00010a7983 */ /* 0x002f280000300800 */
[----:B------:R-:W4:Y:S04]  /*9a130*/  LDL.LU R11, [R1+0x818] ;  /* 0x00081800010b7983 */ /* 0x000f280000300800 */
[----:B0-----:R-:W2:Y:S04]  /*9a140*/  LDL.LU R16, [R1+0x824] ;  /* 0x0008240001107983 */ /* 0x001ea80000300800 */
[----:B------:R-:W2:Y:S04]  /*9a150*/  LDL.LU R17, [R1+0x820] ;  /* 0x0008200001117983 */ /* 0x000ea80000300800 */
[----:B---3--:R-:W3:Y:S04]  /*9a160*/  LDL.LU R18, [R1+0x82c] ;  /* 0x00082c0001127983 */ /* 0x008ee80000300800 */
[----:B------:R-:W3:Y:S04]  /*9a170*/  LDL.LU R19, [R1+0x828] ;  /* 0x0008280001137983 */ /* 0x000ee80000300800 */
[----:B------:R-:W-:Y:S04]  /*9a180*/  STL.64 [R1+0x13ce8], R6 ;  /* 0x013ce80601007387 */ /* 0x000fe80000100a00 */
[----:B------:R0:W-:Y:S02]  /*9a190*/  STL.64 [R1+0x13ce0], R4 ;  /* 0x013ce00401007387 */ /* 0x0001e40000100a00 */
[----:B0-----:R-:W-:Y:S02]  /*9a1a0*/  HMMA.16816.F32 R4, R12, R2, R20 ;  /* 0x000000020c04723c */ /* 0x001fe40000001814 */
[----:B------:R-:W4:-:S15]  /*9a1b0*/  LDL R22, [R1+0x70] ;  /* 0x0000700001167983 */ /* 0x000f1e0000100800 */
[----:B------:R-:W-:-:S06]  /*9a1c0*/  NOP ;  /* 0x0000000000007918 */ /* 0x000fcc0000000000 */
[----:B------:R-:W-:Y:S04]  /*9a1d0*/  STL.64 [R1+0x2a0], R4 ;  /* 0x0002a00401007387 */ /* 0x000fe80000100a00 */
[----:B------:R-:W-:Y:S04]  /*9a1e0*/  STL.64 [R1+0x2a8], R6 ;  /* 0x0002a80601007387 */ /* 0x000fe80000100a00 */
[----:B------:R-:W4:Y:S04]  /*9a1f0*/  LDL R23, [R1+0x74] ;  /* 0x0000740001177983 */ /* 0x000f280000100800 */
[----:B------:R-:W2:Y:S04]  /*9a200*/  LDL R20, [R1+0x78] ;  /* 0x0000780001147983 */ /* 0x000ea80000100800 */
[----:B------:R-:W2:Y:S04]  /*9a210*/  LDL R21, [R1+0x7c] ;  /* 0x00007c0001157983 */ /* 0x000ea80000100800 */
[----:B----4-:R0:W-:Y:S04]  /*9a220*/  STL.64 [R1+0x13e58], R22 ;  /* 0x013e581601007387 */ /* 0x0101e80000100a00 */
[----:B--2---:R1:W-:Y:S04]  /*9a230*/  STL.64 [R1+0x13e70], R20 ;  /* 0x013e701401007387 */ /* 0x0043e80000100a00 */
[----:B------:R-:W2:Y:S04]  /*9a240*/  LDL R24, [R1+0x68] ;  /* 0x0000680001187983 */ /* 0x000ea80000100800 */
[----:B------:R-:W2:Y:S04]  /*9a250*/  LDL R25, [R1+0x6c] ;  /* 0x00006c0001197983 */ /* 0x000ea80000100800 */
[----:B------:R-:W4:Y:S04]  /*9a260*/  LDL R26, [R1+0x60] ;  /* 0x00006000011a7983 */ /* 0x000f280000100800 */
[----:B------:R-:W4:Y:S04]  /*9a270*/  LDL R27, [R1+0x64] ;  /* 0x00006400011b7983 */ /* 0x000f280000100800 */
[----:B0-----:R-:W3:Y:S04]  /*9a280*/  LDL R22, [R1+0x80] ;  /* 0x0000800001167983 */ /* 0x001ee80000100800 */
[----:B------:R-:W3:Y:S04]  /*9a290*/  LDL R23, [R1+0x84] ;  /* 0x0000840001177983 */ /* 0x000ee80000100800 */
[----:B-1----:R-:W2:Y:S04]  /*9a2a0*/  LDL R20, [R1+0x88] ;  /* 0x0000880001147983 */ /* 0x002ea80000100800 */
[----:B------:R-:W2:Y:S04]  /*9a2b0*/  LDL R21, [R1+0x8c] ;  /* 0x00008c0001157983 */ /* 0x000ea80000100800 */
[----:B---3--:R0:W-:Y:S04]  /*9a2c0*/  STL.64 [R1+0x13e98], R22 ;  /* 0x013e981601007387 */ /* 0x0081e80000100a00 */
[----:B0-----:R-:W3:Y:S04]  /*9a2d0*/  LDL R22, [R1+0x90] ;  /* 0x0000900001167983 */ /* 0x001ee80000100800 */
[----:B------:R-:W3:Y:S04]  /*9a2e0*/  LDL R23, [R1+0x94] ;  /* 0x0000940001177983 */ /* 0x000ee80000100800 */
[----:B--2---:R0:W-:Y:S01]  /*9a2f0*/  STL.64 [R1+0x13e90], R20 ;  /* 0x013e901401007387 */ /* 0x0041e20000100a00 */
[----:B------:R-:W-:-:S02]  /*9a300*/  IMAD R14, R17, 0x100, R16 ;  /* 0x00000100110e7824 */ /* 0x000fc400078e0210 */
[----:B------:R-:W-:Y:S02]  /*9a310*/  IMAD R15, R19, 0x100, R18 ;  /* 0x00000100130f7824 */ /* 0x000fe400078e0212 */
[----:B------:R-:W-:Y:S01]  /*9a320*/  IMAD.MOV.U32 R17, RZ, RZ, R0 ;  /* 0x000000ffff117224 */ /* 0x000fe200078e0000 */
[----:B0-----:R-:W2:Y:S04]  /*9a330*/  LDL R20, [R1+0x98] ;  /* 0x0000980001147983 */ /* 0x001ea80000100800 */
[----:B------:R-:W2:Y:S04]  /*9a340*/  LDL R21, [R1+0x9c] ;  /* 0x00009c0001157983 */ /* 0x000ea80000100800 */
[----:B---3--:R-:W-:Y:S04]  /*9a350*/  STL.64 [R1+0x13eb0], R22 ;  /* 0x013eb01601007387 */ /* 0x008fe80000100a00 */
[----:B----4-:R-:W-:Y:S04]  /*9a360*/  STL.64 [R1+0x13e68], R26 ;  /* 0x013e681a01007387 */ /* 0x010fe80000100a00 */
[----:B------:R0:W-:Y:S04]  /*9a370*/  STL.64 [R1+0x13e60], R24 ;  /* 0x013e601801007387 */ /* 0x0001e80000100a00 */
[----:B------:R-:W3:Y:S04]  /*9a380*/  LDL R18, [R1] ;  /* 0x0000000001127983 */ /* 0x000ee80000100800 */
[----:B------:R-:W3:Y:S04]  /*9a390*/  LDL R19, [R1+0x4] ;  /* 0x0000040001137983 */ /* 0x000ee80000100800 */
[----:B------:R-:W4:Y:S04]  /*9a3a0*/  LDL R16, [R1+0x8] ;  /* 0x0000080001107983 */ /* 0x000f280000100800 */
[----:B------:R-:W2:Y:S04]  /*9a3b0*/  LDL.LU R0, [R1+0x13ec8] ;  /* 0x013ec80001007983 */ /* 0x000ea80000300800 */
[----:B0-----:R-:W3:Y:S04]  /*9a3c0*/  LDL.LU.64 R24, [R1+0x1eb0] ;  /* 0x001eb00001187983 */ /* 0x001ee80000300a00 */
[----:B------:R-:W4:Y:S04]  /*9a3d0*/  LDL.LU.64 R26, [R1+0x1eb8] ;  /* 0x001eb800011a7983 */ /* 0x000f280000300a00 */
[----:B----4-:R-:W-:Y:S04]  /*9a3e0*/  STL.64 [R1+0x13e80], R26 ;  /* 0x013e801a01007387 */ /* 0x010fe80000100a00 */
[----:B---3--:R0:W-:Y:S04]  /*9a3f0*/  STL.64 [R1+0x13e78], R24 ;  /* 0x013e781801007387 */ /* 0x0081e80000100a00 */
[----:B0-----:R-:W3:Y:S04]  /*9a400*/  LDL.LU.64 R24, [R1+0x1ee0] ;  /* 0x001ee00001187983 */ /* 0x001ee80000300a00 */
[----:B------:R-:W4:Y:S04]  /*9a410*/  LDL.LU.64 R26, [R1+0x1ee8] ;  /* 0x001ee800011a7983 */ /* 0x000f280000300a00 */
[----:B----4-:R-:W-:Y:S04]  /*9a420*/  STL.64 [R1+0x13ea8], R26 ;  /* 0x013ea81a01007387 */ /* 0x010fe80000100a00 */
[----:B---3--:R0:W-:Y:S04]  /*9a430*/  STL.64 [R1+0x13ea0], R24 ;  /* 0x013ea01801007387 */ /* 0x0081e80000100a00 */
[----:B0-----:R-:W3:Y:S04]  /*9a440*/  LDL.LU.64 R24, [R1+0x1f40] ;  /* 0x001f400001187983 */ /* 0x001ee80000300a00 */
[----:B------:R-:W4:Y:S01]  /*9a450*/  LDL.LU.64 R26, [R1+0x1f48] ;  /* 0x001f4800011a7983 */ /* 0x000f220000300a00 */
[----:B------:R-:W-:-:S02]  /*9a460*/  IMAD R12, R9, 0x100, R8 ;  /* 0x00000100090c7824 */ /* 0x000fc400078e0208 */
[----:B------:R-:W-:Y:S01]  /*9a470*/  IMAD R13, R11, 0x100, R10 ;  /* 0x000001000b0d7824 */ /* 0x000fe200078e020a */
[----:B------:R-:W-:Y:S02]  /*9a480*/  F2FP.F16.E5M2.UNPACK_B R14, R14 ;  /* 0x0000000eff0e723e */ /* 0x000fe400020004ff */
[----:B------:R-:W-:Y:S01]  /*9a490*/  F2FP.F16.E5M2.UNPACK_B R15, R15 ;  /* 0x0000000fff0f723e */ /* 0x000fe200020004ff */
[----:B----4-:R-:W-:Y:S04]  /*9a4a0*/  STL.64 [R1+0x13ec0], R26 ;  /* 0x013ec01a01007387 */ /* 0x010fe80000100a00 */
[----:B---3--:R0:W-:Y:S04]  /*9a4b0*/  STL.64 [R1+0x13eb8], R24 ;  /* 0x013eb81801007387 */ /* 0x0081e80000100a00 */
[----:B0-----:R-:W2:Y:S04]  /*9a4c0*/  LDL.LU.64 R24, [R1+0x1f70] ;  /* 0x001f700001187983 */ /* 0x001ea80000300a00 */
[----:B------:R-:W2:Y:S01]  /*9a4d0*/  LDL.LU.64 R26, [R1+0x1f78] ;  /* 0x001f7800011a7983 */ /* 0x000ea20000300a00 */
[----:B------:R-:W-:-:S02]  /*9a4e0*/  F2FP.F16.E5M2.UNPACK_B R12, R12 ;  /* 0x0000000cff0c723e */ /* 0x000fc400020004ff */
[----:B------:R-:W-:Y:S01]  /*9a4f0*/  F2FP.F16.E5M2.UNPACK_B R13, R13 ;  /* 0x0000000dff0d723e */ /* 0x000fe200020004ff */
[----:B------:R-:W3:Y:S04]  /*9a500*/  LDL.LU.64 R4, [R1+0x1e90] ;  /* 0x001e900001047983 */ /* 0x000ee80000300a00 */
[----:B------:R-:W3:Y:S04]  /*9a510*/  LDL.LU.64 R6, [R1+0x1e98] ;  /* 0x001e980001067983 */ /* 0x000ee80000300a00 */
[----:B------:R-:W4:Y:S04]  /*9a520*/  LDL.LU.64 R8, [R1+0x2f10] ;  /* 0x002f100001087983 */ /* 0x000f280000300a00 */
[----:B------:R-:W4:Y:S04]  /*9a530*/  LDL.LU.64 R10, [R1+0x2f18] ;  /* 0x002f1800010a7983 */ /* 0x000f280000300a00 */
[----:B------:R-:W-:Y:S04]  /*9a540*/  STL.64 [R1+0x13d50], R18 ;  /* 0x013d501201007387 */ /* 0x000fe80000100a00 */
[----:B------:R0:W-:Y:S04]  /*9a550*/  STL.64 [R1+0x13d68], R16 ;  /* 0x013d681001007387 */ /* 0x0001e80000100a00 */
[----:B0-----:R-:W3:Y:S04]  /*9a560*/  LDL.LU.64 R16, [R1+0x1f10] ;  /* 0x001f100001107983 */ /* 0x001ee80000300a00 */
[----:B------:R-:W3:Y:S01]  /*9a570*/  LDL.LU.64 R18, [R1+0x1f18] ;  /* 0x001f180001127983 */ /* 0x000ee20000300a00 */
[----:B--2---:R-:W-:Y:S03]  /*9a580*/  HMMA.16816.F32 R20, R12, R20, R24 ;  /* 0x000000140c14723c */ /* 0x004fe60000001818 */
[----:B------:R-:W2:Y:S04]  /*9a590*/  LDL.LU.64 R26, [R1+0x13ec0] ;  /* 0x013ec000011a7983 */ /* 0x000ea80000300a00 */
[----:B------:R-:W2:-:S15]  /*9a5a0*/  LDL.LU.64 R24, [R1+0x13eb8] ;  /* 0x013eb80001187983 */ /* 0x000e9e0000300a00 */
[----:B------:R-:W-:-:S01]  /*9a5b0*/  NOP ;  /* 0x0000000000007918 */ /* 0x000fc20000000000 */
[----:B------:R-:W-:Y:S04]  /*9a5c0*/  STL.64 [R1+0x890], R20 ;  /* 0x0008901401007387 */ /* 0x000fe80000100a00 */
[----:B------:R0:W-:Y:S04]  /*9a5d0*/  STL.64 [R1+0x898], R22 ;  /* 0x0008981601007387 */ /* 0x0001e80000100a00 */
[----:B0-----:R-:W2:Y:S02]  /*9a5e0*/  LDL.LU.64 R22, [R1+0x13eb0] ;  /* 0x013eb00001167983 */ /* 0x001ea40000300a00 */
[----:B--2---:R-:W-:Y:S02]  /*9a5f0*/  HMMA.16816.F32 R20, R12, R22, R24 ;  /* 0x000000160c14723c */ /* 0x004fe40000001818 */
[----:B------:R-:W2:Y:S04]  /*9a600*/  LDL.LU.64 R26, [R1+0x13ea8] ;  /* 0x013ea800011a7983 */ /* 0x000ea80000300a00 */
[----:B------:R-:W2:-:S15]  /*9a610*/  LDL.LU.64 R24, [R1+0x13ea0] ;  /* 0x013ea00001187983 */ /* 0x000e9e0000300a00 */
[----:B------:R-:W-:-:S02]  /*9a620*/  NOP ;  /* 0x0000000000007918 */ /* 0x000fc40000000000 */
[----:B------:R-:W-:Y:S04]  /*9a630*/  STL.64 [R1+0x880], R20 ;  /* 0x0008801401007387 */ /* 0x000fe80000100a00 */
[----:B------:R0:W-:Y:S04]  /*9a640*/  STL.64 [R1+0x888], R22 ;  /* 0x0008881601007387 */ /* 0x0001e80000100a00 */
[----:B0-----:R-:W2:Y:S04]  /*9a650*/  LDL.LU.64 R22, [R1+0x13e98] ;  /* 0x013e980001167983 */ /* 0x001ea80000300a00 */
[----:B------:R-:W3:Y:S02]  /*9a660*/  LDL.LU.64 R20, [R1+0x13e90] ;  /* 0x013e900001147983 */ /* 0x000ee40000300a00 */
[----:B---3--:R-:W-:-:S15]  /*9a670*/  HMMA.16816.F32 R16, R12, R20, R16 ;  /* 0x000000140c10723c */ /* 0x008fde0000001810 */
[----:B------:R-:W-:-:S08]  /*9a680*/  NOP ;  /* 0x0000000000007918 */ /* 0x000fd00000000000 */
[----:B------:R-:W-:Y:S04]  /*9a690*/  STL.64 [R1+0x870], R16 ;  /* 0x0008701001007387 */ /* 0x000fe80000100a00 */
[----:B------:R0:W-:Y:S04]  /*9a6a0*/  STL.64 [R1+0x878], R18 ;  /* 0x0008781201007387 */ /* 0x0001e80000100a00 */
[----:B0-----:R-:W3:Y:S01]  /*9a6b0*/  LDL R18, [R1+0x10] ;  /* 0x0000100001127983 */ /* 0x001ee20000100800 */
[----:B--2---:R-:W-:Y:S01]  /*9a6c0*/  HMMA.16816.F32 R20, R12, R22, R24 ;  /* 0x000000160c14723c */ /* 0x004fe20000001818 */
[----:B------:R-:W-:-:S02]  /*9a6d0*/  IMAD.MOV.U32 R19, RZ, RZ, R0 ;  /* 0x000000ffff137224 */ /* 0x000fc400078e0000 */
[----:B------:R-:W2:Y:S04]  /*9a6e0*/  LDL.LU R0, [R1+0x13e88] ;  /* 0x013e880001007983 */ /* 0x000ea80000300800 */
[----:B---3--:R0:W-:Y:S04]  /*9a6f0*/  STL.64 [R1+0x13d80], R18 ;  /* 0x013d801201007387 */ /* 0x0081e80000100a00 */
[----:B------:R-:W3:Y:S04]  /*9a700*/  LDL.LU.64 R16, [R1+0x1ea0] ;  /* 0x001ea00001107983 */ /* 0x000ee80000300a00 */
[----:B0-----:R-:W3:Y:S04]  /*9a710*/  LDL.LU.64 R18, [R1+0x1ea8] ;  /* 0x001ea80001127983 */ /* 0x001ee80000300a00 */
[----:B------:R-:W4:Y:S04]  /*9a720*/  LDL.LU.64 R26, [R1+0x13e80] ;  /* 0x013e8000011a7983 */ /* 0x000f280000300a00 */
[----:B------:R-:W4:Y:S04]  /*9a730*/  LDL.LU.64 R24, [R1+0x13e78] ;  /* 0x013e780001187983 */ /* 0x000f280000300a00 */
[----:B------:R0:W-:Y:S04]  /*9a740*/  STL.64 [R1+0x860], R20 ;  /* 0x0008601401007387 */ /* 0x0001e80000100a00 */
[----:B------:R4:W-:Y:S04]  /*9a750*/  STL.64 [R1+0x868], R22 ;  /* 0x0008681601007387 */ /* 0x0009e80000100a00 */
[----:B0-----:R-:W4:Y:S02]  /*9a760*/  LDL.LU.64 R20, [R1+0x13e70] ;  /* 0x013e700001147983 */ /* 0x001f240000300a00 */
[----:B----4-:R-:W-:Y:S02]  /*9a770*/  HMMA.16816.F32 R20, R12, R20, R24 ;  /* 0x000000140c14723c */ /* 0x010fe40000001818 */
[----:B------:R-:W4:Y:S04]  /*9a780*/  LDL.LU.64 R26, [R1+0x13e68] ;  /* 0x013e6800011a7983 */ /* 0x000f280000300a00 */
[----:B------:R-:W2:-:S15]  /*9a790*/  LDL.LU.64 R24, [R1+0x13e60] ;  /* 0x013e600001187983 */ /* 0x000e9e0000300a00 */
[----:B------:R-:W-:-:S02]  /*9a7a0*/  NOP ;  /* 0x0000000000007918 */ /* 0x000fc40000000000 */
[----:B------:R-:W-:Y:S04]  /*9a7b0*/  STL.64 [R1+0x850], R20 ;  /* 0x0008501401007387 */ /* 0x000fe80000100a00 */
[----:B------:R0:W-:Y:S04]  /*9a7c0*/  STL.64 [R1+0x858], R22 ;  /* 0x0008581601007387 */ /* 0x0001e80000100a00 */
[----:B0-----:R-:W3:Y:S02]  /*9a7d0*/  LDL.LU.64 R22, [R1+0x13e58] ;  /* 0x013e580001167983 */ /* 0x001ee40000300a00 */
[----:B---3--:R-:W-:Y:S02]  /*9a7e0*/  HMMA.16816.F32 R20, R12, R22, R16 ;  /* 0x000000160c14723c */ /* 0x008fe40000001810 */
[----:B------:R-:W3:-:S15]  /*9a7f0*/  LDL R16, [R1+0x18] ;  /* 0x0000180001107983 */ /* 0x000ede0000100800 */
[----:B------:R-:W-:-:S06]  /*9a800*/  NOP ;  /* 0x0000000000007918 */ /* 0x000fcc0000000000 */
[----:B------:R-:W-:Y:S04]  /*9a810*/  STL.64 [R1+0x840], R20 ;  /* 0x0008401401007387 */ /* 0x000fe80000100a00 */
[----:B------:R-:W-:Y:S04]  /*9a820*/  STL.64 [R1+0x848], R22 ;  /* 0x0008481601007387 */ /* 0x000fe80000100a00 */
[----:B------:R-:W3:Y:S01]  /*9a830*/  LDL R17, [R1+0x1c] ;  /* 0x00001c0001117983 */ /* 0x000ee20000100800 */
[C---:B----4-:R-:W-:Y:S03]  /*9a840*/  HMMA.16816.F32 R8, R12.reuse, R26, R8 ;  /* 0x0000001a0c08723c */ /* 0x050fe60000001808 */
[----:B---3--:R2:W-:Y:S03]  /*9a850*/  STL.64 [R1+0x13d98], R16 ;  /* 0x013d981001007387 */ /* 0x0085e60000100a00 */
[----:B--2---:R-:W-:Y:S01]  /*9a860*/  HMMA.16816.F32 R16, R12, R24, R4 ;  /* 0x000000180c10723c */ /* 0x004fe20000001804 */
[----:B------:R-:W2:Y:S06]  /*9a870*/  LDL R6, [R1+0x20] ;  /* 0x0000200001067983 */ /* 0x000eac0000100800 */
[----:B------:R-:W-:-:S15]  /*9a880*/  IMAD.MOV.U32 R7, RZ, RZ, R0 ;  /* 0x000000ffff077224 */ /* 0x000fde00078e0000 */
[----:B------:R-:W-:-:S01]  /*9a890*/  NOP ;  /* 0x0000000000007918 */ /* 0x000fc20000000000 */
[----:B------:R-:W-:Y:S04]  /*9a8a0*/  STL.64 [R1+0x830], R16 ;  /* 0x0008301001007387 */ /* 0x000fe80000100a00 */
[----:B------:R-:W-:Y:S04]  /*9a8b0*/  STL.64 [R1+0x838], R18 ;  /* 0x0008381201007387 */ /* 0x000fe80000100a00 */
[----:B------:R-:W3:Y:S04]  /*9a8c0*/  LDL.LU R0, [R1+0x13e50] ;  /* 0x013e500001007983 */ /* 0x000ee80000300800 */
[----:B--2---:R0:W-:Y:S04]  /*9a8d0*/  STL.64 [R1+0x13da0], R6 ;  /* 0x013da00601007387 */ /* 0x0041e80000100a00 */
[----:B------:R-:W2:Y:S04]  /*9a8e0*/  LDL R4, [R1+0x28] ;  /* 0x0000280001047983 */ /* 0x000ea80000100800 */
[----:B------:R-:W-:Y:S04]  /*9a8f0*/  STL.64 [R1+0x820], R8 ;  /* 0x0008200801007387 */ /* 0x000fe80000100a00 */
[----:B------:R-:W-:Y:S04]  /*9a900*/  STL.64 [R1+0x828], R10 ;  /* 0x0008280a01007387 */ /* 0x000fe80000100a00 */
[----:B------:R-:W2:Y:S04]  /*9a910*/  LDL R5, [R1+0x2c] ;  /* 0x00002c0001057983 */ /* 0x000ea80000100800 */
[----:B0-----:R-:W4:Y:S01]  /*9a920*/  LDL R6, [R1+0x30] ;  /* 0x0000300001067983 */ /* 0x001f220000100800 */
[----:B---3--:R-:W-:-:S03]  /*9a930*/  IMAD.MOV.U32 R7, RZ, RZ, R0 ;  /* 0x000000ffff077224 */ /* 0x008fc600078e0000 */
[----:B------:R-:W3:Y:S04]  /*9a940*/  LDL.LU R0, [R1+0x13e4c] ;  /* 0x013e4c0001007983 */ /* 0x000ee80000300800 */
[----:B--2---:R0:W-:Y:S04]  /*9a950*/  STL.64 [R1+0x13db8], R4 ;  /* 0x013db80401007387 */ /* 0x0041e80000100a00 */
[----:B0-----:R-:W2:Y:S04]  /*9a960*/  LDL R4, [R1+0x38] ;  /* 0x0000380001047983 */ /* 0x001ea80000100800 */
[----:B------:R-:W2:Y:S04]  /*9a970*/  LDL R5, [R1+0x3c] ;  /* 0x00003c0001057983 */ /* 0x000ea80000100800 */
[----:B----4-:R0:W-:Y:S04]  /*9a980*/  STL.64 [R1+0x13dd0], R6 ;  /* 0x013dd00601007387 */ /* 0x0101e80000100a00 */
[----:B0-----:R-:W4:Y:S04]  /*9a990*/  LDL R6, [R1+0x40] ;  /* 0x0000400001067983 */ /* 0x001f280000100800 */
[----:B------:R-:W4:Y:S04]  /*9a9a0*/  LDL R7, [R1+0x44] ;  /* 0x0000440001077983 */ /* 0x000f280000100800 */
[----:B--2---:R3:W-:Y:S02]  /*9a9b0*/  STL.64 [R1+0x13de8], R4 ;  /* 0x013de80401007387 */ /* 0x0047e40000100a00 */
[----:B---3--:R-:W-:-:S02]  /*9a9c0*/  IMAD.MOV.U32 R4, RZ, RZ, R0 ;  /* 0x000000ffff047224 */ /* 0x008fc400078e0000 */
[----:B------:R-:W2:Y:S04]  /*9a9d0*/  LDL.LU R0, [R1+0x13e48] ;  /* 0x013e480001007983 */ /* 0x000ea80000300800 */
[----:B------:R-:W3:Y:S04]  /*9a9e0*/  LDL R5, [R1+0x4c] ;  /* 0x00004c0001057983 */ /* 0x000ee80000100800 */
[----:B----4-:R0:W-:Y:S04]  /*9a9f0*/  STL.64 [R1+0x13e00], R6 ;  /* 0x013e000601007387 */ /* 0x0101e80000100a00 */
[----:B0-----:R-:W4:Y:S04]  /*9aa00*/  LDL R6, [R1+0x50] ;  /* 0x0000500001067983 */ /* 0x001f280000100800 */
[----:B------:R-:W4:Y:S04]  /*9aa10*/  LDL R7, [R1+0x54] ;  /* 0x0000540001077983 */ /* 0x000f280000100800 */
[----:B---3--:R0:W-:Y:S04]  /*9aa20*/  STL.64 [R1+0x13e18], R4 ;  /* 0x013e180401007387 */ /* 0x0081e80000100a00 */
[----:B0-----:R-:W3:Y:S04]  /*9aa30*/  LDL R4, [R1+0x58] ;  /* 0x0000580001047983 */ /* 0x001ee80000100800 */
[----:B----4-:R-:W-:Y:S04]  /*9aa40*/  STL.64 [R1+0x13e30], R6 ;  /* 0x013e300601007387 */ /* 0x010fe80000100a00 */
[----:B------:R-:W4:Y:S04]  /*9aa50*/  LDL.LU.64 R16, [R1+0x2e90] ;  /* 0x002e900001107983 */ /* 0x000f280000300a00 */
[----:B------:R-:W2:Y:S04]  /*9aa60*/  LDL.LU.64 R18, [R1+0x2e98] ;  /* 0x002e980001127983 */ /* 0x000ea80000300a00 */
[----:B--2---:R-:W-:Y:S04]  /*9aa70*/  STL.64 [R1+0x13db0], R18 ;  /* 0x013db01201007387 */ /* 0x004fe80000100a00 */
[----:B----4-:R0:W-:Y:S04]  /*9aa80*/  STL.64 [R1+0x13da8], R16 ;  /* 0x013da81001007387 */ /* 0x0101e80000100a00 */
[----:B0-----:R-:W2:Y:S04]  /*9aa90*/  LDL.LU.64 R16, [R1+0x2ea0] ;  /* 0x002ea00001107983 */ /* 0x001ea80000300a00 */
[----:B------:R-:W4:Y:S04]  /*9aaa0*/  LDL.LU.64 R18, [R1+0x2ea8] ;  /* 0x002ea80001127983 */ /* 0x000f280000300a00 */
[----:B----4-:R-:W-:Y:S04]  /*9aab0*/  STL.64 [R1+0x13dc8], R18 ;  /* 0x013dc81201007387 */ /* 0x010fe80000100a00 */
[----:B--2---:R0:W-:Y:S04]  /*9aac0*/  STL.64 [R1+0x13dc0], R16 ;  /* 0x013dc01001007387 */ /* 0x0041e80000100a00 */
        /* <DEDUP_REMOVED lines=20> */
[----:B0-----:R-:W3:Y:S04]  /*9ac10*/  LDL.LU.64 R16, [R1+0x2f00] ;  /* 0x002f000001107983 */ /* 0x001ee80000300a00 */
[----:B------:R-:W3:Y:S04]  /*9ac20*/  LDL.LU.64 R18, [R1+0x2f08] ;  /* 0x002f080001127983 */ /* 0x000ee80000300a00 */
[----:B------:R-:W2:Y:S04]  /*9ac30*/  LDL.LU.64 R24, [R1+0x2e40] ;  /* 0x002e400001187983 */ /* 0x000ea80000300a00 */
        /* <DEDUP_REMOVED lines=8> */
[----:B------:R-:W4:Y:S01]  /*9acc0*/  LDL.LU.64 R26, [R1+0x2e68] ;  /* 0x002e6800011a7983 */ /* 0x000f220000300a00 */
[----:B------:R-:W-:-:S07]  /*9acd0*/  IMAD.MOV.U32 R5, RZ, RZ, R0 ;  /* 0x000000ffff057224 */ /* 0x000fce00078e0000 */
[C---:B---3--:R-:W-:Y:S01]  /*9ace0*/  HMMA.16816.F32 R4, R12.reuse, R4, R16 ;  /* 0x000000040c04723c */ /* 0x048fe20000001810 */
[----:B----4-:R-:W-:Y:S04]  /*9acf0*/  STL.64 [R1+0x13d78], R26 ;  /* 0x013d781a01007387 */ /* 0x010fe80000100a00 */
[----:B--2---:R0:W-:Y:S04]  /*9ad00*/  STL.64 [R1+0x13d70], R24 ;  /* 0x013d701801007387 */ /* 0x0041e80000100a00 */
[----:B0-----:R-:W2:Y:S04]  /*9ad10*/  LDL.LU.64 R24, [R1+0x2e70] ;  /* 0x002e700001187983 */ /* 0x001ea80000300a00 */
[----:B------:R-:W3:Y:S04]  /*9ad20*/  LDL.LU.64 R26, [R1+0x2e78] ;  /* 0x002e7800011a7983 */ /* 0x000ee80000300a00 */
[----:B---3--:R-:W-:Y:S04]  /*9ad30*/  STL.64 [R1+0x13d90], R26 ;  /* 0x013d901a01007387 */ /* 0x008fe80000100a00 */
[----:B--2---:R0:W-:Y:S04]  /*9ad40*/  STL.64 [R1+0x13d88], R24 ;  /* 0x013d881801007387 */ /* 0x0041e80000100a00 */
[----:B0-----:R-:W2:Y:S04]  /*9ad50*/  LDL.LU.64 R24, [R1+0x2e80] ;  /* 0x002e800001187983 */ /* 0x001ea80000300a00 */
[----:B------:R-:W2:Y:S04]  /*9ad60*/  LDL.LU.64 R26, [R1+0x2e88] ;  /* 0x002e8800011a7983 */ /* 0x000ea80000300a00 */
[----:B------:R-:W3:Y:S04]  /*9ad70*/  LDL.LU.64 R20, [R1+0x2e30] ;  /* 0x002e300001147983 */ /* 0x000ee80000300a00 */
[----:B------:R-:W3:Y:S04]  /*9ad80*/  LDL.LU.64 R22, [R1+0x2e38] ;  /* 0x002e380001167983 */ /* 0x000ee80000300a00 */
[----:B------:R-:W4:Y:S04]  /*9ad90*/  LDL.LU.64 R8, [R1+0x2e20] ;  /* 0x002e200001087983 */ /* 0x000f280000300a00 */
[----:B------:R-:W4:Y:S04]  /*9ada0*/  LDL.LU.64 R10, [R1+0x2e28] ;  /* 0x002e2800010a7983 */ /* 0x000f280000300a00 */
[----:B------:R-:W2:Y:S04]  /*9adb0*/  LDL.LU.64 R18, [R1+0x13e40] ;  /* 0x013e400001127983 */ /* 0x000ea80000300a00 */
[----:B------:R-:W2:Y:S04]  /*9adc0*/  LDL.LU.64 R16, [R1+0x13e38] ;  /* 0x013e380001107983 */ /* 0x000ea80000300a00 */
[----:B------:R-:W-:Y:S04]  /*9add0*/  STL.64 [R1+0x810], R4 ;  /* 0x0008100401007387 */ /* 0x000fe80000100a00 */
[----:B------:R0:W-:Y:S04]  /*9ade0*/  STL.64 [R1+0x818], R6 ;  /* 0x0008180601007387 */ /* 0x0001e80000100a00 */
[----:B0-----:R-:W2:Y:S02]  /*9adf0*/  LDL.LU.64 R6, [R1+0x13e30] ;  /* 0x013e300001067983 */ /* 0x001ea40000300a00 */
[----:B--2---:R-:W-:Y:S02]  /*9ae00*/  HMMA.16816.F32 R4, R12, R6, R16 ;  /* 0x000000060c04723c */ /* 0x004fe40000001810 */
[----:B------:R-:W2:Y:S04]  /*9ae10*/  LDL.LU.64 R18, [R1+0x13e28] ;  /* 0x013e280001127983 */ /* 0x000ea80000300a00 */
[----:B------:R-:W2:-:S15]  /*9ae20*/  LDL.LU.64 R16, [R1+0x13e20] ;  /* 0x013e200001107983 */ /* 0x000e9e0000300a00 */
[----:B------:R-:W-:-:S02]  /*9ae30*/  NOP ;  /* 0x0000000000007918 */ /* 0x000fc40000000000 */
[----:B------:R0:W-:Y:S04]  /*9ae40*/  STL.64 [R1+0x800], R4 ;  /* 0x0008000401007387 */ /* 0x0001e80000100a00 */
        /* <DEDUP_REMOVED lines=38> */
[----:B------:R-:W2:-:S15]  /*9b0b0*/  LDL.LU.64 R16, [R1+0x13d98] ;  /* 0x013d980001107983 */ /* 0x000e9e0000300a00 */
[----:B------:R-:W-:-:S06]  /*9b0c0*/  NOP ;  /* 0x0000000000007918 */ /* 0x000fcc0000000000 */
[----:B------:R0:W-:Y:S04]  /*9b0d0*/  STL.64 [R1+0x7a0], R4 ;  /* 0x0007a00401007387 */ /* 0x0001e80000100a00 */
[----:B------:R1:W-:Y:S04]  /*9b0e0*/  STL.64 [R1+0x7a8], R6 ;  /* 0x0007a80601007387 */ /* 0x0003e80000100a00 */
[----:B0-----:R-:W4:Y:S04]  /*9b0f0*/  LDL.LU.64 R4, [R1+0x2e00] ;  /* 0x002e000001047983 */ /* 0x001f280000300a00 */
[----:B-1----:R-:W4:Y:S01]  /*9b100*/  LDL.LU.64 R6, [R1+0x2e08] ;  /* 0x002e080001067983 */ /* 0x002f220000300a00 */
        /* <DEDUP_REMOVED lines=27> */
[----:B0-----:R-:W4:Y:S04]  /*9b2c0*/  LDL.LU.64 R18, [R1+0x13d38] ;  /* 0x013d380001127983 */ /* 0x001f280000300a00 */
[----:B------:R-:W4:Y:S01]  /*9b2d0*/  LDL.LU.64 R16, [R1+0x13d30] ;  /* 0x013d300001107983 */ /* 0x000f220000300a00 */
[----:B--2---:R-:W-:-:S15]  /*9b2e0*/  HMMA.16816.F32 R24, R12, R28, R24 ;  /* 0x0000001c0c18723c */ /* 0x004fde0000001818 */
[----:B------:R-:W-:-:S08]  /*9b2f0*/  NOP ;  /* 0x0000000000007918 */ /* 0x000fd00000000000 */
[----:B------:R-:W-:Y:S04]  /*9b300*/  STL.64 [R1+0x750], R24 ;  /* 0x0007501801007387 */ /* 0x000fe80000100a00 */
[----:B------:R0:W-:Y:S04]  /*9b310*/  STL.64 [R1+0x758], R26 ;  /* 0x0007581a01007387 */ /* 0x0001e80000100a00 */
[----:B0-----:R-:W3:Y:S04]  /*9b320*/  LDL.LU.64 R26, [R1+0x13d28] ;  /* 0x013d2800011a7983 */ /* 0x001ee80000300a00 */
[----:B------:R-:W4:Y:S01]  /*9b330*/  LDL.LU.64 R24, [R1+0x13d20] ;  /* 0x013d200001187983 */ /* 0x000f220000300a00 */
[C---:B---3--:R-:W-:Y:S06]  /*9b340*/  HMMA.16816.F32 R20, R12.reuse, R26, R20 ;  /* 0x0000001a0c14723c */ /* 0x048fec0000001814 */
[----:B----4-:R-:W-:-:S15]  /*9b350*/  HMMA.16816.F32 R8, R12, R24, R8 ;  /* 0x000000180c08723c */ /* 0x010fde0000001808 */
[----:B------:R-:W-:-:S02]  /*9b360*/  NOP ;  /* 0x0000000000007918 */ /* 0x000fc40000000000 */
[----:B------:R-:W-:Y:S04]  /*9b370*/  STL.64 [R1+0x740], R20 ;  /* 0x0007401401007387 */ /* 0x000fe80000100a00 */
[----:B------:R0:W-:Y:S04]  /*9b380*/  STL.64 [R1+0x748], R22 ;  /* 0x0007481601007387 */ /* 0x0001e80000100a00 */
[----:B0-----:R-:W2:Y:S04]  /*9b390*/  LDL.LU.64 R22, [R1+0x13d18] ;  /* 0x013d180001167983 */ /* 0x001ea80000300a00 */
[----:B------:R-:W3:Y:S04]  /*9b3a0*/  LDL.LU.64 R20, [R1+0x13d10] ;  /* 0x013d100001147983 */ /* 0x000ee80000300a00 */
[----:B------:R0:W-:Y:S04]  /*9b3b0*/  STL.64 [R1+0x730], R8 ;  /* 0x0007300801007387 */ /* 0x0001e80000100a00 */
[----:B------:R1:W-:Y:S04]  /*9b3c0*/  STL.64 [R1+0x738], R10 ;  /* 0x0007380a01007387 */ /* 0x0003e80000100a00 */
[----:B0-----:R-:W4:Y:S04]  /*9b3d0*/  LDL.LU.64 R8, [R1+0x2de0] ;  /* 0x002de00001087983 */ /* 0x001f280000300a00 */
[----:B-1----:R-:W2:Y:S04]  /*9b3e0*/  LDL.LU.64 R10, [R1+0x2de8] ;  /* 0x002de800010a7983 */ /* 0x002ea80000300a00 */
[----:B--2---:R-:W-:Y:S04]  /*9b3f0*/  STL.64 [R1+0x13d08], R10 ;  /* 0x013d080a01007387 */ /* 0x004fe80000100a00 */
[----:B----4-:R0:W-:Y:S04]  /*9b400*/  STL.64 [R1+0x13d00], R8 ;  /* 0x013d000801007387 */ /* 0x0101e80000100a00 */
[----:B0-----:R-:W2:Y:S04]  /*9b410*/  LDL.LU.64 R8, [R1+0x2df0] ;  /* 0x002df00001087983 */ /* 0x001ea80000300a00 */
[----:B------:R-:W2:Y:S04]  /*9b420*/  LDL.LU.64 R10, [R1+0x2df8] ;  /* 0x002df800010a7983 */ /* 0x000ea80000300a00 */
[----:B------:R-:W-:Y:S04]  /*9b430*/  STL.64 [R1+0x13b80], R26 ;  /* 0x013b801a01007387 */ /* 0x000fe80000100a00 */
[----:B------:R0:W-:Y:S04]  /*9b440*/  STL.64 [R1+0x13b78], R24 ;  /* 0x013b781801007387 */ /* 0x0001e80000100a00 */
[----:B0-----:R-:W4:Y:S04]  /*9b450*/  LDL.LU.64 R24, [R1+0x2e10] ;  /* 0x002e100001187983 */ /* 0x001f280000300a00 */
[----:B------:R-:W4:Y:S02]  /*9b460*/  LDL.LU.64 R26, [R1+0x2e18] ;  /* 0x002e1800011a7983 */ /* 0x000f240000300a00 */
[----:B----4-:R-:W-:-:S15]  /*9b470*/  HMMA.16816.F32 R24, R12, R22, R24 ;  /* 0x000000160c18723c */ /* 0x010fde0000001818 */
[----:B------:R-:W-:-:S08]  /*9b480*/  NOP ;  /* 0x0000000000007918 */ /* 0x000fd00000000000 */
[----:B------:R-:W-:Y:S04]  /*9b490*/  STL.64 [R1+0x720], R24 ;  /* 0x0007201801007387 */ /* 0x000fe80000100a00 */
[----:B------:R3:W-:Y:S02]  /*9b4a0*/  STL.64 [R1+0x728], R26 ;  /* 0x0007281a01007387 */ /* 0x0007e40000100a00 */
[----:B---3--:R-:W-:Y:S02]  /*9b4b0*/  HMMA.16816.F32 R24, R12, R20, R4 ;  /* 0x000000140c18723c */ /* 0x008fe40000001804 */
[----:B------:R-:W3:Y:S04]  /*9b4c0*/  LDL.LU.64 R4, [R1+0x2dc0] ;  /* 0x002dc00001047983 */ /* 0x000ee80000300a00 */
[----:B------:R-:W3:-:S15]  /*9b4d0*/  LDL.LU.64 R6, [R1+0x2dc8] ;  /* 0x002dc80001067983 */ /* 0x000ede0000300a00 */
[----:B------:R-:W-:-:S02]  /*9b4e0*/  NOP ;  /* 0x0000000000007918 */ /* 0x000fc40000000000 */
[----:B------:R0:W-:Y:S04]  /*9b4f0*/  STL.64 [R1+0x710], R24 ;  /* 0x0007101801007387 */ /* 0x0001e80000100a00 */
[----:B------:R-:W-:Y:S04]  /*9b500*/  STL.64 [R1+0x718], R26 ;  /* 0x0007181a01007387 */ /* 0x000fe80000100a00 */
[----:B0-----:R-:W4:Y:S04]  /*9b510*/  LDL.LU R24, [R1+0x8dc] ;  /* 0x0008dc0001187983 */ /* 0x001f280000300800 */
[----:B------:R-:W4:Y:S04]  /*9b520*/  LDL.LU R25, [R1+0x8d8] ;  /* 0x0008d80001197983 */ /* 0x000f280000300800 */
[----:B------:R0:W-:Y:S04]  /*9b530*/  STL.64 [R1+0x13b60], R22 ;  /* 0x013b601601007387 */ /* 0x0001e80000100a00 */
[----:B0-----:R-:W3:Y:S04]  /*9b540*/  LDL.LU R22, [R1+0x8d4] ;  /* 0x0008d40001167983 */ /* 0x001ee80000300800 */
[----:B------:R-:W3:Y:S01]  /*9b550*/  LDL.LU R23, [R1+0x8d0] ;  /* 0x0008d00001177983 */ /* 0x000ee20000300800 */
[C---:B--2---:R-:W-:Y:S03]  /*9b560*/  HMMA.16816.F32 R8, R12.reuse, R18, R8 ;  /* 0x000000120c08723c */ /* 0x044fe60000001808 */
[----:B------:R0:W-:Y:S04]  /*9b570*/  STL.64 [R1+0x13b58], R20 ;  /* 0x013b581401007387 */ /* 0x0001e80000100a00 */
[----:B---3--:R1:W-:Y:S04]  /*9b580*/  STL.64 [R1+0x13cd8], R22 ;  /* 0x013cd81601007387 */ /* 0x0083e80000100a00 */
[----:B0-----:R-:W2:Y:S04]  /*9b590*/  LDL.LU.64 R20, [R1+0x2db0] ;  /* 0x002db00001147983 */ /* 0x001ea80000300a00 */
[----:B-1----:R-:W2:Y:S08]  /*9b5a0*/  LDL.LU.64 R22, [R1+0x2db8] ;  /* 0x002db80001167983 */ /* 0x002eb00000300a00 */
[----:B------:R-:W-:Y:S04]  /*9b5b0*/  STL.64 [R1+0x700], R8 ;  /* 0x0007000801007387 */ /* 0x000fe80000100a00 */
[----:B------:R0:W-:Y:S04]  /*9b5c0*/  STL.64 [R1+0x708], R10 ;  /* 0x0007080a01007387 */ /* 0x0001e80000100a00 */
[----:B0-----:R-:W3:Y:S04]  /*9b5d0*/  LDL.LU.64 R10, [R1+0x13d08] ;  /* 0x013d0800010a7983 */ /* 0x001ee80000300a00 */
[----:B------:R-:W3:Y:S02]  /*9b5e0*/  LDL.LU.64 R8, [R1+0x13d00] ;  /* 0x013d000001087983 */ /* 0x000ee40000300a00 */
[----:B---3--:R-:W-:-:S15]  /*9b5f0*/  HMMA.16816.F32 R8, R12, R16, R8 ;  /* 0x000000100c08723c */ /* 0x008fde0000001808 */
[----:B------:R-:W-:-:S08]  /*9b600*/  NOP ;  /* 0x0000000000007918 */ /* 0x000fd00000000000 */
[----:B------:R-:W-:Y:S04]  /*9b610*/  STL.64 [R1+0x6f0], R8 ;  /* 0x0006f00801007387 */ /* 0x000fe80000100a00 */
[----:B------:R0:W-:Y:S04]  /*9b620*/  STL.64 [R1+0x6f8], R10 ;  /* 0x0006f80a01007387 */ /* 0x0001e80000100a00 */
[----:B0-----:R-:W3:Y:S04]  /*9b630*/  LDL.LU.64 R10, [R1+0x13cf8] ;  /* 0x013cf800010a7983 */ /* 0x001ee80000300a00 */
[----:B------:R-:W4:Y:S04]  /*9b640*/  LDL.LU.64 R8, [R1+0x13cf0] ;  /* 0x013cf00001087983 */ /* 0x000f280000300a00 */
[----:B------:R-:W-:Y:S04]  /*9b650*/  STL.64 [R1+0x13b40], R18 ;  /* 0x013b401201007387 */ /* 0x000fe80000100a00 */
[----:B------:R0:W-:Y:S04]  /*9b660*/  STL.64 [R1+0x13b38], R16 ;  /* 0x013b381001007387 */ /* 0x0001e80000100a00 */
[----:B0-----:R-:W3:Y:S04]  /*9b670*/  LDL.LU.64 R16, [R1+0x2dd0] ;  /* 0x002dd00001107983 */ /* 0x001ee80000300a00 */
[----:B------:R-:W3:Y:S01]  /*9b680*/  LDL.LU.64 R18, [R1+0x2dd8] ;  /* 0x002dd80001127983 */ /* 0x000ee20000300a00 */
[C---:B----4-:R-:W-:Y:S06]  /*9b690*/  HMMA.16816.F32 R4, R12.reuse, R8, R4 ;  /* 0x000000080c04723c */ /* 0x050fec0000001804 */
[----:B---3--:R-:W-:-:S15]  /*9b6a0*/  HMMA.16816.F32 R16, R12, R10, R16 ;  /* 0x0000000a0c10723c */ /* 0x008fde0000001810 */
[----:B------:R-:W-:-:S08]  /*9b6b0*/  NOP ;  /* 0x0000000000007918 */ /* 0x000fd00000000000 */
[----:B------:R0:W-:Y:S04]  /*9b6c0*/  STL.64 [R1+0x6e0], R16 ;  /* 0x0006e01001007387 */ /* 0x0001e80000100a00 */
[----:B------:R1:W-:Y:S04]  /*9b6d0*/  STL.64 [R1+0x6e8], R18 ;  /* 0x0006e81201007387 */ /* 0x0003e80000100a00 */
[----:B0-----:R-:W3:Y:S04]  /*9b6e0*/  LDL.LU.64 R16, [R1+0x1d00] ;  /* 0x001d000001107983 */ /* 0x001ee80000300a00 */
[----:B-1----:R-:W3:Y:S04]  /*9b6f0*/  LDL.LU.64 R18, [R1+0x1d08] ;  /* 0x001d080001127983 */ /* 0x002ee80000300a00 */
[----:B------:R-:W-:Y:S04]  /*9b700*/  STL [R1+0x13b30], R10 ;  /* 0x013b300a01007387 */ /* 0x000fe80000100800 */
[----:B------:R-:W-:Y:S04]  /*9b710*/  STL [R1+0x13b2c], R11 ;  /* 0x013b2c0b01007387 */ /* 0x000fe80000100800 */
[----:B------:R-:W-:Y:S04]  /*9b720*/  STL.64 [R1+0x6d0], R4 ;  /* 0x0006d00401007387 */ /* 0x000fe80000100a00 */
[----:B------:R0:W-:Y:S04]  /*9b730*/  STL.64 [R1+0x6d8], R6 ;  /* 0x0006d80601007387 */ /* 0x0001e80000100a00 */
[----:B0-----:R-:W2:Y:S04]  /*9b740*/  LDL.LU.64 R6, [R1+0x13ce8] ;  /* 0x013ce80001067983 */ /* 0x001ea80000300a00 */
[----:B------:R-:W4:Y:S04]  /*9b750*/  LDL.LU.64 R4, [R1+0x13ce0] ;  /* 0x013ce00001047983 */ /* 0x000f280000300a00 */
[----:B------:R-:W3:Y:S04]  /*9b760*/  LDL.LU R26, [R1+0x8f4] ;  /* 0x0008f400011a7983 */ /* 0x000ee80000300800 */
[----:B------:R-:W3:Y:S04]  /*9b770*/  LDL.LU R27, [R1+0x8f0] ;  /* 0x0008f000011b7983 */ /* 0x000ee80000300800 */
[----:B------:R-:W-:Y:S04]  /*9b780*/  STL [R1+0x13b34], R8 ;  /* 0x013b340801007387 */ /* 0x000fe80000100800 */
[----:B------:R0:W-:Y:S04]  /*9b790*/  STL [R1+0x13b28], R9 ;  /* 0x013b280901007387 */ /* 0x0001e80000100800 */
[----:B0-----:R-:W4:Y:S04]  /*9b7a0*/  LDL.LU.64 R8, [R1+0x2da0] ;  /* 0x002da00001087983 */ /* 0x001f280000300a00 */
[----:B------:R-:W4:Y:S01]  /*9b7b0*/  LDL.LU.64 R10, [R1+0x2da8] ;  /* 0x002da800010a7983 */ /* 0x000f220000300a00 */
[C---:B--2---:R-:W-:Y:S06]  /*9b7c0*/  HMMA.16816.F32 R20, R12.reuse, R6, R20 ;  /* 0x000000060c14723c */ /* 0x044fec0000001814 */
[----:B----4-:R-:W-:-:S15]  /*9b7d0*/  HMMA.16816.F32 R8, R12, R4, R8 ;  /* 0x000000040c08723c */ /* 0x010fde0000001808 */
[----:B------:R-:W-:-:S02]  /*9b7e0*/  NOP ;  /* 0x0000000000007918 */ /* 0x000fc40000000000 */
[----:B------:R-:W-:Y:S04]  /*9b7f0*/  STL.64 [R1+0x6c0], R20 ;  /* 0x0006c01401007387 */ /* 0x000fe80000100a00 */
[----:B------:R0:W-:Y:S04]  /*9b800*/  STL.64 [R1+0x6c8], R22 ;  /* 0x0006c81601007387 */ /* 0x0001e80000100a00 */
[----:B0-----:R-:W2:Y:S04]  /*9b810*/  LDL.LU.64 R22, [R1+0x13cd8] ;  /* 0x013cd80001167983 */ /* 0x001ea80000300a00 */
[----:B------:R-:W-:Y:S04]  /*9b820*/  STL.64 [R1+0x6b0], R8 ;  /* 0x0006b00801007387 */ /* 0x000fe80000100a00 */
[----:B------:R0:W-:Y:S04]  /*9b830*/  STL.64 [R1+0x6b8], R10 ;  /* 0x0006b80a01007387 */ /* 0x0001e80000100a00 */
[----:B0-----:R-:W4:Y:S04]  /*9b840*/  LDL.LU R10, [R1+0x8fc] ;  /* 0x0008fc00010a7983 */ /* 0x001f280000300800 */
[----:B------:R-:W4:Y:S04]  /*9b850*/  LDL.LU R0, [R1+0x8f8] ;  /* 0x0008f80001007983 */ /* 0x000f280000300800 */
[----:B------:R-:W2:Y:S01]  /*9b860*/  LDL.64 R8, [R1+0x68] ;  /* 0x0000680001087983 */ /* 0x000ea20000100a00 */
[----:B---3--:R-:W-:Y:S03]  /*9b870*/  HMMA.16816.F32 R12, R12, R2, R16 ;  /* 0x000000020c0c723c */ /* 0x008fe60000001810 */
[----:B--2---:R-:W-:Y:S04]  /*9b880*/  STL.64 [R1+0x13c70], R8 ;  /* 0x013c700801007387 */ /* 0x004fe80000100a00 */
[----:B------:R-:W-:Y:S04]  /*9b890*/  STL.64 [R1+0x13b10], R6 ;  /* 0x013b100601007387 */ /* 0x000fe80000100a00 */
[----:B------:R0:W-:Y:S04]  /*9b8a0*/  STL.64 [R1+0x13b08], R4 ;  /* 0x013b080401007387 */ /* 0x0001e80000100a00 */
[----:B------:R-:W2:Y:S04]  /*9b8b0*/  LDL R18, [R1+0x70] ;  /* 0x0000700001127983 */ /* 0x000ea80000100800 */
[----:B0-----:R-:W3:Y:S04]  /*9b8c0*/  LDL.64 R4, [R1+0x60] ;  /* 0x0000600001047983 */ /* 0x001ee80000100a00 */
[----:B------:R-:W-:Y:S04]  /*9b8d0*/  STL.64 [R1+0x290], R12 ;  /* 0x0002900c01007387 */ /* 0x000fe80000100a00 */
[----:B------:R-:W-:Y:S04]  /*9b8e0*/  STL.64 [R1+0x298], R14 ;  /* 0x0002980e01007387 */ /* 0x000fe80000100a00 */
[----:B------:R-:W2:Y:S04]  /*9b8f0*/  LDL R19, [R1+0x74] ;  /* 0x0000740001137983 */ /* 0x000ea80000100800 */
[----:B--2---:R0:W-:Y:S04]  /*9b900*/  STL.64 [R1+0x13c78], R18 ;  /* 0x013c781201007387 */ /* 0x0041e80000100a00 */
[----:B------:R-:W2:Y:S04]  /*9b910*/  LDL R16, [R1+0x78] ;  /* 0x0000780001107983 */ /* 0x000ea80000100800 */
[----:B------:R-:W2:Y:S04]  /*9b920*/  LDL R17, [R1+0x7c] ;  /* 0x00007c0001117983 */ /* 0x000ea80000100800 */
[----:B--2---:R-:W-:Y:S04]  /*9b930*/  STL.64 [R1+0x13c90], R16 ;  /* 0x013c901001007387 */ /* 0x004fe80000100a00 */
[----:B0-----:R-:W2:Y:S04]  /*9b940*/  LDL R18, [R1+0x80] ;  /* 0x0000800001127983 */ /* 0x001ea80000100800 */
[----:B------:R-:W2:Y:S04]  /*9b950*/  LDL R19, [R1+0x84] ;  /* 0x0000840001137983 */ /* 0x000ea80000100800 */
[----:B------:R-:W4:Y:S04]  /*9b960*/  LDL R20, [R1+0x90] ;  /* 0x0000900001147983 */ /* 0x000f280000100800 */
[----:B------:R-:W4:Y:S01]  /*9b970*/  LDL R21, [R1+0x94] ;  /* 0x0000940001157983 */ /* 0x000f220000100800 */
[----:B------:R-:W-:-:S03]  /*9b980*/  IMAD R12, R23, 0x100, R22 ;  /* 0x00000100170c7824 */ /* 0x000fc600078e0216 */
[----:B--2---:R-:W-:Y:S04]  /*9b990*/  STL.64 [R1+0x13ca8], R18 ;  /* 0x013ca81201007387 */ /* 0x004fe80000100a00 */
[----:B------:R-:W2:Y:S04]  /*9b9a0*/  LDL.64 R22, [R1+0x88] ;  /* 0x0000880001167983 */ /* 0x000ea80000100a00 */
[----:B--2---:R0:W-:Y:S04]  /*9b9b0*/  STL.64 [R1+0x13cb0], R22 ;  /* 0x013cb01601007387 */ /* 0x0041e80000100a00 */
[----:B------:R-:W2:Y:S01]  /*9b9c0*/  LDL.64 R6, [R1+0x58] ;  /* 0x0000580001067983 */ /* 0x000ea20000100a00 */
[----:B------:R-:W-:-:S02]  /*9b9d0*/  IMAD R14, R27, 0x100, R26 ;  /* 0x000001001b0e7824 */ /* 0x000fc400078e021a */
[----:B------:R-:W-:Y:S01]  /*9b9e0*/  IMAD R13, R25, 0x100, R24 ;  /* 0x00000100190d7824 */ /* 0x000fe200078e0218 */
[----:B0-----:R-:W4:Y:S04]  /*9b9f0*/  LDL.64 R22, [R1+0x98] ;  /* 0x0000980001167983 */ /* 0x001f280000100a00 */
[----:B--2---:R-:W-:Y:S04]  /*9ba00*/  STL.64 [R1+0x13c68], R6 ;  /* 0x013c680601007387 */ /* 0x004fe80000100a00 */
[----:B---3--:R-:W-:Y:S04]  /*9ba10*/  STL.64 [R1+0x13c60], R4 ;  /* 0x013c600401007387 */ /* 0x008fe80000100a00 */
[----:B------:R-:W2:Y:S04]  /*9ba20*/  LDL R26, [R1+0x48] ;  /* 0x00004800011a7983 */ /* 0x000ea80000100800 */
[----:B------:R-:W2:Y:S04]  /*9ba30*/  LDL R27, [R1+0x4c] ;  /* 0x00004c00011b7983 */ /* 0x000ea80000100800 */
[----:B------:R-:W3:Y:S04]  /*9ba40*/  LDL.64 R24, [R1+0x50] ;  /* 0x0000500001187983 */ /* 0x000ee80000100a00 */
[----:B--2---:R-:W-:Y:S04]  /*9ba50*/  STL.64 [R1+0x13c58], R26 ;  /* 0x013c581a01007387 */ /* 0x004fe80000100a00 */
[----:B---3--:R-:W-:Y:S04]  /*9ba60*/  STL.64 [R1+0x13c50], R24 ;  /* 0x013c501801007387 */ /* 0x008fe80000100a00 */
[----:B------:R-:W2:Y:S04]  /*9ba70*/  LDL.LU.64 R16, [R1+0x2d70] ;  /* 0x002d700001107983 */ /* 0x000ea80000300a00 */
[----:B------:R-:W3:Y:S04]  /*9ba80*/  LDL.LU.64 R18, [R1+0x2d78] ;  /* 0x002d780001127983 */ /* 0x000ee80000300a00 */
[----:B---3--:R-:W-:Y:S04]  /*9ba90*/  STL.64 [R1+0x13cc0], R18 ;  /* 0x013cc01201007387 */ /* 0x008fe80000100a00 */
[----:B--2---:R0:W-:Y:S04]  /*9baa0*/  STL.64 [R1+0x13cb8], R16 ;  /* 0x013cb81001007387 */ /* 0x0041e80000100a00 */
[----:B0-----:R-:W2:Y:S04]  /*9bab0*/  LDL.LU.64 R16, [R1+0x2d80] ;  /* 0x002d800001107983 */ /* 0x001ea80000300a00 */
[----:B------:R-:W3:Y:S01]  /*9bac0*/  LDL.LU.64 R18, [R1+0x2d88] ;  /* 0x002d880001127983 */ /* 0x000ee20000300a00 */
[----:B----4-:R-:W-:-:S03]  /*9bad0*/  IMAD R15, R0, 0x100, R10 ;  /* 0x00000100000f7824 */ /* 0x010fc600078e020a */
[----:B---3--:R-:W-:Y:S04]  /*9bae0*/  STL.64 [R1+0x13cd0], R18 ;  /* 0x013cd01201007387 */ /* 0x008fe80000100a00 */
[----:B--2---:R0:W-:Y:S04]  /*9baf0*/  STL.64 [R1+0x13cc8], R16 ;  /* 0x013cc81001007387 */ /* 0x0041e80000100a00 */
[----:B0-----:R-:W2:Y:S04]  /*9bb00*/  LDL.LU.64 R16, [R1+0x2d90] ;  /* 0x002d900001107983 */ /* 0x001ea80000300a00 */
[----:B------:R-:W2:Y:S04]  /*9bb10*/  LDL.LU.64 R18, [R1+0x2d98] ;  /* 0x002d980001127983 */ /* 0x000ea80000300a00 */
[----:B------:R-:W3:Y:S04]  /*9bb20*/  LDL.LU.64 R8, [R1+0x2d40] ;  /* 0x002d400001087983 */ /* 0x000ee80000300a00 */
[----:B------:R-:W4:Y:S01]  /*9bb30*/  LDL.LU.64 R10, [R1+0x2d48] ;  /* 0x002d4800010a7983 */ /* 0x000f220000300a00 */
[----:B------:R-:W-:-:S02]  /*9bb40*/  F2FP.F16.E5M2.UNPACK_B R12, R12 ;  /* 0x0000000cff0c723e */ /* 0x000fc400020004ff */
[----:B------:R-:W-:Y:S02]  /*9bb50*/  F2FP.F16.E5M2.UNPACK_B R13, R13 ;  /* 0x0000000dff0d723e */ /* 0x000fe400020004ff */
[----:B------:R-:W-:Y:S02]  /*9bb60*/  F2FP.F16.E5M2.UNPACK_B R14, R14 ;  /* 0x0000000eff0e723e */ /* 0x000fe400020004ff */
[----:B------:R-:W-:Y:S01]  /*9bb70*/  F2FP.F16.E5M2.UNPACK_B R15, R15 ;  /* 0x0000000fff0f723e */ /* 0x000fe200020004ff */
[----:B----4-:R-:W-:Y:S04]  /*9bb80*/  STL.64 [R1+0x13c88], R10 ;  /* 0x013c880a01007387 */ /* 0x010fe80000100a00 */
[----:B---3--:R0:W-:Y:S04]  /*9bb90*/  STL.64 [R1+0x13c80], R8 ;  /* 0x013c800801007387 */ /* 0x0081e80000100a00 */
[----:B0-----:R-:W3:Y:S04]  /*9bba0*/  LDL.LU.64 R8, [R1+0x2d50] ;  /* 0x002d500001087983 */ /* 0x001ee80000300a00 */
[----:B------:R-:W4:Y:S01]  /*9bbb0*/  LDL.LU.64 R10, [R1+0x2d58] ;  /* 0x002d5800010a7983 */ /* 0x000f220000300a00 */
[----:B--2---:R-:W-:Y:S03]  /*9bbc0*/  HMMA.16816.F32 R16, R12, R22, R16 ;  /* 0x000000160c10723c */ /* 0x004fe60000001810 */
[----:B----4-:R-:W-:Y:S04]  /*9bbd0*/  STL.64 [R1+0x13ca0], R10 ;  /* 0x013ca00a01007387 */ /* 0x010fe80000100a00 */
[----:B---3--:R0:W-:Y:S04]  /*9bbe0*/  STL.64 [R1+0x13c98], R8 ;  /* 0x013c980801007387 */ /* 0x0081e80000100a00 */
[----:B0-----:R-:W2:Y:S04]  /*9bbf0*/  LDL.LU.64 R8, [R1+0x2d60] ;  /* 0x002d600001087983 */ /* 0x001ea80000300a00 */
[----:B------:R-:W2:Y:S04]  /*9bc00*/  LDL.LU.64 R10, [R1+0x2d68] ;  /* 0x002d6800010a7983 */ /* 0x000ea80000300a00 */
[----:B------:R-:W3:Y:S04]  /*9bc10*/  LDL.LU.64 R4, [R1+0x2d30] ;  /* 0x002d300001047983 */ /* 0x000ee80000300a00 */
[----:B------:R-:W3:Y:S04]  /*9bc20*/  LDL.LU.64 R6, [R1+0x2d38] ;  /* 0x002d380001067983 */ /* 0x000ee80000300a00 */
[----:B------:R-:W4:Y:S04]  /*9bc30*/  LDL.LU.64 R24, [R1+0x2d20] ;  /* 0x002d200001187983 */ /* 0x000f280000300a00 */
[----:B------:R-:W4:Y:S04]  /*9bc40*/  LDL.LU.64 R26, [R1+0x2d28] ;  /* 0x002d2800011a7983 */ /* 0x000f280000300a00 */
[----:B------:R-:W-:Y:S04]  /*9bc50*/  STL.64 [R1+0x6a0], R16 ;  /* 0x0006a01001007387 */ /* 0x000fe80000100a00 */
[----:B------:R0:W-:Y:S04]  /*9bc60*/  STL.64 [R1+0x6a8], R18 ;  /* 0x0006a81201007387 */ /* 0x0001e80000100a00 */
[----:B0-----:R-:W2:Y:S04]  /*9bc70*/  LDL.LU.64 R18, [R1+0x13cd0] ;  /* 0x013cd00001127983 */ /* 0x001ea80000300a00 */
[----:B------:R-:W2:Y:S01]  /*9bc80*/  LDL.LU.64 R16, [R1+0x13cc8] ;  /* 0x013cc80001107983 */ /* 0x000ea20000300a00 */
[----:B------:R-:W-:-:S05]  /*9bc90*/  IMAD.MOV.U32 R0, RZ, RZ, R23 ;  /* 0x000000ffff007224 */ /* 0x000fca00078e0017 */
[----:B------:R-:W-:Y:S01]  /*9bca0*/  STL [R1+0x13b00], R0 ;  /* 0x013b000001007387 */ /* 0x000fe20000100800 */
[----:B--2---:R-:W-:Y:S03]  /*9bcb0*/  HMMA.16816.F32 R20, R12, R20, R16 ;  /* 0x000000140c14723c */ /* 0x004fe60000001810 */
[----:B------:R-:W2:Y:S04]  /*9bcc0*/  LDL.LU.64 R18, [R1+0x13cc0] ;  /* 0x013cc00001127983 */ /* 0x000ea80000300a00 */
[----:B------:R-:W2:-:S15]  /*9bcd0*/  LDL.LU.64 R16, [R1+0x13cb8] ;  /* 0x013cb80001107983 */ /* 0x000e9e0000300a00 */
[----:B------:R-:W-:-:S01]  /*9bce0*/  NOP ;  /* 0x0000000000007918 */ /* 0x000fc20000000000 */
[----:B------:R-:W-:Y:S04]  /*9bcf0*/  STL.64 [R1+0x690], R20 ;  /* 0x0006901401007387 */ /* 0x000fe80000100a00 */
[----:B------:R0:W-:Y:S04]  /*9bd00*/  STL.64 [R1+0x698], R22 ;  /* 0x0006981601007387 */ /* 0x0001e80000100a00 */
[----:B0-----:R-:W2:Y:S02]  /*9bd10*/  LDL.LU.64 R22, [R1+0x13cb0] ;  /* 0x013cb00001167983 */ /* 0x001ea40000300a00 */
[----:B--2---:R-:W-:-:S15]  /*9bd20*/  HMMA.16816.F32 R16, R12, R22, R16 ;  /* 0x000000160c10723c */ /* 0x004fde0000001810 */
[----:B------:R-:W-:-:S08]  /*9bd30*/  NOP ;  /* 0x0000000000007918 */ /* 0x000fd00000000000 */
[----:B------:R-:W-:Y:S04]  /*9bd40*/  STL.64 [R1+0x680], R16 ;  /* 0x0006801001007387 */ /* 0x000fe80000100a00 */
[----:B------:R0:W-:Y:S04]  /*9bd50*/  STL.64 [R1+0x688], R18 ;  /* 0x0006881201007387 */ /* 0x0001e80000100a00 */
[----:B0-----:R-:W2:Y:S01]  /*9bd60*/  LDL.LU.64 R18, [R1+0x13ca8] ;  /* 0x013ca80001127983 */ /* 0x001ea20000300a00 */
[----:B------:R-:W-:-:S03]  /*9bd70*/  IMAD.MOV.U32 R0, RZ, RZ, R22 ;  /* 0x000000ffff007224 */ /* 0x000fc600078e0016 */
[----:B------:R-:W4:Y:S04]  /*9bd80*/  LDL.LU.64 R20, [R1+0x2d00] ;  /* 0x002d000001147983 */ /* 0x000f280000300a00 */
[----:B------:R-:W4:Y:S01]  /*9bd90*/  LDL.LU.64 R22, [R1+0x2d08] ;  /* 0x002d080001167983 */ /* 0x000f220000300a00 */
[----:B--2---:R-:W-:Y:S03]  /*9bda0*/  HMMA.16816.F32 R16, R12, R18, R8 ;  /* 0x000000120c10723c */ /* 0x004fe60000001808 */
[----:B------:R-:W2:Y:S04]  /*9bdb0*/  LDL.LU.64 R10, [R1+0x13ca0] ;  /* 0x013ca000010a7983 */ /* 0x000ea80000300a00 */
[----:B------:R-:W2:-:S15]  /*9bdc0*/  LDL.LU.64 R8, [R1+0x13c98] ;  /* 0x013c980001087983 */ /* 0x000e9e0000300a00 */
[----:B------:R-:W-:-:S01]  /*9bdd0*/  NOP ;  /* 0x0000000000007918 */ /* 0x000fc20000000000 */
        /* <DEDUP_REMOVED lines=11> */
[----:B------:R-:W3:-:S15]  /*9be90*/  LDL.LU.64 R8, [R1+0x13c70] ;  /* 0x013c700001087983 */ /* 0x000ede0000300a00 */
[----:B------:R-:W-:-:S06]  /*9bea0*/  NOP ;  /* 0x0000000000007918 */ /* 0x000fcc0000000000 */
[----:B------:R0:W-:Y:S04]  /*9beb0*/  STL.64 [R1+0x650], R16 ;  /* 0x0006501001007387 */ /* 0x0001e80000100a00 */
[----:B------:R1:W-:Y:S04]  /*9bec0*/  STL.64 [R1+0x658], R18 ;  /* 0x0006581201007387 */ /* 0x0003e80000100a00 */
[----:B0-----:R-:W2:Y:S04]  /*9bed0*/  LDL.LU.64 R16, [R1+0x2cf0] ;  /* 0x002cf00001107983 */ /* 0x001ea80000300a00 */
[----:B-1----:R-:W2:Y:S01]  /*9bee0*/  LDL.LU.64 R18, [R1+0x2cf8] ;  /* 0x002cf80001127983 */ /* 0x002ea20000300a00 */
[----:B---3--:R-:W-:-:S15]  /*9bef0*/  HMMA.16816.F32 R4, R12, R8, R4 ;  /* 0x000000080c04723c */ /* 0x008fde0000001804 */
[----:B------:R-:W-:-:S08]  /*9bf00*/  NOP ;  /* 0x0000000000007918 */ /* 0x000fd00000000000 */
[----:B------:R-:W-:Y:S04]  /*9bf10*/  STL.64 [R1+0x640], R4 ;  /* 0x0006400401007387 */ /* 0x000fe80000100a00 */
[----:B------:R0:W-:Y:S04]  /*9bf20*/  STL.64 [R1+0x648], R6 ;  /* 0x0006480601007387 */ /* 0x0001e80000100a00 */
[----:B0-----:R-:W3:Y:S04]  /*9bf30*/  LDL.LU.64 R6, [R1+0x13c68] ;  /* 0x013c680001067983 */ /* 0x001ee80000300a00 */
[----:B------:R-:W4:Y:S01]  /*9bf40*/  LDL.LU.64 R4, [R1+0x13c60] ;  /* 0x013c600001047983 */ /* 0x000f220000300a00 */
[----:B------:R-:W-:Y:S01]  /*9bf50*/  IMAD.MOV.U32 R11, RZ, RZ, R8 ;  /* 0x000000ffff0b7224 */ /* 0x000fe200078e0008 */
[----:B----4-:R-:W-:Y:S06]  /*9bf60*/  HMMA.16816.F32 R24, R12, R4, R24 ;  /* 0x000000040c18723c */ /* 0x010fec0000001818 */
[----:B------:R-:W-:-:S02]  /*9bf70*/  IMAD.MOV.U32 R10, RZ, RZ, R5 ;  /* 0x000000ffff0a7224 */ /* 0x000fc400078e0005 */
[----:B------:R-:W-:-:S15]  /*9bf80*/  IMAD.MOV.U32 R8, RZ, RZ, R4 ;  /* 0x000000ffff087224 */ /* 0x000fde00078e0004 */
[----:B------:R-:W-:Y:S04]  /*9bf90*/  STL.64 [R1+0x630], R24 ;  /* 0x0006301801007387 */ /* 0x000fe80000100a00 */
[----:B------:R0:W-:Y:S04]  /*9bfa0*/  STL.64 [R1+0x638], R26 ;  /* 0x0006381a01007387 */ /* 0x0001e80000100a00 */
[----:B0-----:R-:W2:Y:S04]  /*9bfb0*/  LDL.LU.64 R26, [R1+0x13c58] ;  /* 0x013c5800011a7983 */ /* 0x001ea80000300a00 */
[----:B------:R-:W4:Y:S04]  /*9bfc0*/  LDL.LU.64 R24, [R1+0x13c50] ;  /* 0x013c500001187983 */ /* 0x000f280000300a00 */
[----:B------:R-:W-:Y:S04]  /*9bfd0*/  STL.64 [R1+0x13b50], R10 ;  /* 0x013b500a01007387 */ /* 0x000fe80000100a00 */
[----:B------:R0:W-:Y:S04]  /*9bfe0*/  STL.64 [R1+0x13b48], R8 ;  /* 0x013b480801007387 */ /* 0x0001e80000100a00 */
[----:B0-----:R-:W2:Y:S04]  /*9bff0*/  LDL.LU.64 R8, [R1+0x2d10] ;  /* 0x002d100001087983 */ /* 0x001ea80000300a00 */
[----:B------:R-:W2:Y:S01]  /*9c000*/  LDL.LU.64 R10, [R1+0x2d18] ;  /* 0x002d1800010a7983 */ /* 0x000ea20000300a00 */
[----:B---3--:R-:W-:-:S02]  /*9c010*/  IMAD.MOV.U32 R5, RZ, RZ, R6 ;  /* 0x000000ffff057224 */ /* 0x008fc400078e0006 */
[----:B------:R-:W-:Y:S01]  /*9c020*/  IMAD.MOV.U32 R4, RZ, RZ, R7 ;  /* 0x000000ffff047224 */ /* 0x000fe200078e0007 */
[----:B--2---:R-:W-:-:S15]  /*9c030*/  HMMA.16816.F32 R8, R12, R6, R8 ;  /* 0x000000060c08723c */ /* 0x004fde0000001808 */
[----:B------:R-:W-:-:S08]  /*9c040*/  NOP ;  /* 0x0000000000007918 */ /* 0x000fd00000000000 */
[----:B------:R-:W-:Y:S04]  /*9c050*/  STL.64 [R1+0x620], R8 ;  /* 0x0006200801007387 */ /* 0x000fe80000100a00 */
[----:B------:R4:W-:Y:S02]  /*9c060*/  STL.64 [R1+0x628], R10 ;  /* 0x0006280a01007387 */ /* 0x0009e40000100a00 */
[----:B----4-:R-:W-:Y:S06]  /*9c070*/  HMMA.16816.F32 R8, R12, R24, R20 ;  /* 0x000000180c08723c */ /* 0x010fec0000001814 */
[----:B------:R-:W-:-:S02]  /*9c080*/  IMAD.MOV.U32 R7, RZ, RZ, R24 ;  /* 0x000000ffff077224 */ /* 0x000fc400078e0018 */
[----:B------:R-:W-:-:S15]  /*9c090*/  IMAD.MOV.U32 R6, RZ, RZ, R25 ;  /* 0x000000ffff067224 */ /* 0x000fde00078e0019 */
[----:B------:R-:W-:Y:S04]  /*9c0a0*/  STL.64 [R1+0x610], R8 ;  /* 0x0006100801007387 */ /* 0x000fe80000100a00 */
[----:B------:R-:W-:Y:S04]  /*9c0b0*/  STL.64 [R1+0x618], R10 ;  /* 0x0006180a01007387 */ /* 0x000fe80000100a00 */
[----:B------:R-:W-:Y:S04]  /*9c0c0*/  STL.64 [R1+0x13b70], R6 ;  /* 0x013b700601007387 */ /* 0x000fe80000100a00 */
[----:B------:R0:W-:Y:S04]  /*9c0d0*/  STL.64 [R1+0x13b68], R4 ;  /* 0x013b680401007387 */ /* 0x0001e80000100a00 */
[----:B------:R-:W2:Y:S01]  /*9c0e0*/  LDL.LU.64 R24, [R1+0x2c50] ;  /* 0x002c500001187983 */ /* 0x000ea20000300a00 */
[----:B0-----:R-:W-:Y:S03]  /*9c0f0*/  HMMA.16816.F32 R4, R12, R26, R16 ;  /* 0x0000001a0c04723c */ /* 0x001fe60000001810 */
[----:B------:R-:W3:-:S15]  /*9c100*/  LDL.LU.64 R26, [R1+0x2c58] ;  /* 0x002c5800011a7983 */ /* 0x000ede0000300a00 */
[----:B------:R-:W-:-:S05]  /*9c110*/  NOP ;  /* 0x0000000000007918 */ /* 0x000fca0000000000 */
[----:B------:R-:W-:Y:S04]  /*9c120*/  STL.64 [R1+0x600], R4 ;  /* 0x0006000401007387 */ /* 0x000fe80000100a00 */
[----:B------:R-:W-:Y:S04]  /*9c130*/  STL.64 [R1+0x608], R6 ;  /* 0x0006080601007387 */ /* 0x000fe80000100a00 */
[----:B---3--:R0:W-:Y:S04]  /*9c140*/  STL.64 [R1+0x13b90], R26 ;  /* 0x013b901a01007387 */ /* 0x0081e80000100a00 */
[----:B0-----:R-:W3:Y:S04]  /*9c150*/  LDL R26, [R1] ;  /* 0x00000000011a7983 */ /* 0x001ee80000100800 */
[----:B------:R-:W3:Y:S04]  /*9c160*/  LDL R27, [R1+0x4] ;  /* 0x00000400011b7983 */ /* 0x000ee80000100800 */
[----:B--2---:R0:W-:Y:S04]  /*9c170*/  STL.64 [R1+0x13b88], R24 ;  /* 0x013b881801007387 */ /* 0x0041e80000100a00 */
[----:B0-----:R-:W2:Y:S04]  /*9c180*/  LDL R24, [R1+0x8] ;  /* 0x0000080001187983 */ /* 0x001ea80000100800 */
[----:B------:R-:W2:Y:S04]  /*9c190*/  LDL R25, [R1+0xc] ;  /* 0x00000c0001197983 */ /* 0x000ea80000100800 */
[----:B---3--:R0:W-:Y:S04]  /*9c1a0*/  STL.64 [R1+0x13ba8], R26 ;  /* 0x013ba81a01007387 */ /* 0x0081e80000100a00 */
[----:B0-----:R-:W3:Y:S04]  /*9c1b0*/  LDL R26, [R1+0x10] ;  /* 0x00001000011a7983 */ /* 0x001ee80000100800 */
        /* <DEDUP_REMOVED lines=11> */
[----:B------:R-:W3:Y:S04]  /*9c270*/  LDL R18, [R1+0x38] ;  /* 0x0000380001127983 */ /* 0x000ee80000100800 */
[----:B------:R-:W3:Y:S04]  /*9c280*/  LDL R19, [R1+0x3c] ;  /* 0x00003c0001137983 */ /* 0x000ee80000100800 */
[----:B------:R-:W4:Y:S04]  /*9c290*/  LDL R16, [R1+0x40] ;  /* 0x0000400001107983 */ /* 0x000f280000100800 */
[----:B------:R-:W4:Y:S04]  /*9c2a0*/  LDL R17, [R1+0x44] ;  /* 0x0000440001117983 */ /* 0x000f280000100800 */
[----:B0-----:R-:W4:Y:S04]  /*9c2b0*/  LDL R26, [R1+0x30] ;  /* 0x00003000011a7983 */ /* 0x001f280000100800 */
[----:B------:R-:W4:Y:S04]  /*9c2c0*/  LDL R27, [R1+0x34] ;  /* 0x00003400011b7983 */ /* 0x000f280000100800 */
[----:B---3--:R-:W-:Y:S04]  /*9c2d0*/  STL.64 [R1+0x13c38], R18 ;  /* 0x013c381201007387 */ /* 0x008fe80000100a00 */
[----:B------:R-:W3:Y:S04]  /*9c2e0*/  LDL.LU.64 R8, [R1+0x2cd0] ;  /* 0x002cd00001087983 */ /* 0x000ee80000300a00 */
[----:B------:R-:W2:Y:S04]  /*9c2f0*/  LDL.LU.64 R10, [R1+0x2cd8] ;  /* 0x002cd800010a7983 */ /* 0x000ea80000300a00 */
[----:B--2---:R-:W-:Y:S04]  /*9c300*/  STL.64 [R1+0x13c48], R10 ;  /* 0x013c480a01007387 */ /* 0x004fe80000100a00 */
[----:B---3--:R0:W-:Y:S04]  /*9c310*/  STL.64 [R1+0x13c40], R8 ;  /* 0x013c400801007387 */ /* 0x0081e80000100a00 */
[----:B0-----:R-:W4:Y:S04]  /*9c320*/  LDL.LU.64 R8, [R1+0x2ce0] ;  /* 0x002ce00001087983 */ /* 0x001f280000300a00 */
[----:B------:R-:W4:Y:S04]  /*9c330*/  LDL.LU.64 R10, [R1+0x2ce8] ;  /* 0x002ce800010a7983 */ /* 0x000f280000300a00 */
[----:B------:R-:W-:Y:S04]  /*9c340*/  STL.64 [R1+0x13c20], R24 ;  /* 0x013c201801007387 */ /* 0x000fe80000100a00 */
[----:B------:R-:W2:Y:S04]  /*9c350*/  LDL.LU.64 R4, [R1+0x2c40] ;  /* 0x002c400001047983 */ /* 0x000ea80000300a00 */
[----:B------:R-:W3:Y:S04]  /*9c360*/  LDL.LU.64 R6, [R1+0x2c48] ;  /* 0x002c480001067983 */ /* 0x000ee80000300a00 */
[----:B---3--:R-:W-:Y:S04]  /*9c370*/  STL.64 [R1+0x13ba0], R6 ;  /* 0x013ba00601007387 */ /* 0x008fe80000100a00 */
[----:B--2---:R0:W-:Y:S04]  /*9c380*/  STL.64 [R1+0x13b98], R4 ;  /* 0x013b980401007387 */ /* 0x0041e80000100a00 */
[----:B0-----:R-:W2:Y:S04]  /*9c390*/  LDL.LU.64 R4, [R1+0x2c60] ;  /* 0x002c600001047983 */ /* 0x001ea80000300a00 */
        /* <DEDUP_REMOVED lines=16> */
[----:B------:R-:W3:Y:S01]  /*9c4a0*/  LDL.LU.64 R6, [R1+0x2ca8] ;  /* 0x002ca80001067983 */ /* 0x000ee20000300a00 */
[C---:B----4-:R-:W-:Y:S03]  /*9c4b0*/  HMMA.16816.F32 R16, R12.reuse, R16, R8 ;  /* 0x000000100c10723c */ /* 0x050fe60000001808 */
[----:B---3--:R-:W-:Y:S04]  /*9c4c0*/  STL.64 [R1+0x13c18], R6 ;  /* 0x013c180601007387 */ /* 0x008fe80000100a00 */
        /* <DEDUP_REMOVED lines=13> */
[----:B0-----:R-:W4:Y:S01]  /*9c5a0*/  LDL.LU.64 R18, [R1+0x13c38] ;  /* 0x013c380001127983 */ /* 0x001f220000300a00 */
[C---:B--2---:R-:W-:Y:S06]  /*9c5b0*/  HMMA.16816.F32 R24, R12.reuse, R26, R4 ;  /* 0x0000001a0c18723c */ /* 0x044fec0000001804 */
[----:B----4-:R-:W-:Y:S01]  /*9c5c0*/  HMMA.16816.F32 R16, R12, R18, R8 ;  /* 0x000000120c10723c */ /* 0x010fe20000001808 */
[----:B------:R-:W2:Y:S04]  /*9c5d0*/  LDL.LU.64 R8, [R1+0x2c20] ;  /* 0x002c200001087983 */ /* 0x000ea80000300a00 */
[----:B------:R-:W2:-:S15]  /*9c5e0*/  LDL.LU.64 R10, [R1+0x2c28] ;  /* 0x002c2800010a7983 */ /* 0x000e9e0000300a00 */
[----:B------:R-:W-:-:S03]  /*9c5f0*/  NOP ;  /* 0x0000000000007918 */ /* 0x000fc60000000000 */
[----:B------:R0:W-:Y:S04]  /*9c600*/  STL.64 [R1+0x5e0], R16 ;  /* 0x0005e01001007387 */ /* 0x0001e80000100a00 */
[----:B------:R1:W-:Y:S04]  /*9c610*/  STL.64 [R1+0x5e8], R18 ;  /* 0x0005e81201007387 */ /* 0x0003e80000100a00 */
[----:B0-----:R-:W4:Y:S04]  /*9c620*/  LDL.LU.64 R16, [R1+0x2c10] ;  /* 0x002c100001107983 */ /* 0x001f280000300a00 */
[----:B-1----:R-:W4:Y:S04]  /*9c630*/  LDL.LU.64 R18, [R1+0x2c18] ;  /* 0x002c180001127983 */ /* 0x002f280000300a00 */
[----:B------:R-:W3:Y:S04]  /*9c640*/  LDL.LU.64 R6, [R1+0x13c30] ;  /* 0x013c300001067983 */ /* 0x000ee80000300a00 */
[----:B------:R-:W3:Y:S04]  /*9c650*/  LDL.LU.64 R4, [R1+0x13c28] ;  /* 0x013c280001047983 */ /* 0x000ee80000300a00 */
[----:B------:R0:W-:Y:S04]  /*9c660*/  STL.64 [R1+0x5d0], R24 ;  /* 0x0005d01801007387 */ /* 0x0001e80000100a00 */
[----:B------:R3:W-:Y:S04]  /*9c670*/  STL.64 [R1+0x5d8], R26 ;  /* 0x0005d81a01007387 */ /* 0x0007e80000100a00 */
[----:B0-----:R-:W3:Y:S02]  /*9c680*/  LDL.LU.64 R24, [R1+0x13c20] ;  /* 0x013c200001187983 */ /* 0x001ee40000300a00 */
[----:B---3--:R-:W-:Y:S02]  /*9c690*/  HMMA.16816.F32 R24, R12, R24, R4 ;  /* 0x000000180c18723c */ /* 0x008fe40000001804 */
[----:B------:R-:W3:Y:S04]  /*9c6a0*/  LDL.LU.64 R6, [R1+0x13c18] ;  /* 0x013c180001067983 */ /* 0x000ee80000300a00 */
[----:B------:R-:W3:-:S15]  /*9c6b0*/  LDL.LU.64 R4, [R1+0x13c10] ;  /* 0x013c100001047983 */ /* 0x000ede0000300a00 */
[----:B------:R-:W-:-:S02]  /*9c6c0*/  NOP ;  /* 0x0000000000007918 */ /* 0x000fc40000000000 */
[----:B------:R-:W-:Y:S04]  /*9c6d0*/  STL.64 [R1+0x5c0], R24 ;  /* 0x0005c01801007387 */ /* 0x000fe80000100a00 */
[----:B------:R0:W-:Y:S04]  /*9c6e0*/  STL.64 [R1+0x5c8], R26 ;  /* 0x0005c81a01007387 */ /* 0x0001e80000100a00 */
[----:B0-----:R-:W3:Y:S02]  /*9c6f0*/  LDL.LU.64 R26, [R1+0x13c08] ;  /* 0x013c0800011a7983 */ /* 0x001ee40000300a00 */
[----:B---3--:R-:W-:Y:S02]  /*9c700*/  HMMA.16816.F32 R24, R12, R26, R4 ;  /* 0x0000001a0c18723c */ /* 0x008fe40000001804 */
[----:B------:R-:W3:Y:S04]  /*9c710*/  LDL.LU.64 R6, [R1+0x13c00] ;  /* 0x013c000001067983 */ /* 0x000ee80000300a00 */
[----:B------:R-:W3:-:S15]  /*9c720*/  LDL.LU.64 R4, [R1+0x13bf8] ;  /* 0x013bf80001047983 */ /* 0x000ede0000300a00 */
[----:B------:R-:W-:-:S02]  /*9c730*/  NOP ;  /* 0x0000000000007918 */ /* 0x000fc40000000000 */
        /* <DEDUP_REMOVED lines=30> */
[----:B0-----:R-:W2:Y:S04]  /*9c920*/  LDL.LU.64 R26, [R1+0x13b90] ;  /* 0x013b9000011a7983 */ /* 0x001ea80000300a00 */
[----:B------:R-:W2:Y:S02]  /*9c930*/  LDL.LU.64 R24, [R1+0x13b88] ;  /* 0x013b880001187983 */ /* 0x000ea40000300a00 */
[----:B--2---:R-:W-:-:S15]  /*9c940*/  HMMA.16816.F32 R24, R12, R28, R24 ;  /* 0x0000001c0c18723c */ /* 0x004fde0000001818 */
[----:B------:R-:W-:-:S08]  /*9c950*/  NOP ;  /* 0x0000000000007918 */ /* 0x000fd00000000000 */
[----:B------:R-:W-:Y:S04]  /*9c960*/  STL.64 [R1+0x560], R24 ;  /* 0x0005601801007387 */ /* 0x000fe80000100a00 */
[----:B------:R0:W-:Y:S04]  /*9c970*/  STL.64 [R1+0x568], R26 ;  /* 0x0005681a01007387 */ /* 0x0001e80000100a00 */
[----:B0-----:R-:W3:Y:S04]  /*9c980*/  LDL.LU.64 R26, [R1+0x13b80] ;  /* 0x013b8000011a7983 */ /* 0x001ee80000300a00 */
[----:B------:R-:W2:Y:S04]  /*9c990*/  LDL.LU.64 R24, [R1+0x13b78] ;  /* 0x013b780001187983 */ /* 0x000ea80000300a00 */
[----:B------:R-:W-:Y:S01]  /*9c9a0*/  STL.64 [R1+0x13a68], R28 ;  /* 0x013a681c01007387 */ /* 0x000fe20000100a00 */
[C---:B---3--:R-:W-:Y:S06]  /*9c9b0*/  HMMA.16816.F32 R4, R12.reuse, R26, R4 ;  /* 0x0000001a0c04723c */ /* 0x048fec0000001804 */
[----:B--2---:R-:W-:-:S15]  /*9c9c0*/  HMMA.16816.F32 R20, R12, R24, R20 ;  /* 0x000000180c14723c */ /* 0x004fde0000001814 */
[----:B------:R-:W-:-:S02]  /*9c9d0*/  NOP ;  /* 0x0000000000007918 */ /* 0x000fc40000000000 */
[----:B------:R-:W-:Y:S04]  /*9c9e0*/  STL.64 [R1+0x550], R4 ;  /* 0x0005500401007387 */ /* 0x000fe80000100a00 */
[----:B------:R0:W-:Y:S04]  /*9c9f0*/  STL.64 [R1+0x558], R6 ;  /* 0x0005580601007387 */ /* 0x0001e80000100a00 */
[----:B0-----:R-:W2:Y:S04]  /*9ca00*/  LDL.LU.64 R6, [R1+0x13b70] ;  /* 0x013b700001067983 */ /* 0x001ea80000300a00 */
[----:B------:R-:W3:Y:S04]  /*9ca10*/  LDL.LU.64 R4, [R1+0x13b68] ;  /* 0x013b680001047983 */ /* 0x000ee80000300a00 */
[----:B------:R-:W-:Y:S04]  /*9ca20*/  STL.64 [R1+0x540], R20 ;  /* 0x0005401401007387 */ /* 0x000fe80000100a00 */
[----:B------:R0:W-:Y:S04]  /*9ca30*/  STL.64 [R1+0x548], R22 ;  /* 0x0005481601007387 */ /* 0x0001e80000100a00 */
[----:B0-----:R-:W4:Y:S04]  /*9ca40*/  LDL.LU.64 R22, [R1+0x13b60] ;  /* 0x013b600001167983 */ /* 0x001f280000300a00 */
[----:B------:R-:W2:Y:S04]  /*9ca50*/  LDL.LU.64 R20, [R1+0x13b58] ;  /* 0x013b580001147983 */ /* 0x000ea80000300a00 */
[----:B------:R-:W-:Y:S04]  /*9ca60*/  STL.64 [R1+0x13970], R26 ;  /* 0x0139701a01007387 */ /* 0x000fe80000100a00 */
[----:B------:R0:W-:Y:S04]  /*9ca70*/  STL.64 [R1+0x13968], R24 ;  /* 0x0139681801007387 */ /* 0x0001e80000100a00 */
[----:B0-----:R-:W3:Y:S04]  /*9ca80*/  LDL.LU.64 R24, [R1+0x2c00] ;  /* 0x002c000001187983 */ /* 0x001ee80000300a00 */
[----:B------:R-:W3:Y:S01]  /*9ca90*/  LDL.LU.64 R26, [R1+0x2c08] ;  /* 0x002c0800011a7983 */ /* 0x000ee20000300a00 */
[C---:B----4-:R-:W-:Y:S06]  /*9caa0*/  HMMA.16816.F32 R8, R12.reuse, R22, R8 ;  /* 0x000000160c08723c */ /* 0x050fec0000001808 */
[----:B--2---:R-:W-:-:S15]  /*9cab0*/  HMMA.16816.F32 R16, R12, R20, R16 ;  /* 0x000000140c10723c */ /* 0x004fde0000001810 */
[----:B------:R-:W-:-:S02]  /*9cac0*/  NOP ;  /* 0x0000000000007918 */ /* 0x000fc40000000000 */
[----:B------:R-:W-:Y:S04]  /*9cad0*/  STL.64 [R1+0x530], R8 ;  /* 0x0005300801007387 */ /* 0x000fe80000100a00 */
[----:B------:R0:W-:Y:S04]  /*9cae0*/  STL.64 [R1+0x538], R10 ;  /* 0x0005380a01007387 */ /* 0x0001e80000100a00 */
[----:B0-----:R-:W2:Y:S04]  /*9caf0*/  LDL.LU.64 R10, [R1+0x13b50] ;  /* 0x013b5000010a7983 */ /* 0x001ea80000300a00 */
[----:B------:R-:W4:Y:S04]  /*9cb00*/  LDL.LU.64 R8, [R1+0x13b48] ;  /* 0x013b480001087983 */ /* 0x000f280000300a00 */
[----:B------:R-:W-:Y:S04]  /*9cb10*/  STL.64 [R1+0x520], R16 ;  /* 0x0005201001007387 */ /* 0x000fe80000100a00 */
[----:B------:R0:W-:Y:S04]  /*9cb20*/  STL.64 [R1+0x528], R18 ;  /* 0x0005281201007387 */ /* 0x0001e80000100a00 */
[----:B0-----:R-:W3:Y:S04]  /*9cb30*/  LDL.LU.64 R18, [R1+0x13b40] ;  /* 0x013b400001127983 */ /* 0x001ee80000300a00 */
[----:B------:R-:W2:Y:S04]  /*9cb40*/  LDL.LU.64 R16, [R1+0x13b38] ;  /* 0x013b380001107983 */ /* 0x000ea80000300a00 */
[----:B------:R-:W-:Y:S04]  /*9cb50*/  STL.64 [R1+0x13950], R22 ;  /* 0x0139501601007387 */ /* 0x000fe80000100a00 */
[----:B------:R0:W-:Y:S04]  /*9cb60*/  STL.64 [R1+0x13948], R20 ;  /* 0x0139481401007387 */ /* 0x0001e80000100a00 */
[----:B0-----:R-:W2:Y:S04]  /*9cb70*/  LDL.LU.64 R20, [R1+0x2bf0] ;  /* 0x002bf00001147983 */ /* 0x001ea80000300a00 */
[----:B------:R-:W2:Y:S01]  /*9cb80*/  LDL.LU.64 R22, [R1+0x2bf8] ;  /* 0x002bf80001167983 */ /* 0x000ea20000300a00 */
[C---:B---3--:R-:W-:Y:S06]  /*9cb90*/  HMMA.16816.F32 R24, R12.reuse, R18, R24 ;  /* 0x000000120c18723c */ /* 0x048fec0000001818 */
[----:B--2---:R-:W-:-:S15]  /*9cba0*/  HMMA.16816.F32 R20, R12, R16, R20 ;  /* 0x000000100c14723c */ /* 0x004fde0000001814 */
[----:B------:R-:W-:-:S02]  /*9cbb0*/  NOP ;  /* 0x0000000000007918 */ /* 0x000fc40000000000 */
[----:B------:R0:W-:Y:S04]  /*9cbc0*/  STL.64 [R1+0x510], R24 ;  /* 0x0005101801007387 */ /* 0x0001e80000100a00 */
[----:B------:R1:W-:Y:S01]  /*9cbd0*/  STL.64 [R1+0x518], R26 ;  /* 0x0005181a01007387 */ /* 0x0003e20000100a00 */
[----:B0-----:R-:W-:Y:S02]  /*9cbe0*/  IMAD.MOV.U32 R24, RZ, RZ, R5 ;  /* 0x000000ffff187224 */ /* 0x001fe400078e0005 */
[----:B------:R-:W-:Y:S02]  /*9cbf0*/  IMAD.MOV.U32 R25, RZ, RZ, R4 ;  /* 0x000000ffff197224 */ /* 0x000fe400078e0004 */
[----:B-1----:R-:W-:Y:S01]  /*9cc00*/  IMAD.MOV.U32 R26, RZ, RZ, R7 ;  /* 0x000000ffff1a7224 */ /* 0x002fe200078e0007 */
[----:B------:R-:W-:Y:S04]  /*9cc10*/  STL.64 [R1+0x500], R20 ;  /* 0x0005001401007387 */ /* 0x000fe80000100a00 */
[----:B------:R4:W-:Y:S01]  /*9cc20*/  STL.64 [R1+0x508], R22 ;  /* 0x0005081601007387 */ /* 0x0009e20000100a00 */
[----:B------:R-:W-:-:S03]  /*9cc30*/  IMAD.MOV.U32 R27, RZ, RZ, R6 ;  /* 0x000000ffff1b7224 */ /* 0x000fc600078e0006 */
[----:B------:R-:W2:Y:S04]  /*9cc40*/  LDL.LU.64 R4, [R1+0x2bd0] ;  /* 0x002bd00001047983 */ /* 0x000ea80000300a00 */
[----:B------:R-:W3:Y:S01]  /*9cc50*/  LDL.LU.64 R6, [R1+0x2bd8] ;  /* 0x002bd80001067983 */ /* 0x000ee20000300a00 */
[----:B----4-:R-:W-:Y:S02]  /*9cc60*/  IMAD.MOV.U32 R22, RZ, RZ, R8 ;  /* 0x000000ffff167224 */ /* 0x010fe400078e0008 */
[----:B------:R-:W-:Y:S02]  /*9cc70*/  IMAD.MOV.U32 R23, RZ, RZ, R10 ;  /* 0x000000ffff177224 */ /* 0x000fe400078e000a */
[----:B------:R-:W-:Y:S01]  /*9cc80*/  IMAD.MOV.U32 R20, RZ, RZ, R11 ;  /* 0x000000ffff147224 */ /* 0x000fe200078e000b */
[----:B---3--:R-:W-:Y:S04]  /*9cc90*/  STL.64 [R1+0x13b20], R6 ;  /* 0x013b200601007387 */ /* 0x008fe80000100a00 */
[----:B--2---:R0:W-:Y:S04]  /*9cca0*/  STL.64 [R1+0x13b18], R4 ;  /* 0x013b180401007387 */ /* 0x0041e80000100a00 */
[----:B0-----:R-:W2:Y:S04]  /*9ccb0*/  LDL.LU.64 R4, [R1+0x2be0] ;  /* 0x002be00001047983 */ /* 0x001ea80000300a00 */
[----:B------:R-:W2:Y:S04]  /*9ccc0*/  LDL.LU.64 R6, [R1+0x2be8] ;  /* 0x002be80001067983 */ /* 0x000ea80000300a00 */
[----:B------:R0:W-:Y:S04]  /*9ccd0*/  STL.64 [R1+0x13a60], R26 ;  /* 0x013a601a01007387 */ /* 0x0001e80000100a00 */
[----:B0-----:R-:W3:Y:S04]  /*9cce0*/  LDL.LU R26, [R1+0x90c] ;  /* 0x00090c00011a7983 */ /* 0x001ee80000300800 */
[----:B------:R-:W3:Y:S04]  /*9ccf0*/  LDL.LU R27, [R1+0x908] ;  /* 0x00090800011b7983 */ /* 0x000ee80000300800 */
[----:B------:R0:W-:Y:S04]  /*9cd00*/  STL.64 [R1+0x13a58], R24 ;  /* 0x013a581801007387 */ /* 0x0001e80000100a00 */
[----:B0-----:R-:W4:Y:S04]  /*9cd10*/  LDL.LU R24, [R1+0x904] ;  /* 0x0009040001187983 */ /* 0x001f280000300800 */
[----:B------:R-:W4:Y:S04]  /*9cd20*/  LDL.LU R25, [R1+0x900] ;  /* 0x0009000001197983 */ /* 0x000f280000300800 */
[----:B------:R-:W3:Y:S04]  /*9cd30*/  LDL.LU R8, [R1+0x13b34] ;  /* 0x013b340001087983 */ /* 0x000ee80000300800 */
[----:B------:R-:W2:Y:S04]  /*9cd40*/  LDL.LU R10, [R1+0x13b30] ;  /* 0x013b3000010a7983 */ /* 0x000ea80000300800 */
[----:B------:R-:W2:Y:S01]  /*9cd50*/  LDL.LU R11, [R1+0x13b2c] ;  /* 0x013b2c00010b7983 */ /* 0x000ea20000300800 */
[----:B------:R-:W-:-:S03]  /*9cd60*/  IMAD.MOV.U32 R21, RZ, RZ, R9 ;  /* 0x000000ffff157224 */ /* 0x000fc600078e0009 */
[----:B------:R-:W3:Y:S04]  /*9cd70*/  LDL.LU R9, [R1+0x13b28] ;  /* 0x013b280001097983 */ /* 0x000ee80000300800 */
[----:B------:R-:W-:Y:S04]  /*9cd80*/  STL.64 [R1+0x13a78], R22 ;  /* 0x013a781601007387 */ /* 0x000fe80000100a00 */
[----:B------:R0:W-:Y:S04]  /*9cd90*/  STL.64 [R1+0x13a70], R20 ;  /* 0x013a701401007387 */ /* 0x0001e80000100a00 */
[----:B0-----:R-:W4:Y:S04]  /*9cda0*/  LDL.LU.64 R20, [R1+0x1980] ;  /* 0x0019800001147983 */ /* 0x001f280000300a00 */
[----:B------:R-:W4:Y:S04]  /*9cdb0*/  LDL.LU.64 R22, [R1+0x1988] ;  /* 0x0019880001167983 */ /* 0x000f280000300a00 */
[----:B------:R-:W4:Y:S04]  /*9cdc0*/  LDL.64 R28, [R1+0x70] ;  /* 0x00007000011c7983 */ /* 0x000f280000100a00 */
        /* <DEDUP_REMOVED lines=14> */
[----:B0-----:R-:W2:Y:S04]  /*9ceb0*/  LDL.LU.64 R6, [R1+0x13b10] ;  /* 0x013b100001067983 */ /* 0x001ea80000300a00 */
[----:B------:R-:W3:Y:S04]  /*9cec0*/  LDL.LU.64 R4, [R1+0x13b08] ;  /* 0x013b080001047983 */ /* 0x000ee80000300a00 */
        /* <DEDUP_REMOVED lines=8> */
[----:B------:R-:W-:Y:S04]  /*9cf50*/  STL.64 [R1+0x13918], R6 ;  /* 0x0139180601007387 */ /* 0x000fe80000100a00 */
[----:B---3--:R0:W-:Y:S01]  /*9cf60*/  STL.64 [R1+0x13910], R4 ;  /* 0x0139100401007387 */ /* 0x0081e20000100a00 */
[C---:B----4-:R-:W-:Y:S06]  /*9cf70*/  HMMA.16816.F32 R8, R12.reuse, R4, R16 ;  /* 0x000000040c08723c */ /* 0x050fec0000001810 */
[----:B0-----:R-:W-:-:S15]  /*9cf80*/  HMMA.16816.F32 R4, R12, R2, R20 ;  /* 0x000000020c04723c */ /* 0x001fde0000001814 */
[----:B------:R-:W-:-:S02]  /*9cf90*/  NOP ;  /* 0x0000000000007918 */ /* 0x000fc40000000000 */
[----:B------:R-:W-:Y:S04]  /*9cfa0*/  STL.64 [R1+0x4c0], R8 ;  /* 0x0004c00801007387 */ /* 0x000fe80000100a00 */
[----:B------:R-:W-:Y:S04]  /*9cfb0*/  STL.64 [R1+0x4c8], R10 ;  /* 0x0004c80a01007387 */ /* 0x000fe80000100a00 */
[----:B------:R-:W-:Y:S04]  /*9cfc0*/  STL.64 [R1+0x280], R4 ;  /* 0x0002800401007387 */ /* 0x000fe80000100a00 */
[----:B------:R-:W-:Y:S04]  /*9cfd0*/  STL.64 [R1+0x288], R6 ;  /* 0x0002880601007387 */ /* 0x000fe80000100a00 */
[----:B------:R-:W2:Y:S04]  /*9cfe0*/  LDL.LU.64 R20, [R1+0x2950] ;  /* 0x0029500001147983 */ /* 0x000ea80000300a00 */
[----:B------:R-:W3:Y:S04]  /*9cff0*/  LDL.LU.64 R22, [R1+0x2958] ;  /* 0x0029580001167983 */ /* 0x000ee80000300a00 */
[----:B---3--:R0:W-:Y:S04]  /*9d000*/  STL.64 [R1+0x13a88], R22 ;  /* 0x013a881601007387 */ /* 0x0081e80000100a00 */
[----:B0-----:R-:W3:Y:S04]  /*9d010*/  LDL R22, [R1+0x78] ;  /* 0x0000780001167983 */ /* 0x001ee80000100800 */
[----:B------:R-:W3:Y:S04]  /*9d020*/  LDL R23, [R1+0x7c] ;  /* 0x00007c0001177983 */ /* 0x000ee80000100800 */
[----:B--2---:R0:W-:Y:S04]  /*9d030*/  STL.64 [R1+0x13a80], R20 ;  /* 0x013a801401007387 */ /* 0x0041e80000100a00 */
[----:B0-----:R-:W2:Y:S04]  /*9d040*/  LDL R20, [R1+0x80] ;  /* 0x0000800001147983 */ /* 0x001ea80000100800 */
[----:B------:R-:W2:Y:S04]  /*9d050*/  LDL R21, [R1+0x84] ;  /* 0x0000840001157983 */ /* 0x000ea80000100800 */
[----:B---3--:R0:W-:Y:S02]  /*9d060*/  STL.64 [R1+0x13aa0], R22 ;  /* 0x013aa01601007387 */ /* 0x0081e40000100a00 */
[----:B0-----:R-:W-:-:S02]  /*9d070*/  IMAD.MOV.U32 R22, RZ, RZ, R0 ;  /* 0x000000ffff167224 */ /* 0x001fc400078e0000 */
[----:B------:R-:W3:Y:S04]  /*9d080*/  LDL.LU R0, [R1+0x13b00] ;  /* 0x013b000001007983 */ /* 0x000ee80000300800 */
[----:B------:R-:W4:Y:S04]  /*9d090*/  LDL R23, [R1+0x8c] ;  /* 0x00008c0001177983 */ /* 0x000f280000100800 */
[----:B--2---:R0:W-:Y:S04]  /*9d0a0*/  STL.64 [R1+0x13ab8], R20 ;  /* 0x013ab81401007387 */ /* 0x0041e80000100a00 */
[----:B0-----:R-:W2:Y:S04]  /*9d0b0*/  LDL R20, [R1+0x90] ;  /* 0x0000900001147983 */ /* 0x001ea80000100800 */
[----:B------:R-:W2:Y:S01]  /*9d0c0*/  LDL R21, [R1+0x94] ;  /* 0x0000940001157983 */ /* 0x000ea20000100800 */
[----:B------:R-:W-:-:S02]  /*9d0d0*/  IMAD R12, R25, 0x100, R24 ;  /* 0x00000100190c7824 */ /* 0x000fc400078e0218 */
[----:B------:R-:W-:Y:S01]  /*9d0e0*/  IMAD R13, R27, 0x100, R26 ;  /* 0x000001001b0d7824 */ /* 0x000fe200078e021a */
[----:B----4-:R0:W-:Y:S04]  /*9d0f0*/  STL.64 [R1+0x13ad0], R22 ;  /* 0x013ad01601007387 */ /* 0x0101e80000100a00 */
[----:B0-----:R-:W4:Y:S04]  /*9d100*/  LDL R22, [R1+0x98] ;  /* 0x0000980001167983 */ /* 0x001f280000100800 */
[----:B------:R-:W4:Y:S01]  /*9d110*/  LDL.LU R14, [R1+0x910] ;  /* 0x00091000010e7983 */ /* 0x000f220000300800 */
[----:B---3--:R-:W-:-:S03]  /*9d120*/  IMAD.MOV.U32 R23, RZ, RZ, R0 ;  /* 0x000000ffff177224 */ /* 0x008fc600078e0000 */
[----:B------:R-:W3:Y:S04]  /*9d130*/  LDL.LU R15, [R1+0x91c] ;  /* 0x00091c00010f7983 */ /* 0x000ee80000300800 */
[----:B------:R-:W3:Y:S04]  /*9d140*/  LDL.LU R0, [R1+0x918] ;  /* 0x0009180001007983 */ /* 0x000ee80000300800 */
[----:B--2---:R0:W-:Y:S04]  /*9d150*/  STL.64 [R1+0x13ae8], R20 ;  /* 0x013ae81401007387 */ /* 0x0041e80000100a00 */
[----:B0-----:R-:W4:Y:S04]  /*9d160*/  LDL.LU R21, [R1+0x914] ;  /* 0x0009140001157983 */ /* 0x001f280000300800 */
        /* <DEDUP_REMOVED lines=18> */
[----:B----4-:R-:W-:-:S02]  /*9d290*/  IMAD R14, R14, 0x100, R21 ;  /* 0x000001000e0e7824 */ /* 0x010fc400078e0215 */
[----:B------:R-:W-:Y:S01]  /*9d2a0*/  IMAD R15, R0, 0x100, R15 ;  /* 0x00000100000f7824 */ /* 0x000fe200078e020f */
[----:B------:R-:W-:Y:S02]  /*9d2b0*/  F2FP.F16.E5M2.UNPACK_B R12, R12 ;  /* 0x0000000cff0c723e */ /* 0x000fe400020004ff */
[----:B------:R-:W-:Y:S01]  /*9d2c0*/  F2FP.F16.E5M2.UNPACK_B R13, R13 ;  /* 0x0000000dff0d723e */ /* 0x000fe200020004ff */
[----:B---3--:R-:W-:Y:S04]  /*9d2d0*/  STL.64 [R1+0x13af8], R26 ;  /* 0x013af81a01007387 */ /* 0x008fe80000100a00 */
[----:B--2---:R0:W-:Y:S04]  /*9d2e0*/  STL.64 [R1+0x13af0], R24 ;  /* 0x013af01801007387 */ /* 0x0041e80000100a00 */
        /* <DEDUP_REMOVED lines=51> */
[----:B------:R-:W2:Y:S01]  /*9d620*/  LDL.LU.64 R20, [R1+0x13a70] ;  /* 0x013a700001147983 */ /* 0x000ea20000300a00 */
[----:B------:R-:W-:-:S03]  /*9d630*/  IMAD.MOV.U32 R0, RZ, RZ, R29 ;  /* 0x000000ffff007224 */ /* 0x000fc600078e001d */
[----:B------:R-:W4:Y:S01]  /*9d640*/  LDL.LU.64 R28, [R1+0x13a68] ;  /* 0x013a6800011c7983 */ /* 0x000f220000300a00 */
[----:B--2---:R-:W-:-:S15]  /*9d650*/  HMMA.16816.F32 R24, R12, R20, R24 ;  /* 0x000000140c18723c */ /* 0x004fde0000001818 */
[----:B------:R-:W-:-:S08]  /*9d660*/  NOP ;  /* 0x0000000000007918 */ /* 0x000fd00000000000 */
[----:B------:R-:W-:Y:S04]  /*9d670*/  STL.64 [R1+0x450], R24 ;  /* 0x0004501801007387 */ /* 0x000fe80000100a00 */
[----:B------:R0:W-:Y:S04]  /*9d680*/  STL.64 [R1+0x458], R26 ;  /* 0x0004581a01007387 */ /* 0x0001e80000100a00 */
[----:B0-----:R-:W2:Y:S04]  /*9d690*/  LDL.LU.64 R26, [R1+0x13a60] ;  /* 0x013a6000011a7983 */ /* 0x001ea80000300a00 */
[----:B------:R-:W4:Y:S01]  /*9d6a0*/  LDL.LU.64 R24, [R1+0x13a58] ;  /* 0x013a580001187983 */ /* 0x000f220000300a00 */
[----:B---3--:R-:W-:-:S15]  /*9d6b0*/  HMMA.16816.F32 R16, R12, R22, R16 ;  /* 0x000000160c10723c */ /* 0x008fde0000001810 */
[----:B------:R-:W-:-:S08]  /*9d6c0*/  NOP ;  /* 0x0000000000007918 */ /* 0x000fd00000000000 */
[----:B------:R-:W-:Y:S04]  /*9d6d0*/  STL.64 [R1+0x440], R16 ;  /* 0x0004401001007387 */ /* 0x000fe80000100a00 */
[----:B------:R-:W-:Y:S01]  /*9d6e0*/  STL.64 [R1+0x448], R18 ;  /* 0x0004481201007387 */ /* 0x000fe20000100a00 */
[C---:B----4-:R-:W-:Y:S03]  /*9d6f0*/  HMMA.16816.F32 R8, R12.reuse, R24, R8 ;  /* 0x000000180c08723c */ /* 0x050fe60000001808 */
[----:B------:R-:W3:Y:S03]  /*9d700*/  LDL.LU.64 R24, [R1+0x2860] ;  /* 0x0028600001187983 */ /* 0x000ee60000300a00 */
[----:B--2---:R-:W-:-:S15]  /*9d710*/  HMMA.16816.F32 R4, R12, R26, R4 ;  /* 0x0000001a0c04723c */ /* 0x004fde0000001804 */
[----:B------:R-:W-:-:S02]  /*9d720*/  NOP ;  /* 0x0000000000007918 */ /* 0x000fc40000000000 */
[----:B------:R-:W-:Y:S04]  /*9d730*/  STL.64 [R1+0x430], R8 ;  /* 0x0004300801007387 */ /* 0x000fe80000100a00 */
[----:B------:R-:W-:Y:S04]  /*9d740*/  STL.64 [R1+0x438], R10 ;  /* 0x0004380a01007387 */ /* 0x000fe80000100a00 */
[----:B------:R-:W2:Y:S04]  /*9d750*/  LDL.LU.64 R26, [R1+0x2868] ;  /* 0x00286800011a7983 */ /* 0x000ea80000300a00 */
[----:B------:R-:W-:Y:S04]  /*9d760*/  STL.64 [R1+0x420], R4 ;  /* 0x0004200401007387 */ /* 0x000fe80000100a00 */
[----:B------:R-:W-:Y:S04]  /*9d770*/  STL.64 [R1+0x428], R6 ;  /* 0x0004280601007387 */ /* 0x000fe80000100a00 */
[----:B--2---:R0:W-:Y:S04]  /*9d780*/  STL.64 [R1+0x13980], R26 ;  /* 0x0139801a01007387 */ /* 0x0041e80000100a00 */
[----:B0-----:R-:W2:Y:S04]  /*9d790*/  LDL R26, [R1] ;  /* 0x00000000011a7983 */ /* 0x001ea80000100800 */
        /* <DEDUP_REMOVED lines=17> */
[----:B------:R-:W2:Y:S04]  /*9d8b0*/  LDL R10, [R1+0x38] ;  /* 0x00003800010a7983 */ /* 0x000ea80000100800 */
[----:B------:R-:W2:Y:S04]  /*9d8c0*/  LDL R11, [R1+0x3c] ;  /* 0x00003c00010b7983 */ /* 0x000ea80000100800 */
[----:B------:R-:W4:Y:S04]  /*9d8d0*/  LDL R8, [R1+0x40] ;  /* 0x0000400001087983 */ /* 0x000f280000100800 */
[----:B------:R-:W4:Y:S04]  /*9d8e0*/  LDL R9, [R1+0x44] ;  /* 0x0000440001097983 */ /* 0x000f280000100800 */
[----:B0-----:R-:W3:Y:S04]  /*9d8f0*/  LDL R26, [R1+0x30] ;  /* 0x00003000011a7983 */ /* 0x001ee80000100800 */
[----:B------:R-:W3:Y:S04]  /*9d900*/  LDL R27, [R1+0x34] ;  /* 0x00003400011b7983 */ /* 0x000ee80000100800 */
[----:B--2---:R0:W-:Y:S04]  /*9d910*/  STL.64 [R1+0x13a28], R10 ;  /* 0x013a280a01007387 */ /* 0x0041e80000100a00 */
[----:B0-----:R-:W2:Y:S04]  /*9d920*/  LDL R10, [R1+0x48] ;  /* 0x00004800010a7983 */ /* 0x001ea80000100800 */
[----:B------:R-:W2:Y:S04]  /*9d930*/  LDL R11, [R1+0x4c] ;  /* 0x00004c00010b7983 */ /* 0x000ea80000100800 */
[----:B----4-:R-:W-:Y:S04]  /*9d940*/  STL.64 [R1+0x13a40], R8 ;  /* 0x013a400801007387 */ /* 0x010fe80000100a00 */
[----:B------:R-:W4:Y:S04]  /*9d950*/  LDL.LU.64 R4, [R1+0x28e0] ;  /* 0x0028e00001047983 */ /* 0x000f280000300a00 */
[----:B------:R-:W3:Y:S04]  /*9d960*/  LDL.LU.64 R6, [R1+0x28e8] ;  /* 0x0028e80001067983 */ /* 0x000ee80000300a00 */
[----:B---3--:R-:W-:Y:S04]  /*9d970*/  STL.64 [R1+0x13a38], R6 ;  /* 0x013a380601007387 */ /* 0x008fe80000100a00 */
[----:B----4-:R0:W-:Y:S04]  /*9d980*/  STL.64 [R1+0x13a30], R4 ;  /* 0x013a300401007387 */ /* 0x0101e80000100a00 */
[----:B0-----:R-:W3:Y:S04]  /*9d990*/  LDL.LU.64 R4, [R1+0x28f0] ;  /* 0x0028f00001047983 */ /* 0x001ee80000300a00 */
[----:B------:R-:W4:Y:S04]  /*9d9a0*/  LDL.LU.64 R6, [R1+0x28f8] ;  /* 0x0028f80001067983 */ /* 0x000f280000300a00 */
[----:B----4-:R-:W-:Y:S04]  /*9d9b0*/  STL.64 [R1+0x13a50], R6 ;  /* 0x013a500601007387 */ /* 0x010fe80000100a00 */
[----:B---3--:R0:W-:Y:S04]  /*9d9c0*/  STL.64 [R1+0x13a48], R4 ;  /* 0x013a480401007387 */ /* 0x0081e80000100a00 */
[----:B0-----:R-:W2:Y:S04]  /*9d9d0*/  LDL.LU.64 R4, [R1+0x2900] ;  /* 0x0029000001047983 */ /* 0x001ea80000300a00 */
[----:B------:R-:W2:Y:S04]  /*9d9e0*/  LDL.LU.64 R6, [R1+0x2908] ;  /* 0x0029080001067983 */ /* 0x000ea80000300a00 */
[----:B------:R-:W-:Y:S04]  /*9d9f0*/  STL.64 [R1+0x13a10], R24 ;  /* 0x013a101801007387 */ /* 0x000fe80000100a00 */
[----:B------:R-:W3:Y:S04]  /*9da00*/  LDL.LU.64 R16, [R1+0x2850] ;  /* 0x0028500001107983 */ /* 0x000ee80000300a00 */
        /* <DEDUP_REMOVED lines=21> */
[C---:B--2---:R-:W-:Y:S03]  /*9db60*/  HMMA.16816.F32 R8, R12.reuse, R10, R4 ;  /* 0x0000000a0c08723c */ /* 0x044fe60000001804 */
[----:B----4-:R-:W-:Y:S04]  /*9db70*/  STL.64 [R1+0x13a08], R18 ;  /* 0x013a081201007387 */ /* 0x010fe80000100a00 */
[----:B---3--:R0:W-:Y:S04]  /*9db80*/  STL.64 [R1+0x13a00], R16 ;  /* 0x013a001001007387 */ /* 0x0081e80000100a00 */
        /* <DEDUP_REMOVED lines=10> */
[----:B------:R0:W-:Y:S04]  /*9dc30*/  STL.64 [R1+0x410], R8 ;  /* 0x0004100801007387 */ /* 0x0001e80000100a00 */
[----:B------:R4:W-:Y:S04]  /*9dc40*/  STL.64 [R1+0x418], R10 ;  /* 0x0004180a01007387 */ /* 0x0009e80000100a00 */
[----:B0-----:R-:W4:Y:S02]  /*9dc50*/  LDL.LU.64 R8, [R1+0x13a40] ;  /* 0x013a400001087983 */ /* 0x001f240000300a00 */
[----:B----4-:R-:W-:Y:S02]  /*9dc60*/  HMMA.16816.F32 R8, R12, R8, R4 ;  /* 0x000000080c08723c */ /* 0x010fe40000001804 */
[----:B------:R-:W4:Y:S04]  /*9dc70*/  LDL.LU.64 R6, [R1+0x13a38] ;  /* 0x013a380001067983 */ /* 0x000f280000300a00 */
[----:B------:R-:W4:-:S15]  /*9dc80*/  LDL.LU.64 R4, [R1+0x13a30] ;  /* 0x013a300001047983 */ /* 0x000f1e0000300a00 */
[----:B------:R-:W-:-:S02]  /*9dc90*/  NOP ;  /* 0x0000000000007918 */ /* 0x000fc40000000000 */
[----:B------:R-:W-:Y:S04]  /*9dca0*/  STL.64 [R1+0x400], R8 ;  /* 0x0004000801007387 */ /* 0x000fe80000100a00 */
[----:B------:R0:W-:Y:S04]  /*9dcb0*/  STL.64 [R1+0x408], R10 ;  /* 0x0004080a01007387 */ /* 0x0001e80000100a00 */
[----:B0-----:R-:W4:Y:S01]  /*9dcc0*/  LDL.LU.64 R10, [R1+0x13a28] ;  /* 0x013a2800010a7983 */ /* 0x001f220000300a00 */
[C---:B--2---:R-:W-:Y:S03]  /*9dcd0*/  HMMA.16816.F32 R24, R12.reuse, R26, R16 ;  /* 0x0000001a0c18723c */ /* 0x044fe60000001810 */
[----:B------:R-:W2:Y:S03]  /*9dce0*/  LDL.LU.64 R8, [R1+0x2830] ;  /* 0x0028300001087983 */ /* 0x000ea60000300a00 */
[----:B----4-:R-:W-:Y:S01]  /*9dcf0*/  HMMA.16816.F32 R4, R12, R10, R4 ;  /* 0x0000000a0c04723c */ /* 0x010fe20000001804 */
[----:B------:R-:W2:-:S15]  /*9dd00*/  LDL.LU.64 R10, [R1+0x2838] ;  /* 0x00283800010a7983 */ /* 0x000e9e0000300a00 */
[----:B------:R-:W-:-:S07]  /*9dd10*/  NOP ;  /* 0x0000000000007918 */ /* 0x000fce0000000000 */
        /* <DEDUP_REMOVED lines=57> */
[----:B------:R-:W2:Y:S01]  /*9e0b0*/  LDL.LU.64 R24, [R1+0x13968] ;  /* 0x0139680001187983 */ /* 0x000ea20000300a00 */
        /* <DEDUP_REMOVED lines=13> */
[----:B0-----:R-:W3:Y:S04]  /*9e190*/  LDL.LU R24, [R1+0x93c] ;  /* 0x00093c0001187983 */ /* 0x001ee80000300800 */
[----:B------:R-:W3:Y:S04]  /*9e1a0*/  LDL.LU R25, [R1+0x938] ;  /* 0x0009380001197983 */ /* 0x000ee80000300800 */
[----:B---3--:R4:W-:Y:S02]  /*9e1b0*/  STL.64 [R1+0x13920], R24 ;  /* 0x0139201801007387 */ /* 0x0089e40000100a00 */
[----:B----4-:R-:W-:Y:S02]  /*9e1c0*/  HMMA.16816.F32 R24, R12, R22, R8 ;  /* 0x000000160c18723c */ /* 0x010fe40000001808 */
[----:B------:R-:W3:-:S15]  /*9e1d0*/  LDL.LU.64 R8, [R1+0x2800] ;  /* 0x0028000001087983 */ /* 0x000ede0000300a00 */
[----:B------:R-:W-:-:S06]  /*9e1e0*/  NOP ;  /* 0x0000000000007918 */ /* 0x000fcc0000000000 */
[----:B------:R-:W-:Y:S04]  /*9e1f0*/  STL.64 [R1+0x340], R24 ;  /* 0x0003401801007387 */ /* 0x000fe80000100a00 */
[----:B------:R-:W-:Y:S04]  /*9e200*/  STL.64 [R1+0x348], R26 ;  /* 0x0003481a01007387 */ /* 0x000fe80000100a00 */
[----:B------:R-:W4:Y:S01]  /*9e210*/  LDL.LU.64 R10, [R1+0x2808] ;  /* 0x00280800010a7983 */ /* 0x000f220000300a00 */
[----:B--2---:R-:W-:-:S15]  /*9e220*/  HMMA.16816.F32 R4, R12, R20, R4 ;  /* 0x000000140c04723c */ /* 0x004fde0000001804 */
[----:B------:R-:W-:-:S08]  /*9e230*/  NOP ;  /* 0x0000000000007918 */ /* 0x000fd00000000000 */
[----:B------:R-:W-:Y:S04]  /*9e240*/  STL.64 [R1+0x330], R4 ;  /* 0x0003300401007387 */ /* 0x000fe80000100a00 */
[----:B------:R-:W-:Y:S04]  /*9e250*/  STL.64 [R1+0x338], R6 ;  /* 0x0003380601007387 */ /* 0x000fe80000100a00 */
        /* <DEDUP_REMOVED lines=8> */
[----:B------:R0:W-:Y:S04]  /*9e2e0*/  STL.64 [R1+0x137d8], R22 ;  /* 0x0137d81601007387 */ /* 0x0001e80000100a00 */
[----:B0-----:R-:W2:Y:S04]  /*9e2f0*/  LDL.LU R22, [R1+0x934] ;  /* 0x0009340001167983 */ /* 0x001ea80000300800 */
[----:B------:R-:W2:Y:S04]  /*9e300*/  LDL.LU R23, [R1+0x930] ;  /* 0x0009300001177983 */ /* 0x000ea80000300800 */
[----:B------:R0:W-:Y:S04]  /*9e310*/  STL.64 [R1+0x137d0], R20 ;  /* 0x0137d01401007387 */ /* 0x0001e80000100a00 */
[----:B0-----:R-:W3:Y:S04]  /*9e320*/  LDL.LU R20, [R1+0x92c] ;  /* 0x00092c0001147983 */ /* 0x001ee80000300800 */
[----:B------:R-:W3:Y:S04]  /*9e330*/  LDL.LU R21, [R1+0x928] ;  /* 0x0009280001157983 */ /* 0x000ee80000300800 */
[----:B--2---:R-:W-:Y:S04]  /*9e340*/  STL.64 [R1+0x138f8], R22 ;  /* 0x0138f81601007387 */ /* 0x004fe80000100a00 */
[----:B---3--:R0:W-:Y:S04]  /*9e350*/  STL.64 [R1+0x138f0], R20 ;  /* 0x0138f01401007387 */ /* 0x0081e80000100a00 */
[----:B0-----:R-:W2:Y:S04]  /*9e360*/  LDL.LU.64 R20, [R1+0x27c0] ;  /* 0x0027c00001147983 */ /* 0x001ea80000300a00 */
[----:B------:R-:W3:Y:S01]  /*9e370*/  LDL.LU.64 R22, [R1+0x27c8] ;  /* 0x0027c80001167983 */ /* 0x000ee20000300a00 */
[C---:B------:R-:W-:Y:S03]  /*9e380*/  HMMA.16816.F32 R8, R12.reuse, R18, R8 ;  /* 0x000000120c08723c */ /* 0x040fe60000001808 */
[----:B---3--:R-:W-:Y:S04]  /*9e390*/  STL.64 [R1+0x13908], R22 ;  /* 0x0139081601007387 */ /* 0x008fe80000100a00 */
[----:B--2---:R0:W-:Y:S04]  /*9e3a0*/  STL.64 [R1+0x13900], R20 ;  /* 0x0139001401007387 */ /* 0x0041e80000100a00 */
[----:B0-----:R-:W2:Y:S04]  /*9e3b0*/  LDL.LU.64 R20, [R1+0x27d0] ;  /* 0x0027d00001147983 */ /* 0x001ea80000300a00 */
[----:B------:R-:W2:Y:S08]  /*9e3c0*/  LDL.LU.64 R22, [R1+0x27d8] ;  /* 0x0027d80001167983 */ /* 0x000eb00000300a00 */
        /* <DEDUP_REMOVED lines=10> */
[----:B------:R0:W-:Y:S04]  /*9e470*/  STL.64 [R1+0x137b8], R18 ;  /* 0x0137b81201007387 */ /* 0x0001e80000100a00 */
[----:B0-----:R-:W2:Y:S04]  /*9e480*/  LDL.LU R18, [R1+0x924] ;  /* 0x0009240001127983 */ /* 0x001ea80000300800 */
[----:B------:R-:W2:Y:S04]  /*9e490*/  LDL.LU R19, [R1+0x920] ;  /* 0x0009200001137983 */ /* 0x000ea80000300800 */
[----:B------:R-:W-:Y:S01]  /*9e4a0*/  STL.64 [R1+0x137b0], R16 ;  /* 0x0137b01001007387 */ /* 0x000fe20000100a00 */
[C---:B---3--:R-:W-:Y:S06]  /*9e4b0*/  HMMA.16816.F32 R24, R12.reuse, R10, R24 ;  /* 0x0000000a0c18723c */ /* 0x048fec0000001818 */
[----:B----4-:R-:W-:-:S15]  /*9e4c0*/  HMMA.16816.F32 R4, R12, R8, R4 ;  /* 0x000000080c04723c */ /* 0x010fde0000001804 */
[----:B------:R-:W-:-:S02]  /*9e4d0*/  NOP ;  /* 0x0000000000007918 */ /* 0x000fc40000000000 */
[----:B------:R0:W-:Y:S04]  /*9e4e0*/  STL.64 [R1+0x300], R24 ;  /* 0x0003001801007387 */ /* 0x0001e80000100a00 */
[----:B------:R-:W-:Y:S04]  /*9e4f0*/  STL.64 [R1+0x308], R26 ;  /* 0x0003081a01007387 */ /* 0x000fe80000100a00 */
[----:B0-----:R-:W3:Y:S04]  /*9e500*/  LDL.LU.64 R24, [R1+0x13920] ;  /* 0x0139200001187983 */ /* 0x001ee80000300a00 */
[----:B------:R-:W-:Y:S04]  /*9e510*/  STL.64 [R1+0x2f0], R4 ;  /* 0x0002f00401007387 */ /* 0x000fe80000100a00 */
[----:B------:R0:W-:Y:S04]  /*9e520*/  STL.64 [R1+0x2f8], R6 ;  /* 0x0002f80601007387 */ /* 0x0001e80000100a00 */
[----:B0-----:R-:W2:Y:S04]  /*9e530*/  LDL.LU.64 R6, [R1+0x13918] ;  /* 0x0139180001067983 */ /* 0x001ea80000300a00 */
[----:B------:R-:W4:Y:S04]  /*9e540*/  LDL.LU.64 R4, [R1+0x13910] ;  /* 0x0139100001047983 */ /* 0x000f280000300a00 */
[----:B------:R-:W3:Y:S04]  /*9e550*/  LDL.64 R26, [R1+0x98] ;  /* 0x00009800011a7983 */ /* 0x000ee80000100a00 */
[----:B------:R-:W-:Y:S04]  /*9e560*/  STL.64 [R1+0x13798], R10 ;  /* 0x0137980a01007387 */ /* 0x000fe80000100a00 */
[----:B------:R0:W-:Y:S04]  /*9e570*/  STL.64 [R1+0x13790], R8 ;  /* 0x0137900801007387 */ /* 0x0001e80000100a00 */
[----:B0-----:R-:W3:Y:S04]  /*9e580*/  LDL.LU.64 R8, [R1+0x17a0] ;  /* 0x0017a00001087983 */ /* 0x001ee80000300a00 */
[----:B------:R-:W3:Y:S01]  /*9e590*/  LDL.LU.64 R10, [R1+0x17a8] ;  /* 0x0017a800010a7983 */ /* 0x000ee20000300a00 */
[----:B--2---:R-:W-:-:S15]  /*9e5a0*/  HMMA.16816.F32 R20, R12, R6, R20 ;  /* 0x000000060c14723c */ /* 0x004fde0000001814 */
[----:B------:R-:W-:-:S08]  /*9e5b0*/  NOP ;  /* 0x0000000000007918 */ /* 0x000fd00000000000 */
[----:B------:R-:W-:Y:S04]  /*9e5c0*/  STL.64 [R1+0x2e0], R20 ;  /* 0x0002e01401007387 */ /* 0x000fe80000100a00 */
[----:B------:R0:W-:Y:S04]  /*9e5d0*/  STL.64 [R1+0x2e8], R22 ;  /* 0x0002e81601007387 */ /* 0x0001e80000100a00 */
[----:B0-----:R-:W4:Y:S04]  /*9e5e0*/  LDL.LU.64 R22, [R1+0x13908] ;  /* 0x0139080001167983 */ /* 0x001f280000300a00 */
[----:B------:R-:W4:Y:S02]  /*9e5f0*/  LDL.LU.64 R20, [R1+0x13900] ;  /* 0x0139000001147983 */ /* 0x000f240000300a00 */
[----:B----4-:R-:W-:-:S15]  /*9e600*/  HMMA.16816.F32 R20, R12, R4, R20 ;  /* 0x000000040c14723c */ /* 0x010fde0000001814 */
[----:B------:R-:W-:-:S08]  /*9e610*/  NOP ;  /* 0x0000000000007918 */ /* 0x000fd00000000000 */
[----:B------:R-:W-:Y:S04]  /*9e620*/  STL.64 [R1+0x2d0], R20 ;  /* 0x0002d01401007387 */ /* 0x000fe80000100a00 */
[----:B------:R0:W-:Y:S04]  /*9e630*/  STL.64 [R1+0x2d8], R22 ;  /* 0x0002d81601007387 */ /* 0x0001e80000100a00 */
[----:B0-----:R-:W2:Y:S04]  /*9e640*/  LDL.LU.64 R22, [R1+0x138f8] ;  /* 0x0138f80001167983 */ /* 0x001ea80000300a00 */
[----:B------:R-:W4:Y:S04]  /*9e650*/  LDL.LU.64 R20, [R1+0x138f0] ;  /* 0x0138f00001147983 */ /* 0x000f280000300a00 */
[----:B------:R-:W-:Y:S04]  /*9e660*/  STL.64 [R1+0x13778], R6 ;  /* 0x0137780601007387 */ /* 0x000fe80000100a00 */
[----:B------:R3:W-:Y:S02]  /*9e670*/  STL.64 [R1+0x13770], R4 ;  /* 0x0137700401007387 */ /* 0x0007e40000100a00 */
[----:B---3--:R-:W-:Y:S07]  /*9e680*/  HMMA.16816.F32 R4, R12, R2, R8 ;  /* 0x000000020c04723c */ /* 0x008fee0000001808 */
[----:B------:R-:W-:-:S15]  /*9e690*/  IMAD R12, R19, 0x100, R18 ;  /* 0x00000100130c7824 */ /* 0x000fde00078e0212 */
[----:B------:R-:W-:-:S01]  /*9e6a0*/  NOP ;  /* 0x0000000000007918 */ /* 0x000fc20000000000 */
[----:B------:R0:W-:Y:S04]  /*9e6b0*/  STL.64 [R1+0x270], R4 ;  /* 0x0002700401007387 */ /* 0x0001e80000100a00 */
[----:B------:R1:W-:Y:S04]  /*9e6c0*/  STL.64 [R1+0x278], R6 ;  /* 0x0002780601007387 */ /* 0x0003e80000100a00 */
[----:B------:R-:W3:Y:S04]  /*9e6d0*/  LDL R8, [R1+0x90] ;  /* 0x0000900001087983 */ /* 0x000ee80000100800 */
[----:B------:R-:W3:Y:S04]  /*9e6e0*/  LDL R9, [R1+0x94] ;  /* 0x0000940001097983 */ /* 0x000ee80000100800 */
[----:B------:R-:W3:Y:S04]  /*9e6f0*/  LDL.64 R10, [R1+0x88] ;  /* 0x00008800010a7983 */ /* 0x000ee80000100a00 */
[----:B------:R-:W3:Y:S01]  /*9e700*/  LDL R18, [R1+0x70] ;  /* 0x0000700001127983 */ /* 0x000ee20000100800 */
[----:B--2---:R-:W-:-:S03]  /*9e710*/  IMAD R14, R23, 0x100, R22 ;  /* 0x00000100170e7824 */ /* 0x004fc600078e0216 */
[----:B------:R-:W2:Y:S04]  /*9e720*/  LDL R22, [R1+0x60] ;  /* 0x0000600001167983 */ /* 0x000ea80000100800 */
[----:B------:R-:W2:Y:S04]  /*9e730*/  LDL R23, [R1+0x64] ;  /* 0x0000640001177983 */ /* 0x000ea80000100800 */
[----:B0-----:R-:W2:Y:S04]  /*9e740*/  LDL.LU.64 R4, [R1+0x2790] ;  /* 0x0027900001047983 */ /* 0x001ea80000300a00 */
[----:B-1----:R-:W2:Y:S04]  /*9e750*/  LDL.LU.64 R6, [R1+0x2798] ;  /* 0x0027980001067983 */ /* 0x002ea80000300a00 */
[----:B------:R-:W2:Y:S01]  /*9e760*/  LDL.64 R16, [R1+0x78] ;  /* 0x0000780001107983 */ /* 0x000ea20000100a00 */
[----:B------:R-:W-:-:S02]  /*9e770*/  IMAD.MOV.U32 R19, RZ, RZ, R0 ;  /* 0x000000ffff137224 */ /* 0x000fc400078e0000 */
[----:B----4-:R-:W-:-:S03]  /*9e780*/  IMAD R13, R21, 0x100, R20 ;  /* 0x00000100150d7824 */ /* 0x010fc600078e0214 */
[----:B---3--:R-:W-:Y:S04]  /*9e790*/  STL.64 [R1+0x138e8], R18 ;  /* 0x0138e81201007387 */ /* 0x008fe80000100a00 */
[----:B--2---:R0:W-:Y:S04]  /*9e7a0*/  STL.64 [R1+0x138e0], R16 ;  /* 0x0138e01001007387 */ /* 0x0041e80000100a00 */
[----:B0-----:R-:W2:Y:S04]  /*9e7b0*/  LDL.LU.64 R16, [R1+0x27b0] ;  /* 0x0027b00001107983 */ /* 0x001ea80000300a00 */
[----:B------:R-:W2:Y:S04]  /*9e7c0*/  LDL.LU.64 R18, [R1+0x27b8] ;  /* 0x0027b80001127983 */ /* 0x000ea80000300a00 */
[----:B------:R-:W3:Y:S01]  /*9e7d0*/  LDL.64 R20, [R1+0x68] ;  /* 0x0000680001147983 */ /* 0x000ee20000100a00 */
[----:B------:R-:W-:Y:S01]  /*9e7e0*/  IMAD R15, R25, 0x100, R24 ;  /* 0x00000100190f7824 */ /* 0x000fe200078e0218 */
[----:B------:R-:W-:-:S02]  /*9e7f0*/  F2FP.F16.E5M2.UNPACK_B R12, R12 ;  /* 0x0000000cff0c723e */ /* 0x000fc400020004ff */
[----:B------:R-:W-:Y:S02]  /*9e800*/  F2FP.F16.E5M2.UNPACK_B R13, R13 ;  /* 0x0000000dff0d723e */ /* 0x000fe400020004ff */
[----:B------:R-:W-:Y:S02]  /*9e810*/  F2FP.F16.E5M2.UNPACK_B R14, R14 ;  /* 0x0000000eff0e723e */ /* 0x000fe400020004ff */
[----:B------:R-:W-:Y:S01]  /*9e820*/  F2FP.F16.E5M2.UNPACK_B R15, R15 ;  /* 0x0000000fff0f723e */ /* 0x000fe200020004ff */
[----:B------:R-:W-:Y:S01]  /*9e830*/  STL.64 [R1+0x138d8], R22 ;  /* 0x0138d81601007387 */ /* 0x000fe20000100a00 */
[----:B------:R-:W-:-:S05]  /*9e840*/  IMAD.MOV.U32 R0, RZ, RZ, R27 ;  /* 0x000000ffff007224 */ /* 0x000fca00078e001b */
[C---:B--2---:R-:W-:Y:S01]  /*9e850*/  HMMA.16816.F32 R16, R12.reuse, R26, R16 ;  /* 0x0000001a0c10723c */ /* 0x044fe20000001810 */
[----:B---3--:R0:W-:Y:S04]  /*9e860*/  STL.64 [R1+0x138d0], R20 ;  /* 0x0138d01401007387 */ /* 0x0081e80000100a00 */
[----:B0-----:R-:W2:Y:S04]  /*9e870*/  LDL.LU.64 R20, [R1+0x27a0] ;  /* 0x0027a00001147983 */ /* 0x001ea80000300a00 */
[----:B------:R-:W2:Y:S04]  /*9e880*/  LDL.LU.64 R22, [R1+0x27a8] ;  /* 0x0027a80001167983 */ /* 0x000ea80000300a00 */
[----:B------:R-:W3:Y:S10]  /*9e890*/  LDL R26, [R1] ;  /* 0x00000000011a7983 */ /* 0x000ef40000100800 */
[----:B------:R0:W-:Y:S04]  /*9e8a0*/  STL.64 [R1+0x2c0], R16 ;  /* 0x0002c01001007387 */ /* 0x0001e80000100a00 */
[----:B------:R1:W-:Y:S04]  /*9e8b0*/  STL.64 [R1+0x2c8], R18 ;  /* 0x0002c81201007387 */ /* 0x0003e80000100a00 */
[----:B------:R-:W3:Y:S04]  /*9e8c0*/  LDL R27, [R1+0x4] ;  /* 0x00000400011b7983 */ /* 0x000ee80000100800 */
[----:B------:R-:W4:Y:S04]  /*9e8d0*/  LDL R24, [R1+0x8] ;  /* 0x0000080001187983 */ /* 0x000f280000100800 */
[----:B------:R-:W4:Y:S01]  /*9e8e0*/  LDL R25, [R1+0xc] ;  /* 0x00000c0001197983 */ /* 0x000f220000100800 */
[C---:B------:R-:W-:Y:S03]  /*9e8f0*/  HMMA.16816.F32 R4, R12.reuse, R10, R4 ;  /* 0x0000000a0c04723c */ /* 0x040fe60000001804 */
[----:B0-----:R-:W4:Y:S04]  /*9e900*/  LDL.LU.64 R16, [R1+0x2780] ;  /* 0x0027800001107983 */ /* 0x001f280000300a00 */
[----:B-1----:R-:W4:Y:S01]  /*9e910*/  LDL.LU.64 R18, [R1+0x2788] ;  /* 0x0027880001127983 */ /* 0x002f220000300a00 */
[----:B--2---:R-:W-:Y:S03]  /*9e920*/  HMMA.16816.F32 R20, R12, R8, R20 ;  /* 0x000000080c14723c */ /* 0x004fe60000001814 */
[----:B---3--:R-:W-:Y:S04]  /*9e930*/  STL.64 [R1+0x137e0], R26 ;  /* 0x0137e01a01007387 */ /* 0x008fe80000100a00 */
[----:B----4-:R0:W-:Y:S04]  /*9e940*/  STL.64 [R1+0x137f8], R24 ;  /* 0x0137f81801007387 */ /* 0x0101e80000100a00 */
[----:B0-----:R-:W2:Y:S04]  /*9e950*/  LDL R24, [R1+0x80] ;  /* 0x0000800001187983 */ /* 0x001ea80000100800 */
[----:B------:R-:W2:Y:S04]  /*9e960*/  LDL R25, [R1+0x84] ;  /* 0x0000840001197983 */ /* 0x000ea80000100800 */
[----:B------:R-:W-:Y:S04]  /*9e970*/  STL [R1+0x13750], R0 ;  /* 0x0137500001007387 */ /* 0x000fe80000100800 */
[----:B------:R0:W-:Y:S04]  /*9e980*/  STL.64 [R1+0x2b0], R20 ;  /* 0x0002b01401007387 */ /* 0x0001e80000100a00 */
[----:B------:R1:W-:Y:S04]  /*9e990*/  STL.64 [R1+0x2b8], R22 ;  /* 0x0002b81601007387 */ /* 0x0003e80000100a00 */
[----:B0-----:R-:W3:Y:S04]  /*9e9a0*/  LDL.LU.64 R20, [R1+0x2770] ;  /* 0x0027700001147983 */ /* 0x001ee80000300a00 */
[----:B-1----:R-:W3:Y:S04]  /*9e9b0*/  LDL.LU.64 R22, [R1+0x2778] ;  /* 0x0027780001167983 */ /* 0x002ee80000300a00 */
[----:B------:R-:W4:Y:S04]  /*9e9c0*/  LDL.LU.64 R8, [R1+0x2750] ;  /* 0x0027500001087983 */ /* 0x000f280000300a00 */
[----:B------:R0:W-:Y:S01]  /*9e9d0*/  STL.64 [R1+0x8d0], R4 ;  /* 0x0008d00401007387 */ /* 0x0001e20000100a00 */
[----:B------:R-:W-:-:S03]  /*9e9e0*/  IMAD.MOV.U32 R0, RZ, RZ, R11 ;  /* 0x000000ffff007224 */ /* 0x000fc600078e000b */
[----:B------:R1:W-:Y:S04]  /*9e9f0*/  STL.64 [R1+0x8d8], R6 ;  /* 0x0008d80601007387 */ /* 0x0003e80000100a00 */
[----:B------:R-:W4:Y:S04]  /*9ea00*/  LDL.LU.64 R10, [R1+0x2758] ;  /* 0x00275800010a7983 */ /* 0x000f280000300a00 */
[----:B0-----:R-:W4:Y:S04]  /*9ea10*/  LDL.LU.64 R4, [R1+0x2740] ;  /* 0x0027400001047983 */ /* 0x001f280000300a00 */
[----:B-1----:R-:W4:Y:S04]  /*9ea20*/  LDL.LU.64 R6, [R1+0x2748] ;  /* 0x0027480001067983 */ /* 0x002f280000300a00 */
[----:B------:R-:W2:Y:S04]  /*9ea30*/  LDL R26, [R1+0x10] ;  /* 0x00001000011a7983 */ /* 0x000ea80000100800 */
[----:B------:R-:W2:Y:S04]  /*9ea40*/  LDL R27, [R1+0x14] ;  /* 0x00001400011b7983 */ /* 0x000ea80000100800 */
[----:B--2---:R0:W-:Y:S02]  /*9ea50*/  STL.64 [R1+0x13810], R26 ;  /* 0x0138101a01007387 */ /* 0x0041e40000100a00 */
[----:B0-----:R-:W-:Y:S02]  /*9ea60*/  HMMA.16816.F32 R24, R12, R24, R16 ;  /* 0x000000180c18723c */ /* 0x001fe40000001810 */
[----:B------:R-:W-:Y:S04]  /*9ea70*/  STL [R1+0x13754], R0 ;  /* 0x0137540001007387 */ /* 0x000fe80000100800 */
[----:B------:R-:W2:Y:S04]  /*9ea80*/  LDL.LU.64 R18, [R1+0x138e8] ;  /* 0x0138e80001127983 */ /* 0x000ea80000300a00 */
[----:B------:R-:W3:-:S13]  /*9ea90*/  LDL.LU.64 R16, [R1+0x138e0] ;  /* 0x0138e00001107983 */ /* 0x000eda0000300a00 */
[----:B------:R0:W-:Y:S04]  /*9eaa0*/  STL.64 [R1+0x8f0], R24 ;  /* 0x0008f01801007387 */ /* 0x0001e80000100a00 */
[----:B------:R-:W-:Y:S04]  /*9eab0*/  STL.64 [R1+0x8f8], R26 ;  /* 0x0008f81a01007387 */ /* 0x000fe80000100a00 */
[----:B0-----:R-:W4:Y:S04]  /*9eac0*/  LDL R24, [R1+0x18] ;  /* 0x0000180001187983 */ /* 0x001f280000100800 */
[----:B------:R-:W4:Y:S04]  /*9ead0*/  LDL R25, [R1+0x1c] ;  /* 0x00001c0001197983 */ /* 0x000f280000100800 */
[----:B----4-:R0:W-:Y:S04]  /*9eae0*/  STL.64 [R1+0x13828], R24 ;  /* 0x0138281801007387 */ /* 0x0101e80000100a00 */
[----:B0-----:R-:W2:Y:S04]  /*9eaf0*/  LDL.LU.64 R24, [R1+0x2760] ;  /* 0x0027600001187983 */ /* 0x001ea80000300a00 */
[----:B------:R-:W2:Y:S01]  /*9eb00*/  LDL.LU.64 R26, [R1+0x2768] ;  /* 0x00276800011a7983 */ /* 0x000ea20000300a00 */
[----:B---3--:R-:W-:Y:S06]  /*9eb10*/  HMMA.16816.F32 R20, R12, R16, R20 ;  /* 0x000000100c14723c */ /* 0x008fec0000001814 */
[----:B------:R-:W-:-:S15]  /*9eb20*/  IMAD.MOV.U32 R0, RZ, RZ, R16 ;  /* 0x000000ffff007224 */ /* 0x000fde00078e0010 */
[----:B------:R-:W-:-:S02]  /*9eb30*/  NOP ;  /* 0x0000000000007918 */ /* 0x000fc40000000000 */
[----:B------:R-:W-:Y:S04]  /*9eb40*/  STL.64 [R1+0x900], R20 ;  /* 0x0009001401007387 */ /* 0x000fe80000100a00 */
[----:B------:R0:W-:Y:S04]  /*9eb50*/  STL.64 [R1+0x908], R22 ;  /* 0x0009081601007387 */ /* 0x0001e80000100a00 */
[----:B0-----:R-:W3:Y:S04]  /*9eb60*/  LDL.LU.64 R22, [R1+0x138d8] ;  /* 0x0138d80001167983 */ /* 0x001ee80000300a00 */
[----:B------:R-:W4:Y:S04]  /*9eb70*/  LDL.LU.64 R20, [R1+0x138d0] ;  /* 0x0138d00001147983 */ /* 0x000f280000300a00 */
[----:B------:R-:W-:Y:S01]  /*9eb80*/  STL [R1+0x13758], R0 ;  /* 0x0137580001007387 */ /* 0x000fe20000100800 */
[----:B--2---:R-:W-:Y:S03]  /*9eb90*/  HMMA.16816.F32 R16, R12, R18, R24 ;  /* 0x000000120c10723c */ /* 0x004fe60000001818 */
[----:B------:R-:W2:-:S15]  /*9eba0*/  LDL R26, [R1+0x20] ;  /* 0x00002000011a7983 */ /* 0x000e9e0000100800 */
[----:B------:R-:W-:-:S05]  /*9ebb0*/  NOP ;  /* 0x0000000000007918 */ /* 0x000fca0000000000 */
[----:B------:R-:W-:Y:S04]  /*9ebc0*/  STL.64 [R1+0x910], R16 ;  /* 0x0009101001007387 */ /* 0x000fe80000100a00 */
[----:B------:R-:W-:Y:S04]  /*9ebd0*/  STL.64 [R1+0x918], R18 ;  /* 0x0009181201007387 */ /* 0x000fe80000100a00 */
[----:B------:R-:W2:Y:S01]  /*9ebe0*/  LDL R27, [R1+0x24] ;  /* 0x00002400011b7983 */ /* 0x000ea20000100800 */
[C---:B----4-:R-:W-:Y:S06]  /*9ebf0*/  HMMA.16816.F32 R8, R12.reuse, R20, R8 ;  /* 0x000000140c08723c */ /* 0x050fec0000001808 */
[----:B---3--:R-:W-:Y:S01]  /*9ec00*/  HMMA.16816.F32 R4, R12, R22, R4 ;  /* 0x000000160c04723c */ /* 0x008fe20000001804 */
[----:B--2---:R0:W-:-:S15]  /*9ec10*/  STL.64 [R1+0x13840], R26 ;  /* 0x0138401a01007387 */ /* 0x0041de0000100a00 */
[----:B------:R-:W-:-:S01]  /*9ec20*/  NOP ;  /* 0x0000000000007918 */ /* 0x000fc20000000000 */
[----:B------:R-:W-:Y:S04]  /*9ec30*/  STL.64 [R1+0x920], R8 ;  /* 0x0009200801007387 */ /* 0x000fe80000100a00 */
[----:B------:R-:W-:Y:S04]  /*9ec40*/  STL.64 [R1+0x928], R10 ;  /* 0x0009280a01007387 */ /* 0x000fe80000100a00 */
[----:B------:R-:W2:Y:S04]  /*9ec50*/  LDL R24, [R1+0x28] ;  /* 0x0000280001187983 */ /* 0x000ea80000100800 */
[----:B------:R-:W-:Y:S04]  /*9ec60*/  STL.64 [R1+0x930], R4 ;  /* 0x0009300401007387 */ /* 0x000fe80000100a00 */
[----:B------:R-:W-:Y:S04]  /*9ec70*/  STL.64 [R1+0x938], R6 ;  /* 0x0009380601007387 */ /* 0x000fe80000100a00 */
[----:B------:R-:W2:Y:S04]  /*9ec80*/  LDL R25, [R1+0x2c] ;  /* 0x00002c0001197983 */ /* 0x000ea80000100800 */
        /* <DEDUP_REMOVED lines=13> */
[----:B------:R-:W3:Y:S01]  /*9ed60*/  LDL R11, [R1+0x5c] ;  /* 0x00005c00010b7983 */ /* 0x000ee20000100800 */
[----:B------:R-:W-:-:S03]  /*9ed70*/  IMAD.MOV.U32 R0, RZ, RZ, R21 ;  /* 0x000000ffff007224 */ /* 0x000fc600078e0015 */
[----:B0-----:R-:W4:Y:S04]  /*9ed80*/  LDL R26, [R1+0x50] ;  /* 0x00005000011a7983 */ /* 0x001f280000100800 */
[----:B------:R-:W4:Y:S04]  /*9ed90*/  LDL R27, [R1+0x54] ;  /* 0x00005400011b7983 */ /* 0x000f280000100800 */
[----:B------:R-:W3:Y:S04]  /*9eda0*/  LDL.LU.64 R4, [R1+0x2730] ;  /* 0x0027300001047983 */ /* 0x000ee80000300a00 */
[----:B------:R-:W3:Y:S04]  /*9edb0*/  LDL.LU.64 R6, [R1+0x2738] ;  /* 0x0027380001067983 */ /* 0x000ee80000300a00 */
[----:B--2---:R-:W-:Y:S04]  /*9edc0*/  STL.64 [R1+0x138b8], R24 ;  /* 0x0138b81801007387 */ /* 0x004fe80000100a00 */
        /* <DEDUP_REMOVED lines=38> */
[C---:B---3--:R-:W-:Y:S03]  /*9f030*/  HMMA.16816.F32 R4, R12.reuse, R10, R4 ;  /* 0x0000000a0c04723c */ /* 0x048fe60000001804 */
[----:B----4-:R-:W-:Y:S04]  /*9f040*/  STL.64 [R1+0x138c8], R22 ;  /* 0x0138c81601007387 */ /* 0x010fe80000100a00 */
        /* <DEDUP_REMOVED lines=88> */
[----:B------:R-:W2:Y:S01]  /*9f5d0*/  LDL.LU.64 R24, [R1+0x137c0] ;  /* 0x0137c00001187983 */ /* 0x000ea20000300a00 */
[----:B---3--:R-:W-:Y:S06]  /*9f5e0*/  HMMA.16816.F32 R16, R12, R28, R16 ;  /* 0x0000001c0c10723c */ /* 0x008fec0000001810 */
[----:B------:R0:W-:Y:S04]  /*9f5f0*/  STL.64 [R1+0x13628], R28 ;  /* 0x0136281c01007387 */ /* 0x0001e80000100a00 */
[----:B0-----:R-:W3:-:S13]  /*9f600*/  LDL.LU R28, [R1+0xb54] ;  /* 0x000b5400011c7983 */ /* 0x001eda0000300800 */
[----:B------:R0:W-:Y:S04]  /*9f610*/  STL.64 [R1+0xa40], R16 ;  /* 0x000a401001007387 */ /* 0x0001e80000100a00 */
[----:B------:R1:W-:Y:S04]  /*9f620*/  STL.64 [R1+0xa48], R18 ;  /* 0x000a481201007387 */ /* 0x0003e80000100a00 */
[----:B------:R-:W3:Y:S04]  /*9f630*/  LDL.LU R29, [R1+0xb50] ;  /* 0x000b5000011d7983 */ /* 0x000ee80000300800 */
[----:B0-----:R-:W3:Y:S01]  /*9f640*/  LDL.LU.64 R16, [R1+0x2640] ;  /* 0x0026400001107983 */ /* 0x001ee20000300a00 */
[C---:B----4-:R-:W-:Y:S06]  /*9f650*/  HMMA.16816.F32 R8, R12.reuse, R26, R8 ;  /* 0x0000001a0c08723c */ /* 0x050fec0000001808 */
[----:B--2---:R-:W-:-:S15]  /*9f660*/  HMMA.16816.F32 R4, R12, R24, R4 ;  /* 0x000000180c04723c */ /* 0x004fde0000001804 */
[----:B------:R-:W-:-:S02]  /*9f670*/  NOP ;  /* 0x0000000000007918 */ /* 0x000fc40000000000 */
[----:B------:R0:W-:Y:S04]  /*9f680*/  STL.64 [R1+0xa50], R8 ;  /* 0x000a500801007387 */ /* 0x0001e80000100a00 */
[----:B------:R2:W-:Y:S04]  /*9f690*/  STL.64 [R1+0xa58], R10 ;  /* 0x000a580a01007387 */ /* 0x0005e80000100a00 */
[----:B-1----:R-:W3:Y:S04]  /*9f6a0*/  LDL.LU.64 R18, [R1+0x2648] ;  /* 0x0026480001127983 */ /* 0x002ee80000300a00 */
[----:B------:R-:W-:Y:S04]  /*9f6b0*/  STL.64 [R1+0xa70], R4 ;  /* 0x000a700401007387 */ /* 0x000fe80000100a00 */
[----:B------:R-:W-:Y:S04]  /*9f6c0*/  STL.64 [R1+0xa78], R6 ;  /* 0x000a780601007387 */ /* 0x000fe80000100a00 */
[----:B0-----:R-:W4:Y:S04]  /*9f6d0*/  LDL.LU.64 R8, [R1+0x2610] ;  /* 0x0026100001087983 */ /* 0x001f280000300a00 */
[----:B--2---:R-:W2:Y:S04]  /*9f6e0*/  LDL.LU.64 R10, [R1+0x2618] ;  /* 0x00261800010a7983 */ /* 0x004ea80000300a00 */
[----:B--2---:R-:W-:Y:S04]  /*9f6f0*/  STL.64 [R1+0x137a8], R10 ;  /* 0x0137a80a01007387 */ /* 0x004fe80000100a00 */
[----:B----4-:R0:W-:Y:S04]  /*9f700*/  STL.64 [R1+0x137a0], R8 ;  /* 0x0137a00801007387 */ /* 0x0101e80000100a00 */
[----:B0-----:R-:W2:Y:S04]  /*9f710*/  LDL.LU.64 R8, [R1+0x2620] ;  /* 0x0026200001087983 */ /* 0x001ea80000300a00 */
[----:B------:R-:W2:Y:S04]  /*9f720*/  LDL.LU.64 R10, [R1+0x2628] ;  /* 0x00262800010a7983 */ /* 0x000ea80000300a00 */
[----:B------:R-:W4:Y:S04]  /*9f730*/  LDL.LU.64 R4, [R1+0x25f0] ;  /* 0x0025f00001047983 */ /* 0x000f280000300a00 */
[----:B------:R-:W2:Y:S01]  /*9f740*/  LDL.LU.64 R6, [R1+0x25f8] ;  /* 0x0025f80001067983 */ /* 0x000ea20000300a00 */
[C---:B---3--:R-:W-:Y:S03]  /*9f750*/  HMMA.16816.F32 R16, R12.reuse, R22, R16 ;  /* 0x000000160c10723c */ /* 0x048fe60000001810 */
[----:B--2---:R-:W-:Y:S04]  /*9f760*/  STL.64 [R1+0x13788], R6 ;  /* 0x0137880601007387 */ /* 0x004fe80000100a00 */
[----:B----4-:R0:W-:Y:S04]  /*9f770*/  STL.64 [R1+0x13780], R4 ;  /* 0x0137800401007387 */ /* 0x0101e80000100a00 */
        /* <DEDUP_REMOVED lines=8> */
[----:B---3--:R-:W-:Y:S04]  /*9f800*/  STL.64 [R1+0x13768], R26 ;  /* 0x0137681a01007387 */ /* 0x008fe80000100a00 */
[----:B----4-:R0:W-:Y:S04]  /*9f810*/  STL.64 [R1+0x13760], R24 ;  /* 0x0137601801007387 */ /* 0x0101e80000100a00 */
[----:B0-----:R-:W3:Y:S04]  /*9f820*/  LDL.LU.64 R24, [R1+0x2630] ;  /* 0x0026300001187983 */ /* 0x001ee80000300a00 */
[----:B------:R-:W3:Y:S04]  /*9f830*/  LDL.LU.64 R26, [R1+0x2638] ;  /* 0x00263800011a7983 */ /* 0x000ee80000300a00 */
[----:B------:R-:W-:Y:S04]  /*9f840*/  STL.64 [R1+0xa80], R16 ;  /* 0x000a801001007387 */ /* 0x000fe80000100a00 */
[----:B------:R0:W-:Y:S04]  /*9f850*/  STL.64 [R1+0xa88], R18 ;  /* 0x000a881201007387 */ /* 0x0001e80000100a00 */
[----:B0-----:R-:W4:Y:S04]  /*9f860*/  LDL.LU.64 R18, [R1+0x137b8] ;  /* 0x0137b80001127983 */ /* 0x001f280000300a00 */
[----:B------:R-:W2:Y:S01]  /*9f870*/  LDL.LU.64 R16, [R1+0x137b0] ;  /* 0x0137b00001107983 */ /* 0x000ea20000300a00 */
[C---:B---3--:R-:W-:Y:S06]  /*9f880*/  HMMA.16816.F32 R24, R12.reuse, R20, R24 ;  /* 0x000000140c18723c */ /* 0x048fec0000001818 */
[----:B----4-:R-:W-:-:S15]  /*9f890*/  HMMA.16816.F32 R8, R12, R18, R8 ;  /* 0x000000120c08723c */ /* 0x010fde0000001808 */
[----:B------:R-:W-:-:S02]  /*9f8a0*/  NOP ;  /* 0x0000000000007918 */ /* 0x000fc40000000000 */
[----:B------:R0:W-:Y:S04]  /*9f8b0*/  STL.64 [R1+0xa90], R24 ;  /* 0x000a901801007387 */ /* 0x0001e80000100a00 */
[----:B------:R1:W-:Y:S04]  /*9f8c0*/  STL.64 [R1+0xa98], R26 ;  /* 0x000a981a01007387 */ /* 0x0003e80000100a00 */
[----:B0-----:R-:W3:Y:S04]  /*9f8d0*/  LDL.LU.64 R24, [R1+0x25e0] ;  /* 0x0025e00001187983 */ /* 0x001ee80000300a00 */
[----:B-1----:R-:W3:Y:S04]  /*9f8e0*/  LDL.LU.64 R26, [R1+0x25e8] ;  /* 0x0025e800011a7983 */ /* 0x002ee80000300a00 */
[----:B------:R0:W-:Y:S04]  /*9f8f0*/  STL.64 [R1+0x13610], R22 ;  /* 0x0136101601007387 */ /* 0x0001e80000100a00 */
[----:B0-----:R-:W4:Y:S04]  /*9f900*/  LDL.LU R22, [R1+0xb44] ;  /* 0x000b440001167983 */ /* 0x001f280000300800 */
[----:B------:R-:W4:Y:S04]  /*9f910*/  LDL.LU R23, [R1+0xb40] ;  /* 0x000b400001177983 */ /* 0x000f280000300800 */
[----:B------:R-:W-:Y:S04]  /*9f920*/  STL.64 [R1+0x13608], R20 ;  /* 0x0136081401007387 */ /* 0x000fe80000100a00 */
        /* <DEDUP_REMOVED lines=8> */
[----:B0-----:R-:W2:Y:S04]  /*9f9b0*/  LDL.LU.64 R10, [R1+0x13798] ;  /* 0x01379800010a7983 */ /* 0x001ea80000300a00 */
[----:B------:R-:W3:Y:S04]  /*9f9c0*/  LDL.LU.64 R8, [R1+0x13790] ;  /* 0x0137900001087983 */ /* 0x000ee80000300a00 */
        /* <DEDUP_REMOVED lines=18> */
[----:B0-----:R-:W3:Y:S04]  /*9faf0*/  LDL.LU.64 R8, [R1+0x25d0] ;  /* 0x0025d00001087983 */ /* 0x001ee80000300a00 */
[----:B------:R-:W3:Y:S01]  /*9fb00*/  LDL.LU.64 R10, [R1+0x25d8] ;  /* 0x0025d800010a7983 */ /* 0x000ee20000300a00 */
[C---:B--2---:R-:W-:Y:S06]  /*9fb10*/  HMMA.16816.F32 R24, R12.reuse, R6, R24 ;  /* 0x000000060c18723c */ /* 0x044fec0000001818 */
[----:B---3--:R-:W-:-:S15]  /*9fb20*/  HMMA.16816.F32 R8, R12, R4, R8 ;  /* 0x000000040c08723c */ /* 0x008fde0000001808 */
[----:B------:R-:W-:-:S02]  /*9fb30*/  NOP ;  /* 0x0000000000007918 */ /* 0x000fc40000000000 */
[----:B------:R-:W-:Y:S04]  /*9fb40*/  STL.64 [R1+0xb00], R24 ;  /* 0x000b001801007387 */ /* 0x000fe80000100a00 */
[----:B------:R0:W-:Y:S04]  /*9fb50*/  STL.64 [R1+0xb08], R26 ;  /* 0x000b081a01007387 */ /* 0x0001e80000100a00 */
[----:B0-----:R-:W2:Y:S04]  /*9fb60*/  LDL.LU.64 R26, [R1+0x13768] ;  /* 0x01376800011a7983 */ /* 0x001ea80000300a00 */
[----:B------:R-:W3:Y:S04]  /*9fb70*/  LDL.LU.64 R24, [R1+0x13760] ;  /* 0x0137600001187983 */ /* 0x000ee80000300a00 */
[----:B------:R-:W-:Y:S04]  /*9fb80*/  STL.64 [R1+0x135e0], R6 ;  /* 0x0135e00601007387 */ /* 0x000fe80000100a00 */
[----:B------:R4:W-:Y:S02]  /*9fb90*/  STL.64 [R1+0x135d8], R4 ;  /* 0x0135d80401007387 */ /* 0x0009e40000100a00 */
[----:B----4-:R-:W-:Y:S02]  /*9fba0*/  HMMA.16816.F32 R4, R12, R2, R16 ;  /* 0x000000020c04723c */ /* 0x010fe40000001810 */
[----:B------:R0:W-:Y:S04]  /*9fbb0*/  STL.64 [R1+0xb30], R8 ;  /* 0x000b300801007387 */ /* 0x0001e80000100a00 */
[----:B------:R1:W-:-:S15]  /*9fbc0*/  STL.64 [R1+0xb38], R10 ;  /* 0x000b380a01007387 */ /* 0x0003de0000100a00 */
[----:B------:R-:W-:-:S02]  /*9fbd0*/  NOP ;  /* 0x0000000000007918 */ /* 0x000fc40000000000 */
[----:B------:R-:W-:Y:S04]  /*9fbe0*/  STL.64 [R1+0xb20], R4 ;  /* 0x000b200401007387 */ /* 0x000fe80000100a00 */
[----:B------:R-:W-:Y:S04]  /*9fbf0*/  STL.64 [R1+0xb28], R6 ;  /* 0x000b280601007387 */ /* 0x000fe80000100a00 */
[----:B------:R-:W4:Y:S04]  /*9fc00*/  LDL R18, [R1+0x58] ;  /* 0x0000580001127983 */ /* 0x000f280000100800 */
[----:B------:R-:W4:Y:S04]  /*9fc10*/  LDL R19, [R1+0x5c] ;  /* 0x00005c0001137983 */ /* 0x000f280000100800 */
[----:B------:R-:W2:Y:S01]  /*9fc20*/  LDL.64 R16, [R1+0x60] ;  /* 0x0000600001107983 */ /* 0x000ea20000100a00 */
[----:B------:R-:W-:-:S03]  /*9fc30*/  IMAD R14, R29, 0x100, R28 ;  /* 0x000001001d0e7824 */ /* 0x000fc600078e021c */
[----:B------:R-:W3:Y:S01]  /*9fc40*/  LDL R28, [R1+0x68] ;  /* 0x00006800011c7983 */ /* 0x000ee20000100800 */
[----:B------:R-:W-:-:S03]  /*9fc50*/  IMAD.MOV.U32 R29, RZ, RZ, R0 ;  /* 0x000000ffff1d7224 */ /* 0x000fc600078e0000 */
[----:B------:R-:W3:Y:S04]  /*9fc60*/  LDL.LU R0, [R1+0x13758] ;  /* 0x0137580001007983 */ /* 0x000ee80000300800 */
[----:B----4-:R-:W-:Y:S04]  /*9fc70*/  STL.64 [R1+0x136c8], R18 ;  /* 0x0136c81201007387 */ /* 0x010fe80000100a00 */
[----:B--2---:R-:W-:Y:S04]  /*9fc80*/  STL.64 [R1+0x136c0], R16 ;  /* 0x0136c01001007387 */ /* 0x004fe80000100a00 */
[----:B0-----:R-:W2:Y:S04]  /*9fc90*/  LDL.64 R8, [R1+0x50] ;  /* 0x0000500001087983 */ /* 0x001ea80000100a00 */
[----:B-1----:R-:W4:Y:S04]  /*9fca0*/  LDL R10, [R1+0x70] ;  /* 0x00007000010a7983 */ /* 0x002f280000100800 */
[----:B------:R-:W4:Y:S01]  /*9fcb0*/  LDL R11, [R1+0x74] ;  /* 0x00007400010b7983 */ /* 0x000f220000100800 */
[----:B------:R-:W-:-:S03]  /*9fcc0*/  IMAD R15, R27, 0x100, R26 ;  /* 0x000001001b0f7824 */ /* 0x000fc600078e021a */
[----:B------:R-:W4:Y:S04]  /*9fcd0*/  LDL R26, [R1+0x30] ;  /* 0x00003000011a7983 */ /* 0x000f280000100800 */
[----:B------:R-:W4:Y:S04]  /*9fce0*/  LDL R27, [R1+0x34] ;  /* 0x00003400011b7983 */ /* 0x000f280000100800 */
[----:B------:R-:W4:Y:S04]  /*9fcf0*/  LDL R20, [R1+0x40] ;  /* 0x0000400001147983 */ /* 0x000f280000100800 */
        /* <DEDUP_REMOVED lines=8> */
[----:B----4-:R0:W-:Y:S04]  /*9fd80*/  STL.64 [R1+0x13708], R10 ;  /* 0x0137080a01007387 */ /* 0x0101e80000100a00 */
[----:B0-----:R-:W4:Y:S01]  /*9fd90*/  LDL R10, [R1+0x88] ;  /* 0x00008800010a7983 */ /* 0x001f220000100800 */
[----:B--2---:R-:W-:-:S03]  /*9fda0*/  IMAD.MOV.U32 R11, RZ, RZ, R0 ;  /* 0x000000ffff0b7224 */ /* 0x004fc600078e0000 */
[----:B------:R-:W2:Y:S04]  /*9fdb0*/  LDL.LU R0, [R1+0x13750] ;  /* 0x0137500001007983 */ /* 0x000ea80000300800 */
[----:B---3--:R0:W-:Y:S04]  /*9fdc0*/  STL.64 [R1+0x13700], R8 ;  /* 0x0137000801007387 */ /* 0x0081e80000100a00 */
[----:B----4-:R1:W-:Y:S04]  /*9fdd0*/  STL.64 [R1+0x13720], R10 ;  /* 0x0137200a01007387 */ /* 0x0103e80000100a00 */
[----:B0-----:R-:W3:Y:S04]  /*9fde0*/  LDL R8, [R1+0x90] ;  /* 0x0000900001087983 */ /* 0x001ee80000100800 */
[----:B------:R-:W3:Y:S01]  /*9fdf0*/  LDL R9, [R1+0x94] ;  /* 0x0000940001097983 */ /* 0x000ee20000100800 */
[----:B------:R-:W-:-:S03]  /*9fe00*/  IMAD R12, R23, 0x100, R22 ;  /* 0x00000100170c7824 */ /* 0x000fc600078e0216 */
[----:B------:R-:W4:Y:S04]  /*9fe10*/  LDL R22, [R1+0x48] ;  /* 0x0000480001167983 */ /* 0x000f280000100800 */
[----:B------:R-:W4:Y:S04]  /*9fe20*/  LDL R23, [R1+0x4c] ;  /* 0x00004c0001177983 */ /* 0x000f280000100800 */
[----:B-1----:R-:W4:Y:S04]  /*9fe30*/  LDL R10, [R1+0x98] ;  /* 0x00009800010a7983 */ /* 0x002f280000100800 */
[----:B---3--:R-:W-:Y:S04]  /*9fe40*/  STL.64 [R1+0x13738], R8 ;  /* 0x0137380801007387 */ /* 0x008fe80000100a00 */
[----:B------:R-:W3:Y:S04]  /*9fe50*/  LDL.LU.64 R16, [R1+0x2560] ;  /* 0x0025600001107983 */ /* 0x000ee80000300a00 */
[----:B------:R-:W2:Y:S04]  /*9fe60*/  LDL.LU.64 R18, [R1+0x2568] ;  /* 0x0025680001127983 */ /* 0x000ea80000300a00 */
[----:B--2---:R-:W-:Y:S04]  /*9fe70*/  STL.64 [R1+0x136e0], R18 ;  /* 0x0136e01201007387 */ /* 0x004fe80000100a00 */
[----:B---3--:R0:W-:Y:S04]  /*9fe80*/  STL.64 [R1+0x136d8], R16 ;  /* 0x0136d81001007387 */ /* 0x0081e80000100a00 */
        /* <DEDUP_REMOVED lines=14> */
[----:B------:R-:W-:-:S02]  /*9ff70*/  IMAD R13, R25, 0x100, R24 ;  /* 0x00000100190d7824 */ /* 0x000fc400078e0218 */
[----:B------:R-:W-:Y:S01]  /*9ff80*/  IMAD.MOV.U32 R11, RZ, RZ, R0 ;  /* 0x000000ffff0b7224 */ /* 0x000fe200078e0000 */
[----:B------:R-:W-:Y:S02]  /*9ff90*/  F2FP.F16.E5M2.UNPACK_B R12, R12 ;  /* 0x0000000cff0c723e */ /* 0x000fe400020004ff */
[----:B------:R-:W-:Y:S01]  /*9ffa0*/  F2FP.F16.E5M2.UNPACK_B R14, R14 ;  /* 0x0000000eff0e723e */ /* 0x000fe200020004ff */
[----:B---3--:R-:W-:Y:S04]  /*9ffb0*/  STL.64 [R1+0x13748], R18 ;  /* 0x0137481201007387 */ /* 0x008fe80000100a00 */
[----:B--2---:R0:W-:Y:S04]  /*9ffc0*/  STL.64 [R1+0x13740], R16 ;  /* 0x0137401001007387 */ /* 0x0041e80000100a00 */
[----:B0-----:R-:W2:Y:S04]  /*9ffd0*/  LDL.LU.64 R16, [R1+0x25c0] ;  /* 0x0025c00001107983 */ /* 0x001ea80000300a00 */
[----:B------:R-:W2:Y:S04]  /*9ffe0*/  LDL.LU.64 R18, [R1+0x25c8] ;  /* 0x0025c80001127983 */ /* 0x000ea80000300a00 */
[----:B------:R-:W3:Y:S04]  /*9fff0*/  LDL.LU.64 R4, [R1+0x2540] ;  /* 0x0025400001047983 */ /* 0x000ee80000300a00 */
[----:B------:R-:W3:Y:S04]  /*a0000*/  LDL.LU.64 R6, [R1+0x2548] ;  /* 0x0025480001067983 */ /* 0x000ee80000300a00 */
[----:B------:R0:W-:Y:S04]  /*a0010*/  STL.64 [R1+0x136a0], R20 ;  /* 0x0136a01401007387 */ /* 0x0001e80000100a00 */
[----:B----4-:R1:W-:Y:S04]  /*a0020*/  STL.64 [R1+0x136b8], R22 ;  /* 0x0136b81601007387 */ /* 0x0103e80000100a00 */
[----:B0-----:R-:W4:Y:S04]  /*a0030*/  LDL.LU.64 R20, [R1+0x2590] ;  /* 0x0025900001147983 */ /* 0x001f280000300a00 */
[----:B-1----:R-:W4:Y:S04]  /*a0040*/  LDL.LU.64 R22, [R1+0x2598] ;  /* 0x0025980001167983 */ /* 0x002f280000300a00 */
[----:B------:R-:W3:Y:S01]  /*a0050*/  LDL.64 R24, [R1+0x38] ;  /* 0x0000380001187983 */ /* 0x000ee20000100a00 */
[----:B------:R-:W-:-:S02]  /*a0060*/  F2FP.F16.E5M2.UNPACK_B R13, R13 ;  /* 0x0000000dff0d723e */ /* 0x000fc400020004ff */
[----:B------:R-:W-:Y:S01]  /*a0070*/  F2FP.F16.E5M2.UNPACK_B R15, R15 ;  /* 0x0000000fff0f723e */ /* 0x000fe200020004ff */
[----:B------:R-:W-:Y:S06]  /*a0080*/  STL.64 [R1+0x136b0], R26 ;  /* 0x0136b01a01007387 */ /* 0x000fec0000100a00 */
[C---:B--2---:R-:W-:Y:S01]  /*a0090*/  HMMA.16816.F32 R8, R12.reuse, R10, R16 ;  /* 0x0000000a0c08723c */ /* 0x044fe20000001810 */
[----:B---3--:R0:W-:Y:S04]  /*a00a0*/  STL.64 [R1+0x136a8], R24 ;  /* 0x0136a81801007387 */ /* 0x0081e80000100a00 */
[----:B0-----:R-:W2:Y:S04]  /*a00b0*/  LDL.LU.64 R24, [R1+0x2550] ;  /* 0x0025500001187983 */ /* 0x001ea80000300a00 */
[----:B------:R-:W2:Y:S04]  /*a00c0*/  LDL.LU.64 R26, [R1+0x2558] ;  /* 0x00255800011a7983 */ /* 0x000ea80000300a00 */
[----:B------:R-:W3:Y:S04]  /*a00d0*/  LDL.LU.64 R18, [R1+0x13748] ;  /* 0x0137480001127983 */ /* 0x000ee80000300a00 */
[----:B------:R-:W3:Y:S06]  /*a00e0*/  LDL.LU.64 R16, [R1+0x13740] ;  /* 0x0137400001107983 */ /* 0x000eec0000300a00 */
        /* <DEDUP_REMOVED lines=16> */
[----:B0-----:R-:W4:Y:S04]  /*a01f0*/  LDL.LU.64 R10, [R1+0x13708] ;  /* 0x01370800010a7983 */ /* 0x001f280000300a00 */
[----:B------:R-:W3:Y:S01]  /*a0200*/  LDL.LU.64 R8, [R1+0x13700] ;  /* 0x0137000001087983 */ /* 0x000ee20000300a00 */
[C---:B----4-:R-:W-:Y:S06]  /*a0210*/  HMMA.16816.F32 R20, R12.reuse, R10, R20 ;  /* 0x0000000a0c14723c */ /* 0x050fec0000001814 */
[----:B---3--:R-:W-:-:S15]  /*a0220*/  HMMA.16816.F32 R8, R12, R8, R16 ;  /* 0x000000080c08723c */ /* 0x008fde0000001810 */
[----:B------:R-:W-:-:S02]  /*a0230*/  NOP ;  /* 0x0000000000007918 */ /* 0x000fc40000000000 */
[----:B------:R0:W-:Y:S04]  /*a0240*/  STL.64 [R1+0xb80], R20 ;  /* 0x000b801401007387 */ /* 0x0001e80000100a00 */
[----:B------:R1:W-:Y:S04]  /*a0250*/  STL.64 [R1+0xb88], R22 ;  /* 0x000b881601007387 */ /* 0x0003e80000100a00 */
[----:B0-----:R-:W3:Y:S04]  /*a0260*/  LDL.LU.64 R20, [R1+0x2530] ;  /* 0x0025300001147983 */ /* 0x001ee80000300a00 */
[----:B-1----:R-:W3:Y:S04]  /*a0270*/  LDL.LU.64 R22, [R1+0x2538] ;  /* 0x0025380001167983 */ /* 0x002ee80000300a00 */
[----:B------:R-:W4:Y:S04]  /*a0280*/  LDL.LU.64 R18, [R1+0x136f8] ;  /* 0x0136f80001127983 */ /* 0x000f280000300a00 */
[----:B------:R-:W4:Y:S04]  /*a0290*/  LDL.LU.64 R16, [R1+0x136f0] ;  /* 0x0136f00001107983 */ /* 0x000f280000300a00 */
[----:B------:R-:W-:Y:S04]  /*a02a0*/  STL.64 [R1+0xb90], R8 ;  /* 0x000b900801007387 */ /* 0x000fe80000100a00 */
[----:B------:R0:W-:Y:S04]  /*a02b0*/  STL.64 [R1+0xb98], R10 ;  /* 0x000b980a01007387 */ /* 0x0001e80000100a00 */
[----:B0-----:R-:W4:Y:S02]  /*a02c0*/  LDL.LU.64 R10, [R1+0x136e8] ;  /* 0x0136e800010a7983 */ /* 0x001f240000300a00 */
[----:B----4-:R-:W-:Y:S02]  /*a02d0*/  HMMA.16816.F32 R8, R12, R10, R16 ;  /* 0x0000000a0c08723c */ /* 0x010fe40000001810 */
[----:B------:R-:W4:Y:S04]  /*a02e0*/  LDL.LU.64 R18, [R1+0x136e0] ;  /* 0x0136e00001127983 */ /* 0x000f280000300a00 */
[----:B------:R-:W4:-:S15]  /*a02f0*/  LDL.LU.64 R16, [R1+0x136d8] ;  /* 0x0136d80001107983 */ /* 0x000f1e0000300a00 */
[----:B------:R-:W-:-:S02]  /*a0300*/  NOP ;  /* 0x0000000000007918 */ /* 0x000fc40000000000 */
[----:B------:R0:W-:Y:S04]  /*a0310*/  STL.64 [R1+0xba0], R8 ;  /* 0x000ba00801007387 */ /* 0x0001e80000100a00 */
[----:B------:R-:W-:Y:S04]  /*a0320*/  STL.64 [R1+0xba8], R10 ;  /* 0x000ba80a01007387 */ /* 0x000fe80000100a00 */
[----:B0-----:R-:W3:Y:S01]  /*a0330*/  LDL.LU.64 R8, [R1+0x136d0] ;  /* 0x0136d00001087983 */ /* 0x001ee20000300a00 */
[----:B----4-:R-:W-:-:S15]  /*a0340*/  HMMA.16816.F32 R16, R12, R28, R16 ;  /* 0x0000001c0c10723c */ /* 0x010fde0000001810 */
[----:B------:R-:W-:-:S08]  /*a0350*/  NOP ;  /* 0x0000000000007918 */ /* 0x000fd00000000000 */
[----:B------:R-:W-:Y:S04]  /*a0360*/  STL.64 [R1+0xbc0], R16 ;  /* 0x000bc01001007387 */ /* 0x000fe80000100a00 */
[----:B------:R0:W-:Y:S04]  /*a0370*/  STL.64 [R1+0xbc8], R18 ;  /* 0x000bc81201007387 */ /* 0x0001e80000100a00 */
[----:B0-----:R-:W4:Y:S04]  /*a0380*/  LDL.LU.64 R18, [R1+0x136c8] ;  /* 0x0136c80001127983 */ /* 0x001f280000300a00 */
[----:B------:R-:W2:Y:S04]  /*a0390*/  LDL.LU.64 R16, [R1+0x136c0] ;  /* 0x0136c00001107983 */ /* 0x000ea80000300a00 */
[----:B------:R-:W3:Y:S01]  /*a03a0*/  LDL.64 R28, [R1] ;  /* 0x00000000011c7983 */ /* 0x000ee20000100a00 */
[C---:B--2---:R-:W-:Y:S06]  /*a03b0*/  HMMA.16816.F32 R24, R12.reuse, R16, R24 ;  /* 0x000000100c18723c */ /* 0x044fec0000001818 */
[----:B----4-:R-:W-:Y:S01]  /*a03c0*/  HMMA.16816.F32 R4, R12, R18, R4 ;  /* 0x000000120c04723c */ /* 0x010fe20000001804 */
[----:B------:R-:W-:-:S05]  /*a03d0*/  IMAD.MOV.U32 R0, RZ, RZ, R17 ;  /* 0x000000ffff007224 */ /* 0x000fca00078e0011 */
[----:B------:R-:W-:Y:S11]  /*a03e0*/  STL [R1+0x13570], R0 ;  /* 0x0135700001007387 */ /* 0x000ff60000100800 */
[----:B------:R0:W-:Y:S04]  /*a03f0*/  STL.64 [R1+0xbd0], R24 ;  /* 0x000bd01801007387 */ /* 0x0001e80000100a00 */
[----:B------:R1:W-:Y:S04]  /*a0400*/  STL.64 [R1+0xbd8], R26 ;  /* 0x000bd81a01007387 */ /* 0x0003e80000100a00 */
[----:B0-----:R-:W2:Y:S04]  /*a0410*/  LDL.LU.64 R24, [R1+0x2520] ;  /* 0x0025200001187983 */ /* 0x001ea80000300a00 */
[----:B-1----:R-:W2:Y:S04]  /*a0420*/  LDL.LU.64 R26, [R1+0x2528] ;  /* 0x00252800011a7983 */ /* 0x002ea80000300a00 */
[----:B------:R0:W-:Y:S04]  /*a0430*/  STL.64 [R1+0xbf0], R4 ;  /* 0x000bf00401007387 */ /* 0x0001e80000100a00 */
[----:B------:R1:W-:Y:S04]  /*a0440*/  STL.64 [R1+0xbf8], R6 ;  /* 0x000bf80601007387 */ /* 0x0003e80000100a00 */
[----:B------:R-:W4:Y:S04]  /*a0450*/  LDL.LU.64 R16, [R1+0x2500] ;  /* 0x0025000001107983 */ /* 0x000f280000300a00 */
[----:B------:R-:W4:Y:S04]  /*a0460*/  LDL.LU.64 R18, [R1+0x2508] ;  /* 0x0025080001127983 */ /* 0x000f280000300a00 */
[----:B0-----:R-:W4:Y:S04]  /*a0470*/  LDL.LU.64 R4, [R1+0x24f0] ;  /* 0x0024f00001047983 */ /* 0x001f280000300a00 */
[----:B-1----:R-:W4:Y:S04]  /*a0480*/  LDL.LU.64 R6, [R1+0x24f8] ;  /* 0x0024f80001067983 */ /* 0x002f280000300a00 */
[----:B------:R-:W2:Y:S01]  /*a0490*/  LDL.64 R10, [R1+0x10] ;  /* 0x00001000010a7983 */ /* 0x000ea20000100a00 */
[----:B---3--:R-:W-:Y:S06]  /*a04a0*/  HMMA.16816.F32 R20, R12, R8, R20 ;  /* 0x000000080c14723c */ /* 0x008fec0000001814 */
[----:B------:R-:W-:Y:S01]  /*a04b0*/  IMAD.MOV.U32 R0, RZ, RZ, R8 ;  /* 0x000000ffff007224 */ /* 0x000fe200078e0008 */
[----:B--2---:R-:W-:-:S15]  /*a04c0*/  STL.64 [R1+0x13668], R10 ;  /* 0x0136680a01007387 */ /* 0x004fde0000100a00 */
[----:B------:R-:W-:-:S01]  /*a04d0*/  NOP ;  /* 0x0000000000007918 */ /* 0x000fc20000000000 */
[----:B------:R-:W-:Y:S04]  /*a04e0*/  STL.64 [R1+0xc00], R20 ;  /* 0x000c001401007387 */ /* 0x000fe80000100a00 */
[----:B------:R0:W-:Y:S04]  /*a04f0*/  STL.64 [R1+0xc08], R22 ;  /* 0x000c081601007387 */ /* 0x0001e80000100a00 */
[----:B0-----:R-:W2:Y:S04]  /*a0500*/  LDL.LU.64 R22, [R1+0x136b8] ;  /* 0x0136b80001167983 */ /* 0x001ea80000300a00 */
[----:B------:R-:W3:Y:S04]  /*a0510*/  LDL.64 R10, [R1+0x20] ;  /* 0x00002000010a7983 */ /* 0x000ee80000100a00 */
[----:B------:R-:W4:Y:S04]  /*a0520*/  LDL R8, [R1+0x18] ;  /* 0x0000180001087983 */ /* 0x000f280000100800 */
[----:B------:R-:W4:Y:S01]  /*a0530*/  LDL R9, [R1+0x1c] ;  /* 0x00001c0001097983 */ /* 0x000f220000100800 */
[C---:B--2---:R-:W-:Y:S03]  /*a0540*/  HMMA.16816.F32 R20, R12.reuse, R22, R24 ;  /* 0x000000160c14723c */ /* 0x044fe60000001818 */
[----:B---3--:R-:W-:Y:S04]  /*a0550*/  STL.64 [R1+0x13698], R10 ;  /* 0x0136980a01007387 */ /* 0x008fe80000100a00 */
[----:B----4-:R0:W-:Y:S04]  /*a0560*/  STL.64 [R1+0x13690], R8 ;  /* 0x0136900801007387 */ /* 0x0101e80000100a00 */
[----:B0-----:R-:W2:Y:S04]  /*a0570*/  LDL.LU.64 R8, [R1+0x2510] ;  /* 0x0025100001087983 */ /* 0x001ea80000300a00 */
[----:B------:R-:W2:Y:S04]  /*a0580*/  LDL.LU.64 R10, [R1+0x2518] ;  /* 0x00251800010a7983 */ /* 0x000ea80000300a00 */
[----:B------:R-:W-:Y:S04]  /*a0590*/  STL [R1+0x13574], R0 ;  /* 0x0135740001007387 */ /* 0x000fe80000100800 */
[----:B------:R-:W3:Y:S04]  /*a05a0*/  LDL.LU.64 R26, [R1+0x136b0] ;  /* 0x0136b000011a7983 */ /* 0x000ee80000300a00 */
[----:B------:R-:W4:Y:S04]  /*a05b0*/  LDL.LU.64 R24, [R1+0x136a8] ;  /* 0x0136a80001187983 */ /* 0x000f280000300a00 */
[----:B------:R0:W-:Y:S04]  /*a05c0*/  STL.64 [R1+0xc10], R20 ;  /* 0x000c101401007387 */ /* 0x0001e80000100a00 */
[----:B------:R1:W-:Y:S04]  /*a05d0*/  STL.64 [R1+0xc18], R22 ;  /* 0x000c181601007387 */ /* 0x0003e80000100a00 */
[----:B0-----:R-:W2:Y:S04]  /*a05e0*/  LDL.LU.64 R20, [R1+0x136a0] ;  /* 0x0136a00001147983 */ /* 0x001ea80000300a00 */
[----:B-1----:R-:W4:Y:S04]  /*a05f0*/  LDL R22, [R1+0x28] ;  /* 0x0000280001167983 */ /* 0x002f280000100800 */
[----:B------:R-:W4:Y:S01]  /*a0600*/  LDL R23, [R1+0x2c] ;  /* 0x00002c0001177983 */ /* 0x000f220000100800 */
[C---:B--2---:R-:W-:Y:S06]  /*a0610*/  HMMA.16816.F32 R8, R12.reuse, R20, R8 ;  /* 0x000000140c08723c */ /* 0x044fec0000001808 */
[----:B---3--:R-:W-:Y:S01]  /*a0620*/  HMMA.16816.F32 R4, R12, R26, R4 ;  /* 0x0000001a0c04723c */ /* 0x008fe20000001804 */
[----:B----4-:R-:W-:-:S15]  /*a0630*/  IMAD.MOV.U32 R0, RZ, RZ, R25 ;  /* 0x000000ffff007224 */ /* 0x010fde00078e0019 */
[----:B------:R-:W-:-:S01]  /*a0640*/  NOP ;  /* 0x0000000000007918 */ /* 0x000fc20000000000 */
[----:B------:R-:W-:Y:S04]  /*a0650*/  STL.64 [R1+0xc20], R8 ;  /* 0x000c200801007387 */ /* 0x000fe80000100a00 */
[----:B------:R0:W-:Y:S02]  /*a0660*/  STL.64 [R1+0xc28], R10 ;  /* 0x000c280a01007387 */ /* 0x0001e40000100a00 */
[----:B0-----:R-:W-:Y:S02]  /*a0670*/  HMMA.16816.F32 R8, R12, R24, R16 ;  /* 0x000000180c08723c */ /* 0x001fe40000001810 */
[----:B------:R-:W-:-:S15]  /*a0680*/  STL [R1+0x13578], R0 ;  /* 0x0135780001007387 */ /* 0x000fde0000100800 */
[----:B------:R-:W-:-:S06]  /*a0690*/  NOP ;  /* 0x0000000000007918 */ /* 0x000fcc0000000000 */
[----:B------:R0:W-:Y:S04]  /*a06a0*/  STL.64 [R1+0xc30], R8 ;  /* 0x000c300801007387 */ /* 0x0001e80000100a00 */
[----:B------:R1:W-:Y:S04]  /*a06b0*/  STL.64 [R1+0xc38], R10 ;  /* 0x000c380a01007387 */ /* 0x0003e80000100a00 */
[----:B0-----:R-:W2:Y:S04]  /*a06c0*/  LDL.LU.64 R8, [R1+0x24e0] ;  /* 0x0024e00001087983 */ /* 0x001ea80000300a00 */
[----:B-1----:R-:W2:Y:S04]  /*a06d0*/  LDL.LU.64 R10, [R1+0x24e8] ;  /* 0x0024e800010a7983 */ /* 0x002ea80000300a00 */
[----:B------:R-:W-:Y:S04]  /*a06e0*/  STL.64 [R1+0xc50], R4 ;  /* 0x000c500401007387 */ /* 0x000fe80000100a00 */
[----:B------:R-:W-:Y:S04]  /*a06f0*/  STL.64 [R1+0xc58], R6 ;  /* 0x000c580601007387 */ /* 0x000fe80000100a00 */
[----:B------:R-:W3:Y:S04]  /*a0700*/  LDL.LU.64 R16, [R1+0x2490] ;  /* 0x0024900001107983 */ /* 0x000ee80000300a00 */
[----:B------:R-:W4:Y:S04]  /*a0710*/  LDL.LU.64 R18, [R1+0x2498] ;  /* 0x0024980001127983 */ /* 0x000f280000300a00 */
[----:B----4-:R0:W-:Y:S04]  /*a0720*/  STL.64 [R1+0x13648], R18 ;  /* 0x0136481201007387 */ /* 0x0101e80000100a00 */
[----:B0-----:R-:W4:Y:S04]  /*a0730*/  LDL R18, [R1+0x8] ;  /* 0x0000080001127983 */ /* 0x001f280000100800 */
[----:B------:R-:W4:Y:S04]  /*a0740*/  LDL R19, [R1+0xc] ;  /* 0x00000c0001137983 */ /* 0x000f280000100800 */
[----:B---3--:R0:W-:Y:S04]  /*a0750*/  STL.64 [R1+0x13640], R16 ;  /* 0x0136401001007387 */ /* 0x0081e80000100a00 */
[----:B----4-:R1:W-:Y:S04]  /*a0760*/  STL.64 [R1+0x13660], R18 ;  /* 0x0136601201007387 */ /* 0x0103e80000100a00 */
[----:B0-----:R-:W3:Y:S04]  /*a0770*/  LDL.LU.64 R16, [R1+0x24b0] ;  /* 0x0024b00001107983 */ /* 0x001ee80000300a00 */
[----:B-1----:R-:W4:Y:S04]  /*a0780*/  LDL.LU.64 R18, [R1+0x24b8] ;  /* 0x0024b80001127983 */ /* 0x002f280000300a00 */
[----:B----4-:R-:W-:Y:S04]  /*a0790*/  STL.64 [R1+0x13678], R18 ;  /* 0x0136781201007387 */ /* 0x010fe80000100a00 */
[----:B---3--:R0:W-:Y:S04]  /*a07a0*/  STL.64 [R1+0x13670], R16 ;  /* 0x0136701001007387 */ /* 0x0081e80000100a00 */
[----:B0-----:R-:W3:Y:S04]  /*a07b0*/  LDL.LU.64 R16, [R1+0x24c0] ;  /* 0x0024c00001107983 */ /* 0x001ee80000300a00 */
[----:B------:R-:W4:Y:S04]  /*a07c0*/  LDL.LU.64 R18, [R1+0x24c8] ;  /* 0x0024c80001127983 */ /* 0x000f280000300a00 */
[----:B----4-:R-:W-:Y:S04]  /*a07d0*/  STL.64 [R1+0x13688], R18 ;  /* 0x0136881201007387 */ /* 0x010fe80000100a00 */
[----:B---3--:R0:W-:Y:S04]  /*a07e0*/  STL.64 [R1+0x13680], R16 ;  /* 0x0136801001007387 */ /* 0x0081e80000100a00 */
[----:B0-----:R-:W3:Y:S04]  /*a07f0*/  LDL.LU.64 R16, [R1+0x24d0] ;  /* 0x0024d00001107983 */ /* 0x001ee80000300a00 */
[----:B------:R-:W3:Y:S04]  /*a0800*/  LDL.LU.64 R18, [R1+0x24d8] ;  /* 0x0024d80001127983 */ /* 0x000ee80000300a00 */
[----:B------:R-:W4:Y:S04]  /*a0810*/  LDL.LU.64 R24, [R1+0x2480] ;  /* 0x0024800001187983 */ /* 0x000f280000300a00 */
[----:B------:R-:W3:Y:S01]  /*a0820*/  LDL.LU.64 R26, [R1+0x2488] ;  /* 0x00248800011a7983 */ /* 0x000ee20000300a00 */
[C---:B--2---:R-:W-:Y:S03]  /*a0830*/  HMMA.16816.F32 R20, R12.reuse, R22, R8 ;  /* 0x000000160c14723c */ /* 0x044fe60000001808 */
[----:B---3--:R-:W-:Y:S04]  /*a0840*/  STL.64 [R1+0x13658], R26 ;  /* 0x0136581a01007387 */ /* 0x008fe80000100a00 */
[----:B----4-:R0:W-:Y:S04]  /*a0850*/  STL.64 [R1+0x13650], R24 ;  /* 0x0136501801007387 */ /* 0x0101e80000100a00 */
[----:B0-----:R-:W2:Y:S04]  /*a0860*/  LDL.LU.64 R24, [R1+0x24a0] ;  /* 0x0024a00001187983 */ /* 0x001ea80000300a00 */
[----:B------:R-:W2:Y:S04]  /*a0870*/  LDL.LU.64 R26, [R1+0x24a8] ;  /* 0x0024a800011a7983 */ /* 0x000ea80000300a00 */
[----:B------:R-:W3:Y:S04]  /*a0880*/  LDL.LU.64 R4, [R1+0x2470] ;  /* 0x0024700001047983 */ /* 0x000ee80000300a00 */
[----:B------:R-:W3:Y:S04]  /*a0890*/  LDL.LU.64 R6, [R1+0x2478] ;  /* 0x0024780001067983 */ /* 0x000ee80000300a00 */
[----:B------:R-:W4:Y:S04]  /*a08a0*/  LDL.LU.64 R10, [R1+0x13698] ;  /* 0x01369800010a7983 */ /* 0x000f280000300a00 */
[----:B------:R-:W2:Y:S04]  /*a08b0*/  LDL.LU.64 R8, [R1+0x13690] ;  /* 0x0136900001087983 */ /* 0x000ea80000300a00 */
[----:B------:R0:W-:Y:S04]  /*a08c0*/  STL.64 [R1+0xc60], R20 ;  /* 0x000c601401007387 */ /* 0x0001e80000100a00 */
[----:B------:R1:W-:Y:S04]  /*a08d0*/  STL.64 [R1+0xc68], R22 ;  /* 0x000c681601007387 */ /* 0x0003e80000100a00 */
[----:B0-----:R-:W3:Y:S04]  /*a08e0*/  LDL.LU.64 R20, [R1+0x2460] ;  /* 0x0024600001147983 */ /* 0x001ee80000300a00 */
[----:B-1----:R-:W3:Y:S01]  /*a08f0*/  LDL.LU.64 R22, [R1+0x2468] ;  /* 0x0024680001167983 */ /* 0x002ee20000300a00 */
[----:B----4-:R-:W-:-:S15]  /*a0900*/  HMMA.16816.F32 R16, R12, R10, R16 ;  /* 0x0000000a0c10723c */ /* 0x010fde0000001810 */
[----:B------:R-:W-:-:S08]  /*a0910*/  NOP ;  /* 0x0000000000007918 */ /* 0x000fd00000000000 */
        /* <DEDUP_REMOVED lines=20> */
[----:B------:R-:W4:Y:S04]  /*a0a60*/  LDL.LU.64 R10, [R1+0x2458] ;  /* 0x00245800010a7983 */ /* 0x000f280000300a00 */
[----:B------:R-:W-:Y:S01]  /*a0a70*/  STL [R1+0x135b4], R0 ;  /* 0x0135b40001007387 */ /* 0x000fe20000100800 */
[----:B--2---:R-:W-:Y:S03]  /*a0a80*/  HMMA.16816.F32 R16, R12, R18, R24 ;  /* 0x000000120c10723c */ /* 0x004fe60000001818 */
[----:B------:R-:W2:Y:S04]  /*a0a90*/  LDL.LU.64 R26, [R1+0x13658] ;  /* 0x01365800011a7983 */ /* 0x000ea80000300a00 */
[----:B------:R-:W2:-:S15]  /*a0aa0*/  LDL.LU.64 R24, [R1+0x13650] ;  /* 0x0136500001187983 */ /* 0x000e9e0000300a00 */
[----:B------:R-:W-:-:S01]  /*a0ab0*/  NOP ;  /* 0x0000000000007918 */ /* 0x000fc20000000000 */
[----:B------:R-:W-:Y:S04]  /*a0ac0*/  STL.64 [R1+0xcb0], R16 ;  /* 0x000cb01001007387 */ /* 0x000fe80000100a00 */
[----:B------:R0:W-:Y:S04]  /*a0ad0*/  STL.64 [R1+0xcb8], R18 ;  /* 0x000cb81201007387 */ /* 0x0001e80000100a00 */
[----:B0-----:R-:W3:Y:S04]  /*a0ae0*/  LDL.LU.64 R18, [R1+0x13648] ;  /* 0x0136480001127983 */ /* 0x001ee80000300a00 */
[----:B------:R-:W3:Y:S01]  /*a0af0*/  LDL.LU.64 R16, [R1+0x13640] ;  /* 0x0136400001107983 */ /* 0x000ee20000300a00 */
[----:B------:R-:W-:Y:S01]  /*a0b00*/  IMAD.MOV.U32 R0, RZ, RZ, R29 ;  /* 0x000000ffff007224 */ /* 0x000fe200078e001d */
[----:B---3--:R-:W-:-:S15]  /*a0b10*/  HMMA.16816.F32 R16, R12, R28, R16 ;  /* 0x0000001c0c10723c */ /* 0x008fde0000001810 */
[----:B------:R-:W-:-:S08]  /*a0b20*/  NOP ;  /* 0x0000000000007918 */ /* 0x000fd00000000000 */
[----:B------:R-:W-:Y:S04]  /*a0b30*/  STL.64 [R1+0xcc0], R16 ;  /* 0x000cc01001007387 */ /* 0x000fe80000100a00 */
[----:B------:R0:W-:Y:S04]  /*a0b40*/  STL.64 [R1+0xcc8], R18 ;  /* 0x000cc81201007387 */ /* 0x0001e80000100a00 */
[----:B0-----:R-:W3:Y:S04]  /*a0b50*/  LDL.LU.64 R18, [R1+0x13638] ;  /* 0x0136380001127983 */ /* 0x001ee80000300a00 */
[----:B------:R-:W3:Y:S04]  /*a0b60*/  LDL.LU.64 R16, [R1+0x13630] ;  /* 0x0136300001107983 */ /* 0x000ee80000300a00 */
[----:B------:R-:W2:Y:S02]  /*a0b70*/  LDL.LU.64 R28, [R1+0x13628] ;  /* 0x01362800011c7983 */ /* 0x000ea40000300a00 */
[----:B--2---:R-:W-:-:S15]  /*a0b80*/  HMMA.16816.F32 R24, R12, R28, R24 ;  /* 0x0000001c0c18723c */ /* 0x004fde0000001818 */
[----:B------:R-:W-:-:S08]  /*a0b90*/  NOP ;  /* 0x0000000000007918 */ /* 0x000fd00000000000 */
[----:B------:R-:W-:Y:S04]  /*a0ba0*/  STL.64 [R1+0xce0], R24 ;  /* 0x000ce01801007387 */ /* 0x000fe80000100a00 */
[----:B------:R0:W-:Y:S04]  /*a0bb0*/  STL.64 [R1+0xce8], R26 ;  /* 0x000ce81a01007387 */ /* 0x0001e80000100a00 */
[----:B0-----:R-:W2:Y:S04]  /*a0bc0*/  LDL.LU.64 R26, [R1+0x13620] ;  /* 0x01362000011a7983 */ /* 0x001ea80000300a00 */
[----:B------:R-:W4:Y:S01]  /*a0bd0*/  LDL.LU.64 R24, [R1+0x13618] ;  /* 0x0136180001187983 */ /* 0x000f220000300a00 */
[C---:B--2---:R-:W-:Y:S06]  /*a0be0*/  HMMA.16816.F32 R4, R12.reuse, R26, R4 ;  /* 0x0000001a0c04723c */ /* 0x044fec0000001804 */
[----:B----4-:R-:W-:-:S15]  /*a0bf0*/  HMMA.16816.F32 R20, R12, R24, R20 ;  /* 0x000000180c14723c */ /* 0x010fde0000001814 */
[----:B------:R-:W-:-:S02]  /*a0c00*/  NOP ;  /* 0x0000000000007918 */ /* 0x000fc40000000000 */
[----:B------:R0:W-:Y:S04]  /*a0c10*/  STL.64 [R1+0xcf0], R4 ;  /* 0x000cf00401007387 */ /* 0x0001e80000100a00 */
[----:B------:R1:W-:Y:S04]  /*a0c20*/  STL.64 [R1+0xcf8], R6 ;  /* 0x000cf80601007387 */ /* 0x0003e80000100a00 */
[----:B0-----:R-:W2:Y:S04]  /*a0c30*/  LDL.LU.64 R4, [R1+0x2440] ;  /* 0x0024400001047983 */ /* 0x001ea80000300a00 */
[----:B-1----:R-:W2:Y:S04]  /*a0c40*/  LDL.LU.64 R6, [R1+0x2448] ;  /* 0x0024480001067983 */ /* 0x002ea80000300a00 */
[----:B------:R-:W-:Y:S04]  /*a0c50*/  STL.64 [R1+0xd00], R20 ;  /* 0x000d001401007387 */ /* 0x000fe80000100a00 */
[----:B------:R0:W-:Y:S04]  /*a0c60*/  STL.64 [R1+0xd08], R22 ;  /* 0x000d081601007387 */ /* 0x0001e80000100a00 */
[----:B0-----:R-:W4:Y:S04]  /*a0c70*/  LDL.LU.64 R22, [R1+0x13610] ;  /* 0x0136100001167983 */ /* 0x001f280000300a00 */
        /* <DEDUP_REMOVED lines=8> */
[----:B----4-:R0:W-:Y:S02]  /*a0d00*/  STL.64 [R1+0x135b8], R24 ;  /* 0x0135b81801007387 */ /* 0x0101e40000100a00 */
[----:B0-----:R-:W-:Y:S02]  /*a0d10*/  HMMA.16816.F32 R24, R12, R22, R8 ;  /* 0x000000160c18723c */ /* 0x001fe40000001808 */
[----:B------:R-:W3:Y:S04]  /*a0d20*/  LDL.LU.64 R8, [R1+0x2420] ;  /* 0x0024200001087983 */ /* 0x000ee80000300a00 */
[----:B------:R-:W4:-:S15]  /*a0d30*/  LDL.LU.64 R10, [R1+0x2428] ;  /* 0x00242800010a7983 */ /* 0x000f1e0000300a00 */
[----:B------:R-:W-:-:S02]  /*a0d40*/  NOP ;  /* 0x0000000000007918 */ /* 0x000fc40000000000 */
[----:B------:R-:W-:Y:S04]  /*a0d50*/  STL.64 [R1+0xd20], R24 ;  /* 0x000d201801007387 */ /* 0x000fe80000100a00 */
[----:B------:R2:W-:Y:S02]  /*a0d60*/  STL.64 [R1+0xd28], R26 ;  /* 0x000d281a01007387 */ /* 0x0005e40000100a00 */
[C---:B--2---:R-:W-:Y:S02]  /*a0d70*/  HMMA.16816.F32 R24, R12.reuse, R20, R4 ;  /* 0x000000140c18723c */ /* 0x044fe40000001804 */
[----:B----4-:R-:W-:Y:S04]  /*a0d80*/  STL.64 [R1+0x13600], R10 ;  /* 0x0136000a01007387 */ /* 0x010fe80000100a00 */
[----:B---3--:R0:W-:Y:S04]  /*a0d90*/  STL.64 [R1+0x135f8], R8 ;  /* 0x0135f80801007387 */ /* 0x0081e80000100a00 */
[----:B0-----:R-:W2:Y:S04]  /*a0da0*/  LDL.LU.64 R8, [R1+0x2430] ;  /* 0x0024300001087983 */ /* 0x001ea80000300a00 */
[----:B------:R-:W2:Y:S04]  /*a0db0*/  LDL.LU.64 R10, [R1+0x2438] ;  /* 0x00243800010a7983 */ /* 0x000ea80000300a00 */
[----:B------:R-:W3:Y:S04]  /*a0dc0*/  LDL.LU.64 R4, [R1+0x2410] ;  /* 0x0024100001047983 */ /* 0x000ee80000300a00 */
[----:B------:R-:W3:Y:S04]  /*a0dd0*/  LDL.LU.64 R6, [R1+0x2418] ;  /* 0x0024180001067983 */ /* 0x000ee80000300a00 */
[----:B------:R0:W-:Y:S04]  /*a0de0*/  STL.64 [R1+0xd30], R24 ;  /* 0x000d301801007387 */ /* 0x0001e80000100a00 */
[----:B------:R1:W-:Y:S04]  /*a0df0*/  STL.64 [R1+0xd38], R26 ;  /* 0x000d381a01007387 */ /* 0x0003e80000100a00 */
[----:B0-----:R-:W4:Y:S04]  /*a0e00*/  LDL.LU.64 R24, [R1+0x23e0] ;  /* 0x0023e00001187983 */ /* 0x001f280000300a00 */
[----:B-1----:R-:W3:Y:S01]  /*a0e10*/  LDL.LU.64 R26, [R1+0x23e8] ;  /* 0x0023e800011a7983 */ /* 0x002ee20000300a00 */
[C---:B--2---:R-:W-:Y:S03]  /*a0e20*/  HMMA.16816.F32 R8, R12.reuse, R18, R8 ;  /* 0x000000120c08723c */ /* 0x044fe60000001808 */
[----:B---3--:R-:W-:Y:S04]  /*a0e30*/  STL.64 [R1+0x135d0], R26 ;  /* 0x0135d01a01007387 */ /* 0x008fe80000100a00 */
        /* <DEDUP_REMOVED lines=27> */
[----:B0-----:R-:W2:Y:S01]  /*a0ff0*/  LDL.LU.64 R6, [R1+0x135e0] ;  /* 0x0135e00001067983 */ /* 0x001ea20000300a00 */
[----:B---3--:R-:W-:Y:S03]  /*a1000*/  HMMA.16816.F32 R16, R12, R8, R16 ;  /* 0x000000080c10723c */ /* 0x008fe60000001810 */
[----:B------:R-:W3:-:S15]  /*a1010*/  LDL.LU.64 R4, [R1+0x135d8] ;  /* 0x0135d80001047983 */ /* 0x000ede0000300a00 */
[----:B------:R-:W-:-:S05]  /*a1020*/  NOP ;  /* 0x0000000000007918 */ /* 0x000fca0000000000 */
[----:B------:R0:W-:Y:S04]  /*a1030*/  STL.64 [R1+0xd80], R16 ;  /* 0x000d801001007387 */ /* 0x0001e80000100a00 */
[----:B------:R1:W-:Y:S04]  /*a1040*/  STL.64 [R1+0xd88], R18 ;  /* 0x000d881201007387 */ /* 0x0003e80000100a00 */
[----:B0-----:R-:W4:Y:S04]  /*a1050*/  LDL.64 R16, [R1+0x98] ;  /* 0x0000980001107983 */ /* 0x001f280000100a00 */
[----:B-1----:R-:W4:Y:S04]  /*a1060*/  LDL.64 R18, [R1+0x90] ;  /* 0x0000900001127983 */ /* 0x002f280000100a00 */
        /* <DEDUP_REMOVED lines=8> */
[----:B0-----:R-:W2:Y:S04]  /*a10f0*/  LDL.LU.64 R26, [R1+0x135d0] ;  /* 0x0135d000011a7983 */ /* 0x001ea80000300a00 */
[----:B------:R-:W2:Y:S01]  /*a1100*/  LDL.LU.64 R24, [R1+0x135c8] ;  /* 0x0135c80001187983 */ /* 0x000ea20000300a00 */
[C---:B---3--:R-:W-:Y:S06]  /*a1110*/  HMMA.16816.F32 R8, R12.reuse, R2, R8 ;  /* 0x000000020c08723c */ /* 0x048fec0000001808 */
[----:B--2---:R-:W-:Y:S07]  /*a1120*/  HMMA.16816.F32 R24, R12, R4, R24 ;  /* 0x000000040c18723c */ /* 0x004fee0000001818 */
[----:B------:R-:W-:-:S02]  /*a1130*/  IMAD R13, R23, 0x100, R22 ;  /* 0x00000100170d7824 */ /* 0x000fc400078e0216 */
[----:B----4-:R-:W-:-:S14]  /*a1140*/  IMAD R12, R21, 0x100, R20 ;  /* 0x00000100150c7824 */ /* 0x010fdc00078e0214 */
[----:B------:R-:W-:Y:S04]  /*a1150*/  STL.64 [R1+0xdd0], R24 ;  /* 0x000dd01801007387 */ /* 0x000fe80000100a00 */
[----:B------:R0:W-:Y:S04]  /*a1160*/  STL.64 [R1+0xdd8], R26 ;  /* 0x000dd81a01007387 */ /* 0x0001e80000100a00 */
[----:B0-----:R-:W2:Y:S04]  /*a1170*/  LDL.LU.64 R26, [R1+0x135c0] ;  /* 0x0135c000011a7983 */ /* 0x001ea80000300a00 */
[----:B------:R-:W3:Y:S04]  /*a1180*/  LDL.LU.64 R24, [R1+0x135b8] ;  /* 0x0135b80001187983 */ /* 0x000ee80000300a00 */
[----:B------:R-:W-:Y:S04]  /*a1190*/  STL [R1+0x133d8], R5 ;  /* 0x0133d80501007387 */ /* 0x000fe80000100800 */
[----:B------:R-:W-:Y:S04]  /*a11a0*/  STL [R1+0x133d4], R2 ;  /* 0x0133d40201007387 */ /* 0x000fe80000100800 */
[----:B------:R-:W-:Y:S04]  /*a11b0*/  STL [R1+0x133d0], R3 ;  /* 0x0133d00301007387 */ /* 0x000fe80000100800 */
[----:B------:R0:W-:Y:S04]  /*a11c0*/  STL.64 [R1+0xdb0], R8 ;  /* 0x000db00801007387 */ /* 0x0001e80000100a00 */
[----:B------:R1:W-:Y:S04]  /*a11d0*/  STL.64 [R1+0xdb8], R10 ;  /* 0x000db80a01007387 */ /* 0x0003e80000100a00 */
[----:B------:R-:W4:Y:S04]  /*a11e0*/  LDL R22, [R1+0x68] ;  /* 0x0000680001167983 */ /* 0x000f280000100800 */
[----:B------:R-:W4:Y:S04]  /*a11f0*/  LDL R23, [R1+0x6c] ;  /* 0x00006c0001177983 */ /* 0x000f280000100800 */
[----:B------:R-:W4:Y:S04]  /*a1200*/  LDL R20, [R1+0x70] ;  /* 0x0000700001147983 */ /* 0x000f280000100800 */
[----:B------:R-:W4:Y:S04]  /*a1210*/  LDL R21, [R1+0x74] ;  /* 0x0000740001157983 */ /* 0x000f280000100800 */
[----:B0-----:R-:W4:Y:S04]  /*a1220*/  LDL.LU.64 R8, [R1+0x23c0] ;  /* 0x0023c00001087983 */ /* 0x001f280000300a00 */
[----:B-1----:R-:W4:Y:S01]  /*a1230*/  LDL.LU.64 R10, [R1+0x23c8] ;  /* 0x0023c800010a7983 */ /* 0x002f220000300a00 */
[----:B--2---:R-:W-:-:S02]  /*a1240*/  IMAD R15, R27, 0x100, R26 ;  /* 0x000001001b0f7824 */ /* 0x004fc400078e021a */
[----:B------:R-:W-:Y:S02]  /*a1250*/  IMAD.MOV.U32 R27, RZ, RZ, R0 ;  /* 0x000000ffff1b7224 */ /* 0x000fe400078e0000 */
[----:B---3--:R-:W-:Y:S01]  /*a1260*/  IMAD R14, R25, 0x100, R24 ;  /* 0x00000100190e7824 */ /* 0x008fe200078e0218 */
[----:B----4-:R0:W-:Y:S04]  /*a1270*/  STL.64 [R1+0x13588], R22 ;  /* 0x0135881601007387 */ /* 0x0101e80000100a00 */
[----:B0-----:R-:W2:Y:S04]  /*a1280*/  LDL R22, [R1+0x80] ;  /* 0x0000800001167983 */ /* 0x001ea80000100800 */
[----:B------:R-:W2:Y:S04]  /*a1290*/  LDL R23, [R1+0x84] ;  /* 0x0000840001177983 */ /* 0x000ea80000100800 */
[----:B------:R0:W-:Y:S04]  /*a12a0*/  STL.64 [R1+0x13580], R20 ;  /* 0x0135801401007387 */ /* 0x0001e80000100a00 */
[----:B------:R-:W3:Y:S04]  /*a12b0*/  LDL R26, [R1] ;  /* 0x00000000011a7983 */ /* 0x000ee80000100800 */
[----:B------:R-:W4:Y:S04]  /*a12c0*/  LDL.LU R0, [R1+0x135b4] ;  /* 0x0135b40001007983 */ /* 0x000f280000300800 */
[----:B------:R-:W2:Y:S04]  /*a12d0*/  LDL.64 R24, [R1+0x8] ;  /* 0x0000080001187983 */ /* 0x000ea80000100a00 */
[----:B0-----:R-:W4:Y:S04]  /*a12e0*/  LDL.64 R20, [R1+0x88] ;  /* 0x0000880001147983 */ /* 0x001f280000100a00 */
[----:B---3--:R-:W-:Y:S04]  /*a12f0*/  STL.64 [R1+0x13468], R26 ;  /* 0x0134681a01007387 */ /* 0x008fe80000100a00 */
[----:B--2---:R0:W-:Y:S04]  /*a1300*/  STL.64 [R1+0x13460], R24 ;  /* 0x0134601801007387 */ /* 0x0041e80000100a00 */
[----:B0-----:R-:W2:Y:S04]  /*a1310*/  LDL.LU.64 R24, [R1+0x23d0] ;  /* 0x0023d00001187983 */ /* 0x001ea80000300a00 */
[----:B------:R-:W2:Y:S01]  /*a1320*/  LDL.LU.64 R26, [R1+0x23d8] ;  /* 0x0023d800011a7983 */ /* 0x000ea20000300a00 */
[----:B------:R-:W-:-:S02]  /*a1330*/  F2FP.F16.E5M2.UNPACK_B R12, R12 ;  /* 0x0000000cff0c723e */ /* 0x000fc400020004ff */
[----:B------:R-:W-:Y:S02]  /*a1340*/  F2FP.F16.E5M2.UNPACK_B R13, R13 ;  /* 0x0000000dff0d723e */ /* 0x000fe400020004ff */
[----:B------:R-:W-:Y:S02]  /*a1350*/  F2FP.F16.E5M2.UNPACK_B R14, R14 ;  /* 0x0000000eff0e723e */ /* 0x000fe400020004ff */
[----:B------:R-:W-:-:S07]  /*a1360*/  F2FP.F16.E5M2.UNPACK_B R15, R15 ;  /* 0x0000000fff0f723e */ /* 0x000fce00020004ff */
[----:B------:R-:W-:Y:S01]  /*a1370*/  HMMA.16816.F32 R8, R12, R18, R8 ;  /* 0x000000120c08723c */ /* 0x000fe20000001808 */
[----:B------:R-:W-:-:S05]  /*a1380*/  IMAD.MOV.U32 R2, RZ, RZ, R17 ;  /* 0x000000ffff027224 */ /* 0x000fca00078e0011 */
[----:B------:R-:W-:Y:S01]  /*a1390*/  IMAD.MOV.U32 R5, RZ, RZ, R18 ;  /* 0x000000ffff057224 */ /* 0x000fe200078e0012 */
[----:B--2---:R-:W-:-:S15]  /*a13a0*/  HMMA.16816.F32 R24, R12, R16, R24 ;  /* 0x000000100c18723c */ /* 0x004fde0000001818 */
[----:B------:R-:W-:-:S08]  /*a13b0*/  NOP ;  /* 0x0000000000007918 */ /* 0x000fd00000000000 */
[----:B------:R-:W-:Y:S04]  /*a13c0*/  STL.64 [R1+0xde0], R24 ;  /* 0x000de01801007387 */ /* 0x000fe80000100a00 */
[----:B------:R-:W-:Y:S04]  /*a13d0*/  STL.64 [R1+0xde8], R26 ;  /* 0x000de81a01007387 */ /* 0x000fe80000100a00 */
[----:B------:R-:W2:Y:S04]  /*a13e0*/  LDL.LU.64 R16, [R1+0x2380] ;  /* 0x0023800001107983 */ /* 0x000ea80000300a00 */
[----:B------:R-:W-:Y:S04]  /*a13f0*/  STL.64 [R1+0xdf0], R8 ;  /* 0x000df00801007387 */ /* 0x000fe80000100a00 */
[----:B------:R-:W-:Y:S04]  /*a1400*/  STL.64 [R1+0xdf8], R10 ;  /* 0x000df80a01007387 */ /* 0x000fe80000100a00 */
[----:B------:R-:W3:Y:S04]  /*a1410*/  LDL.LU.64 R18, [R1+0x2388] ;  /* 0x0023880001127983 */ /* 0x000ee80000300a00 */
[----:B---3--:R-:W-:Y:S04]  /*a1420*/  STL.64 [R1+0x13598], R18 ;  /* 0x0135981201007387 */ /* 0x008fe80000100a00 */
[----:B--2---:R0:W-:Y:S04]  /*a1430*/  STL.64 [R1+0x13590], R16 ;  /* 0x0135901001007387 */ /* 0x0041e80000100a00 */
[----:B0-----:R-:W2:Y:S04]  /*a1440*/  LDL.LU.64 R16, [R1+0x23a0] ;  /* 0x0023a00001107983 */ /* 0x001ea80000300a00 */
[----:B------:R-:W3:Y:S01]  /*a1450*/  LDL.LU.64 R18, [R1+0x23a8] ;  /* 0x0023a80001127983 */ /* 0x000ee20000300a00 */
[----:B----4-:R-:W-:-:S03]  /*a1460*/  IMAD.MOV.U32 R27, RZ, RZ, R0 ;  /* 0x000000ffff1b7224 */ /* 0x010fc600078e0000 */
[----:B---3--:R-:W-:Y:S04]  /*a1470*/  STL.64 [R1+0x135a8], R18 ;  /* 0x0135a81201007387 */ /* 0x008fe80000100a00 */
[----:B--2---:R0:W-:Y:S04]  /*a1480*/  STL.64 [R1+0x135a0], R16 ;  /* 0x0135a01001007387 */ /* 0x0041e80000100a00 */
[----:B0-----:R-:W2:Y:S04]  /*a1490*/  LDL.LU.64 R16, [R1+0x23b0] ;  /* 0x0023b00001107983 */ /* 0x001ea80000300a00 */
[----:B------:R-:W2:Y:S04]  /*a14a0*/  LDL.LU.64 R18, [R1+0x23b8] ;  /* 0x0023b80001127983 */ /* 0x000ea80000300a00 */
[----:B------:R-:W3:Y:S04]  /*a14b0*/  LDL.LU.64 R8, [R1+0x2370] ;  /* 0x0023700001087983 */ /* 0x000ee80000300a00 */
[----:B------:R-:W3:Y:S04]  /*a14c0*/  LDL.LU.64 R10, [R1+0x2378] ;  /* 0x00237800010a7983 */ /* 0x000ee80000300a00 */
[----:B------:R-:W4:Y:S04]  /*a14d0*/  LDL R26, [R1+0x10] ;  /* 0x00001000011a7983 */ /* 0x000f280000100800 */
[----:B------:R-:W3:Y:S04]  /*a14e0*/  LDL.LU R0, [R1+0x135b0] ;  /* 0x0135b00001007983 */ /* 0x000ee80000300800 */
[----:B------:R-:W3:Y:S04]  /*a14f0*/  LDL R24, [R1+0x18] ;  /* 0x0000180001187983 */ /* 0x000ee80000100800 */
[----:B------:R-:W3:Y:S01]  /*a1500*/  LDL R25, [R1+0x1c] ;  /* 0x00001c0001197983 */ /* 0x000ee20000100800 */
[----:B--2---:R-:W-:Y:S03]  /*a1510*/  HMMA.16816.F32 R16, R12, R20, R16 ;  /* 0x000000140c10723c */ /* 0x004fe60000001810 */
[----:B----4-:R0:W-:Y:S04]  /*a1520*/  STL.64 [R1+0x13480], R26 ;  /* 0x0134801a01007387 */ /* 0x0101e80000100a00 */
[----:B0-----:R-:W2:Y:S04]  /*a1530*/  LDL R26, [R1+0x78] ;  /* 0x00007800011a7983 */ /* 0x001ea80000100800 */
[----:B------:R-:W2:Y:S04]  /*a1540*/  LDL R27, [R1+0x7c] ;  /* 0x00007c00011b7983 */ /* 0x000ea80000100800 */
[----:B---3--:R-:W-:Y:S04]  /*a1550*/  STL.64 [R1+0x13498], R24 ;  /* 0x0134981801007387 */ /* 0x008fe80000100a00 */
[----:B------:R-:W-:Y:S04]  /*a1560*/  STL.64 [R1+0x133e8], R6 ;  /* 0x0133e80601007387 */ /* 0x000fe80000100a00 */
[----:B------:R0:W-:Y:S04]  /*a1570*/  STL.64 [R1+0x133e0], R4 ;  /* 0x0133e00401007387 */ /* 0x0001e80000100a00 */
[----:B0-----:R-:W2:Y:S04]  /*a1580*/  LDL.LU.64 R4, [R1+0x2390] ;  /* 0x0023900001047983 */ /* 0x001ea80000300a00 */
[----:B------:R-:W2:Y:S04]  /*a1590*/  LDL.LU.64 R6, [R1+0x2398] ;  /* 0x0023980001067983 */ /* 0x000ea80000300a00 */
[----:B------:R-:W-:Y:S04]  /*a15a0*/  STL.64 [R1+0xe10], R16 ;  /* 0x000e101001007387 */ /* 0x000fe80000100a00 */
[----:B------:R0:W-:Y:S04]  /*a15b0*/  STL.64 [R1+0xe18], R18 ;  /* 0x000e181201007387 */ /* 0x0001e80000100a00 */
[----:B0-----:R-:W3:Y:S04]  /*a15c0*/  LDL.LU.64 R18, [R1+0x135a8] ;  /* 0x0135a80001127983 */ /* 0x001ee80000300a00 */
[----:B------:R-:W3:Y:S01]  /*a15d0*/  LDL.LU.64 R16, [R1+0x135a0] ;  /* 0x0135a00001107983 */ /* 0x000ee20000300a00 */
[----:B------:R-:W-:-:S02]  /*a15e0*/  IMAD.MOV.U32 R3, RZ, RZ, R20 ;  /* 0x000000ffff037224 */ /* 0x000fc400078e0014 */
[----:B---3--:R-:W-:Y:S01]  /*a15f0*/  HMMA.16816.F32 R20, R12, R22, R16 ;  /* 0x000000160c14723c */ /* 0x008fe20000001810 */
[----:B------:R-:W3:Y:S04]  /*a1600*/  LDL.LU.64 R18, [R1+0x13598] ;  /* 0x0135980001127983 */ /* 0x000ee80000300a00 */
[----:B------:R-:W3:-:S15]  /*a1610*/  LDL.LU.64 R16, [R1+0x13590] ;  /* 0x0135900001107983 */ /* 0x000ede0000300a00 */
[----:B------:R-:W-:-:S03]  /*a1620*/  NOP ;  /* 0x0000000000007918 */ /* 0x000fc60000000000 */
[----:B------:R-:W-:Y:S04]  /*a1630*/  STL.64 [R1+0xe20], R20 ;  /* 0x000e201401007387 */ /* 0x000fe80000100a00 */
[----:B------:R0:W-:Y:S04]  /*a1640*/  STL.64 [R1+0xe28], R22 ;  /* 0x000e281601007387 */ /* 0x0001e80000100a00 */
[----:B0-----:R-:W4:Y:S04]  /*a1650*/  LDL.LU.64 R22, [R1+0x13588] ;  /* 0x0135880001167983 */ /* 0x001f280000300a00 */
[----:B------:R-:W3:Y:S01]  /*a1660*/  LDL.LU.64 R20, [R1+0x13580] ;  /* 0x0135800001147983 */ /* 0x000ee20000300a00 */
[----:B--2---:R-:W-:Y:S03]  /*a1670*/  HMMA.16816.F32 R4, R12, R26, R4 ;  /* 0x0000001a0c04723c */ /* 0x004fe60000001804 */
[----:B------:R-:W2:Y:S04]  /*a1680*/  LDL R26, [R1+0x20] ;  /* 0x00002000011a7983 */ /* 0x000ea80000100800 */
[----:B------:R-:W-:-:S15]  /*a1690*/  IMAD.MOV.U32 R27, RZ, RZ, R0 ;  /* 0x000000ffff1b7224 */ /* 0x000fde00078e0000 */
[----:B------:R-:W-:-:S01]  /*a16a0*/  NOP ;  /* 0x0000000000007918 */ /* 0x000fc20000000000 */
[----:B------:R-:W-:Y:S04]  /*a16b0*/  STL.64 [R1+0xe30], R4 ;  /* 0x000e300401007387 */ /* 0x000fe80000100a00 */
[----:B------:R4:W-:Y:S04]  /*a16c0*/  STL.64 [R1+0xe38], R6 ;  /* 0x000e380601007387 */ /* 0x0009e80000100a00 */
[----:B------:R-:W2:Y:S01]  /*a16d0*/  LDL.LU R0, [R1+0x13578] ;  /* 0x0135780001007983 */ /* 0x000ea20000300800 */
[C---:B---3--:R-:W-:Y:S06]  /*a16e0*/  HMMA.16816.F32 R16, R12.reuse, R20, R16 ;  /* 0x000000140c10723c */ /* 0x048fec0000001810 */
[----:B----4-:R-:W-:Y:S01]  /*a16f0*/  HMMA.16816.F32 R4, R12, R22, R8 ;  /* 0x000000160c04723c */ /* 0x010fe20000001808 */
[----:B--2---:R0:W-:Y:S04]  /*a1700*/  STL.64 [R1+0x134b0], R26 ;  /* 0x0134b01a01007387 */ /* 0x0041e80000100a00 */
[----:B------:R-:W2:-:S12]  /*a1710*/  LDL R24, [R1+0x28] ;  /* 0x0000280001187983 */ /* 0x000e980000100800 */
[----:B------:R-:W-:Y:S04]  /*a1720*/  STL.64 [R1+0xe40], R16 ;  /* 0x000e401001007387 */ /* 0x000fe80000100a00 */
[----:B------:R-:W-:Y:S04]  /*a1730*/  STL.64 [R1+0xe48], R18 ;  /* 0x000e481201007387 */ /* 0x000fe80000100a00 */
[----:B------:R-:W-:Y:S04]  /*a1740*/  STL.64 [R1+0xe50], R4 ;  /* 0x000e500401007387 */ /* 0x000fe80000100a00 */
[----:B------:R-:W-:Y:S04]  /*a1750*/  STL.64 [R1+0xe58], R6 ;  /* 0x000e580601007387 */ /* 0x000fe80000100a00 */
[----:B------:R-:W2:Y:S04]  /*a1760*/  LDL R25, [R1+0x2c] ;  /* 0x00002c0001197983 */ /* 0x000ea80000100800 */
[----:B0-----:R-:W3:Y:S04]  /*a1770*/  LDL R26, [R1+0x30] ;  /* 0x00003000011a7983 */ /* 0x001ee80000100800 */
[----:B------:R-:W3:Y:S04]  /*a1780*/  LDL R27, [R1+0x34] ;  /* 0x00003400011b7983 */ /* 0x000ee80000100800 */
[----:B--2---:R0:W-:Y:S04]  /*a1790*/  STL.64 [R1+0x134c8], R24 ;  /* 0x0134c81801007387 */ /* 0x0041e80000100a00 */
[----:B0-----:R-:W2:Y:S01]  /*a17a0*/  LDL R24, [R1+0x38] ;  /* 0x0000380001187983 */ /* 0x001ea20000100800 */
[----:B------:R-:W-:-:S03]  /*a17b0*/  IMAD.MOV.U32 R25, RZ, RZ, R0 ;  /* 0x000000ffff197224 */ /* 0x000fc600078e0000 */
[----:B------:R-:W4:Y:S04]  /*a17c0*/  LDL.LU R0, [R1+0x13574] ;  /* 0x0135740001007983 */ /* 0x000f280000300800 */
[----:B---3--:R0:W-:Y:S04]  /*a17d0*/  STL.64 [R1+0x134e0], R26 ;  /* 0x0134e01a01007387 */ /* 0x0081e80000100a00 */
[----:B0-----:R-:W3:Y:S04]  /*a17e0*/  LDL R26, [R1+0x40] ;  /* 0x00004000011a7983 */ /* 0x001ee80000100800 */
[----:B------:R-:W3:Y:S04]  /*a17f0*/  LDL R27, [R1+0x44] ;  /* 0x00004400011b7983 */ /* 0x000ee80000100800 */
[----:B--2---:R0:W-:Y:S04]  /*a1800*/  STL.64 [R1+0x134f8], R24 ;  /* 0x0134f81801007387 */ /* 0x0041e80000100a00 */
[----:B0-----:R-:W2:Y:S04]  /*a1810*/  LDL R24, [R1+0x48] ;  /* 0x0000480001187983 */ /* 0x001ea80000100800 */
[----:B------:R-:W2:Y:S04]  /*a1820*/  LDL R25, [R1+0x4c] ;  /* 0x00004c0001197983 */ /* 0x000ea80000100800 */
[----:B---3--:R4:W-:Y:S02]  /*a1830*/  STL.64 [R1+0x13510], R26 ;  /* 0x0135101a01007387 */ /* 0x0089e40000100a00 */
[----:B----4-:R-:W-:-:S02]  /*a1840*/  IMAD.MOV.U32 R26, RZ, RZ, R0 ;  /* 0x000000ffff1a7224 */ /* 0x010fc400078e0000 */
[----:B------:R-:W3:Y:S04]  /*a1850*/  LDL.LU R0, [R1+0x13570] ;  /* 0x0135700001007983 */ /* 0x000ee80000300800 */
[----:B------:R-:W4:Y:S04]  /*a1860*/  LDL R27, [R1+0x54] ;  /* 0x00005400011b7983 */ /* 0x000f280000100800 */
[----:B--2---:R0:W-:Y:S04]  /*a1870*/  STL.64 [R1+0x13528], R24 ;  /* 0x0135281801007387 */ /* 0x0041e80000100a00 */
[----:B0-----:R-:W2:Y:S04]  /*a1880*/  LDL R24, [R1+0x58] ;  /* 0x0000580001187983 */ /* 0x001ea80000100800 */
[----:B------:R-:W2:Y:S04]  /*a1890*/  LDL R25, [R1+0x5c] ;  /* 0x00005c0001197983 */ /* 0x000ea80000100800 */
[----:B----4-:R0:W-:Y:S04]  /*a18a0*/  STL.64 [R1+0x13540], R26 ;  /* 0x0135401a01007387 */ /* 0x0101e80000100a00 */
[----:B0-----:R-:W4:Y:S04]  /*a18b0*/  LDL R26, [R1+0x60] ;  /* 0x00006000011a7983 */ /* 0x001f280000100800 */
[----:B--2---:R-:W-:Y:S04]  /*a18c0*/  STL.64 [R1+0x13558], R24 ;  /* 0x0135581801007387 */ /* 0x004fe80000100a00 */
        /* <DEDUP_REMOVED lines=46> */
[----:B------:R-:W-:-:S03]  /*a1bb0*/  IMAD.MOV.U32 R27, RZ, RZ, R0 ;  /* 0x000000ffff1b7224 */ /* 0x000fc600078e0000 */
[----:B---3--:R-:W-:Y:S04]  /*a1bc0*/  STL.64 [R1+0x13568], R22 ;  /* 0x0135681601007387 */ /* 0x008fe80000100a00 */
[----:B--2---:R0:W-:Y:S04]  /*a1bd0*/  STL.64 [R1+0x13560], R20 ;  /* 0x0135601401007387 */ /* 0x0041e80000100a00 */
[----:B0-----:R-:W4:Y:S04]  /*a1be0*/  LDL.LU.64 R20, [R1+0x2360] ;  /* 0x0023600001147983 */ /* 0x001f280000300a00 */
[----:B------:R-:W4:Y:S04]  /*a1bf0*/  LDL.LU.64 R22, [R1+0x2368] ;  /* 0x0023680001167983 */ /* 0x000f280000300a00 */
[----:B------:R-:W2:Y:S04]  /*a1c00*/  LDL.LU.64 R16, [R1+0x2290] ;  /* 0x0022900001107983 */ /* 0x000ea80000300a00 */
[----:B------:R-:W2:Y:S04]  /*a1c10*/  LDL.LU.64 R18, [R1+0x2298] ;  /* 0x0022980001127983 */ /* 0x000ea80000300a00 */
[----:B------:R-:W3:Y:S04]  /*a1c20*/  LDL.LU.64 R8, [R1+0x2280] ;  /* 0x0022800001087983 */ /* 0x000ee80000300a00 */
[----:B------:R-:W3:Y:S04]  /*a1c30*/  LDL.LU.64 R10, [R1+0x2288] ;  /* 0x00228800010a7983 */ /* 0x000ee80000300a00 */
[----:B------:R-:W3:Y:S04]  /*a1c40*/  LDL.LU.64 R4, [R1+0x2270] ;  /* 0x0022700001047983 */ /* 0x000ee80000300a00 */
[----:B------:R-:W3:Y:S01]  /*a1c50*/  LDL.LU.64 R6, [R1+0x2278] ;  /* 0x0022780001067983 */ /* 0x000ee20000300a00 */
[----:B----4-:R-:W-:Y:S03]  /*a1c60*/  HMMA.16816.F32 R24, R12, R26, R20 ;  /* 0x0000001a0c18723c */ /* 0x010fe60000001814 */
[----:B------:R-:W4:Y:S04]  /*a1c70*/  LDL.LU.64 R22, [R1+0x13568] ;  /* 0x0135680001167983 */ /* 0x000f280000300a00 */
[----:B------:R-:W4:-:S15]  /*a1c80*/  LDL.LU.64 R20, [R1+0x13560] ;  /* 0x0135600001147983 */ /* 0x000f1e0000300a00 */
[----:B------:R-:W-:-:S01]  /*a1c90*/  NOP ;  /* 0x0000000000007918 */ /* 0x000fc20000000000 */
        /* <DEDUP_REMOVED lines=72> */
[----:B0-----:R-:W2:Y:S04]  /*a2120*/  LDL.LU.64 R26, [R1+0x13468] ;  /* 0x01346800011a7983 */ /* 0x001ea80000300a00 */
[----:B------:R-:W4:Y:S02]  /*a2130*/  LDL.LU.64 R24, [R1+0x13460] ;  /* 0x0134600001187983 */ /* 0x000f240000300a00 */
[----:B----4-:R-:W-:-:S15]  /*a2140*/  HMMA.16816.F32 R20, R12, R24, R20 ;  /* 0x000000180c14723c */ /* 0x010fde0000001814 */
[----:B------:R-:W-:-:S08]  /*a2150*/  NOP ;  /* 0x0000000000007918 */ /* 0x000fd00000000000 */
[----:B------:R-:W-:Y:S04]  /*a2160*/  STL.64 [R1+0xf50], R20 ;  /* 0x000f501401007387 */ /* 0x000fe80000100a00 */
[----:B------:R0:W-:Y:S04]  /*a2170*/  STL.64 [R1+0xf58], R22 ;  /* 0x000f581601007387 */ /* 0x0001e80000100a00 */
[----:B0-----:R-:W2:Y:S04]  /*a2180*/  LDL.LU.64 R22, [R1+0x13458] ;  /* 0x0134580001167983 */ /* 0x001ea80000300a00 */
[----:B------:R-:W2:Y:S01]  /*a2190*/  LDL.LU.64 R20, [R1+0x13450] ;  /* 0x0134500001147983 */ /* 0x000ea20000300a00 */
[----:B------:R-:W-:-:S02]  /*a21a0*/  IMAD.MOV.U32 R0, RZ, RZ, R25 ;  /* 0x000000ffff007224 */ /* 0x000fc400078e0019 */
[----:B--2---:R-:W-:Y:S01]  /*a21b0*/  HMMA.16816.F32 R24, R12, R26, R20 ;  /* 0x0000001a0c18723c */ /* 0x004fe20000001814 */
[----:B------:R-:W2:Y:S04]  /*a21c0*/  LDL.LU.64 R22, [R1+0x13448] ;  /* 0x0134480001167983 */ /* 0x000ea80000300a00 */
[----:B------:R-:W4:-:S15]  /*a21d0*/  LDL.LU.64 R20, [R1+0x13440] ;  /* 0x0134400001147983 */ /* 0x000f1e0000300a00 */
[----:B------:R-:W-:-:S03]  /*a21e0*/  NOP ;  /* 0x0000000000007918 */ /* 0x000fc60000000000 */
[----:B------:R-:W-:Y:S04]  /*a21f0*/  STL.64 [R1+0xf60], R24 ;  /* 0x000f601801007387 */ /* 0x000fe80000100a00 */
[----:B------:R0:W-:Y:S04]  /*a2200*/  STL.64 [R1+0xf68], R26 ;  /* 0x000f681a01007387 */ /* 0x0001e80000100a00 */
[----:B0-----:R-:W3:Y:S01]  /*a2210*/  LDL.LU.64 R26, [R1+0x13438] ;  /* 0x01343800011a7983 */ /* 0x001ee20000300a00 */
[----:B------:R-:W-:Y:S03]  /*a2220*/  HMMA.16816.F32 R16, R12, R28, R16 ;  /* 0x0000001c0c10723c */ /* 0x000fe60000001810 */
[----:B------:R-:W2:-:S15]  /*a2230*/  LDL.LU.64 R24, [R1+0x13430] ;  /* 0x0134300001187983 */ /* 0x000e9e0000300a00 */
[----:B------:R-:W-:-:S05]  /*a2240*/  NOP ;  /* 0x0000000000007918 */ /* 0x000fca0000000000 */
[----:B------:R0:W-:Y:S04]  /*a2250*/  STL.64 [R1+0xf70], R16 ;  /* 0x000f701001007387 */ /* 0x0001e80000100a00 */
[----:B------:R1:W-:Y:S04]  /*a2260*/  STL.64 [R1+0xf78], R18 ;  /* 0x000f781201007387 */ /* 0x0003e80000100a00 */
[----:B0-----:R-:W4:Y:S01]  /*a2270*/  LDL.LU.64 R16, [R1+0x2250] ;  /* 0x0022500001107983 */ /* 0x001f220000300a00 */
[----:B---3--:R-:W-:-:S15]  /*a2280*/  HMMA.16816.F32 R8, R12, R26, R8 ;  /* 0x0000001a0c08723c */ /* 0x008fde0000001808 */
[----:B------:R-:W-:-:S08]  /*a2290*/  NOP ;  /* 0x0000000000007918 */ /* 0x000fd00000000000 */
[----:B------:R-:W-:Y:S04]  /*a22a0*/  STL.64 [R1+0xfa0], R8 ;  /* 0x000fa00801007387 */ /* 0x000fe80000100a00 */
[----:B------:R-:W-:Y:S04]  /*a22b0*/  STL.64 [R1+0xfa8], R10 ;  /* 0x000fa80a01007387 */ /* 0x000fe80000100a00 */
[----:B-1----:R-:W3:Y:S01]  /*a22c0*/  LDL.LU.64 R18, [R1+0x2258] ;  /* 0x0022580001127983 */ /* 0x002ee20000300a00 */
[----:B--2---:R-:W-:-:S15]  /*a22d0*/  HMMA.16816.F32 R4, R12, R24, R4 ;  /* 0x000000180c04723c */ /* 0x004fde0000001804 */
[----:B------:R-:W-:-:S08]  /*a22e0*/  NOP ;  /* 0x0000000000007918 */ /* 0x000fd00000000000 */
[----:B------:R-:W-:Y:S04]  /*a22f0*/  STL.64 [R1+0xfb0], R4 ;  /* 0x000fb00401007387 */ /* 0x000fe80000100a00 */
[----:B------:R-:W-:Y:S04]  /*a2300*/  STL.64 [R1+0xfb8], R6 ;  /* 0x000fb80601007387 */ /* 0x000fe80000100a00 */
        /* <DEDUP_REMOVED lines=8> */
[----:B--2---:R-:W-:Y:S04]  /*a2390*/  STL.64 [R1+0x133f8], R6 ;  /* 0x0133f80601007387 */ /* 0x004fe80000100a00 */
[----:B----4-:R0:W-:Y:S04]  /*a23a0*/  STL.64 [R1+0x133f0], R4 ;  /* 0x0133f00401007387 */ /* 0x0101e80000100a00 */
[----:B0-----:R-:W2:Y:S04]  /*a23b0*/  LDL.LU.64 R4, [R1+0x2220] ;  /* 0x0022200001047983 */ /* 0x001ea80000300a00 */
[----:B------:R-:W2:Y:S04]  /*a23c0*/  LDL.LU.64 R6, [R1+0x2228] ;  /* 0x0022280001067983 */ /* 0x000ea80000300a00 */
[----:B------:R0:W-:Y:S04]  /*a23d0*/  STL.64 [R1+0x132d0], R26 ;  /* 0x0132d01a01007387 */ /* 0x0001e80000100a00 */
[----:B0-----:R-:W4:Y:S04]  /*a23e0*/  LDL.LU R26, [R1+0x107c] ;  /* 0x00107c00011a7983 */ /* 0x001f280000300800 */
[----:B------:R-:W4:Y:S04]  /*a23f0*/  LDL.LU R27, [R1+0x1078] ;  /* 0x00107800011b7983 */ /* 0x000f280000300800 */
[----:B------:R0:W-:Y:S04]  /*a2400*/  STL.64 [R1+0x132c8], R24 ;  /* 0x0132c81801007387 */ /* 0x0001e80000100a00 */
[----:B0-----:R-:W3:Y:S04]  /*a2410*/  LDL.LU R24, [R1+0x108c] ;  /* 0x00108c0001187983 */ /* 0x001ee80000300800 */
[----:B------:R-:W3:Y:S01]  /*a2420*/  LDL.LU R25, [R1+0x1088] ;  /* 0x0010880001197983 */ /* 0x000ee20000300800 */
[C---:B------:R-:W-:Y:S03]  /*a2430*/  HMMA.16816.F32 R16, R12.reuse, R22, R16 ;  /* 0x000000160c10723c */ /* 0x040fe60000001810 */
[----:B----4-:R-:W-:Y:S04]  /*a2440*/  STL.64 [R1+0x133c8], R26 ;  /* 0x0133c81a01007387 */ /* 0x010fe80000100a00 */
[----:B---3--:R0:W-:Y:S04]  /*a2450*/  STL.64 [R1+0x133c0], R24 ;  /* 0x0133c01801007387 */ /* 0x0081e80000100a00 */
[----:B0-----:R-:W3:Y:S04]  /*a2460*/  LDL.LU.64 R24, [R1+0x2230] ;  /* 0x0022300001187983 */ /* 0x001ee80000300a00 */
[----:B------:R-:W3:Y:S08]  /*a2470*/  LDL.LU.64 R26, [R1+0x2238] ;  /* 0x00223800011a7983 */ /* 0x000ef00000300a00 */
        /* <DEDUP_REMOVED lines=8> */
[----:B0-----:R-:W4:Y:S04]  /*a2500*/  LDL.LU.64 R18, [R1+0x13418] ;  /* 0x0134180001127983 */ /* 0x001f280000300a00 */
[----:B------:R-:W3:Y:S04]  /*a2510*/  LDL.LU.64 R16, [R1+0x13410] ;  /* 0x0134100001107983 */ /* 0x000ee80000300a00 */
[----:B------:R-:W-:Y:S04]  /*a2520*/  STL.64 [R1+0x132e0], R22 ;  /* 0x0132e01601007387 */ /* 0x000fe80000100a00 */
[----:B------:R0:W-:Y:S04]  /*a2530*/  STL.64 [R1+0x132d8], R20 ;  /* 0x0132d81401007387 */ /* 0x0001e80000100a00 */
[----:B0-----:R-:W2:Y:S04]  /*a2540*/  LDL.LU.64 R20, [R1+0x2200] ;  /* 0x0022000001147983 */ /* 0x001ea80000300a00 */
[----:B------:R-:W2:Y:S01]  /*a2550*/  LDL.LU.64 R22, [R1+0x2208] ;  /* 0x0022080001167983 */ /* 0x000ea20000300a00 */
[----:B----4-:R-:W-:-:S15]  /*a2560*/  HMMA.16816.F32 R8, R12, R18, R8 ;  /* 0x000000120c08723c */ /* 0x010fde0000001808 */
        /* <DEDUP_REMOVED lines=9> */
[----:B0-----:R-:W4:Y:S04]  /*a2600*/  LDL.LU.64 R24, [R1+0x21f0] ;  /* 0x0021f00001187983 */ /* 0x001f280000300a00 */
[----:B-1----:R-:W4:Y:S04]  /*a2610*/  LDL.LU.64 R26, [R1+0x21f8] ;  /* 0x0021f800011a7983 */ /* 0x002f280000300a00 */
[----:B------:R-:W-:Y:S04]  /*a2620*/  STL.64 [R1+0x132b0], R18 ;  /* 0x0132b01201007387 */ /* 0x000fe80000100a00 */
[----:B------:R0:W-:Y:S04]  /*a2630*/  STL.64 [R1+0x132a8], R16 ;  /* 0x0132a81001007387 */ /* 0x0001e80000100a00 */
[----:B0-----:R-:W4:Y:S04]  /*a2640*/  LDL.LU R16, [R1+0x1084] ;  /* 0x0010840001107983 */ /* 0x001f280000300800 */
[----:B------:R-:W4:Y:S01]  /*a2650*/  LDL.LU R17, [R1+0x1080] ;  /* 0x0010800001117983 */ /* 0x000f220000300800 */
        /* <DEDUP_REMOVED lines=12> */
[----:B------:R0:W-:Y:S04]  /*a2720*/  STL.64 [R1+0x132a0], R10 ;  /* 0x0132a00a01007387 */ /* 0x0001e80000100a00 */
[----:B0-----:R-:W4:Y:S04]  /*a2730*/  LDL.LU R10, [R1+0x1074] ;  /* 0x00107400010a7983 */ /* 0x001f280000300800 */
[----:B------:R-:W4:Y:S04]  /*a2740*/  LDL.LU R11, [R1+0x1070] ;  /* 0x00107000010b7983 */ /* 0x000f280000300800 */
[----:B------:R-:W-:Y:S01]  /*a2750*/  STL.64 [R1+0x13298], R8 ;  /* 0x0132980801007387 */ /* 0x000fe20000100a00 */
[----:B--2---:R-:W-:-:S15]  /*a2760*/  HMMA.16816.F32 R20, R12, R6, R20 ;  /* 0x000000060c14723c */ /* 0x004fde0000001814 */
[----:B------:R-:W-:-:S08]  /*a2770*/  NOP ;  /* 0x0000000000007918 */ /* 0x000fd00000000000 */
[----:B------:R3:W-:Y:S04]  /*a2780*/  STL.64 [R1+0x1030], R20 ;  /* 0x0010301401007387 */ /* 0x0007e80000100a00 */
[----:B------:R0:W-:Y:S01]  /*a2790*/  STL.64 [R1+0x1038], R22 ;  /* 0x0010381601007387 */ /* 0x0001e20000100a00 */
[----:B---3--:R-:W-:-:S03]  /*a27a0*/  IMAD.MOV.U32 R20, RZ, RZ, R5 ;  /* 0x000000ffff147224 */ /* 0x008fc600078e0005 */
[----:B------:R-:W4:Y:S04]  /*a27b0*/  LDL.LU R5, [R1+0x133d8] ;  /* 0x0133d80001057983 */ /* 0x000f280000300800 */
[----:B------:R-:W2:Y:S04]  /*a27c0*/  LDL R21, [R1+0x94] ;  /* 0x0000940001157983 */ /* 0x000ea80000100800 */
[----:B0-----:R-:W3:Y:S01]  /*a27d0*/  LDL R22, [R1+0x98] ;  /* 0x0000980001167983 */ /* 0x001ee20000100800 */
[----:B------:R-:W-:Y:S02]  /*a27e0*/  IMAD.MOV.U32 R23, RZ, RZ, R2 ;  /* 0x000000ffff177224 */ /* 0x000fe400078e0002 */
[----:B------:R-:W-:Y:S01]  /*a27f0*/  IMAD.MOV.U32 R18, RZ, RZ, R3 ;  /* 0x000000ffff127224 */ /* 0x000fe200078e0003 */
[----:B------:R-:W3:Y:S01]  /*a2800*/  LDL.LU R2, [R1+0x133d4] ;  /* 0x0133d40001027983 */ /* 0x000ee20000300800 */
[----:B----4-:R-:W-:Y:S03]  /*a2810*/  HMMA.16816.F32 R24, R12, R4, R24 ;  /* 0x000000040c18723c */ /* 0x010fe60000001818 */
[----:B--2---:R-:W-:Y:S04]  /*a2820*/  STL.64 [R1+0x133a8], R20 ;  /* 0x0133a81401007387 */ /* 0x004fe80000100a00 */
[----:B------:R-:W3:Y:S04]  /*a2830*/  LDL.LU R3, [R1+0x133d0] ;  /* 0x0133d00001037983 */ /* 0x000ee80000300800 */
[----:B------:R-:W2:-:S12]  /*a2840*/  LDL R19, [R1+0x8c] ;  /* 0x00008c0001137983 */ /* 0x000e980000100800 */
[----:B------:R-:W-:Y:S04]  /*a2850*/  STL.64 [R1+0x1060], R24 ;  /* 0x0010601801007387 */ /* 0x000fe80000100a00 */
[----:B------:R0:W-:Y:S04]  /*a2860*/  STL.64 [R1+0x1068], R26 ;  /* 0x0010681a01007387 */ /* 0x0001e80000100a00 */
[----:B0-----:R-:W4:Y:S04]  /*a2870*/  LDL.LU.64 R26, [R1+0x133c8] ;  /* 0x0133c800011a7983 */ /* 0x001f280000300a00 */
[----:B------:R-:W2:Y:S04]  /*a2880*/  LDL.LU.64 R24, [R1+0x133c0] ;  /* 0x0133c00001187983 */ /* 0x000ea80000300a00 */
[----:B------:R-:W-:Y:S04]  /*a2890*/  STL.64 [R1+0x13280], R6 ;  /* 0x0132800601007387 */ /* 0x000fe80000100a00 */
[----:B------:R0:W-:Y:S04]  /*a28a0*/  STL.64 [R1+0x13278], R4 ;  /* 0x0132780401007387 */ /* 0x0001e80000100a00 */
[----:B0-----:R-:W3:Y:S04]  /*a28b0*/  LDL.LU.64 R4, [R1+0x1200] ;  /* 0x0012000001047983 */ /* 0x001ee80000300a00 */
[----:B------:R-:W3:Y:S02]  /*a28c0*/  LDL.LU.64 R6, [R1+0x1208] ;  /* 0x0012080001067983 */ /* 0x000ee40000300a00 */
[----:B---3--:R-:W-:Y:S07]  /*a28d0*/  HMMA.16816.F32 R4, R12, R2, R4 ;  /* 0x000000020c04723c */ /* 0x008fee0000001804 */
[----:B------:R-:W-:-:S02]  /*a28e0*/  IMAD R12, R11, 0x100, R10 ;  /* 0x000001000b0c7824 */ /* 0x000fc400078e020a */
[----:B----4-:R-:W-:-:S14]  /*a28f0*/  IMAD R13, R27, 0x100, R26 ;  /* 0x000001001b0d7824 */ /* 0x010fdc00078e021a */
[----:B------:R0:W-:Y:S04]  /*a2900*/  STL.64 [R1+0x1050], R4 ;  /* 0x0010500401007387 */ /* 0x0001e80000100a00 */
[----:B------:R1:W-:Y:S04]  /*a2910*/  STL.64 [R1+0x1058], R6 ;  /* 0x0010580601007387 */ /* 0x0003e80000100a00 */
[----:B------:R-:W3:Y:S04]  /*a2920*/  LDL R26, [R1+0x80] ;  /* 0x00008000011a7983 */ /* 0x000ee80000100800 */
[----:B------:R-:W3:Y:S04]  /*a2930*/  LDL R27, [R1+0x84] ;  /* 0x00008400011b7983 */ /* 0x000ee80000100800 */
[----:B------:R-:W4:Y:S04]  /*a2940*/  LDL R10, [R1+0x68] ;  /* 0x00006800010a7983 */ /* 0x000f280000100800 */
[----:B------:R-:W4:Y:S04]  /*a2950*/  LDL R11, [R1+0x6c] ;  /* 0x00006c00010b7983 */ /* 0x000f280000100800 */
[----:B------:R-:W3:Y:S04]  /*a2960*/  LDL R8, [R1+0x70] ;  /* 0x0000700001087983 */ /* 0x000ee80000100800 */
[----:B------:R-:W3:Y:S04]  /*a2970*/  LDL R9, [R1+0x74] ;  /* 0x0000740001097983 */ /* 0x000ee80000100800 */
[----:B0-----:R-:W4:Y:S04]  /*a2980*/  LDL.LU.64 R4, [R1+0x21c0] ;  /* 0x0021c00001047983 */ /* 0x001f280000300a00 */
[----:B-1----:R-:W3:Y:S01]  /*a2990*/  LDL.LU.64 R6, [R1+0x21c8] ;  /* 0x0021c80001067983 */ /* 0x002ee20000300a00 */
[----:B------:R-:W-:-:S02]  /*a29a0*/  IMAD R14, R17, 0x100, R16 ;  /* 0x00000100110e7824 */ /* 0x000fc400078e0210 */
[----:B--2---:R-:W-:Y:S01]  /*a29b0*/  IMAD R15, R25, 0x100, R24 ;  /* 0x00000100190f7824 */ /* 0x004fe200078e0218 */
[----:B------:R-:W-:Y:S02]  /*a29c0*/  F2FP.F16.E5M2.UNPACK_B R12, R12 ;  /* 0x0000000cff0c723e */ /* 0x000fe400020004ff */
[----:B------:R-:W-:Y:S01]  /*a29d0*/  F2FP.F16.E5M2.UNPACK_B R13, R13 ;  /* 0x0000000dff0d723e */ /* 0x000fe200020004ff */
[----:B---3--:R-:W-:Y:S04]  /*a29e0*/  STL.64 [R1+0x133b8], R6 ;  /* 0x0133b80601007387 */ /* 0x008fe80000100a00 */
[----:B----4-:R0:W-:Y:S04]  /*a29f0*/  STL.64 [R1+0x133b0], R4 ;  /* 0x0133b00401007387 */ /* 0x0101e80000100a00 */
[----:B0-----:R-:W2:Y:S04]  /*a2a00*/  LDL.LU.64 R4, [R1+0x21e0] ;  /* 0x0021e00001047983 */ /* 0x001ea80000300a00 */
[----:B------:R-:W2:Y:S01]  /*a2a10*/  LDL.LU.64 R6, [R1+0x21e8] ;  /* 0x0021e80001067983 */ /* 0x000ea20000300a00 */
[----:B------:R-:W-:-:S02]  /*a2a20*/  F2FP.F16.E5M2.UNPACK_B R14, R14 ;  /* 0x0000000eff0e723e */ /* 0x000fc400020004ff */
[----:B------:R-:W-:Y:S01]  /*a2a30*/  F2FP.F16.E5M2.UNPACK_B R15, R15 ;  /* 0x0000000fff0f723e */ /* 0x000fe200020004ff */
[----:B------:R-:W-:Y:S04]  /*a2a40*/  STL.64 [R1+0x133a0], R10 ;  /* 0x0133a00a01007387 */ /* 0x000fe80000100a00 */
[----:B------:R0:W-:Y:S04]  /*a2a50*/  STL.64 [R1+0x13398], R8 ;  /* 0x0133980801007387 */ /* 0x0001e80000100a00 */
[----:B0-----:R-:W3:Y:S04]  /*a2a60*/  LDL.LU.64 R8, [R1+0x21d0] ;  /* 0x0021d00001087983 */ /* 0x001ee80000300a00 */
[----:B------:R-:W3:Y:S04]  /*a2a70*/  LDL.LU.64 R10, [R1+0x21d8] ;  /* 0x0021d800010a7983 */ /* 0x000ee80000300a00 */
[----:B------:R-:W4:Y:S04]  /*a2a80*/  LDL R16, [R1+0x78] ;  /* 0x0000780001107983 */ /* 0x000f280000100800 */
[----:B------:R-:W4:Y:S04]  /*a2a90*/  LDL R17, [R1+0x7c] ;  /* 0x00007c0001117983 */ /* 0x000f280000100800 */
[----:B------:R-:W4:Y:S01]  /*a2aa0*/  LDL.64 R24, [R1+0x30] ;  /* 0x0000300001187983 */ /* 0x000f220000100a00 */
[----:B--2---:R-:W-:Y:S03]  /*a2ab0*/  HMMA.16816.F32 R20, R12, R22, R4 ;  /* 0x000000160c14723c */ /* 0x004fe60000001804 */
[----:B------:R-:W2:Y:S04]  /*a2ac0*/  LDL.LU.64 R6, [R1+0x133b8] ;  /* 0x0133b80001067983 */ /* 0x000ea80000300a00 */
[----:B------:R-:W2:-:S15]  /*a2ad0*/  LDL.LU.64 R4, [R1+0x133b0] ;  /* 0x0133b00001047983 */ /* 0x000e9e0000300a00 */
[----:B------:R-:W-:-:S01]  /*a2ae0*/  NOP ;  /* 0x0000000000007918 */ /* 0x000fc20000000000 */
[----:B------:R0:W-:Y:S04]  /*a2af0*/  STL.64 [R1+0x1070], R20 ;  /* 0x0010701401007387 */ /* 0x0001e80000100a00 */
[----:B------:R1:W-:Y:S04]  /*a2b00*/  STL.64 [R1+0x1078], R22 ;  /* 0x0010781601007387 */ /* 0x0003e80000100a00 */
[----:B0-----:R-:W3:Y:S04]  /*a2b10*/  LDL.LU.64 R20, [R1+0x133a8] ;  /* 0x0133a80001147983 */ /* 0x001ee80000300a00 */
[----:B-1----:R-:W4:Y:S04]  /*a2b20*/  LDL R22, [R1+0x38] ;  /* 0x0000380001167983 */ /* 0x002f280000100800 */
[----:B------:R-:W4:Y:S01]  /*a2b30*/  LDL R23, [R1+0x3c] ;  /* 0x00003c0001177983 */ /* 0x000f220000100800 */
[C---:B--2---:R-:W-:Y:S06]  /*a2b40*/  HMMA.16816.F32 R4, R12.reuse, R18, R4 ;  /* 0x000000120c04723c */ /* 0x044fec0000001804 */
[----:B---3--:R-:W-:Y:S01]  /*a2b50*/  HMMA.16816.F32 R8, R12, R20, R8 ;  /* 0x000000140c08723c */ /* 0x008fe20000001808 */
[----:B----4-:R-:W-:Y:S04]  /*a2b60*/  STL.64 [R1+0x13340], R22 ;  /* 0x0133401601007387 */ /* 0x010fe80000100a00 */
[----:B------:R-:W2:-:S15]  /*a2b70*/  LDL R20, [R1+0x40] ;  /* 0x0000400001147983 */ /* 0x000e9e0000100800 */
[----:B------:R-:W-:-:S03]  /*a2b80*/  NOP ;  /* 0x0000000000007918 */ /* 0x000fc60000000000 */
[----:B------:R0:W-:Y:S04]  /*a2b90*/  STL.64 [R1+0x1080], R8 ;  /* 0x0010800801007387 */ /* 0x0001e80000100a00 */
[----:B------:R1:W-:Y:S04]  /*a2ba0*/  STL.64 [R1+0x1088], R10 ;  /* 0x0010880a01007387 */ /* 0x0003e80000100a00 */
[----:B------:R-:W2:Y:S04]  /*a2bb0*/  LDL R21, [R1+0x44] ;  /* 0x0000440001157983 */ /* 0x000ea80000100800 */
[----:B0-----:R-:W3:Y:S04]  /*a2bc0*/  LDL.LU.64 R8, [R1+0x21a0] ;  /* 0x0021a00001087983 */ /* 0x001ee80000300a00 */
[----:B-1----:R-:W3:Y:S04]  /*a2bd0*/  LDL.LU.64 R10, [R1+0x21a8] ;  /* 0x0021a800010a7983 */ /* 0x002ee80000300a00 */
[----:B------:R0:W-:Y:S04]  /*a2be0*/  STL.64 [R1+0x10a0], R4 ;  /* 0x0010a00401007387 */ /* 0x0001e80000100a00 */
[----:B------:R1:W-:Y:S04]  /*a2bf0*/  STL.64 [R1+0x10a8], R6 ;  /* 0x0010a80601007387 */ /* 0x0003e80000100a00 */
[----:B0-----:R-:W4:Y:S04]  /*a2c00*/  LDL.LU.64 R4, [R1+0x2180] ;  /* 0x0021800001047983 */ /* 0x001f280000300a00 */
[----:B-1----:R-:W4:Y:S04]  /*a2c10*/  LDL.LU.64 R6, [R1+0x2188] ;  /* 0x0021880001067983 */ /* 0x002f280000300a00 */
[----:B------:R-:W2:Y:S04]  /*a2c20*/  LDL.64 R22, [R1+0x48] ;  /* 0x0000480001167983 */ /* 0x000ea80000100a00 */
[----:B--2---:R-:W-:Y:S04]  /*a2c30*/  STL.64 [R1+0x13370], R22 ;  /* 0x0133701601007387 */ /* 0x004fe80000100a00 */
[----:B------:R0:W-:Y:S04]  /*a2c40*/  STL.64 [R1+0x13368], R20 ;  /* 0x0133681401007387 */ /* 0x0001e80000100a00 */
[----:B0-----:R-:W2:Y:S04]  /*a2c50*/  LDL.LU.64 R20, [R1+0x21b0] ;  /* 0x0021b00001147983 */ /* 0x001ea80000300a00 */
[----:B------:R-:W2:Y:S02]  /*a2c60*/  LDL.LU.64 R22, [R1+0x21b8] ;  /* 0x0021b80001167983 */ /* 0x000ea40000300a00 */
[----:B--2---:R-:W-:-:S15]  /*a2c70*/  HMMA.16816.F32 R20, R12, R26, R20 ;  /* 0x0000001a0c14723c */ /* 0x004fde0000001814 */
[----:B------:R-:W-:-:S08]  /*a2c80*/  NOP ;  /* 0x0000000000007918 */ /* 0x000fd00000000000 */
[----:B------:R0:W-:Y:S04]  /*a2c90*/  STL.64 [R1+0x10b0], R20 ;  /* 0x0010b01401007387 */ /* 0x0001e80000100a00 */
[----:B------:R-:W-:Y:S04]  /*a2ca0*/  STL.64 [R1+0x10b8], R22 ;  /* 0x0010b81601007387 */ /* 0x000fe80000100a00 */
[----:B------:R-:W2:Y:S04]  /*a2cb0*/  LDL.64 R26, [R1+0x58] ;  /* 0x00005800011a7983 */ /* 0x000ea80000100a00 */
[----:B0-----:R-:W4:Y:S04]  /*a2cc0*/  LDL R20, [R1+0x60] ;  /* 0x0000600001147983 */ /* 0x001f280000100800 */
[----:B------:R-:W4:Y:S04]  /*a2cd0*/  LDL R21, [R1+0x64] ;  /* 0x0000640001157983 */ /* 0x000f280000100800 */
[----:B--2---:R-:W-:Y:S04]  /*a2ce0*/  STL.64 [R1+0x13390], R26 ;  /* 0x0133901a01007387 */ /* 0x004fe80000100a00 */
[----:B------:R0:W-:Y:S04]  /*a2cf0*/  STL.64 [R1+0x13388], R24 ;  /* 0x0133881801007387 */ /* 0x0001e80000100a00 */
[----:B0-----:R-:W2:Y:S04]  /*a2d00*/  LDL.LU.64 R24, [R1+0x2190] ;  /* 0x0021900001187983 */ /* 0x001ea80000300a00 */
[----:B------:R-:W2:Y:S04]  /*a2d10*/  LDL.LU.64 R26, [R1+0x2198] ;  /* 0x00219800011a7983 */ /* 0x000ea80000300a00 */
[----:B------:R-:W3:Y:S04]  /*a2d20*/  LDL R18, [R1] ;  /* 0x0000000001127983 */ /* 0x000ee80000100800 */
[----:B------:R-:W3:Y:S04]  /*a2d30*/  LDL R19, [R1+0x4] ;  /* 0x0000040001137983 */ /* 0x000ee80000100800 */
[----:B------:R-:W4:Y:S04]  /*a2d40*/  LDL R22, [R1+0x50] ;  /* 0x0000500001167983 */ /* 0x000f280000100800 */
[----:B------:R-:W4:Y:S04]  /*a2d50*/  LDL R23, [R1+0x54] ;  /* 0x0000540001177983 */ /* 0x000f280000100800 */
[----:B---3--:R0:W-:Y:S02]  /*a2d60*/  STL.64 [R1+0x132e8], R18 ;  /* 0x0132e81201007387 */ /* 0x0081e40000100a00 */
[----:B0-----:R-:W-:Y:S02]  /*a2d70*/  HMMA.16816.F32 R16, R12, R16, R8 ;  /* 0x000000100c10723c */ /* 0x001fe40000001808 */
[----:B------:R-:W4:Y:S04]  /*a2d80*/  LDL.LU.64 R10, [R1+0x133a0] ;  /* 0x0133a000010a7983 */ /* 0x000f280000300a00 */
[----:B------:R-:W2:-:S15]  /*a2d90*/  LDL.LU.64 R8, [R1+0x13398] ;  /* 0x0133980001087983 */ /* 0x000e9e0000300a00 */
[----:B------:R-:W-:-:S02]  /*a2da0*/  NOP ;  /* 0x0000000000007918 */ /* 0x000fc40000000000 */
[----:B------:R0:W-:Y:S04]  /*a2db0*/  STL.64 [R1+0x10c0], R16 ;  /* 0x0010c01001007387 */ /* 0x0001e80000100a00 */
[----:B------:R-:W-:Y:S04]  /*a2dc0*/  STL.64 [R1+0x10c8], R18 ;  /* 0x0010c81201007387 */ /* 0x000fe80000100a00 */
[----:B0-----:R-:W3:Y:S01]  /*a2dd0*/  LDL R16, [R1+0x8] ;  /* 0x0000080001107983 */ /* 0x001ee20000100800 */
        /* <DEDUP_REMOVED lines=8> */
[----:B------:R-:W-:Y:S04]  /*a2e60*/  STL.64 [R1+0x10f8], R6 ;  /* 0x0010f80601007387 */ /* 0x000fe80000100a00 */
        /* <DEDUP_REMOVED lines=17> */
[----:B------:R-:W4:Y:S01]  /*a2f80*/  LDL.64 R18, [R1+0x10] ;  /* 0x0000100001127983 */ /* 0x000f220000100a00 */
[----:B------:R-:W-:-:S03]  /*a2f90*/  IMAD.MOV.U32 R17, RZ, RZ, R0 ;  /* 0x000000ffff117224 */ /* 0x000fc600078e0000 */
[----:B----4-:R-:W-:Y:S04]  /*a2fa0*/  STL.64 [R1+0x13318], R18 ;  /* 0x0133181201007387 */ /* 0x010fe80000100a00 */
[----:B------:R0:W-:Y:S04]  /*a2fb0*/  STL.64 [R1+0x13310], R16 ;  /* 0x0133101001007387 */ /* 0x0001e80000100a00 */
[----:B0-----:R-:W4:Y:S04]  /*a2fc0*/  LDL.LU.64 R16, [R1+0x2160] ;  /* 0x0021600001107983 */ /* 0x001f280000300a00 */
[----:B------:R-:W4:Y:S04]  /*a2fd0*/  LDL.LU.64 R18, [R1+0x2168] ;  /* 0x0021680001127983 */ /* 0x000f280000300a00 */
[----:B------:R-:W-:Y:S04]  /*a2fe0*/  STL.64 [R1+0x1100], R24 ;  /* 0x0011001801007387 */ /* 0x000fe80000100a00 */
[----:B------:R0:W-:Y:S04]  /*a2ff0*/  STL.64 [R1+0x1108], R26 ;  /* 0x0011081a01007387 */ /* 0x0001e80000100a00 */
[----:B0-----:R-:W4:Y:S01]  /*a3000*/  LDL.LU.64 R26, [R1+0x13390] ;  /* 0x01339000011a7983 */ /* 0x001f220000300a00 */
[C---:B--2---:R-:W-:Y:S03]  /*a3010*/  HMMA.16816.F32 R20, R12.reuse, R22, R8 ;  /* 0x000000160c14723c */ /* 0x044fe60000001808 */
[----:B------:R-:W3:Y:S03]  /*a3020*/  LDL.LU.64 R24, [R1+0x13388] ;  /* 0x0133880001187983 */ /* 0x000ee60000300a00 */
[----:B----4-:R-:W-:Y:S06]  /*a3030*/  HMMA.16816.F32 R16, R12, R26, R16 ;  /* 0x0000001a0c10723c */ /* 0x010fec0000001810 */
[----:B------:R-:W-:Y:S01]  /*a3040*/  IMAD.MOV.U32 R0, RZ, RZ, R27 ;  /* 0x000000ffff007224 */ /* 0x000fe200078e001b */
[----:B------:R-:W2:-:S15]  /*a3050*/  LDL R26, [R1+0x28] ;  /* 0x00002800011a7983 */ /* 0x000e9e0000100800 */
[----:B------:R-:W-:-:S01]  /*a3060*/  NOP ;  /* 0x0000000000007918 */ /* 0x000fc20000000000 */
[----:B------:R0:W-:Y:S04]  /*a3070*/  STL.64 [R1+0x1110], R16 ;  /* 0x0011101001007387 */ /* 0x0001e80000100a00 */
[----:B------:R1:W-:Y:S04]  /*a3080*/  STL.64 [R1+0x1118], R18 ;  /* 0x0011181201007387 */ /* 0x0003e80000100a00 */
[----:B------:R-:W2:Y:S04]  /*a3090*/  LDL R27, [R1+0x2c] ;  /* 0x00002c00011b7983 */ /* 0x000ea80000100800 */
[----:B0-----:R-:W4:Y:S04]  /*a30a0*/  LDL.64 R16, [R1+0x20] ;  /* 0x0000200001107983 */ /* 0x001f280000100a00 */
[----:B-1----:R-:W4:Y:S04]  /*a30b0*/  LDL R18, [R1+0x18] ;  /* 0x0000180001127983 */ /* 0x002f280000100800 */
[----:B------:R-:W4:Y:S04]  /*a30c0*/  LDL R19, [R1+0x1c] ;  /* 0x00001c0001137983 */ /* 0x000f280000100800 */
[----:B------:R-:W-:Y:S04]  /*a30d0*/  STL [R1+0x13208], R0 ;  /* 0x0132080001007387 */ /* 0x000fe80000100800 */
[----:B------:R-:W3:Y:S04]  /*a30e0*/  LDL.LU.64 R10, [R1+0x13380] ;  /* 0x01338000010a7983 */ /* 0x000ee80000300a00 */
[----:B------:R-:W3:Y:S04]  /*a30f0*/  LDL.LU.64 R8, [R1+0x13378] ;  /* 0x0133780001087983 */ /* 0x000ee80000300a00 */
[----:B------:R-:W-:Y:S04]  /*a3100*/  STL.64 [R1+0x1130], R20 ;  /* 0x0011301401007387 */ /* 0x000fe80000100a00 */
[----:B------:R0:W-:Y:S04]  /*a3110*/  STL.64 [R1+0x1138], R22 ;  /* 0x0011381601007387 */ /* 0x0001e80000100a00 */
[----:B0-----:R-:W3:Y:S04]  /*a3120*/  LDL.LU.64 R22, [R1+0x13370] ;  /* 0x0133700001167983 */ /* 0x001ee80000300a00 */
[----:B------:R-:W2:Y:S01]  /*a3130*/  LDL.LU.64 R20, [R1+0x13368] ;  /* 0x0133680001147983 */ /* 0x000ea20000300a00 */
[----:B---3--:R-:W-:-:S15]  /*a3140*/  HMMA.16816.F32 R8, R12, R22, R8 ;  /* 0x000000160c08723c */ /* 0x008fde0000001808 */
        /* <DEDUP_REMOVED lines=14> */
[C---:B--2---:R-:W-:Y:S06]  /*a3230*/  HMMA.16816.F32 R20, R12.reuse, R22, R8 ;  /* 0x000000160c14723c */ /* 0x044fec0000001808 */
[----:B------:R-:W-:-:S15]  /*a3240*/  HMMA.16816.F32 R8, R12, R24, R4 ;  /* 0x000000180c08723c */ /* 0x000fde0000001804 */
[----:B------:R-:W-:-:S02]  /*a3250*/  NOP ;  /* 0x0000000000007918 */ /* 0x000fc40000000000 */
[----:B------:R0:W-:Y:S04]  /*a3260*/  STL.64 [R1+0x1170], R20 ;  /* 0x0011701401007387 */ /* 0x0001e80000100a00 */
[----:B------:R1:W-:Y:S04]  /*a3270*/  STL.64 [R1+0x1178], R22 ;  /* 0x0011781601007387 */ /* 0x0003e80000100a00 */
[----:B------:R-:W2:Y:S04]  /*a3280*/  LDL.LU.64 R4, [R1+0x1190] ;  /* 0x0011900001047983 */ /* 0x000ea80000300a00 */
[----:B------:R-:W-:Y:S04]  /*a3290*/  STL.64 [R1+0x1180], R8 ;  /* 0x0011800801007387 */ /* 0x000fe80000100a00 */
[----:B------:R-:W-:Y:S04]  /*a32a0*/  STL.64 [R1+0x1188], R10 ;  /* 0x0011880a01007387 */ /* 0x000fe80000100a00 */
[----:B------:R-:W2:Y:S04]  /*a32b0*/  LDL.LU.64 R6, [R1+0x1198] ;  /* 0x0011980001067983 */ /* 0x000ea80000300a00 */
        /* <DEDUP_REMOVED lines=18> */
[----:B------:R-:W2:Y:S01]  /*a33e0*/  LDL.LU.64 R22, [R1+0x11a8] ;  /* 0x0011a80001167983 */ /* 0x000ea20000300a00 */
[----:B------:R-:W-:-:S05]  /*a33f0*/  IMAD.MOV.U32 R0, RZ, RZ, R25 ;  /* 0x000000ffff007224 */ /* 0x000fca00078e0019 */
[----:B------:R-:W-:Y:S04]  /*a3400*/  STL [R1+0x13210], R0 ;  /* 0x0132100001007387 */ /* 0x000fe80000100800 */
[----:B------:R-:W3:Y:S04]  /*a3410*/  LDL.LU.64 R24, [R1+0x12b0] ;  /* 0x0012b00001187983 */ /* 0x000ee80000300a00 */
[----:B------:R-:W3:Y:S04]  /*a3420*/  LDL.LU.64 R26, [R1+0x12b8] ;  /* 0x0012b800011a7983 */ /* 0x000ee80000300a00 */
[----:B------:R0:W-:Y:S04]  /*a3430*/  STL.64 [R1+0x1190], R4 ;  /* 0x0011900401007387 */ /* 0x0001e80000100a00 */
[----:B------:R1:W-:Y:S04]  /*a3440*/  STL.64 [R1+0x1198], R6 ;  /* 0x0011980601007387 */ /* 0x0003e80000100a00 */
[----:B------:R-:W4:Y:S04]  /*a3450*/  LDL.LU.64 R8, [R1+0x1210] ;  /* 0x0012100001087983 */ /* 0x000f280000300a00 */
[----:B------:R-:W4:Y:S04]  /*a3460*/  LDL.LU.64 R10, [R1+0x1218] ;  /* 0x00121800010a7983 */ /* 0x000f280000300a00 */
[----:B0-----:R-:W4:Y:S04]  /*a3470*/  LDL.LU.64 R4, [R1+0x1220] ;  /* 0x0012200001047983 */ /* 0x001f280000300a00 */
[----:B-1----:R-:W4:Y:S01]  /*a3480*/  LDL.LU.64 R6, [R1+0x1228] ;  /* 0x0012280001067983 */ /* 0x002f220000300a00 */
[----:B--2---:R-:W-:-:S15]  /*a3490*/  HMMA.16816.F32 R20, R12, R16, R20 ;  /* 0x000000100c14723c */ /* 0x004fde0000001814 */
        /* <DEDUP_REMOVED lines=13> */
[----:B0-----:R-:W2:Y:S04]  /*a3570*/  LDL.LU.64 R18, [R1+0x13318] ;  /* 0x0133180001127983 */ /* 0x001ea80000300a00 */
[----:B------:R-:W3:Y:S01]  /*a3580*/  LDL.LU.64 R16, [R1+0x13310] ;  /* 0x0133100001107983 */ /* 0x000ee20000300a00 */
[----:B--2---:R-:W-:-:S15]  /*a3590*/  HMMA.16816.F32 R20, R12, R18, R20 ;  /* 0x000000120c14723c */ /* 0x004fde0000001814 */
[----:B------:R-:W-:-:S08]  /*a35a0*/  NOP ;  /* 0x0000000000007918 */ /* 0x000fd00000000000 */
[----:B------:R-:W-:Y:S04]  /*a35b0*/  STL.64 [R1+0x11d0], R20 ;  /* 0x0011d01401007387 */ /* 0x000fe80000100a00 */
[----:B------:R0:W-:Y:S04]  /*a35c0*/  STL.64 [R1+0x11d8], R22 ;  /* 0x0011d81601007387 */ /* 0x0001e80000100a00 */
[----:B0-----:R-:W3:Y:S04]  /*a35d0*/  LDL.LU.64 R22, [R1+0x13308] ;  /* 0x0133080001167983 */ /* 0x001ee80000300a00 */
[----:B------:R-:W3:Y:S01]  /*a35e0*/  LDL.LU.64 R20, [R1+0x13300] ;  /* 0x0133000001147983 */ /* 0x000ee20000300a00 */
[----:B------:R-:W-:-:S02]  /*a35f0*/  IMAD.MOV.U32 R0, RZ, RZ, R19 ;  /* 0x000000ffff007224 */ /* 0x000fc400078e0013 */
[----:B---3--:R-:W-:Y:S01]  /*a3600*/  HMMA.16816.F32 R16, R12, R16, R20 ;  /* 0x000000100c10723c */ /* 0x008fe20000001814 */
[----:B------:R-:W2:Y:S04]  /*a3610*/  LDL.LU.64 R22, [R1+0x132f8] ;  /* 0x0132f80001167983 */ /* 0x000ea80000300a00 */
[----:B------:R-:W2:-:S15]  /*a3620*/  LDL.LU.64 R20, [R1+0x132f0] ;  /* 0x0132f00001147983 */ /* 0x000e9e0000300a00 */
[----:B------:R-:W-:-:S03]  /*a3630*/  NOP ;  /* 0x0000000000007918 */ /* 0x000fc60000000000 */
[----:B------:R-:W-:Y:S04]  /*a3640*/  STL.64 [R1+0x11e0], R16 ;  /* 0x0011e01001007387 */ /* 0x000fe80000100a00 */
[----:B------:R0:W-:Y:S04]  /*a3650*/  STL.64 [R1+0x11e8], R18 ;  /* 0x0011e81201007387 */ /* 0x0001e80000100a00 */
[----:B0-----:R-:W2:Y:S02]  /*a3660*/  LDL.LU.64 R18, [R1+0x132e8] ;  /* 0x0132e80001127983 */ /* 0x001ea40000300a00 */
[----:B--2---:R-:W-:Y:S02]  /*a3670*/  HMMA.16816.F32 R16, R12, R18, R20 ;  /* 0x000000120c10723c */ /* 0x004fe40000001814 */
[----:B------:R-:W2:Y:S04]  /*a3680*/  LDL.LU.64 R22, [R1+0x132e0] ;  /* 0x0132e00001167983 */ /* 0x000ea80000300a00 */
[----:B------:R-:W3:-:S15]  /*a3690*/  LDL.LU.64 R20, [R1+0x132d8] ;  /* 0x0132d80001147983 */ /* 0x000ede0000300a00 */
[----:B------:R-:W-:-:S02]  /*a36a0*/  NOP ;  /* 0x0000000000007918 */ /* 0x000fc40000000000 */
[----:B------:R0:W-:Y:S04]  /*a36b0*/  STL.64 [R1+0x11f0], R16 ;  /* 0x0011f01001007387 */ /* 0x0001e80000100a00 */
[----:B------:R1:W-:Y:S04]  /*a36c0*/  STL.64 [R1+0x11f8], R18 ;  /* 0x0011f81201007387 */ /* 0x0003e80000100a00 */
[----:B0-----:R-:W4:Y:S04]  /*a36d0*/  LDL.LU.64 R16, [R1+0x1240] ;  /* 0x0012400001107983 */ /* 0x001f280000300a00 */
[----:B-1----:R-:W2:Y:S01]  /*a36e0*/  LDL.LU.64 R18, [R1+0x1248] ;  /* 0x0012480001127983 */ /* 0x002ea20000300a00 */
[C---:B------:R-:W-:Y:S03]  /*a36f0*/  HMMA.16816.F32 R24, R12.reuse, R28, R24 ;  /* 0x0000001c0c18723c */ /* 0x040fe60000001818 */
[----:B--2---:R-:W-:Y:S04]  /*a3700*/  STL.64 [R1+0x132c0], R18 ;  /* 0x0132c01201007387 */ /* 0x004fe80000100a00 */
[----:B----4-:R0:W-:Y:S04]  /*a3710*/  STL.64 [R1+0x132b8], R16 ;  /* 0x0132b81001007387 */ /* 0x0101e80000100a00 */
[----:B0-----:R-:W2:Y:S04]  /*a3720*/  LDL.LU.64 R16, [R1+0x1230] ;  /* 0x0012300001107983 */ /* 0x001ea80000300a00 */
[----:B------:R-:W2:Y:S08]  /*a3730*/  LDL.LU.64 R18, [R1+0x1238] ;  /* 0x0012380001127983 */ /* 0x000eb00000300a00 */
        /* <DEDUP_REMOVED lines=20> */
[----:B------:R-:W-:Y:S04]  /*a3880*/  STL.64 [R1+0x130e8], R26 ;  /* 0x0130e81a01007387 */ /* 0x000fe80000100a00 */
[----:B------:R0:W-:Y:S04]  /*a3890*/  STL.64 [R1+0x130e0], R24 ;  /* 0x0130e01801007387 */ /* 0x0001e80000100a00 */
[----:B0-----:R-:W3:Y:S04]  /*a38a0*/  LDL.LU.64 R24, [R1+0x1290] ;  /* 0x0012900001187983 */ /* 0x001ee80000300a00 */
[----:B------:R-:W3:Y:S04]  /*a38b0*/  LDL.LU.64 R26, [R1+0x1298] ;  /* 0x00129800011a7983 */ /* 0x000ee80000300a00 */
        /* <DEDUP_REMOVED lines=9> */
[----:B------:R-:W2:Y:S04]  /*a3950*/  LDL.LU.64 R16, [R1+0x132a8] ;  /* 0x0132a80001107983 */ /* 0x000ea80000300a00 */
[----:B------:R-:W-:Y:S04]  /*a3960*/  STL.64 [R1+0x130f8], R22 ;  /* 0x0130f81601007387 */ /* 0x000fe80000100a00 */
[----:B------:R0:W-:Y:S04]  /*a3970*/  STL.64 [R1+0x130f0], R20 ;  /* 0x0130f01401007387 */ /* 0x0001e80000100a00 */
[----:B0-----:R-:W4:Y:S04]  /*a3980*/  LDL.LU.64 R20, [R1+0x1250] ;  /* 0x0012500001147983 */ /* 0x001f280000300a00 */
[----:B------:R-:W4:Y:S01]  /*a3990*/  LDL.LU.64 R22, [R1+0x1258] ;  /* 0x0012580001167983 */ /* 0x000f220000300a00 */
[C---:B--2---:R-:W-:Y:S06]  /*a39a0*/  HMMA.16816.F32 R8, R12.reuse, R16, R8 ;  /* 0x000000100c08723c */ /* 0x044fec0000001808 */
[----:B----4-:R-:W-:-:S15]  /*a39b0*/  HMMA.16816.F32 R20, R12, R18, R20 ;  /* 0x000000120c14723c */ /* 0x010fde0000001814 */
[----:B------:R-:W-:-:S08]  /*a39c0*/  NOP ;  /* 0x0000000000007918 */ /* 0x000fd00000000000 */
[----:B------:R0:W-:Y:S04]  /*a39d0*/  STL.64 [R1+0x1250], R20 ;  /* 0x0012501401007387 */ /* 0x0001e80000100a00 */
[----:B------:R1:W-:Y:S04]  /*a39e0*/  STL.64 [R1+0x1258], R22 ;  /* 0x0012581601007387 */ /* 0x0003e80000100a00 */
[----:B0-----:R-:W2:Y:S04]  /*a39f0*/  LDL.LU.64 R20, [R1+0x12a0] ;  /* 0x0012a00001147983 */ /* 0x001ea80000300a00 */
[----:B-1----:R-:W2:Y:S04]  /*a3a00*/  LDL.LU.64 R22, [R1+0x12a8] ;  /* 0x0012a80001167983 */ /* 0x002ea80000300a00 */
[----:B------:R-:W-:Y:S04]  /*a3a10*/  STL.64 [R1+0x1260], R8 ;  /* 0x0012600801007387 */ /* 0x000fe80000100a00 */
[----:B------:R0:W-:Y:S04]  /*a3a20*/  STL.64 [R1+0x1268], R10 ;  /* 0x0012680a01007387 */ /* 0x0001e80000100a00 */
[----:B0-----:R-:W4:Y:S04]  /*a3a30*/  LDL.LU.64 R10, [R1+0x132a0] ;  /* 0x0132a000010a7983 */ /* 0x001f280000300a00 */
[----:B------:R-:W3:Y:S04]  /*a3a40*/  LDL.LU.64 R8, [R1+0x13298] ;  /* 0x0132980001087983 */ /* 0x000ee80000300a00 */
[----:B------:R0:W-:Y:S04]  /*a3a50*/  STL.64 [R1+0x130c8], R18 ;  /* 0x0130c81201007387 */ /* 0x0001e80000100a00 */
[----:B0-----:R-:W2:Y:S04]  /*a3a60*/  LDL.LU R18, [R1+0x19a4] ;  /* 0x0019a40001127983 */ /* 0x001ea80000300800 */
[----:B------:R-:W2:Y:S04]  /*a3a70*/  LDL.LU R19, [R1+0x19a0] ;  /* 0x0019a00001137983 */ /* 0x000ea80000300800 */
[----:B------:R-:W-:Y:S01]  /*a3a80*/  STL.64 [R1+0x130c0], R16 ;  /* 0x0130c01001007387 */ /* 0x000fe20000100a00 */
[----:B----4-:R-:W-:-:S15]  /*a3a90*/  HMMA.16816.F32 R4, R12, R10, R4 ;  /* 0x0000000a0c04723c */ /* 0x010fde0000001804 */
        /* <DEDUP_REMOVED lines=10> */
[----:B------:R-:W2:Y:S04]  /*a3b40*/  LDL.LU.64 R4, [R1+0x13278] ;  /* 0x0132780001047983 */ /* 0x000ea80000300a00 */
[----:B------:R0:W-:Y:S04]  /*a3b50*/  STL.64 [R1+0x130a8], R10 ;  /* 0x0130a80a01007387 */ /* 0x0001e80000100a00 */
[----:B------:R-:W-:Y:S04]  /*a3b60*/  STL.64 [R1+0x130a0], R8 ;  /* 0x0130a00801007387 */ /* 0x000fe80000100a00 */
[----:B0-----:R-:W4:Y:S04]  /*a3b70*/  LDL.LU R10, [R1+0x19ac] ;  /* 0x0019ac00010a7983 */ /* 0x001f280000300800 */
[----:B------:R-:W4:Y:S01]  /*a3b80*/  LDL.LU R11, [R1+0x19a8] ;  /* 0x0019a800010b7983 */ /* 0x000f220000300800 */
[C---:B---3--:R-:W-:Y:S06]  /*a3b90*/  HMMA.16816.F32 R24, R12.reuse, R6, R24 ;  /* 0x000000060c18723c */ /* 0x048fec0000001818 */
[----:B--2---:R-:W-:-:S15]  /*a3ba0*/  HMMA.16816.F32 R20, R12, R4, R20 ;  /* 0x000000040c14723c */ /* 0x004fde0000001814 */
[----:B------:R-:W-:-:S02]  /*a3bb0*/  NOP ;  /* 0x0000000000007918 */ /* 0x000fc40000000000 */
[----:B------:R0:W-:Y:S04]  /*a3bc0*/  STL.64 [R1+0x1290], R24 ;  /* 0x0012901801007387 */ /* 0x0001e80000100a00 */
[----:B------:R1:W-:Y:S04]  /*a3bd0*/  STL.64 [R1+0x1298], R26 ;  /* 0x0012981a01007387 */ /* 0x0003e80000100a00 */
[----:B0-----:R-:W2:Y:S04]  /*a3be0*/  LDL.LU R24, [R1+0x19b4] ;  /* 0x0019b40001187983 */ /* 0x001ea80000300800 */
[----:B------:R-:W2:Y:S04]  /*a3bf0*/  LDL.LU R25, [R1+0x19b0] ;  /* 0x0019b00001197983 */ /* 0x000ea80000300800 */
[----:B-1----:R-:W3:Y:S04]  /*a3c00*/  LDL.LU R26, [R1+0x19bc] ;  /* 0x0019bc00011a7983 */ /* 0x002ee80000300800 */
[----:B------:R-:W3:Y:S04]  /*a3c10*/  LDL.LU R27, [R1+0x19b8] ;  /* 0x0019b800011b7983 */ /* 0x000ee80000300800 */
[----:B------:R-:W-:Y:S04]  /*a3c20*/  STL.64 [R1+0x12b0], R20 ;  /* 0x0012b01401007387 */ /* 0x000fe80000100a00 */
[----:B------:R0:W-:Y:S04]  /*a3c30*/  STL.64 [R1+0x12b8], R22 ;  /* 0x0012b81601007387 */ /* 0x0001e80000100a00 */
[----:B0-----:R-:W4:Y:S04]  /*a3c40*/  LDL R22, [R1+0x60] ;  /* 0x0000600001167983 */ /* 0x001f280000100800 */
[----:B------:R-:W4:Y:S04]  /*a3c50*/  LDL R23, [R1+0x64] ;  /* 0x0000640001177983 */ /* 0x000f280000100800 */
[----:B------:R-:W-:Y:S04]  /*a3c60*/  STL.64 [R1+0x13088], R6 ;  /* 0x0130880601007387 */ /* 0x000fe80000100a00 */
[----:B------:R0:W-:Y:S04]  /*a3c70*/  STL.64 [R1+0x13080], R4 ;  /* 0x0130800401007387 */ /* 0x0001e80000100a00 */
[----:B0-----:R-:W2:Y:S04]  /*a3c80*/  LDL.LU.64 R4, [R1+0x1040] ;  /* 0x0010400001047983 */ /* 0x001ea80000300a00 */
[----:B------:R-:W2:Y:S04]  /*a3c90*/  LDL.LU.64 R6, [R1+0x1048] ;  /* 0x0010480001067983 */ /* 0x000ea80000300a00 */
[----:B------:R-:W3:Y:S01]  /*a3ca0*/  LDL R16, [R1+0x78] ;  /* 0x0000780001107983 */ /* 0x000ee20000100800 */
[----:B--2---:R-:W-:-:S15]  /*a3cb0*/  HMMA.16816.F32 R4, R12, R2, R4 ;  /* 0x000000020c04723c */ /* 0x004fde0000001804 */
[----:B------:R-:W-:-:S08]  /*a3cc0*/  NOP ;  /* 0x0000000000007918 */ /* 0x000fd00000000000 */
[----:B------:R-:W-:Y:S04]  /*a3cd0*/  STL.64 [R1+0x12a0], R4 ;  /* 0x0012a00401007387 */ /* 0x000fe80000100a00 */
[----:B------:R-:W-:Y:S04]  /*a3ce0*/  STL.64 [R1+0x12a8], R6 ;  /* 0x0012a80601007387 */ /* 0x000fe80000100a00 */
[----:B------:R-:W2:Y:S04]  /*a3cf0*/  LDL R17, [R1+0x7c] ;  /* 0x00007c0001117983 */ /* 0x000ea80000100800 */
[----:B------:R-:W3:Y:S04]  /*a3d00*/  LDL R20, [R1+0x68] ;  /* 0x0000680001147983 */ /* 0x000ee80000100800 */
[----:B------:R-:W3:Y:S04]  /*a3d10*/  LDL R21, [R1+0x6c] ;  /* 0x00006c0001157983 */ /* 0x000ee80000100800 */
[----:B----4-:R0:W-:Y:S04]  /*a3d20*/  STL.64 [R1+0x13220], R22 ;  /* 0x0132201601007387 */ /* 0x0101e80000100a00 */
[----:B0-----:R-:W4:Y:S04]  /*a3d30*/  LDL R22, [R1+0x80] ;  /* 0x0000800001167983 */ /* 0x001f280000100800 */
[----:B------:R-:W4:Y:S01]  /*a3d40*/  LDL R23, [R1+0x84] ;  /* 0x0000840001177983 */ /* 0x000f220000100800 */
[----:B------:R-:W-:-:S03]  /*a3d50*/  IMAD R12, R19, 0x100, R18 ;  /* 0x00000100130c7824 */ /* 0x000fc600078e0212 */
[----:B---3--:R0:W-:Y:S04]  /*a3d60*/  STL.64 [R1+0x13218], R20 ;  /* 0x0132181401007387 */ /* 0x0081e80000100a00 */
[----:B----4-:R1:W-:Y:S04]  /*a3d70*/  STL.64 [R1+0x13238], R22 ;  /* 0x0132381601007387 */ /* 0x0103e80000100a00 */
[----:B0-----:R-:W3:Y:S04]  /*a3d80*/  LDL R20, [R1+0x88] ;  /* 0x0000880001147983 */ /* 0x001ee80000100800 */
[----:B------:R-:W3:Y:S04]  /*a3d90*/  LDL R21, [R1+0x8c] ;  /* 0x00008c0001157983 */ /* 0x000ee80000100800 */
[----:B------:R-:W4:Y:S04]  /*a3da0*/  LDL R18, [R1+0x70] ;  /* 0x0000700001127983 */ /* 0x000f280000100800 */
[----:B------:R-:W4:Y:S04]  /*a3db0*/  LDL R19, [R1+0x74] ;  /* 0x0000740001137983 */ /* 0x000f280000100800 */
[----:B-1----:R-:W2:Y:S04]  /*a3dc0*/  LDL R22, [R1+0x90] ;  /* 0x0000900001167983 */ /* 0x002ea80000100800 */
[----:B------:R-:W2:Y:S01]  /*a3dd0*/  LDL R23, [R1+0x94] ;  /* 0x0000940001177983 */ /* 0x000ea20000100800 */
[----:B------:R-:W-:-:S03]  /*a3de0*/  IMAD R15, R27, 0x100, R26 ;  /* 0x000001001b0f7824 */ /* 0x000fc600078e021a */
[----:B--2---:R0:W-:Y:S04]  /*a3df0*/  STL.64 [R1+0x13258], R22 ;  /* 0x0132581601007387 */ /* 0x0041e80000100a00 */
[----:B0-----:R-:W2:Y:S04]  /*a3e00*/  LDL R22, [R1+0x98] ;  /* 0x0000980001167983 */ /* 0x001ea80000100800 */
[----:B------:R-:W2:Y:S04]  /*a3e10*/  LDL R23, [R1+0x9c] ;  /* 0x00009c0001177983 */ /* 0x000ea80000100800 */
[----:B---3--:R-:W-:Y:S04]  /*a3e20*/  STL.64 [R1+0x13250], R20 ;  /* 0x0132501401007387 */ /* 0x008fe80000100a00 */
[----:B----4-:R-:W-:Y:S04]  /*a3e30*/  STL.64 [R1+0x13230], R18 ;  /* 0x0132301201007387 */ /* 0x010fe80000100a00 */
[----:B------:R-:W-:Y:S04]  /*a3e40*/  STL.64 [R1+0x13228], R16 ;  /* 0x0132281001007387 */ /* 0x000fe80000100a00 */
[----:B------:R-:W3:Y:S04]  /*a3e50*/  LDL R26, [R1] ;  /* 0x00000000011a7983 */ /* 0x000ee80000100800 */
[----:B------:R-:W3:Y:S01]  /*a3e60*/  LDL R27, [R1+0x4] ;  /* 0x00000400011b7983 */ /* 0x000ee20000100800 */
[----:B------:R-:W-:-:S03]  /*a3e70*/  IMAD R14, R25, 0x100, R24 ;  /* 0x00000100190e7824 */ /* 0x000fc600078e0218 */
[----:B------:R-:W4:Y:S04]  /*a3e80*/  LDL.64 R24, [R1+0x8] ;  /* 0x0000080001187983 */ /* 0x000f280000100a00 */
[----:B---3--:R0:W-:Y:S04]  /*a3e90*/  STL.64 [R1+0x13118], R26 ;  /* 0x0131181a01007387 */ /* 0x0081e80000100a00 */
[----:B0-----:R-:W3:Y:S01]  /*a3ea0*/  LDL R26, [R1+0x10] ;  /* 0x00001000011a7983 */ /* 0x001ee20000100800 */
[----:B------:R-:W-:-:S03]  /*a3eb0*/  IMAD.MOV.U32 R27, RZ, RZ, R0 ;  /* 0x000000ffff1b7224 */ /* 0x000fc600078e0000 */
[----:B------:R-:W2:Y:S04]  /*a3ec0*/  LDL.LU R0, [R1+0x13270] ;  /* 0x0132700001007983 */ /* 0x000ea80000300800 */
[----:B------:R-:W4:Y:S04]  /*a3ed0*/  LDL.LU.64 R16, [R1+0x12f0] ;  /* 0x0012f00001107983 */ /* 0x000f280000300a00 */
[----:B------:R-:W3:Y:S04]  /*a3ee0*/  LDL.LU.64 R18, [R1+0x12f8] ;  /* 0x0012f80001127983 */ /* 0x000ee80000300a00 */
[----:B---3--:R-:W-:Y:S04]  /*a3ef0*/  STL.64 [R1+0x13248], R18 ;  /* 0x0132481201007387 */ /* 0x008fe80000100a00 */
[----:B----4-:R0:W-:Y:S04]  /*a3f00*/  STL.64 [R1+0x13240], R16 ;  /* 0x0132401001007387 */ /* 0x0101e80000100a00 */
[----:B0-----:R-:W3:Y:S04]  /*a3f10*/  LDL.LU.64 R16, [R1+0x12e0] ;  /* 0x0012e00001107983 */ /* 0x001ee80000300a00 */
[----:B------:R-:W4:Y:S01]  /*a3f20*/  LDL.LU.64 R18, [R1+0x12e8] ;  /* 0x0012e80001127983 */ /* 0x000f220000300a00 */
[----:B------:R-:W-:Y:S01]  /*a3f30*/  IMAD R13, R11, 0x100, R10 ;  /* 0x000001000b0d7824 */ /* 0x000fe200078e020a */
[----:B------:R-:W-:-:S02]  /*a3f40*/  F2FP.F16.E5M2.UNPACK_B R12, R12 ;  /* 0x0000000cff0c723e */ /* 0x000fc400020004ff */
[----:B------:R-:W-:Y:S02]  /*a3f50*/  F2FP.F16.E5M2.UNPACK_B R14, R14 ;  /* 0x0000000eff0e723e */ /* 0x000fe400020004ff */
[----:B------:R-:W-:Y:S01]  /*a3f60*/  F2FP.F16.E5M2.UNPACK_B R15, R15 ;  /* 0x0000000fff0f723e */ /* 0x000fe200020004ff */
[----:B----4-:R-:W-:Y:S04]  /*a3f70*/  STL.64 [R1+0x13268], R18 ;  /* 0x0132681201007387 */ /* 0x010fe80000100a00 */
[----:B---3--:R0:W-:Y:S04]  /*a3f80*/  STL.64 [R1+0x13260], R16 ;  /* 0x0132601001007387 */ /* 0x0081e80000100a00 */
[----:B0-----:R-:W2:Y:S04]  /*a3f90*/  LDL.LU.64 R16, [R1+0x12c0] ;  /* 0x0012c00001107983 */ /* 0x001ea80000300a00 */
[----:B------:R-:W2:Y:S01]  /*a3fa0*/  LDL.LU.64 R18, [R1+0x12c8] ;  /* 0x0012c80001127983 */ /* 0x000ea20000300a00 */
[----:B------:R-:W-:-:S03]  /*a3fb0*/  F2FP.F16.E5M2.UNPACK_B R13, R13 ;  /* 0x0000000dff0d723e */ /* 0x000fc600020004ff */
[----:B------:R-:W3:Y:S04]  /*a3fc0*/  LDL.LU.64 R8, [R1+0x1320] ;  /* 0x0013200001087983 */ /* 0x000ee80000300a00 */
[----:B------:R-:W3:Y:S04]  /*a3fd0*/  LDL.LU.64 R10, [R1+0x1328] ;  /* 0x00132800010a7983 */ /* 0x000ee80000300a00 */
[----:B------:R-:W4:Y:S04]  /*a3fe0*/  LDL.LU.64 R4, [R1+0x1330] ;  /* 0x0013300001047983 */ /* 0x000f280000300a00 */
[----:B------:R-:W4:Y:S04]  /*a3ff0*/  LDL.LU.64 R6, [R1+0x1338] ;  /* 0x0013380001067983 */ /* 0x000f280000300a00 */
[----:B------:R0:W-:Y:S04]  /*a4000*/  STL.64 [R1+0x13110], R24 ;  /* 0x0131101801007387 */ /* 0x0001e80000100a00 */
[----:B------:R1:W-:Y:S04]  /*a4010*/  STL.64 [R1+0x13130], R26 ;  /* 0x0131301a01007387 */ /* 0x0003e80000100a00 */
[----:B0-----:R-:W3:Y:S04]  /*a4020*/  LDL.LU.64 R24, [R1+0x12d0] ;  /* 0x0012d00001187983 */ /* 0x001ee80000300a00 */
[----:B-1----:R-:W3:Y:S01]  /*a4030*/  LDL.LU.64 R26, [R1+0x12d8] ;  /* 0x0012d800011a7983 */ /* 0x002ee20000300a00 */
[----:B--2---:R-:W-:Y:S03]  /*a4040*/  HMMA.16816.F32 R20, R12, R22, R16 ;  /* 0x000000160c14723c */ /* 0x004fe60000001810 */
[----:B------:R-:W2:Y:S04]  /*a4050*/  LDL.LU.64 R18, [R1+0x13268] ;  /* 0x0132680001127983 */ /* 0x000ea80000300a00 */
[----:B------:R-:W2:-:S15]  /*a4060*/  LDL.LU.64 R16, [R1+0x13260] ;  /* 0x0132600001107983 */ /* 0x000e9e0000300a00 */
[----:B------:R-:W-:-:S01]  /*a4070*/  NOP ;  /* 0x0000000000007918 */ /* 0x000fc20000000000 */
[----:B------:R-:W-:Y:S04]  /*a4080*/  STL.64 [R1+0x12c0], R20 ;  /* 0x0012c01401007387 */ /* 0x000fe80000100a00 */
[----:B------:R0:W-:Y:S04]  /*a4090*/  STL.64 [R1+0x12c8], R22 ;  /* 0x0012c81601007387 */ /* 0x0001e80000100a00 */
[----:B0-----:R-:W3:Y:S04]  /*a40a0*/  LDL.LU.64 R22, [R1+0x13258] ;  /* 0x0132580001167983 */ /* 0x001ee80000300a00 */
[----:B------:R-:W2:Y:S01]  /*a40b0*/  LDL.LU.64 R20, [R1+0x13250] ;  /* 0x0132500001147983 */ /* 0x000ea20000300a00 */
[----:B---3--:R-:W-:-:S15]  /*a40c0*/  HMMA.16816.F32 R24, R12, R22, R24 ;  /* 0x000000160c18723c */ /* 0x008fde0000001818 */
[----:B------:R-:W-:-:S08]  /*a40d0*/  NOP ;  /* 0x0000000000007918 */ /* 0x000fd00000000000 */
[----:B------:R0:W-:Y:S04]  /*a40e0*/  STL.64 [R1+0x12d0], R24 ;  /* 0x0012d01801007387 */ /* 0x0001e80000100a00 */
[----:B------:R-:W-:Y:S04]  /*a40f0*/  STL.64 [R1+0x12d8], R26 ;  /* 0x0012d81a01007387 */ /* 0x000fe80000100a00 */
[----:B0-----:R-:W3:Y:S04]  /*a4100*/  LDL R24, [R1+0x18] ;  /* 0x0000180001187983 */ /* 0x001ee80000100800 */
[----:B------:R-:W3:Y:S01]  /*a4110*/  LDL R25, [R1+0x1c] ;  /* 0x00001c0001197983 */ /* 0x000ee20000100800 */
[C---:B--2---:R-:W-:Y:S03]  /*a4120*/  HMMA.16816.F32 R20, R12.reuse, R20, R16 ;  /* 0x000000140c14723c */ /* 0x044fe60000001810 */
[----:B---3--:R0:W-:Y:S04]  /*a4130*/  STL.64 [R1+0x13148], R24 ;  /* 0x0131481801007387 */ /* 0x0081e80000100a00 */
[----:B0-----:R-:W2:Y:S04]  /*a4140*/  LDL.LU.64 R24, [R1+0x1300] ;  /* 0x0013000001187983 */ /* 0x001ea80000300a00 */
[----:B------:R-:W2:Y:S04]  /*a4150*/  LDL.LU.64 R26, [R1+0x1308] ;  /* 0x00130800011a7983 */ /* 0x000ea80000300a00 */
[----:B------:R-:W3:Y:S04]  /*a4160*/  LDL.LU.64 R18, [R1+0x13248] ;  /* 0x0132480001127983 */ /* 0x000ee80000300a00 */
[----:B------:R-:W3:Y:S04]  /*a4170*/  LDL.LU.64 R16, [R1+0x13240] ;  /* 0x0132400001107983 */ /* 0x000ee80000300a00 */
[----:B------:R-:W-:Y:S04]  /*a4180*/  STL.64 [R1+0x12e0], R20 ;  /* 0x0012e01401007387 */ /* 0x000fe80000100a00 */
[----:B------:R0:W-:Y:S04]  /*a4190*/  STL.64 [R1+0x12e8], R22 ;  /* 0x0012e81601007387 */ /* 0x0001e80000100a00 */
[----:B0-----:R-:W3:Y:S02]  /*a41a0*/  LDL.LU.64 R22, [R1+0x13238] ;  /* 0x0132380001167983 */ /* 0x001ee40000300a00 */
[----:B---3--:R-:W-:Y:S02]  /*a41b0*/  HMMA.16816.F32 R20, R12, R22, R16 ;  /* 0x000000160c14723c */ /* 0x008fe40000001810 */
[----:B------:R-:W3:Y:S04]  /*a41c0*/  LDL.LU.64 R18, [R1+0x13230] ;  /* 0x0132300001127983 */ /* 0x000ee80000300a00 */
[----:B------:R-:W2:-:S15]  /*a41d0*/  LDL.LU.64 R16, [R1+0x13228] ;  /* 0x0132280001107983 */ /* 0x000e9e0000300a00 */
[----:B------:R-:W-:-:S02]  /*a41e0*/  NOP ;  /* 0x0000000000007918 */ /* 0x000fc40000000000 */
[----:B------:R-:W-:Y:S04]  /*a41f0*/  STL.64 [R1+0x12f0], R20 ;  /* 0x0012f01401007387 */ /* 0x000fe80000100a00 */
[----:B------:R0:W-:Y:S04]  /*a4200*/  STL.64 [R1+0x12f8], R22 ;  /* 0x0012f81601007387 */ /* 0x0001e80000100a00 */
[----:B0-----:R-:W4:Y:S04]  /*a4210*/  LDL.LU.64 R22, [R1+0x13220] ;  /* 0x0132200001167983 */ /* 0x001f280000300a00 */
[----:B------:R-:W3:Y:S01]  /*a4220*/  LDL.LU.64 R20, [R1+0x13218] ;  /* 0x0132180001147983 */ /* 0x000ee20000300a00 */
[----:B--2---:R-:W-:-:S15]  /*a4230*/  HMMA.16816.F32 R24, R12, R16, R24 ;  /* 0x000000100c18723c */ /* 0x004fde0000001818 */
[----:B------:R-:W-:-:S08]  /*a4240*/  NOP ;  /* 0x0000000000007918 */ /* 0x000fd00000000000 */
[----:B------:R-:W-:Y:S04]  /*a4250*/  STL.64 [R1+0x1300], R24 ;  /* 0x0013001801007387 */ /* 0x000fe80000100a00 */
[----:B------:R0:W-:Y:S04]  /*a4260*/  STL.64 [R1+0x1308], R26 ;  /* 0x0013081a01007387 */ /* 0x0001e80000100a00 */
[----:B0-----:R-:W2:Y:S01]  /*a4270*/  LDL R26, [R1+0x20] ;  /* 0x00002000011a7983 */ /* 0x001ea20000100800 */
[----:B------:R-:W-:-:S03]  /*a4280*/  IMAD.MOV.U32 R27, RZ, RZ, R0 ;  /* 0x000000ffff1b7224 */ /* 0x000fc600078e0000 */
[----:B------:R-:W4:Y:S04]  /*a4290*/  LDL.LU R0, [R1+0x13210] ;  /* 0x0132100001007983 */ /* 0x000f280000300800 */
[----:B--2---:R0:W-:Y:S04]  /*a42a0*/  STL.64 [R1+0x13160], R26 ;  /* 0x0131601a01007387 */ /* 0x0041e80000100a00 */
[----:B------:R-:W2:Y:S04]  /*a42b0*/  LDL.LU.64 R24, [R1+0x1310] ;  /* 0x0013100001187983 */ /* 0x000ea80000300a00 */
[----:B0-----:R-:W2:Y:S01]  /*a42c0*/  LDL.LU.64 R26, [R1+0x1318] ;  /* 0x00131800011a7983 */ /* 0x001ea20000300a00 */
[C---:B---3--:R-:W-:Y:S06]  /*a42d0*/  HMMA.16816.F32 R8, R12.reuse, R20, R8 ;  /* 0x000000140c08723c */ /* 0x048fec0000001808 */
[C---:B----4-:R-:W-:Y:S06]  /*a42e0*/  HMMA.16816.F32 R4, R12.reuse, R22, R4 ;  /* 0x000000160c04723c */ /* 0x050fec0000001804 */
[----:B--2---:R-:W-:-:S15]  /*a42f0*/  HMMA.16816.F32 R16, R12, R18, R24 ;  /* 0x000000120c10723c */ /* 0x004fde0000001818 */
[----:B------:R-:W-:-:S08]  /*a4300*/  NOP ;  /* 0x0000000000007918 */ /* 0x000fd00000000000 */
[----:B------:R-:W-:Y:S04]  /*a4310*/  STL.64 [R1+0x1310], R16 ;  /* 0x0013101001007387 */ /* 0x000fe80000100a00 */
[----:B------:R-:W-:Y:S04]  /*a4320*/  STL.64 [R1+0x1318], R18 ;  /* 0x0013181201007387 */ /* 0x000fe80000100a00 */
[----:B------:R-:W2:Y:S04]  /*a4330*/  LDL R24, [R1+0x28] ;  /* 0x0000280001187983 */ /* 0x000ea80000100800 */
[----:B------:R-:W-:Y:S04]  /*a4340*/  STL.64 [R1+0x1320], R8 ;  /* 0x0013200801007387 */ /* 0x000fe80000100a00 */
[----:B------:R-:W-:Y:S04]  /*a4350*/  STL.64 [R1+0x1328], R10 ;  /* 0x0013280a01007387 */ /* 0x000fe80000100a00 */
[----:B------:R-:W-:Y:S04]  /*a4360*/  STL.64 [R1+0x1330], R4 ;  /* 0x0013300401007387 */ /* 0x000fe80000100a00 */
[----:B------:R-:W-:Y:S04]  /*a4370*/  STL.64 [R1+0x1338], R6 ;  /* 0x0013380601007387 */ /* 0x000fe80000100a00 */
[----:B------:R-:W2:Y:S04]  /*a4380*/  LDL R25, [R1+0x2c] ;  /* 0x00002c0001197983 */ /* 0x000ea80000100800 */
[----:B------:R-:W3:Y:S01]  /*a4390*/  LDL R26, [R1+0x30] ;  /* 0x00003000011a7983 */ /* 0x000ee20000100800 */
[----:B------:R-:W-:-:S03]  /*a43a0*/  IMAD.MOV.U32 R27, RZ, RZ, R0 ;  /* 0x000000ffff1b7224 */ /* 0x000fc600078e0000 */
[----:B------:R-:W4:Y:S04]  /*a43b0*/  LDL.LU R0, [R1+0x1320c] ;  /* 0x01320c0001007983 */ /* 0x000f280000300800 */
[----:B--2---:R0:W-:Y:S04]  /*a43c0*/  STL.64 [R1+0x13178], R24 ;  /* 0x0131781801007387 */ /* 0x0041e80000100a00 */
[----:B0-----:R-:W2:Y:S04]  /*a43d0*/  LDL R24, [R1+0x38] ;  /* 0x0000380001187983 */ /* 0x001ea80000100800 */
[----:B------:R-:W2:Y:S04]  /*a43e0*/  LDL R25, [R1+0x3c] ;  /* 0x00003c0001197983 */ /* 0x000ea80000100800 */
[----:B---3--:R0:W-:Y:S04]  /*a43f0*/  STL.64 [R1+0x13190], R26 ;  /* 0x0131901a01007387 */ /* 0x0081e80000100a00 */
[----:B0-----:R-:W3:Y:S04]  /*a4400*/  LDL R26, [R1+0x40] ;  /* 0x00004000011a7983 */ /* 0x001ee80000100800 */
[----:B------:R-:W3:Y:S04]  /*a4410*/  LDL R27, [R1+0x44] ;  /* 0x00004400011b7983 */ /* 0x000ee80000100800 */
[----:B--2---:R4:W-:Y:S02]  /*a4420*/  STL.64 [R1+0x131a8], R24 ;  /* 0x0131a81801007387 */ /* 0x0049e40000100a00 */
[----:B----4-:R-:W-:-:S02]  /*a4430*/  IMAD.MOV.U32 R24, RZ, RZ, R0 ;  /* 0x000000ffff187224 */ /* 0x010fc400078e0000 */
[----:B------:R-:W2:Y:S04]  /*a4440*/  LDL.LU R0, [R1+0x13208] ;  /* 0x0132080001007983 */ /* 0x000ea80000300800 */
[----:B------:R-:W4:Y:S04]  /*a4450*/  LDL R25, [R1+0x4c] ;  /* 0x00004c0001197983 */ /* 0x000f280000100800 */
[----:B---3--:R0:W-:Y:S04]  /*a4460*/  STL.64 [R1+0x131c0], R26 ;  /* 0x0131c01a01007387 */ /* 0x0081e80000100a00 */
[----:B0-----:R-:W3:Y:S04]  /*a4470*/  LDL R26, [R1+0x50] ;  /* 0x00005000011a7983 */ /* 0x001ee80000100800 */
[----:B------:R-:W3:Y:S04]  /*a4480*/  LDL R27, [R1+0x54] ;  /* 0x00005400011b7983 */ /* 0x000ee80000100800 */
[----:B----4-:R0:W-:Y:S04]  /*a4490*/  STL.64 [R1+0x131d8], R24 ;  /* 0x0131d81801007387 */ /* 0x0101e80000100a00 */
[----:B0-----:R-:W4:Y:S04]  /*a44a0*/  LDL R24, [R1+0x58] ;  /* 0x0000580001187983 */ /* 0x001f280000100800 */
        /* <DEDUP_REMOVED lines=140> */
[----:B------:R-:W2:Y:S04]  /*a4d70*/  LDL.LU.64 R24, [R1+0x130e0] ;  /* 0x0130e00001187983 */ /* 0x000ea80000300a00 */
[----:B------:R-:W-:-:S15]  /*a4d80*/  STL.64 [R1+0x12f60], R28 ;  /* 0x012f601c01007387 */ /* 0x000fde0000100a00 */
[----:B------:R-:W-:-:S01]  /*a4d90*/  NOP ;  /* 0x0000000000007918 */ /* 0x000fc20000000000 */
        /* <DEDUP_REMOVED lines=29> */
[----:B------:R-:W3:Y:S04]  /*a4f70*/  LDL.LU R28, [R1+0x19c4] ;  /* 0x0019c400011c7983 */ /* 0x000ee80000300800 */
[----:B------:R-:W3:Y:S04]  /*a4f80*/  LDL.LU R29, [R1+0x19c0] ;  /* 0x0019c000011d7983 */ /* 0x000ee80000300800 */
[----:B------:R-:W-:Y:S04]  /*a4f90*/  STL.64 [R1+0x12f58], R26 ;  /* 0x012f581a01007387 */ /* 0x000fe80000100a00 */
[----:B------:R0:W-:Y:S04]  /*a4fa0*/  STL.64 [R1+0x12f50], R24 ;  /* 0x012f501801007387 */ /* 0x0001e80000100a00 */
[----:B0-----:R-:W4:Y:S04]  /*a4fb0*/  LDL.LU.64 R24, [R1+0x14a0] ;  /* 0x0014a00001187983 */ /* 0x001f280000300a00 */
[----:B------:R-:W4:Y:S04]  /*a4fc0*/  LDL.LU.64 R26, [R1+0x14a8] ;  /* 0x0014a800011a7983 */ /* 0x000f280000300a00 */
        /* <DEDUP_REMOVED lines=40> */
[----:B0-----:R-:W4:Y:S04]  /*a5250*/  LDL.LU.64 R6, [R1+0x13088] ;  /* 0x0130880001067983 */ /* 0x001f280000300a00 */
[----:B------:R-:W2:Y:S04]  /*a5260*/  LDL.LU.64 R4, [R1+0x13080] ;  /* 0x0130800001047983 */ /* 0x000ea80000300a00 */
[----:B------:R-:W-:Y:S04]  /*a5270*/  STL.64 [R1+0x12f28], R10 ;  /* 0x012f280a01007387 */ /* 0x000fe80000100a00 */
[----:B------:R2:W-:Y:S01]  /*a5280*/  STL.64 [R1+0x12f20], R8 ;  /* 0x012f200801007387 */ /* 0x0005e20000100a00 */
[C---:B----4-:R-:W-:Y:S06]  /*a5290*/  HMMA.16816.F32 R16, R12.reuse, R6, R16 ;  /* 0x000000060c10723c */ /* 0x050fec0000001810 */
[----:B--2---:R-:W-:Y:S01]  /*a52a0*/  HMMA.16816.F32 R8, R12, R4, R24 ;  /* 0x000000040c08723c */ /* 0x004fe20000001818 */
[----:B------:R-:W2:-:S15]  /*a52b0*/  LDL R26, [R1+0x38] ;  /* 0x00003800011a7983 */ /* 0x000e9e0000100800 */
[----:B------:R-:W-:-:S01]  /*a52c0*/  NOP ;  /* 0x0000000000007918 */ /* 0x000fc20000000000 */
[----:B------:R-:W-:Y:S04]  /*a52d0*/  STL.64 [R1+0x1490], R16 ;  /* 0x0014901001007387 */ /* 0x000fe80000100a00 */
[----:B------:R-:W-:Y:S04]  /*a52e0*/  STL.64 [R1+0x1498], R18 ;  /* 0x0014981201007387 */ /* 0x000fe80000100a00 */
[----:B------:R-:W-:Y:S04]  /*a52f0*/  STL.64 [R1+0x14b0], R8 ;  /* 0x0014b00801007387 */ /* 0x000fe80000100a00 */
[----:B------:R-:W-:Y:S04]  /*a5300*/  STL.64 [R1+0x14b8], R10 ;  /* 0x0014b80a01007387 */ /* 0x000fe80000100a00 */
[----:B------:R-:W2:Y:S04]  /*a5310*/  LDL R27, [R1+0x3c] ;  /* 0x00003c00011b7983 */ /* 0x000ea80000100800 */
[----:B------:R-:W-:Y:S04]  /*a5320*/  STL.64 [R1+0x12f08], R6 ;  /* 0x012f080601007387 */ /* 0x000fe80000100a00 */
[----:B------:R0:W-:Y:S02]  /*a5330*/  STL.64 [R1+0x12f00], R4 ;  /* 0x012f000401007387 */ /* 0x0001e40000100a00 */
[----:B0-----:R-:W-:Y:S02]  /*a5340*/  HMMA.16816.F32 R4, R12, R2, R20 ;  /* 0x000000020c04723c */ /* 0x001fe40000001814 */
[----:B------:R-:W3:-:S15]  /*a5350*/  LDL R20, [R1+0x50] ;  /* 0x0000500001147983 */ /* 0x000ede0000100800 */
[----:B------:R-:W-:-:S06]  /*a5360*/  NOP ;  /* 0x0000000000007918 */ /* 0x000fcc0000000000 */
[----:B------:R-:W-:Y:S04]  /*a5370*/  STL.64 [R1+0x14a0], R4 ;  /* 0x0014a00401007387 */ /* 0x000fe80000100a00 */
[----:B------:R-:W-:Y:S04]  /*a5380*/  STL.64 [R1+0x14a8], R6 ;  /* 0x0014a80601007387 */ /* 0x000fe80000100a00 */
[----:B------:R-:W3:Y:S04]  /*a5390*/  LDL R21, [R1+0x54] ;  /* 0x0000540001157983 */ /* 0x000ee80000100800 */
[----:B------:R-:W4:Y:S04]  /*a53a0*/  LDL R24, [R1+0x40] ;  /* 0x0000400001187983 */ /* 0x000f280000100800 */
[----:B------:R-:W4:Y:S04]  /*a53b0*/  LDL R25, [R1+0x44] ;  /* 0x0000440001197983 */ /* 0x000f280000100800 */
[----:B--2---:R0:W-:Y:S04]  /*a53c0*/  STL.64 [R1+0x13000], R26 ;  /* 0x0130001a01007387 */ /* 0x0041e80000100a00 */
[----:B0-----:R-:W2:Y:S04]  /*a53d0*/  LDL R26, [R1+0x58] ;  /* 0x00005800011a7983 */ /* 0x001ea80000100800 */
[----:B------:R-:W2:Y:S04]  /*a53e0*/  LDL R27, [R1+0x5c] ;  /* 0x00005c00011b7983 */ /* 0x000ea80000100800 */
[----:B----4-:R-:W-:Y:S04]  /*a53f0*/  STL.64 [R1+0x12ff8], R24 ;  /* 0x012ff81801007387 */ /* 0x010fe80000100a00 */
[----:B--2---:R0:W-:Y:S04]  /*a5400*/  STL.64 [R1+0x13018], R26 ;  /* 0x0130181a01007387 */ /* 0x0041e80000100a00 */
[----:B------:R-:W2:Y:S04]  /*a5410*/  LDL.LU R13, [R1+0x19c8] ;  /* 0x0019c800010d7983 */ /* 0x000ea80000300800 */
[----:B0-----:R-:W4:Y:S04]  /*a5420*/  LDL.LU R26, [R1+0x19d4] ;  /* 0x0019d400011a7983 */ /* 0x001f280000300800 */
[----:B------:R-:W4:Y:S04]  /*a5430*/  LDL.LU R14, [R1+0x19d0] ;  /* 0x0019d000010e7983 */ /* 0x000f280000300800 */
[----:B------:R-:W3:Y:S04]  /*a5440*/  LDL.LU R27, [R1+0x19dc] ;  /* 0x0019dc00011b7983 */ /* 0x000ee80000300800 */
[----:B------:R-:W3:Y:S04]  /*a5450*/  LDL.LU R15, [R1+0x19d8] ;  /* 0x0019d800010f7983 */ /* 0x000ee80000300800 */
[----:B------:R-:W2:Y:S04]  /*a5460*/  LDL R6, [R1+0x68] ;  /* 0x0000680001067983 */ /* 0x000ea80000100800 */
[----:B------:R-:W2:Y:S01]  /*a5470*/  LDL R7, [R1+0x6c] ;  /* 0x00006c0001077983 */ /* 0x000ea20000100800 */
[----:B------:R-:W-:-:S03]  /*a5480*/  IMAD R12, R29, 0x100, R28 ;  /* 0x000001001d0c7824 */ /* 0x000fc600078e021c */
[----:B--2---:R0:W-:Y:S04]  /*a5490*/  STL.64 [R1+0x13038], R6 ;  /* 0x0130380601007387 */ /* 0x0041e80000100a00 */
[----:B------:R-:W2:Y:S04]  /*a54a0*/  LDL R4, [R1+0x70] ;  /* 0x0000700001047983 */ /* 0x000ea80000100800 */
[----:B------:R-:W2:Y:S04]  /*a54b0*/  LDL R5, [R1+0x74] ;  /* 0x0000740001057983 */ /* 0x000ea80000100800 */
[----:B------:R-:W3:Y:S04]  /*a54c0*/  LDL R22, [R1+0x48] ;  /* 0x0000480001167983 */ /* 0x000ee80000100800 */
[----:B------:R-:W3:Y:S04]  /*a54d0*/  LDL R23, [R1+0x4c] ;  /* 0x00004c0001177983 */ /* 0x000ee80000100800 */
[----:B------:R-:W3:Y:S04]  /*a54e0*/  LDL R28, [R1+0x98] ;  /* 0x00009800011c7983 */ /* 0x000ee80000100800 */
[----:B------:R-:W3:Y:S04]  /*a54f0*/  LDL R29, [R1+0x9c] ;  /* 0x00009c00011d7983 */ /* 0x000ee80000100800 */
[----:B------:R-:W3:Y:S04]  /*a5500*/  LDL R16, [R1+0x88] ;  /* 0x0000880001107983 */ /* 0x000ee80000100800 */
[----:B------:R-:W3:Y:S04]  /*a5510*/  LDL R17, [R1+0x8c] ;  /* 0x00008c0001117983 */ /* 0x000ee80000100800 */
[----:B--2---:R1:W-:Y:S04]  /*a5520*/  STL.64 [R1+0x13050], R4 ;  /* 0x0130500401007387 */ /* 0x0043e80000100a00 */
[----:B0-----:R-:W2:Y:S04]  /*a5530*/  LDL R6, [R1+0x78] ;  /* 0x0000780001067983 */ /* 0x001ea80000100800 */
[----:B------:R-:W2:Y:S04]  /*a5540*/  LDL R7, [R1+0x7c] ;  /* 0x00007c0001077983 */ /* 0x000ea80000100800 */
[----:B------:R-:W3:Y:S04]  /*a5550*/  LDL R24, [R1+0x60] ;  /* 0x0000600001187983 */ /* 0x000ee80000100800 */
[----:B------:R-:W3:Y:S04]  /*a5560*/  LDL R25, [R1+0x64] ;  /* 0x0000640001197983 */ /* 0x000ee80000100800 */
[----:B-1----:R-:W3:Y:S04]  /*a5570*/  LDL R4, [R1+0x90] ;  /* 0x0000900001047983 */ /* 0x002ee80000100800 */
[----:B------:R-:W3:Y:S04]  /*a5580*/  LDL R5, [R1+0x94] ;  /* 0x0000940001057983 */ /* 0x000ee80000100800 */
[----:B------:R-:W3:Y:S04]  /*a5590*/  LDL.LU.64 R8, [R1+0x14c0] ;  /* 0x0014c00001087983 */ /* 0x000ee80000300a00 */
[----:B------:R-:W3:Y:S04]  /*a55a0*/  LDL.LU.64 R10, [R1+0x14c8] ;  /* 0x0014c800010a7983 */ /* 0x000ee80000300a00 */
[----:B--2---:R0:W-:Y:S04]  /*a55b0*/  STL.64 [R1+0x13068], R6 ;  /* 0x0130680601007387 */ /* 0x0041e80000100a00 */
[----:B0-----:R-:W2:Y:S04]  /*a55c0*/  LDL.LU R7, [R1+0x19cc] ;  /* 0x0019cc0001077983 */ /* 0x001ea80000300800 */
[----:B------:R-:W2:Y:S04]  /*a55d0*/  LDL R18, [R1+0x80] ;  /* 0x0000800001127983 */ /* 0x000ea80000100800 */
[----:B------:R-:W2:Y:S01]  /*a55e0*/  LDL R19, [R1+0x84] ;  /* 0x0000840001137983 */ /* 0x000ea20000100800 */
[----:B----4-:R-:W-:-:S02]  /*a55f0*/  IMAD R14, R14, 0x100, R26 ;  /* 0x000001000e0e7824 */ /* 0x010fc400078e021a */
[----:B---3--:R-:W-:Y:S01]  /*a5600*/  IMAD R15, R15, 0x100, R27 ;  /* 0x000001000f0f7824 */ /* 0x008fe200078e021b */
[----:B------:R-:W-:Y:S02]  /*a5610*/  F2FP.F16.E5M2.UNPACK_B R12, R12 ;  /* 0x0000000cff0c723e */ /* 0x000fe400020004ff */
[----:B------:R-:W-:Y:S02]  /*a5620*/  F2FP.F16.E5M2.UNPACK_B R14, R14 ;  /* 0x0000000eff0e723e */ /* 0x000fe400020004ff */
[----:B------:R-:W-:Y:S01]  /*a5630*/  F2FP.F16.E5M2.UNPACK_B R15, R15 ;  /* 0x0000000fff0f723e */ /* 0x000fe200020004ff */
[----:B--2---:R-:W-:-:S05]  /*a5640*/  IMAD R13, R13, 0x100, R7 ;  /* 0x000001000d0d7824 */ /* 0x004fca00078e0207 */
[----:B------:R-:W-:Y:S01]  /*a5650*/  F2FP.F16.E5M2.UNPACK_B R13, R13 ;  /* 0x0000000dff0d723e */ /* 0x000fe200020004ff */
[----:B------:R-:W-:Y:S04]  /*a5660*/  STL.64 [R1+0x13078], R18 ;  /* 0x0130781201007387 */ /* 0x000fe80000100a00 */
[----:B------:R-:W-:Y:S04]  /*a5670*/  STL.64 [R1+0x13070], R16 ;  /* 0x0130701001007387 */ /* 0x000fe80000100a00 */
[----:B------:R0:W-:Y:S02]  /*a5680*/  STL.64 [R1+0x13030], R24 ;  /* 0x0130301801007387 */ /* 0x0001e40000100a00 */
[C---:B0-----:R-:W-:Y:S02]  /*a5690*/  HMMA.16816.F32 R24, R12.reuse, R28, R8 ;  /* 0x0000001c0c18723c */ /* 0x041fe40000001808 */
[----:B------:R-:W-:Y:S04]  /*a56a0*/  STL.64 [R1+0x13010], R22 ;  /* 0x0130101601007387 */ /* 0x000fe80000100a00 */
[----:B------:R0:W-:Y:S04]  /*a56b0*/  STL.64 [R1+0x13008], R20 ;  /* 0x0130081401007387 */ /* 0x0001e80000100a00 */
[----:B------:R-:W2:Y:S04]  /*a56c0*/  LDL.LU.64 R16, [R1+0x14d0] ;  /* 0x0014d00001107983 */ /* 0x000ea80000300a00 */
[----:B------:R-:W2:Y:S04]  /*a56d0*/  LDL.LU.64 R18, [R1+0x14d8] ;  /* 0x0014d80001127983 */ /* 0x000ea80000300a00 */
[----:B0-----:R-:W3:Y:S04]  /*a56e0*/  LDL.LU.64 R20, [R1+0x14e0] ;  /* 0x0014e00001147983 */ /* 0x001ee80000300a00 */
[----:B------:R-:W3:Y:S04]  /*a56f0*/  LDL.LU.64 R22, [R1+0x14e8] ;  /* 0x0014e80001167983 */ /* 0x000ee80000300a00 */
[----:B------:R-:W4:Y:S04]  /*a5700*/  LDL.LU.64 R8, [R1+0x14f0] ;  /* 0x0014f00001087983 */ /* 0x000f280000300a00 */
[----:B------:R-:W4:Y:S04]  /*a5710*/  LDL.LU.64 R10, [R1+0x14f8] ;  /* 0x0014f800010a7983 */ /* 0x000f280000300a00 */
[----:B------:R0:W-:Y:S04]  /*a5720*/  STL.64 [R1+0x14c0], R24 ;  /* 0x0014c01801007387 */ /* 0x0001e80000100a00 */
[----:B------:R1:W-:Y:S04]  /*a5730*/  STL.64 [R1+0x14c8], R26 ;  /* 0x0014c81a01007387 */ /* 0x0003e80000100a00 */
[----:B0-----:R-:W2:Y:S04]  /*a5740*/  LDL.LU.64 R24, [R1+0x1520] ;  /* 0x0015200001187983 */ /* 0x001ea80000300a00 */
[----:B-1----:R-:W3:Y:S04]  /*a5750*/  LDL.LU.64 R26, [R1+0x1528] ;  /* 0x00152800011a7983 */ /* 0x002ee80000300a00 */
[----:B---3--:R-:W-:Y:S04]  /*a5760*/  STL.64 [R1+0x13048], R26 ;  /* 0x0130481a01007387 */ /* 0x008fe80000100a00 */
[----:B--2---:R0:W-:Y:S04]  /*a5770*/  STL.64 [R1+0x13040], R24 ;  /* 0x0130401801007387 */ /* 0x0041e80000100a00 */
[----:B0-----:R-:W2:Y:S04]  /*a5780*/  LDL.LU.64 R24, [R1+0x1510] ;  /* 0x0015100001187983 */ /* 0x001ea80000300a00 */
[----:B------:R-:W3:Y:S01]  /*a5790*/  LDL.LU.64 R26, [R1+0x1518] ;  /* 0x00151800011a7983 */ /* 0x000ee20000300a00 */
[C---:B------:R-:W-:Y:S03]  /*a57a0*/  HMMA.16816.F32 R4, R12.reuse, R4, R16 ;  /* 0x000000040c04723c */ /* 0x040fe60000001810 */
[----:B---3--:R-:W-:Y:S04]  /*a57b0*/  STL.64 [R1+0x13060], R26 ;  /* 0x0130601a01007387 */ /* 0x008fe80000100a00 */
[----:B--2---:R0:W-:Y:S04]  /*a57c0*/  STL.64 [R1+0x13058], R24 ;  /* 0x0130581801007387 */ /* 0x0041e80000100a00 */
[----:B0-----:R-:W2:Y:S04]  /*a57d0*/  LDL.LU.64 R24, [R1+0x1500] ;  /* 0x0015000001187983 */ /* 0x001ea80000300a00 */
[----:B------:R-:W2:Y:S04]  /*a57e0*/  LDL.LU.64 R26, [R1+0x1508] ;  /* 0x00150800011a7983 */ /* 0x000ea80000300a00 */
[----:B------:R-:W3:Y:S04]  /*a57f0*/  LDL.64 R28, [R1] ;  /* 0x00000000011c7983 */ /* 0x000ee80000100a00 */
[----:B------:R-:W4:Y:S04]  /*a5800*/  LDL.LU.64 R18, [R1+0x13078] ;  /* 0x0130780001127983 */ /* 0x000f280000300a00 */
[----:B------:R-:W2:Y:S04]  /*a5810*/  LDL.LU.64 R16, [R1+0x13070] ;  /* 0x0130700001107983 */ /* 0x000ea80000300a00 */
[----:B------:R-:W-:Y:S04]  /*a5820*/  STL.64 [R1+0x14d0], R4 ;  /* 0x0014d00401007387 */ /* 0x000fe80000100a00 */
[----:B------:R0:W-:Y:S04]  /*a5830*/  STL.64 [R1+0x14d8], R6 ;  /* 0x0014d80601007387 */ /* 0x0001e80000100a00 */
[----:B0-----:R-:W3:Y:S01]  /*a5840*/  LDL.LU.64 R6, [R1+0x13068] ;  /* 0x0130680001067983 */ /* 0x001ee20000300a00 */
[----:B--2---:R-:W-:-:S15]  /*a5850*/  HMMA.16816.F32 R20, R12, R16, R20 ;  /* 0x000000100c14723c */ /* 0x004fde0000001814 */
[----:B------:R-:W-:-:S08]  /*a5860*/  NOP ;  /* 0x0000000000007918 */ /* 0x000fd00000000000 */
[----:B------:R0:W-:Y:S04]  /*a5870*/  STL.64 [R1+0x14e0], R20 ;  /* 0x0014e01401007387 */ /* 0x0001e80000100a00 */
[----:B------:R1:W-:Y:S04]  /*a5880*/  STL.64 [R1+0x14e8], R22 ;  /* 0x0014e81601007387 */ /* 0x0003e80000100a00 */
[----:B0-----:R-:W2:Y:S04]  /*a5890*/  LDL.LU.64 R20, [R1+0x1540] ;  /* 0x0015400001147983 */ /* 0x001ea80000300a00 */
[----:B-1----:R-:W2:Y:S01]  /*a58a0*/  LDL.LU.64 R22, [R1+0x1548] ;  /* 0x0015480001167983 */ /* 0x002ea20000300a00 */
[C---:B----4-:R-:W-:Y:S06]  /*a58b0*/  HMMA.16816.F32 R8, R12.reuse, R18, R8 ;  /* 0x000000120c08723c */ /* 0x050fec0000001808 */
[C---:B---3--:R-:W-:Y:S01]  /*a58c0*/  HMMA.16816.F32 R4, R12.reuse, R6, R24 ;  /* 0x000000060c04723c */ /* 0x048fe20000001818 */
[----:B--2---:R-:W-:Y:S04]  /*a58d0*/  STL.64 [R1+0x13028], R22 ;  /* 0x0130281601007387 */ /* 0x004fe80000100a00 */
[----:B------:R0:W-:Y:S04]  /*a58e0*/  STL.64 [R1+0x13020], R20 ;  /* 0x0130201401007387 */ /* 0x0001e80000100a00 */
[----:B0-----:R-:W2:Y:S04]  /*a58f0*/  LDL.LU.64 R20, [R1+0x1530] ;  /* 0x0015300001147983 */ /* 0x001ea80000300a00 */
[----:B------:R-:W2:Y:S04]  /*a5900*/  LDL.LU.64 R22, [R1+0x1538] ;  /* 0x0015380001167983 */ /* 0x000ea80000300a00 */
[----:B------:R-:W3:Y:S04]  /*a5910*/  LDL.LU.64 R16, [R1+0x1570] ;  /* 0x0015700001107983 */ /* 0x000ee80000300a00 */
[----:B------:R-:W3:Y:S04]  /*a5920*/  LDL.LU.64 R18, [R1+0x1578] ;  /* 0x0015780001127983 */ /* 0x000ee80000300a00 */
[----:B------:R0:W-:Y:S04]  /*a5930*/  STL.64 [R1+0x14f0], R8 ;  /* 0x0014f00801007387 */ /* 0x0001e80000100a00 */
[----:B------:R1:W-:Y:S04]  /*a5940*/  STL.64 [R1+0x14f8], R10 ;  /* 0x0014f80a01007387 */ /* 0x0003e80000100a00 */
[----:B0-----:R-:W4:Y:S04]  /*a5950*/  LDL.LU.64 R8, [R1+0x1580] ;  /* 0x0015800001087983 */ /* 0x001f280000300a00 */
[----:B-1----:R-:W4:Y:S04]  /*a5960*/  LDL.LU.64 R10, [R1+0x1588] ;  /* 0x00158800010a7983 */ /* 0x002f280000300a00 */
[----:B------:R-:W2:Y:S04]  /*a5970*/  LDL.LU.64 R26, [R1+0x13060] ;  /* 0x01306000011a7983 */ /* 0x000ea80000300a00 */
[----:B------:R-:W2:Y:S04]  /*a5980*/  LDL.LU.64 R24, [R1+0x13058] ;  /* 0x0130580001187983 */ /* 0x000ea80000300a00 */
        /* <DEDUP_REMOVED lines=15> */
[----:B0-----:R-:W3:Y:S04]  /*a5a80*/  LDL.64 R4, [R1+0x18] ;  /* 0x0000180001047983 */ /* 0x001ee80000100a00 */
[----:B-1----:R-:W4:Y:S04]  /*a5a90*/  LDL R6, [R1+0x10] ;  /* 0x0000100001067983 */ /* 0x002f280000100800 */
[----:B------:R-:W4:Y:S01]  /*a5aa0*/  LDL R7, [R1+0x14] ;  /* 0x0000140001077983 */ /* 0x000f220000100800 */
[C---:B--2---:R-:W-:Y:S03]  /*a5ab0*/  HMMA.16816.F32 R24, R12.reuse, R24, R20 ;  /* 0x000000180c18723c */ /* 0x044fe60000001814 */
[----:B----4-:R-:W-:Y:S04]  /*a5ac0*/  STL.64 [R1+0x12fb8], R6 ;  /* 0x012fb80601007387 */ /* 0x010fe80000100a00 */
        /* <DEDUP_REMOVED lines=20> */
[----:B0-----:R-:W2:Y:S04]  /*a5c10*/  LDL R6, [R1+0x20] ;  /* 0x0000200001067983 */ /* 0x001ea80000100800 */
[----:B------:R-:W2:Y:S04]  /*a5c20*/  LDL R7, [R1+0x24] ;  /* 0x0000240001077983 */ /* 0x000ea80000100800 */
[----:B--2---:R0:W-:Y:S04]  /*a5c30*/  STL.64 [R1+0x12fd0], R6 ;  /* 0x012fd00601007387 */ /* 0x0041e80000100a00 */
[----:B------:R-:W2:Y:S04]  /*a5c40*/  LDL.LU.64 R4, [R1+0x1560] ;  /* 0x0015600001047983 */ /* 0x000ea80000300a00 */
[----:B0-----:R-:W2:Y:S01]  /*a5c50*/  LDL.LU.64 R6, [R1+0x1568] ;  /* 0x0015680001067983 */ /* 0x001ea20000300a00 */
[C---:B---3--:R-:W-:Y:S06]  /*a5c60*/  HMMA.16816.F32 R16, R12.reuse, R24, R16 ;  /* 0x000000180c10723c */ /* 0x048fec0000001810 */
[C---:B----4-:R-:W-:Y:S06]  /*a5c70*/  HMMA.16816.F32 R8, R12.reuse, R26, R8 ;  /* 0x0000001a0c08723c */ /* 0x050fec0000001808 */
[----:B--2---:R-:W-:-:S15]  /*a5c80*/  HMMA.16816.F32 R4, R12, R22, R4 ;  /* 0x000000160c04723c */ /* 0x004fde0000001804 */
[----:B------:R-:W-:-:S08]  /*a5c90*/  NOP ;  /* 0x0000000000007918 */ /* 0x000fd00000000000 */
[----:B------:R0:W-:Y:S04]  /*a5ca0*/  STL.64 [R1+0x1560], R4 ;  /* 0x0015600401007387 */ /* 0x0001e80000100a00 */
[----:B------:R1:W-:Y:S04]  /*a5cb0*/  STL.64 [R1+0x1568], R6 ;  /* 0x0015680601007387 */ /* 0x0003e80000100a00 */
[----:B0-----:R-:W2:Y:S04]  /*a5cc0*/  LDL R4, [R1+0x28] ;  /* 0x0000280001047983 */ /* 0x001ea80000100800 */
[----:B------:R0:W-:Y:S04]  /*a5cd0*/  STL.64 [R1+0x1570], R16 ;  /* 0x0015701001007387 */ /* 0x0001e80000100a00 */
[----:B------:R3:W-:Y:S04]  /*a5ce0*/  STL.64 [R1+0x1578], R18 ;  /* 0x0015781201007387 */ /* 0x0007e80000100a00 */
[----:B------:R-:W-:Y:S04]  /*a5cf0*/  STL.64 [R1+0x1580], R8 ;  /* 0x0015800801007387 */ /* 0x000fe80000100a00 */
[----:B------:R-:W-:Y:S04]  /*a5d00*/  STL.64 [R1+0x1588], R10 ;  /* 0x0015880a01007387 */ /* 0x000fe80000100a00 */
[----:B------:R-:W2:Y:S04]  /*a5d10*/  LDL R5, [R1+0x2c] ;  /* 0x00002c0001057983 */ /* 0x000ea80000100800 */
[----:B-1----:R-:W4:Y:S04]  /*a5d20*/  LDL.64 R6, [R1+0x30] ;  /* 0x0000300001067983 */ /* 0x002f280000100a00 */
[----:B0-----:R-:W2:Y:S04]  /*a5d30*/  LDL.LU.64 R16, [R1+0x15f0] ;  /* 0x0015f00001107983 */ /* 0x001ea80000300a00 */
[----:B---3--:R-:W3:Y:S04]  /*a5d40*/  LDL.LU.64 R18, [R1+0x15f8] ;  /* 0x0015f80001127983 */ /* 0x008ee80000300a00 */
[----:B---3--:R0:W-:Y:S04]  /*a5d50*/  STL.64 [R1+0x12f80], R18 ;  /* 0x012f801201007387 */ /* 0x0081e80000100a00 */
[----:B0-----:R-:W3:Y:S01]  /*a5d60*/  LDL R18, [R1+0x8] ;  /* 0x0000080001127983 */ /* 0x001ee20000100800 */
[----:B------:R-:W-:-:S03]  /*a5d70*/  IMAD.MOV.U32 R19, RZ, RZ, R0 ;  /* 0x000000ffff137224 */ /* 0x000fc600078e0000 */
[----:B--2---:R0:W-:Y:S04]  /*a5d80*/  STL.64 [R1+0x12f78], R16 ;  /* 0x012f781001007387 */ /* 0x0041e80000100a00 */
[----:B---3--:R1:W-:Y:S04]  /*a5d90*/  STL.64 [R1+0x12f98], R18 ;  /* 0x012f981201007387 */ /* 0x0083e80000100a00 */
[----:B0-----:R-:W2:Y:S04]  /*a5da0*/  LDL.LU.64 R16, [R1+0x15d0] ;  /* 0x0015d00001107983 */ /* 0x001ea80000300a00 */
[----:B-1----:R-:W3:Y:S04]  /*a5db0*/  LDL.LU.64 R18, [R1+0x15d8] ;  /* 0x0015d80001127983 */ /* 0x002ee80000300a00 */
        /* <DEDUP_REMOVED lines=14> */
[----:B0-----:R-:W4:Y:S04]  /*a5ea0*/  LDL.LU.64 R16, [R1+0x1590] ;  /* 0x0015900001107983 */ /* 0x001f280000300a00 */
[----:B------:R-:W4:Y:S04]  /*a5eb0*/  LDL.LU.64 R18, [R1+0x1598] ;  /* 0x0015980001127983 */ /* 0x000f280000300a00 */
[----:B------:R-:W2:Y:S04]  /*a5ec0*/  LDL.LU.64 R24, [R1+0x1600] ;  /* 0x0016000001187983 */ /* 0x000ea80000300a00 */
[----:B------:R-:W3:Y:S01]  /*a5ed0*/  LDL.LU.64 R26, [R1+0x1608] ;  /* 0x00160800011a7983 */ /* 0x000ee20000300a00 */
[----:B----4-:R-:W-:Y:S03]  /*a5ee0*/  HMMA.16816.F32 R16, R12, R6, R16 ;  /* 0x000000060c10723c */ /* 0x010fe60000001810 */
        /* <DEDUP_REMOVED lines=28> */
[----:B------:R-:W2:Y:S02]  /*a60b0*/  LDL.LU.64 R4, [R1+0x12fb0] ;  /* 0x012fb00001047983 */ /* 0x000ea40000300a00 */
[----:B--2---:R-:W-:-:S15]  /*a60c0*/  HMMA.16816.F32 R16, R12, R4, R16 ;  /* 0x000000040c10723c */ /* 0x004fde0000001810 */
[----:B------:R-:W-:-:S08]  /*a60d0*/  NOP ;  /* 0x0000000000007918 */ /* 0x000fd00000000000 */
[----:B------:R-:W-:Y:S04]  /*a60e0*/  STL.64 [R1+0x15c0], R16 ;  /* 0x0015c01001007387 */ /* 0x000fe80000100a00 */
[----:B------:R0:W-:Y:S04]  /*a60f0*/  STL.64 [R1+0x15c8], R18 ;  /* 0x0015c81201007387 */ /* 0x0001e80000100a00 */
[----:B0-----:R-:W3:Y:S04]  /*a6100*/  LDL.LU.64 R18, [R1+0x12fa8] ;  /* 0x012fa80001127983 */ /* 0x001ee80000300a00 */
[----:B------:R-:W3:Y:S01]  /*a6110*/  LDL.LU.64 R16, [R1+0x12fa0] ;  /* 0x012fa00001107983 */ /* 0x000ee20000300a00 */
[----:B------:R-:W-:-:S05]  /*a6120*/  IMAD.MOV.U32 R0, RZ, RZ, R5 ;  /* 0x000000ffff007224 */ /* 0x000fca00078e0005 */
[----:B------:R-:W-:Y:S01]  /*a6130*/  STL [R1+0x12ee8], R0 ;  /* 0x012ee80001007387 */ /* 0x000fe20000100800 */
[----:B---3--:R-:W-:Y:S03]  /*a6140*/  HMMA.16816.F32 R4, R12, R6, R16 ;  /* 0x000000060c04723c */ /* 0x008fe60000001810 */
[----:B------:R-:W2:-:S15]  /*a6150*/  LDL.LU.64 R18, [R1+0x12f98] ;  /* 0x012f980001127983 */ /* 0x000e9e0000300a00 */
[----:B------:R-:W-:-:S05]  /*a6160*/  NOP ;  /* 0x0000000000007918 */ /* 0x000fca0000000000 */
        /* <DEDUP_REMOVED lines=10> */
[----:B0-----:R-:W4:Y:S04]  /*a6210*/  LDL.LU.64 R18, [R1+0x12f80] ;  /* 0x012f800001127983 */ /* 0x001f280000300a00 */
[----:B------:R-:W4:Y:S01]  /*a6220*/  LDL.LU.64 R16, [R1+0x12f78] ;  /* 0x012f780001107983 */ /* 0x000f220000300a00 */
[----:B------:R-:W-:Y:S01]  /*a6230*/  IMAD.MOV.U32 R0, RZ, RZ, R29 ;  /* 0x000000ffff007224 */ /* 0x000fe200078e001d */
[----:B----4-:R-:W-:-:S15]  /*a6240*/  HMMA.16816.F32 R16, R12, R28, R16 ;  /* 0x0000001c0c10723c */ /* 0x010fde0000001810 */
[----:B------:R-:W-:-:S08]  /*a6250*/  NOP ;  /* 0x0000000000007918 */ /* 0x000fd00000000000 */
[----:B------:R-:W-:Y:S04]  /*a6260*/  STL.64 [R1+0x15f0], R16 ;  /* 0x0015f01001007387 */ /* 0x000fe80000100a00 */
[----:B------:R0:W-:Y:S04]  /*a6270*/  STL.64 [R1+0x15f8], R18 ;  /* 0x0015f81201007387 */ /* 0x0001e80000100a00 */
[----:B0-----:R-:W4:Y:S04]  /*a6280*/  LDL.LU.64 R18, [R1+0x12f70] ;  /* 0x012f700001127983 */ /* 0x001f280000300a00 */
[----:B------:R-:W4:Y:S04]  /*a6290*/  LDL.LU.64 R16, [R1+0x12f68] ;  /* 0x012f680001107983 */ /* 0x000f280000300a00 */
[----:B------:R-:W2:Y:S02]  /*a62a0*/  LDL.LU.64 R28, [R1+0x12f60] ;  /* 0x012f6000011c7983 */ /* 0x000ea40000300a00 */
[----:B--2---:R-:W-:-:S15]  /*a62b0*/  HMMA.16816.F32 R24, R12, R28, R24 ;  /* 0x0000001c0c18723c */ /* 0x004fde0000001818 */
[----:B------:R-:W-:-:S08]  /*a62c0*/  NOP ;  /* 0x0000000000007918 */ /* 0x000fd00000000000 */
[----:B------:R-:W-:Y:S04]  /*a62d0*/  STL.64 [R1+0x1600], R24 ;  /* 0x0016001801007387 */ /* 0x000fe80000100a00 */
[----:B------:R0:W-:Y:S04]  /*a62e0*/  STL.64 [R1+0x1608], R26 ;  /* 0x0016081a01007387 */ /* 0x0001e80000100a00 */
[----:B0-----:R-:W2:Y:S04]  /*a62f0*/  LDL.LU.64 R26, [R1+0x12f58] ;  /* 0x012f5800011a7983 */ /* 0x001ea80000300a00 */
        /* <DEDUP_REMOVED lines=8> */
[----:B------:R0:W-:Y:S04]  /*a6380*/  STL.64 [R1+0x12dd0], R26 ;  /* 0x012dd01a01007387 */ /* 0x0001e80000100a00 */
[----:B0-----:R-:W4:Y:S04]  /*a6390*/  LDL.LU R26, [R1+0x19fc] ;  /* 0x0019fc00011a7983 */ /* 0x001f280000300800 */
[----:B------:R-:W-:Y:S04]  /*a63a0*/  STL.64 [R1+0x1620], R8 ;  /* 0x0016200801007387 */ /* 0x000fe80000100a00 */
[----:B------:R-:W-:Y:S04]  /*a63b0*/  STL.64 [R1+0x1628], R10 ;  /* 0x0016280a01007387 */ /* 0x000fe80000100a00 */
[----:B------:R-:W4:Y:S04]  /*a63c0*/  LDL.LU R27, [R1+0x19f8] ;  /* 0x0019f800011b7983 */ /* 0x000f280000300800 */
[----:B------:R0:W-:Y:S04]  /*a63d0*/  STL.64 [R1+0x12dc8], R24 ;  /* 0x012dc81801007387 */ /* 0x0001e80000100a00 */
[----:B0-----:R-:W2:Y:S04]  /*a63e0*/  LDL.LU R24, [R1+0x19f4] ;  /* 0x0019f40001187983 */ /* 0x001ea80000300800 */
[----:B------:R-:W2:Y:S04]  /*a63f0*/  LDL.LU R25, [R1+0x19f0] ;  /* 0x0019f00001197983 */ /* 0x000ea80000300800 */
[----:B----4-:R-:W-:Y:S04]  /*a6400*/  STL.64 [R1+0x12ef8], R26 ;  /* 0x012ef81a01007387 */ /* 0x010fe80000100a00 */
[----:B--2---:R0:W-:Y:S04]  /*a6410*/  STL.64 [R1+0x12ef0], R24 ;  /* 0x012ef01801007387 */ /* 0x0041e80000100a00 */
[----:B0-----:R-:W3:Y:S04]  /*a6420*/  LDL.LU.64 R24, [R1+0x1640] ;  /* 0x0016400001187983 */ /* 0x001ee80000300a00 */
[----:B------:R-:W3:Y:S04]  /*a6430*/  LDL.LU.64 R26, [R1+0x1648] ;  /* 0x00164800011a7983 */ /* 0x000ee80000300a00 */
[----:B------:R-:W2:Y:S04]  /*a6440*/  LDL.LU.64 R8, [R1+0x1660] ;  /* 0x0016600001087983 */ /* 0x000ea80000300a00 */
[----:B------:R-:W4:Y:S01]  /*a6450*/  LDL.LU.64 R10, [R1+0x1668] ;  /* 0x00166800010a7983 */ /* 0x000f220000300a00 */
[----:B------:R-:W-:-:S15]  /*a6460*/  HMMA.16816.F32 R4, R12, R22, R4 ;  /* 0x000000160c04723c */ /* 0x000fde0000001804 */
[----:B------:R-:W-:-:S08]  /*a6470*/  NOP ;  /* 0x0000000000007918 */ /* 0x000fd00000000000 */
[----:B------:R-:W-:Y:S04]  /*a6480*/  STL.64 [R1+0x1630], R4 ;  /* 0x0016300401007387 */ /* 0x000fe80000100a00 */
[----:B------:R-:W-:Y:S04]  /*a6490*/  STL.64 [R1+0x1638], R6 ;  /* 0x0016380601007387 */ /* 0x000fe80000100a00 */
[----:B----4-:R-:W-:Y:S04]  /*a64a0*/  STL.64 [R1+0x12f38], R10 ;  /* 0x012f380a01007387 */ /* 0x010fe80000100a00 */
[----:B--2---:R0:W-:Y:S04]  /*a64b0*/  STL.64 [R1+0x12f30], R8 ;  /* 0x012f300801007387 */ /* 0x0041e80000100a00 */
[----:B0-----:R-:W2:Y:S04]  /*a64c0*/  LDL.LU.64 R8, [R1+0x1650] ;  /* 0x0016500001087983 */ /* 0x001ea80000300a00 */
[----:B------:R-:W2:Y:S04]  /*a64d0*/  LDL.LU.64 R10, [R1+0x1658] ;  /* 0x00165800010a7983 */ /* 0x000ea80000300a00 */
[----:B------:R-:W4:Y:S04]  /*a64e0*/  LDL.LU.64 R4, [R1+0x1680] ;  /* 0x0016800001047983 */ /* 0x000f280000300a00 */
[----:B------:R-:W4:Y:S01]  /*a64f0*/  LDL.LU.64 R6, [R1+0x1688] ;  /* 0x0016880001067983 */ /* 0x000f220000300a00 */
[C---:B---3--:R-:W-:Y:S06]  /*a6500*/  HMMA.16816.F32 R24, R12.reuse, R20, R24 ;  /* 0x000000140c18723c */ /* 0x048fec0000001818 */
[C---:B--2---:R-:W-:Y:S01]  /*a6510*/  HMMA.16816.F32 R8, R12.reuse, R18, R8 ;  /* 0x000000120c08723c */ /* 0x044fe20000001808 */
[----:B----4-:R-:W-:Y:S04]  /*a6520*/  STL.64 [R1+0x12f18], R6 ;  /* 0x012f180601007387 */ /* 0x010fe80000100a00 */
[----:B------:R0:W-:Y:S04]  /*a6530*/  STL.64 [R1+0x12f10], R4 ;  /* 0x012f100401007387 */ /* 0x0001e80000100a00 */
[----:B0-----:R-:W2:Y:S04]  /*a6540*/  LDL.LU.64 R4, [R1+0x1670] ;  /* 0x0016700001047983 */ /* 0x001ea80000300a00 */
[----:B------:R-:W2:Y:S04]  /*a6550*/  LDL.LU.64 R6, [R1+0x1678] ;  /* 0x0016780001067983 */ /* 0x000ea80000300a00 */
[----:B------:R0:W-:Y:S04]  /*a6560*/  STL.64 [R1+0x1640], R24 ;  /* 0x0016401801007387 */ /* 0x0001e80000100a00 */
[----:B------:R1:W-:Y:S04]  /*a6570*/  STL.64 [R1+0x1648], R26 ;  /* 0x0016481a01007387 */ /* 0x0003e80000100a00 */
[----:B0-----:R-:W3:Y:S04]  /*a6580*/  LDL.LU.64 R24, [R1+0x1690] ;  /* 0x0016900001187983 */ /* 0x001ee80000300a00 */
[----:B-1----:R-:W3:Y:S04]  /*a6590*/  LDL.LU.64 R26, [R1+0x1698] ;  /* 0x00169800011a7983 */ /* 0x002ee80000300a00 */
[----:B------:R0:W-:Y:S04]  /*a65a0*/  STL.64 [R1+0x12db0], R22 ;  /* 0x012db01601007387 */ /* 0x0001e80000100a00 */
[----:B0-----:R-:W4:Y:S04]  /*a65b0*/  LDL.LU R22, [R1+0x19ec] ;  /* 0x0019ec0001167983 */ /* 0x001f280000300800 */
[----:B------:R-:W4:Y:S04]  /*a65c0*/  LDL.LU R23, [R1+0x19e8] ;  /* 0x0019e80001177983 */ /* 0x000f280000300800 */
        /* <DEDUP_REMOVED lines=28> */
[----:B------:R-:W4:Y:S04]  /*a6790*/  LDL.LU.64 R4, [R1+0x12f00] ;  /* 0x012f000001047983 */ /* 0x000f280000300a00 */
        /* <DEDUP_REMOVED lines=14> */
[----:B0-----:R-:W4:Y:S04]  /*a6880*/  LDL R18, [R1+0x98] ;  /* 0x0000980001127983 */ /* 0x001f280000100800 */
[----:B------:R-:W4:Y:S04]  /*a6890*/  LDL R19, [R1+0x9c] ;  /* 0x00009c0001137983 */ /* 0x000f280000100800 */
[----:B------:R-:W-:Y:S04]  /*a68a0*/  STL.64 [R1+0x12dc0], R6 ;  /* 0x012dc00601007387 */ /* 0x000fe80000100a00 */
[----:B------:R3:W-:Y:S02]  /*a68b0*/  STL.64 [R1+0x12db8], R4 ;  /* 0x012db80401007387 */ /* 0x0007e40000100a00 */
[----:B---3--:R-:W-:Y:S07]  /*a68c0*/  HMMA.16816.F32 R4, R12, R2, R8 ;  /* 0x000000020c04723c */ /* 0x008fee0000001808 */
[----:B------:R-:W-:-:S02]  /*a68d0*/  IMAD.MOV.U32 R11, RZ, RZ, R0 ;  /* 0x000000ffff0b7224 */ /* 0x000fc400078e0000 */
[----:B------:R-:W-:Y:S02]  /*a68e0*/  IMAD R13, R23, 0x100, R22 ;  /* 0x00000100170d7824 */ /* 0x000fe400078e0216 */
[----:B------:R-:W-:-:S12]  /*a68f0*/  IMAD R12, R21, 0x100, R20 ;  /* 0x00000100150c7824 */ /* 0x000fd800078e0214 */
[----:B------:R-:W-:Y:S04]  /*a6900*/  STL.64 [R1+0x16a0], R4 ;  /* 0x0016a00401007387 */ /* 0x000fe80000100a00 */
[----:B------:R-:W-:Y:S04]  /*a6910*/  STL.64 [R1+0x16a8], R6 ;  /* 0x0016a80601007387 */ /* 0x000fe80000100a00 */
[----:B------:R-:W3:Y:S04]  /*a6920*/  LDL R10, [R1] ;  /* 0x00000000010a7983 */ /* 0x000ee80000100800 */
[----:B------:R-:W3:Y:S04]  /*a6930*/  LDL.LU R0, [R1+0x12ee8] ;  /* 0x012ee80001007983 */ /* 0x000ee80000300800 */
[----:B------:R-:W4:Y:S04]  /*a6940*/  LDL R22, [R1+0x70] ;  /* 0x0000700001167983 */ /* 0x000f280000100800 */
[----:B------:R-:W4:Y:S04]  /*a6950*/  LDL R23, [R1+0x74] ;  /* 0x0000740001177983 */ /* 0x000f280000100800 */
[----:B------:R-:W3:Y:S04]  /*a6960*/  LDL R20, [R1+0x78] ;  /* 0x0000780001147983 */ /* 0x000ee80000100800 */
[----:B------:R-:W3:Y:S04]  /*a6970*/  LDL R21, [R1+0x7c] ;  /* 0x00007c0001157983 */ /* 0x000ee80000100800 */
[----:B------:R-:W3:Y:S04]  /*a6980*/  LDL R8, [R1+0x90] ;  /* 0x0000900001087983 */ /* 0x000ee80000100800 */
[----:B------:R-:W3:Y:S01]  /*a6990*/  LDL R9, [R1+0x94] ;  /* 0x0000940001097983 */ /* 0x000ee20000100800 */
[----:B--2---:R-:W-:-:S02]  /*a69a0*/  IMAD R15, R27, 0x100, R26 ;  /* 0x000001001b0f7824 */ /* 0x004fc400078e021a */
[----:B------:R-:W-:Y:S01]  /*a69b0*/  IMAD R14, R25, 0x100, R24 ;  /* 0x00000100190e7824 */ /* 0x000fe200078e0218 */
[----:B------:R-:W2:Y:S04]  /*a69c0*/  LDL R26, [R1+0x38] ;  /* 0x00003800011a7983 */ /* 0x000ea80000100800 */
[----:B------:R-:W2:Y:S04]  /*a69d0*/  LDL R27, [R1+0x3c] ;  /* 0x00003c00011b7983 */ /* 0x000ea80000100800 */
[----:B------:R-:W2:Y:S04]  /*a69e0*/  LDL R24, [R1+0x40] ;  /* 0x0000400001187983 */ /* 0x000ea80000100800 */
[----:B------:R-:W2:Y:S04]  /*a69f0*/  LDL R25, [R1+0x44] ;  /* 0x0000440001197983 */ /* 0x000ea80000100800 */
[----:B----4-:R0:W-:Y:S04]  /*a6a00*/  STL.64 [R1+0x12ed0], R22 ;  /* 0x012ed01601007387 */ /* 0x0101e80000100a00 */
[----:B0-----:R-:W4:Y:S04]  /*a6a10*/  LDL R22, [R1+0x88] ;  /* 0x0000880001167983 */ /* 0x001f280000100800 */
[----:B------:R-:W4:Y:S04]  /*a6a20*/  LDL R23, [R1+0x8c] ;  /* 0x00008c0001177983 */ /* 0x000f280000100800 */
[----:B------:R-:W4:Y:S04]  /*a6a30*/  LDL.LU.64 R4, [R1+0x16d0] ;  /* 0x0016d00001047983 */ /* 0x000f280000300a00 */
[----:B------:R-:W4:Y:S04]  /*a6a40*/  LDL.LU.64 R6, [R1+0x16d8] ;  /* 0x0016d80001067983 */ /* 0x000f280000300a00 */
[----:B---3--:R-:W-:Y:S04]  /*a6a50*/  STL.64 [R1+0x12ec8], R20 ;  /* 0x012ec81401007387 */ /* 0x008fe80000100a00 */
[----:B--2---:R-:W-:Y:S04]  /*a6a60*/  STL.64 [R1+0x12e70], R26 ;  /* 0x012e701a01007387 */ /* 0x004fe80000100a00 */
[----:B------:R0:W-:Y:S04]  /*a6a70*/  STL.64 [R1+0x12e68], R24 ;  /* 0x012e681801007387 */ /* 0x0001e80000100a00 */
[----:B0-----:R-:W2:Y:S04]  /*a6a80*/  LDL.LU.64 R24, [R1+0x16c0] ;  /* 0x0016c00001187983 */ /* 0x001ea80000300a00 */
[----:B------:R-:W2:Y:S01]  /*a6a90*/  LDL.LU.64 R26, [R1+0x16c8] ;  /* 0x0016c800011a7983 */ /* 0x000ea20000300a00 */
[----:B------:R-:W-:-:S02]  /*a6aa0*/  F2FP.F16.E5M2.UNPACK_B R12, R12 ;  /* 0x0000000cff0c723e */ /* 0x000fc400020004ff */
[----:B------:R-:W-:Y:S02]  /*a6ab0*/  F2FP.F16.E5M2.UNPACK_B R13, R13 ;  /* 0x0000000dff0d723e */ /* 0x000fe400020004ff */
[----:B------:R-:W-:Y:S02]  /*a6ac0*/  F2FP.F16.E5M2.UNPACK_B R14, R14 ;  /* 0x0000000eff0e723e */ /* 0x000fe400020004ff */
[----:B------:R-:W-:-:S07]  /*a6ad0*/  F2FP.F16.E5M2.UNPACK_B R15, R15 ;  /* 0x0000000fff0f723e */ /* 0x000fce00020004ff */
[----:B--2---:R-:W-:Y:S01]  /*a6ae0*/  HMMA.16816.F32 R24, R12, R18, R24 ;  /* 0x000000120c18723c */ /* 0x004fe20000001818 */
[----:B------:R-:W2:-:S15]  /*a6af0*/  LDL R18, [R1+0x60] ;  /* 0x0000600001127983 */ /* 0x000e9e0000100800 */
[----:B------:R-:W-:-:S07]  /*a6b00*/  NOP ;  /* 0x0000000000007918 */ /* 0x000fce0000000000 */
[----:B------:R-:W-:Y:S04]  /*a6b10*/  STL.64 [R1+0x16c0], R24 ;  /* 0x0016c01801007387 */ /* 0x000fe80000100a00 */
[----:B------:R0:W-:Y:S04]  /*a6b20*/  STL.64 [R1+0x16c8], R26 ;  /* 0x0016c81a01007387 */ /* 0x0001e80000100a00 */
[----:B------:R-:W2:Y:S01]  /*a6b30*/  LDL R19, [R1+0x64] ;  /* 0x0000640001137983 */ /* 0x000ea20000100800 */
[C---:B----4-:R-:W-:Y:S03]  /*a6b40*/  HMMA.16816.F32 R4, R12.reuse, R8, R4 ;  /* 0x000000080c04723c */ /* 0x050fe60000001804 */
[----:B--2---:R1:W-:Y:S04]  /*a6b50*/  STL.64 [R1+0x12eb0], R18 ;  /* 0x012eb01201007387 */ /* 0x0043e80000100a00 */
[----:B------:R-:W2:Y:S04]  /*a6b60*/  LDL R16, [R1+0x68] ;  /* 0x0000680001107983 */ /* 0x000ea80000100800 */
[----:B------:R-:W2:Y:S04]  /*a6b70*/  LDL R17, [R1+0x6c] ;  /* 0x00006c0001117983 */ /* 0x000ea80000100800 */
[----:B0-----:R-:W3:Y:S04]  /*a6b80*/  LDL R26, [R1+0x50] ;  /* 0x00005000011a7983 */ /* 0x001ee80000100800 */
[----:B------:R-:W3:Y:S04]  /*a6b90*/  LDL R27, [R1+0x54] ;  /* 0x00005400011b7983 */ /* 0x000ee80000100800 */
[----:B-1----:R-:W4:Y:S04]  /*a6ba0*/  LDL R18, [R1+0x80] ;  /* 0x0000800001127983 */ /* 0x002f280000100800 */
[----:B------:R-:W4:Y:S04]  /*a6bb0*/  LDL R19, [R1+0x84] ;  /* 0x0000840001137983 */ /* 0x000f280000100800 */
[----:B----4-:R-:W-:Y:S04]  /*a6bc0*/  STL.64 [R1+0x12ee0], R18 ;  /* 0x012ee01201007387 */ /* 0x010fe80000100a00 */
[----:B--2---:R0:W-:Y:S04]  /*a6bd0*/  STL.64 [R1+0x12ed8], R16 ;  /* 0x012ed81001007387 */ /* 0x0041e80000100a00 */
[----:B0-----:R-:W2:Y:S04]  /*a6be0*/  LDL.LU.64 R16, [R1+0x16f0] ;  /* 0x0016f00001107983 */ /* 0x001ea80000300a00 */
[----:B------:R-:W2:Y:S04]  /*a6bf0*/  LDL.LU.64 R18, [R1+0x16f8] ;  /* 0x0016f80001127983 */ /* 0x000ea80000300a00 */
[----:B---3--:R-:W-:Y:S04]  /*a6c00*/  STL.64 [R1+0x12e88], R26 ;  /* 0x012e881a01007387 */ /* 0x008fe80000100a00 */
[----:B------:R-:W3:Y:S04]  /*a6c10*/  LDL R24, [R1+0x58] ;  /* 0x0000580001187983 */ /* 0x000ee80000100800 */
[----:B------:R0:W-:Y:S04]  /*a6c20*/  STL.64 [R1+0x16d0], R4 ;  /* 0x0016d00401007387 */ /* 0x0001e80000100a00 */
[----:B------:R1:W-:Y:S04]  /*a6c30*/  STL.64 [R1+0x16d8], R6 ;  /* 0x0016d80601007387 */ /* 0x0003e80000100a00 */
[----:B------:R-:W3:Y:S04]  /*a6c40*/  LDL R25, [R1+0x5c] ;  /* 0x00005c0001197983 */ /* 0x000ee80000100800 */
[----:B0-----:R-:W4:Y:S04]  /*a6c50*/  LDL.LU.64 R4, [R1+0x1720] ;  /* 0x0017200001047983 */ /* 0x001f280000300a00 */
[----:B-1----:R-:W4:Y:S04]  /*a6c60*/  LDL.LU.64 R6, [R1+0x1728] ;  /* 0x0017280001067983 */ /* 0x002f280000300a00 */
[----:B---3--:R0:W-:Y:S04]  /*a6c70*/  STL.64 [R1+0x12ea8], R24 ;  /* 0x012ea81801007387 */ /* 0x0081e80000100a00 */
[----:B0-----:R-:W3:Y:S04]  /*a6c80*/  LDL.LU.64 R24, [R1+0x1710] ;  /* 0x0017100001187983 */ /* 0x001ee80000300a00 */
[----:B------:R-:W3:Y:S04]  /*a6c90*/  LDL.LU.64 R26, [R1+0x1718] ;  /* 0x00171800011a7983 */ /* 0x000ee80000300a00 */
[----:B------:R-:W4:Y:S01]  /*a6ca0*/  LDL.64 R8, [R1+0x8] ;  /* 0x0000080001087983 */ /* 0x000f220000100a00 */
[C---:B--2---:R-:W-:Y:S03]  /*a6cb0*/  HMMA.16816.F32 R20, R12.reuse, R22, R16 ;  /* 0x000000160c14723c */ /* 0x044fe60000001810 */
[----:B------:R-:W-:Y:S04]  /*a6cc0*/  STL.64 [R1+0x12e00], R10 ;  /* 0x012e000a01007387 */ /* 0x000fe80000100a00 */
[----:B----4-:R0:W-:Y:S04]  /*a6cd0*/  STL.64 [R1+0x12df8], R8 ;  /* 0x012df80801007387 */ /* 0x0101e80000100a00 */
[----:B0-----:R-:W2:Y:S04]  /*a6ce0*/  LDL.LU.64 R8, [R1+0x1700] ;  /* 0x0017000001087983 */ /* 0x001ea80000300a00 */
[----:B------:R-:W2:Y:S04]  /*a6cf0*/  LDL.LU.64 R10, [R1+0x1708] ;  /* 0x00170800010a7983 */ /* 0x000ea80000300a00 */
[----:B------:R-:W2:Y:S04]  /*a6d00*/  LDL.LU.64 R18, [R1+0x12ee0] ;  /* 0x012ee00001127983 */ /* 0x000ea80000300a00 */
[----:B------:R-:W4:Y:S04]  /*a6d10*/  LDL.LU.64 R16, [R1+0x12ed8] ;  /* 0x012ed80001107983 */ /* 0x000f280000300a00 */
[----:B------:R-:W-:Y:S04]  /*a6d20*/  STL.64 [R1+0x16f0], R20 ;  /* 0x0016f01401007387 */ /* 0x000fe80000100a00 */
[----:B------:R0:W-:Y:S04]  /*a6d30*/  STL.64 [R1+0x16f8], R22 ;  /* 0x0016f81601007387 */ /* 0x0001e80000100a00 */
[----:B0-----:R-:W4:Y:S04]  /*a6d40*/  LDL.LU.64 R22, [R1+0x12ed0] ;  /* 0x012ed00001167983 */ /* 0x001f280000300a00 */
[----:B------:R-:W3:Y:S01]  /*a6d50*/  LDL.LU.64 R20, [R1+0x12ec8] ;  /* 0x012ec80001147983 */ /* 0x000ee20000300a00 */
[C---:B--2---:R-:W-:Y:S06]  /*a6d60*/  HMMA.16816.F32 R8, R12.reuse, R18, R8 ;  /* 0x000000120c08723c */ /* 0x044fec0000001808 */
[----:B---3--:R-:W-:-:S15]  /*a6d70*/  HMMA.16816.F32 R24, R12, R20, R24 ;  /* 0x000000140c18723c */ /* 0x008fde0000001818 */
[----:B------:R-:W-:-:S02]  /*a6d80*/  NOP ;  /* 0x0000000000007918 */ /* 0x000fc40000000000 */
[----:B------:R-:W-:Y:S04]  /*a6d90*/  STL.64 [R1+0x1700], R8 ;  /* 0x0017000801007387 */ /* 0x000fe80000100a00 */
[----:B------:R0:W-:Y:S04]  /*a6da0*/  STL.64 [R1+0x1708], R10 ;  /* 0x0017080a01007387 */ /* 0x0001e80000100a00 */
[----:B0-----:R-:W2:Y:S04]  /*a6db0*/  LDL R10, [R1+0x10] ;  /* 0x00001000010a7983 */ /* 0x001ea80000100800 */
[----:B------:R0:W-:Y:S04]  /*a6dc0*/  STL.64 [R1+0x1710], R24 ;  /* 0x0017101801007387 */ /* 0x0001e80000100a00 */
[----:B------:R1:W-:Y:S04]  /*a6dd0*/  STL.64 [R1+0x1718], R26 ;  /* 0x0017181a01007387 */ /* 0x0003e80000100a00 */
[----:B------:R-:W2:Y:S04]  /*a6de0*/  LDL R11, [R1+0x14] ;  /* 0x00001400010b7983 */ /* 0x000ea80000100800 */
[----:B0-----:R-:W3:Y:S04]  /*a6df0*/  LDL.LU.64 R24, [R1+0x1770] ;  /* 0x0017700001187983 */ /* 0x001ee80000300a00 */
[----:B-1----:R-:W2:Y:S01]  /*a6e00*/  LDL.LU.64 R26, [R1+0x1778] ;  /* 0x00177800011a7983 */ /* 0x002ea20000300a00 */
[C---:B----4-:R-:W-:Y:S03]  /*a6e10*/  HMMA.16816.F32 R4, R12.reuse, R22, R4 ;  /* 0x000000160c04723c */ /* 0x050fe60000001804 */
[----:B--2---:R-:W-:Y:S04]  /*a6e20*/  STL.64 [R1+0x12ec0], R26 ;  /* 0x012ec01a01007387 */ /* 0x004fe80000100a00 */
[----:B---3--:R0:W-:Y:S04]  /*a6e30*/  STL.64 [R1+0x12eb8], R24 ;  /* 0x012eb81801007387 */ /* 0x0081e80000100a00 */
[----:B0-----:R-:W2:Y:S04]  /*a6e40*/  LDL.LU.64 R24, [R1+0x1740] ;  /* 0x0017400001187983 */ /* 0x001ea80000300a00 */
[----:B------:R-:W2:Y:S04]  /*a6e50*/  LDL.LU.64 R26, [R1+0x1748] ;  /* 0x00174800011a7983 */ /* 0x000ea80000300a00 */
[----:B------:R0:W-:Y:S04]  /*a6e60*/  STL.64 [R1+0x12e18], R10 ;  /* 0x012e180a01007387 */ /* 0x0001e80000100a00 */
[----:B0-----:R-:W3:Y:S04]  /*a6e70*/  LDL R10, [R1+0x48] ;  /* 0x00004800010a7983 */ /* 0x001ee80000100800 */
[----:B------:R-:W3:Y:S04]  /*a6e80*/  LDL R11, [R1+0x4c] ;  /* 0x00004c00010b7983 */ /* 0x000ee80000100800 */
[----:B------:R-:W4:Y:S04]  /*a6e90*/  LDL.LU.64 R20, [R1+0x17d0] ;  /* 0x0017d00001147983 */ /* 0x000f280000300a00 */
[----:B------:R-:W2:Y:S04]  /*a6ea0*/  LDL.LU.64 R22, [R1+0x17d8] ;  /* 0x0017d80001167983 */ /* 0x000ea80000300a00 */
[----:B------:R-:W-:Y:S04]  /*a6eb0*/  STL.64 [R1+0x1720], R4 ;  /* 0x0017200401007387 */ /* 0x000fe80000100a00 */
[----:B------:R-:W-:Y:S04]  /*a6ec0*/  STL.64 [R1+0x1728], R6 ;  /* 0x0017280601007387 */ /* 0x000fe80000100a00 */
[----:B--2---:R-:W-:Y:S04]  /*a6ed0*/  STL.64 [R1+0x12e80], R22 ;  /* 0x012e801601007387 */ /* 0x004fe80000100a00 */
[----:B----4-:R0:W-:Y:S04]  /*a6ee0*/  STL.64 [R1+0x12e78], R20 ;  /* 0x012e781401007387 */ /* 0x0101e80000100a00 */
[----:B0-----:R-:W2:Y:S04]  /*a6ef0*/  LDL.LU.64 R20, [R1+0x1950] ;  /* 0x0019500001147983 */ /* 0x001ea80000300a00 */
[----:B------:R-:W4:Y:S01]  /*a6f00*/  LDL.LU.64 R22, [R1+0x1958] ;  /* 0x0019580001167983 */ /* 0x000f220000300a00 */
[C---:B------:R-:W-:Y:S03]  /*a6f10*/  HMMA.16816.F32 R16, R12.reuse, R16, R24 ;  /* 0x000000100c10723c */ /* 0x040fe60000001818 */
[----:B----4-:R-:W-:Y:S04]  /*a6f20*/  STL.64 [R1+0x12e98], R22 ;  /* 0x012e981601007387 */ /* 0x010fe80000100a00 */
[----:B--2---:R0:W-:Y:S04]  /*a6f30*/  STL.64 [R1+0x12e90], R20 ;  /* 0x012e901401007387 */ /* 0x0041e80000100a00 */
[----:B0-----:R-:W2:Y:S04]  /*a6f40*/  LDL.LU.64 R20, [R1+0x1780] ;  /* 0x0017800001147983 */ /* 0x001ea80000300a00 */
[----:B------:R-:W2:Y:S04]  /*a6f50*/  LDL.LU.64 R22, [R1+0x1788] ;  /* 0x0017880001167983 */ /* 0x000ea80000300a00 */
[----:B------:R-:W4:Y:S04]  /*a6f60*/  LDL.LU.64 R4, [R1+0x17e0] ;  /* 0x0017e00001047983 */ /* 0x000f280000300a00 */
[----:B------:R-:W4:Y:S04]  /*a6f70*/  LDL.LU.64 R6, [R1+0x17e8] ;  /* 0x0017e80001067983 */ /* 0x000f280000300a00 */
[----:B------:R-:W3:Y:S04]  /*a6f80*/  LDL.LU.64 R26, [R1+0x12ec0] ;  /* 0x012ec000011a7983 */ /* 0x000ee80000300a00 */
[----:B------:R-:W3:Y:S04]  /*a6f90*/  LDL.LU.64 R24, [R1+0x12eb8] ;  /* 0x012eb80001187983 */ /* 0x000ee80000300a00 */
[----:B------:R-:W-:Y:S04]  /*a6fa0*/  STL.64 [R1+0x1740], R16 ;  /* 0x0017401001007387 */ /* 0x000fe80000100a00 */
[----:B------:R0:W-:Y:S04]  /*a6fb0*/  STL.64 [R1+0x1748], R18 ;  /* 0x0017481201007387 */ /* 0x0001e80000100a00 */
[----:B0-----:R-:W3:Y:S02]  /*a6fc0*/  LDL.LU.64 R18, [R1+0x12eb0] ;  /* 0x012eb00001127983 */ /* 0x001ee40000300a00 */
[----:B---3--:R-:W-:Y:S02]  /*a6fd0*/  HMMA.16816.F32 R16, R12, R18, R24 ;  /* 0x000000120c10723c */ /* 0x008fe40000001818 */
[----:B------:R-:W2:-:S15]  /*a6fe0*/  LDL.LU.64 R24, [R1+0x12ea8] ;  /* 0x012ea80001187983 */ /* 0x000e9e0000300a00 */
[----:B------:R-:W-:-:S06]  /*a6ff0*/  NOP ;  /* 0x0000000000007918 */ /* 0x000fcc0000000000 */
[----:B------:R-:W-:Y:S04]  /*a7000*/  STL.64 [R1+0x1770], R16 ;  /* 0x0017701001007387 */ /* 0x000fe80000100a00 */
[----:B------:R0:W-:Y:S04]  /*a7010*/  STL.64 [R1+0x1778], R18 ;  /* 0x0017781201007387 */ /* 0x0001e80000100a00 */
[----:B0-----:R-:W3:Y:S01]  /*a7020*/  LDL.64 R18, [R1+0x20] ;  /* 0x0000200001127983 */ /* 0x001ee20000100a00 */
[----:B------:R-:W-:-:S03]  /*a7030*/  IMAD.MOV.U32 R9, RZ, RZ, R0 ;  /* 0x000000ffff097224 */ /* 0x000fc600078e0000 */
[----:B---3--:R-:W-:Y:S04]  /*a7040*/  STL.64 [R1+0x12e38], R18 ;  /* 0x012e381201007387 */ /* 0x008fe80000100a00 */
[----:B------:R-:W3:Y:S04]  /*a7050*/  LDL R8, [R1+0x18] ;  /* 0x0000180001087983 */ /* 0x000ee80000100800 */
[----:B------:R-:W4:Y:S04]  /*a7060*/  LDL.LU R0, [R1+0x12ea0] ;  /* 0x012ea00001007983 */ /* 0x000f280000300800 */
[----:B------:R-:W3:Y:S04]  /*a7070*/  LDL R16, [R1+0x28] ;  /* 0x0000280001107983 */ /* 0x000ee80000100800 */
[----:B------:R-:W3:Y:S01]  /*a7080*/  LDL R17, [R1+0x2c] ;  /* 0x00002c0001117983 */ /* 0x000ee20000100800 */
[C---:B--2---:R-:W-:Y:S03]  /*a7090*/  HMMA.16816.F32 R24, R12.reuse, R24, R20 ;  /* 0x000000180c18723c */ /* 0x044fe60000001814 */
[----:B---3--:R0:W-:Y:S04]  /*a70a0*/  STL.64 [R1+0x12e50], R16 ;  /* 0x012e501001007387 */ /* 0x0081e80000100a00 */
[----:B0-----:R-:W2:Y:S04]  /*a70b0*/  LDL.LU.64 R16, [R1+0x17b0] ;  /* 0x0017b00001107983 */ /* 0x001ea80000300a00 */
[----:B------:R-:W2:Y:S04]  /*a70c0*/  LDL.LU.64 R18, [R1+0x17b8] ;  /* 0x0017b80001127983 */ /* 0x000ea80000300a00 */
[----:B------:R-:W-:Y:S04]  /*a70d0*/  STL.64 [R1+0x12e30], R8 ;  /* 0x012e300801007387 */ /* 0x000fe80000100a00 */
[----:B------:R-:W3:Y:S04]  /*a70e0*/  LDL.LU.64 R22, [R1+0x12e98] ;  /* 0x012e980001167983 */ /* 0x000ee80000300a00 */
[----:B------:R-:W3:Y:S04]  /*a70f0*/  LDL.LU.64 R20, [R1+0x12e90] ;  /* 0x012e900001147983 */ /* 0x000ee80000300a00 */
        /* <DEDUP_REMOVED lines=11> */
[----:B--2---:R-:W-:Y:S03]  /*a71b0*/  HMMA.16816.F32 R8, R12, R10, R16 ;  /* 0x0000000a0c08723c */ /* 0x004fe60000001810 */
[----:B------:R-:W2:-:S15]  /*a71c0*/  LDL R18, [R1+0x30] ;  /* 0x0000300001127983 */ /* 0x000e9e0000100800 */
[----:B------:R-:W-:-:S05]  /*a71d0*/  NOP ;  /* 0x0000000000007918 */ /* 0x000fca0000000000 */
[----:B------:R0:W-:Y:S04]  /*a71e0*/  STL.64 [R1+0x17b0], R8 ;  /* 0x0017b00801007387 */ /* 0x0001e80000100a00 */
[----:B------:R1:W-:Y:S04]  /*a71f0*/  STL.64 [R1+0x17b8], R10 ;  /* 0x0017b80a01007387 */ /* 0x0003e80000100a00 */
[----:B0-----:R-:W2:Y:S01]  /*a7200*/  LDL.LU.64 R8, [R1+0x1820] ;  /* 0x0018200001087983 */ /* 0x001ea20000300a00 */
[----:B---3--:R-:W-:-:S15]  /*a7210*/  HMMA.16816.F32 R20, R12, R24, R20 ;  /* 0x000000180c14723c */ /* 0x008fde0000001814 */
[----:B------:R-:W-:-:S08]  /*a7220*/  NOP ;  /* 0x0000000000007918 */ /* 0x000fd00000000000 */
[----:B------:R-:W-:Y:S04]  /*a7230*/  STL.64 [R1+0x17d0], R20 ;  /* 0x0017d01401007387 */ /* 0x000fe80000100a00 */
[----:B------:R-:W-:Y:S04]  /*a7240*/  STL.64 [R1+0x17d8], R22 ;  /* 0x0017d81601007387 */ /* 0x000fe80000100a00 */
[----:B-1----:R-:W3:Y:S01]  /*a7250*/  LDL.LU.64 R10, [R1+0x1828] ;  /* 0x00182800010a7983 */ /* 0x002ee20000300a00 */
[----:B----4-:R-:W-:-:S15]  /*a7260*/  HMMA.16816.F32 R4, R12, R26, R4 ;  /* 0x0000001a0c04723c */ /* 0x010fde0000001804 */
[----:B------:R-:W-:-:S08]  /*a7270*/  NOP ;  /* 0x0000000000007918 */ /* 0x000fd00000000000 */
[----:B------:R-:W-:Y:S04]  /*a7280*/  STL.64 [R1+0x17e0], R4 ;  /* 0x0017e00401007387 */ /* 0x000fe80000100a00 */
[----:B------:R-:W-:Y:S04]  /*a7290*/  STL.64 [R1+0x17e8], R6 ;  /* 0x0017e80601007387 */ /* 0x000fe80000100a00 */
        /* <DEDUP_REMOVED lines=18> */
[----:B------:R-:W-:-:S07]  /*a73c0*/  IMAD.MOV.U32 R19, RZ, RZ, R0 ;  /* 0x000000ffff137224 */ /* 0x000fce00078e0000 */
[C---:B--2---:R-:W-:Y:S01]  /*a73d0*/  HMMA.16816.F32 R16, R12.reuse, R18, R8 ;  /* 0x000000120c10723c */ /* 0x044fe20000001808 */
        /* <DEDUP_REMOVED lines=24> */
[----:B--2---:R-:W-:-:S15]  /*a7560*/  HMMA.16816.F32 R8, R12, R18, R8 ;  /* 0x000000120c08723c */ /* 0x004fde0000001808 */
[----:B------:R-:W-:-:S08]  /*a7570*/  NOP ;  /* 0x0000000000007918 */ /* 0x000fd00000000000 */
[----:B------:R0:W-:Y:S04]  /*a7580*/  STL.64 [R1+0x1820], R8 ;  /* 0x0018200801007387 */ /* 0x0001e80000100a00 */
[----:B------:R1:W-:Y:S04]  /*a7590*/  STL.64 [R1+0x1828], R10 ;  /* 0x0018280a01007387 */ /* 0x0003e80000100a00 */
[----:B0-----:R-:W1:Y:S01]  /*a75a0*/  LDL.LU.64 R8, [R1+0x12e30] ;  /* 0x012e300001087983 */ /* 0x001e620000300a00 */
[----:B------:R-:W-:-:S03]  /*a75b0*/  IMAD.MOV.U32 R0, RZ, RZ, R19 ;  /* 0x000000ffff007224 */ /* 0x000fc600078e0013 */
[----:B------:R-:W2:Y:S04]  /*a75c0*/  LDL.LU.64 R16, [R1+0x18d0] ;  /* 0x0018d00001107983 */ /* 0x000ea80000300a00 */
[----:B------:R-:W2:Y:S04]  /*a75d0*/  LDL.LU.64 R18, [R1+0x18d8] ;  /* 0x0018d80001127983 */ /* 0x000ea80000300a00 */
[----:B------:R-:W-:Y:S01]  /*a75e0*/  STL [R1+0x12cc8], R0 ;  /* 0x012cc80001007387 */ /* 0x000fe20000100800 */
[----:B-1----:R-:W-:Y:S03]  /*a75f0*/  HMMA.16816.F32 R8, R12, R8, R24 ;  /* 0x000000080c08723c */ /* 0x002fe60000001818 */
[----:B------:R-:W3:Y:S04]  /*a7600*/  LDL.LU.64 R26, [R1+0x12e28] ;  /* 0x012e2800011a7983 */ /* 0x000ee80000300a00 */
[----:B------:R-:W3:-:S15]  /*a7610*/  LDL.LU.64 R24, [R1+0x12e20] ;  /* 0x012e200001187983 */ /* 0x000ede0000300a00 */
[----:B------:R-:W-:-:S01]  /*a7620*/  NOP ;  /* 0x0000000000007918 */ /* 0x000fc20000000000 */
        /* <DEDUP_REMOVED lines=10> */
[----:B------:R-:W3:Y:S02]  /*a76d0*/  LDL.LU.64 R8, [R1+0x12df8] ;  /* 0x012df80001087983 */ /* 0x000ee40000300a00 */
[----:B---3--:R-:W-:-:S15]  /*a76e0*/  HMMA.16816.F32 R24, R12, R8, R24 ;  /* 0x000000080c18723c */ /* 0x008fde0000001818 */
[----:B------:R-:W-:-:S08]  /*a76f0*/  NOP ;  /* 0x0000000000007918 */ /* 0x000fd00000000000 */
[----:B------:R-:W-:Y:S04]  /*a7700*/  STL.64 [R1+0x1870], R24 ;  /* 0x0018701801007387 */ /* 0x000fe80000100a00 */
[----:B------:R0:W-:Y:S04]  /*a7710*/  STL.64 [R1+0x1878], R26 ;  /* 0x0018781a01007387 */ /* 0x0001e80000100a00 */
[----:B0-----:R-:W4:Y:S04]  /*a7720*/  LDL.LU.64 R26, [R1+0x12df0] ;  /* 0x012df000011a7983 */ /* 0x001f280000300a00 */
[----:B------:R-:W4:Y:S01]  /*a7730*/  LDL.LU.64 R24, [R1+0x12de8] ;  /* 0x012de80001187983 */ /* 0x000f220000300a00 */
[----:B------:R-:W-:-:S02]  /*a7740*/  IMAD.MOV.U32 R0, RZ, RZ, R9 ;  /* 0x000000ffff007224 */ /* 0x000fc400078e0009 */
[----:B----4-:R-:W-:Y:S01]  /*a7750*/  HMMA.16816.F32 R8, R12, R10, R24 ;  /* 0x0000000a0c08723c */ /* 0x010fe20000001818 */
[----:B------:R-:W3:Y:S04]  /*a7760*/  LDL.LU.64 R26, [R1+0x12de0] ;  /* 0x012de000011a7983 */ /* 0x000ee80000300a00 */
[----:B------:R-:W3:-:S15]  /*a7770*/  LDL.LU.64 R24, [R1+0x12dd8] ;  /* 0x012dd80001187983 */ /* 0x000ede0000300a00 */
[----:B------:R-:W-:-:S03]  /*a7780*/  NOP ;  /* 0x0000000000007918 */ /* 0x000fc60000000000 */
[----:B------:R0:W-:Y:S04]  /*a7790*/  STL.64 [R1+0x1880], R8 ;  /* 0x0018800801007387 */ /* 0x0001e80000100a00 */
[----:B------:R1:W-:Y:S04]  /*a77a0*/  STL.64 [R1+0x1888], R10 ;  /* 0x0018880a01007387 */ /* 0x0003e80000100a00 */
[----:B0-----:R-:W4:Y:S04]  /*a77b0*/  LDL.LU.64 R8, [R1+0x18f0] ;  /* 0x0018f00001087983 */ /* 0x001f280000300a00 */
[----:B-1----:R-:W4:Y:S01]  /*a77c0*/  LDL.LU.64 R10, [R1+0x18f8] ;  /* 0x0018f800010a7983 */ /* 0x002f220000300a00 */
[----:B---3--:R-:W-:-:S15]  /*a77d0*/  HMMA.16816.F32 R24, R12, R28, R24 ;  /* 0x0000001c0c18723c */ /* 0x008fde0000001818 */
        /* <DEDUP_REMOVED lines=18> */
[----:B0-----:R-:W2:Y:S04]  /*a7900*/  LDL.LU.64 R24, [R1+0x18e0] ;  /* 0x0018e00001187983 */ /* 0x001ea80000300a00 */
[----:B------:R-:W2:Y:S01]  /*a7910*/  LDL.LU.64 R26, [R1+0x18e8] ;  /* 0x0018e800011a7983 */ /* 0x000ea20000300a00 */
[C---:B----4-:R-:W-:Y:S06]  /*a7920*/  HMMA.16816.F32 R16, R12.reuse, R22, R16 ;  /* 0x000000160c10723c */ /* 0x050fec0000001810 */
[----:B--2---:R-:W-:-:S15]  /*a7930*/  HMMA.16816.F32 R24, R12, R20, R24 ;  /* 0x000000140c18723c */ /* 0x004fde0000001818 */
[----:B------:R-:W-:-:S02]  /*a7940*/  NOP ;  /* 0x0000000000007918 */ /* 0x000fc40000000000 */
[----:B------:R-:W-:Y:S04]  /*a7950*/  STL.64 [R1+0x18d0], R16 ;  /* 0x0018d01001007387 */ /* 0x000fe80000100a00 */
[----:B------:R0:W-:Y:S04]  /*a7960*/  STL.64 [R1+0x18d8], R18 ;  /* 0x0018d81201007387 */ /* 0x0001e80000100a00 */
[----:B0-----:R-:W2:Y:S04]  /*a7970*/  LDL.LU.64 R18, [R1+0x12da0] ;  /* 0x012da00001127983 */ /* 0x001ea80000300a00 */
[----:B------:R-:W4:Y:S04]  /*a7980*/  LDL.LU.64 R16, [R1+0x12d98] ;  /* 0x012d980001107983 */ /* 0x000f280000300a00 */
[----:B------:R0:W-:Y:S04]  /*a7990*/  STL.64 [R1+0x18e0], R24 ;  /* 0x0018e01801007387 */ /* 0x0001e80000100a00 */
[----:B------:R1:W-:Y:S04]  /*a79a0*/  STL.64 [R1+0x18e8], R26 ;  /* 0x0018e81a01007387 */ /* 0x0003e80000100a00 */
[----:B0-----:R-:W3:Y:S04]  /*a79b0*/  LDL.LU.64 R24, [R1+0x1920] ;  /* 0x0019200001187983 */ /* 0x001ee80000300a00 */
[----:B-1----:R-:W3:Y:S04]  /*a79c0*/  LDL.LU.64 R26, [R1+0x1928] ;  /* 0x00192800011a7983 */ /* 0x002ee80000300a00 */
[----:B------:R-:W-:Y:S04]  /*a79d0*/  STL.64 [R1+0x12c48], R22 ;  /* 0x012c481601007387 */ /* 0x000fe80000100a00 */
[----:B------:R0:W-:Y:S04]  /*a79e0*/  STL.64 [R1+0x12c40], R20 ;  /* 0x012c401401007387 */ /* 0x0001e80000100a00 */
[----:B0-----:R-:W2:Y:S04]  /*a79f0*/  LDL.LU R20, [R1+0x1a04] ;  /* 0x001a040001147983 */ /* 0x001ea80000300800 */
[----:B------:R-:W2:Y:S04]  /*a7a00*/  LDL.LU R21, [R1+0x1a00] ;  /* 0x001a000001157983 */ /* 0x000ea80000300800 */
[----:B--2---:R0:W-:Y:S04]  /*a7a10*/  STL.64 [R1+0x12d70], R20 ;  /* 0x012d701401007387 */ /* 0x0041e80000100a00 */
[----:B0-----:R-:W4:Y:S04]  /*a7a20*/  LDL.LU.64 R20, [R1+0x1900] ;  /* 0x0019000001147983 */ /* 0x001f280000300a00 */
[----:B------:R-:W4:Y:S01]  /*a7a30*/  LDL.LU.64 R22, [R1+0x1908] ;  /* 0x0019080001167983 */ /* 0x000f220000300a00 */
[----:B------:R-:W-:-:S15]  /*a7a40*/  HMMA.16816.F32 R8, R12, R18, R8 ;  /* 0x000000120c08723c */ /* 0x000fde0000001808 */
[----:B------:R-:W-:-:S08]  /*a7a50*/  NOP ;  /* 0x0000000000007918 */ /* 0x000fd00000000000 */
[----:B------:R-:W-:Y:S04]  /*a7a60*/  STL.64 [R1+0x18f0], R8 ;  /* 0x0018f00801007387 */ /* 0x000fe80000100a00 */
[----:B------:R0:W-:Y:S04]  /*a7a70*/  STL.64 [R1+0x18f8], R10 ;  /* 0x0018f80a01007387 */ /* 0x0001e80000100a00 */
[----:B0-----:R-:W2:Y:S04]  /*a7a80*/  LDL.LU.64 R10, [R1+0x12d90] ;  /* 0x012d9000010a7983 */ /* 0x001ea80000300a00 */
[----:B------:R-:W3:Y:S01]  /*a7a90*/  LDL.LU.64 R8, [R1+0x12d88] ;  /* 0x012d880001087983 */ /* 0x000ee20000300a00 */
[----:B----4-:R-:W-:-:S15]  /*a7aa0*/  HMMA.16816.F32 R20, R12, R16, R20 ;  /* 0x000000100c14723c */ /* 0x010fde0000001814 */
[----:B------:R-:W-:-:S08]  /*a7ab0*/  NOP ;  /* 0x0000000000007918 */ /* 0x000fd00000000000 */
        /* <DEDUP_REMOVED lines=11> */
[----:B------:R-:W4:Y:S01]  /*a7b70*/  LDL.LU.64 R18, [R1+0x1918] ;  /* 0x0019180001127983 */ /* 0x000f220000300a00 */
[C---:B---3--:R-:W-:Y:S06]  /*a7b80*/  HMMA.16816.F32 R24, R12.reuse, R8, R24 ;  /* 0x000000080c18723c */ /* 0x048fec0000001818 */
[C---:B--2---:R-:W-:Y:S06]  /*a7b90*/  HMMA.16816.F32 R20, R12.reuse, R6, R20 ;  /* 0x000000060c14723c */ /* 0x044fec0000001814 */
[----:B----4-:R-:W-:-:S15]  /*a7ba0*/  HMMA.16816.F32 R16, R12, R10, R16 ;  /* 0x0000000a0c10723c */ /* 0x010fde0000001810 */
[----:B------:R-:W-:-:S08]  /*a7bb0*/  NOP ;  /* 0x0000000000007918 */ /* 0x000fd00000000000 */
[----:B------:R-:W-:Y:S04]  /*a7bc0*/  STL.64 [R1+0x1910], R16 ;  /* 0x0019101001007387 */ /* 0x000fe80000100a00 */
[----:B------:R0:W-:Y:S04]  /*a7bd0*/  STL.64 [R1+0x1918], R18 ;  /* 0x0019181201007387 */ /* 0x0001e80000100a00 */
[----:B0-----:R-:W2:Y:S04]  /*a7be0*/  LDL.LU R18, [R1+0x1a0c] ;  /* 0x001a0c0001127983 */ /* 0x001ea80000300800 */
[----:B------:R-:W2:Y:S04]  /*a7bf0*/  LDL.LU R19, [R1+0x1a08] ;  /* 0x001a080001137983 */ /* 0x000ea80000300800 */
[----:B------:R0:W-:Y:S04]  /*a7c00*/  STL.64 [R1+0x1920], R24 ;  /* 0x0019201801007387 */ /* 0x0001e80000100a00 */
[----:B------:R1:W-:Y:S04]  /*a7c10*/  STL.64 [R1+0x1928], R26 ;  /* 0x0019281a01007387 */ /* 0x0003e80000100a00 */
[----:B0-----:R-:W3:Y:S04]  /*a7c20*/  LDL.LU R24, [R1+0x1a14] ;  /* 0x001a140001187983 */ /* 0x001ee80000300800 */
[----:B------:R-:W3:Y:S04]  /*a7c30*/  LDL.LU R25, [R1+0x1a10] ;  /* 0x001a100001197983 */ /* 0x000ee80000300800 */
[----:B-1----:R-:W4:Y:S04]  /*a7c40*/  LDL.LU R26, [R1+0x1a1c] ;  /* 0x001a1c00011a7983 */ /* 0x002f280000300800 */
[----:B------:R-:W4:Y:S04]  /*a7c50*/  LDL.LU R27, [R1+0x1a18] ;  /* 0x001a1800011b7983 */ /* 0x000f280000300800 */
[----:B------:R-:W-:Y:S04]  /*a7c60*/  STL.64 [R1+0x12c18], R10 ;  /* 0x012c180a01007387 */ /* 0x000fe80000100a00 */
[----:B------:R0:W-:Y:S04]  /*a7c70*/  STL.64 [R1+0x12c10], R8 ;  /* 0x012c100801007387 */ /* 0x0001e80000100a00 */
[----:B0-----:R-:W2:Y:S04]  /*a7c80*/  LDL.LU.64 R8, [R1+0xf80] ;  /* 0x000f800001087983 */ /* 0x001ea80000300a00 */
[----:B------:R-:W2:Y:S04]  /*a7c90*/  LDL.LU.64 R10, [R1+0xf88] ;  /* 0x000f8800010a7983 */ /* 0x000ea80000300a00 */
[----:B------:R-:W-:Y:S04]  /*a7ca0*/  STL.64 [R1+0x1930], R20 ;  /* 0x0019301401007387 */ /* 0x000fe80000100a00 */
[----:B------:R0:W-:Y:S04]  /*a7cb0*/  STL.64 [R1+0x1938], R22 ;  /* 0x0019381601007387 */ /* 0x0001e80000100a00 */
[----:B0-----:R-:W3:Y:S04]  /*a7cc0*/  LDL.LU.64 R22, [R1+0x12d80] ;  /* 0x012d800001167983 */ /* 0x001ee80000300a00 */
[----:B------:R-:W3:Y:S04]  /*a7cd0*/  LDL.LU.64 R20, [R1+0x12d78] ;  /* 0x012d780001147983 */ /* 0x000ee80000300a00 */
[----:B------:R-:W-:Y:S04]  /*a7ce0*/  STL [R1+0x12c0c], R6 ;  /* 0x012c0c0601007387 */ /* 0x000fe80000100800 */
[----:B------:R-:W-:Y:S01]  /*a7cf0*/  STL [R1+0x12c08], R7 ;  /* 0x012c080701007387 */ /* 0x000fe20000100800 */
[----:B---3--:R-:W-:-:S15]  /*a7d00*/  HMMA.16816.F32 R20, R12, R4, R20 ;  /* 0x000000040c14723c */ /* 0x008fde0000001814 */
[----:B------:R-:W-:-:S08]  /*a7d10*/  NOP ;  /* 0x0000000000007918 */ /* 0x000fd00000000000 */
[----:B------:R0:W-:Y:S04]  /*a7d20*/  STL.64 [R1+0x1950], R20 ;  /* 0x0019501401007387 */ /* 0x0001e80000100a00 */
[----:B------:R1:W-:Y:S04]  /*a7d30*/  STL.64 [R1+0x1958], R22 ;  /* 0x0019581601007387 */ /* 0x0003e80000100a00 */
[----:B0-----:R-:W3:Y:S04]  /*a7d40*/  LDL.LU.64 R20, [R1+0x12d70] ;  /* 0x012d700001147983 */ /* 0x001ee80000300a00 */
[----:B------:R-:W-:Y:S04]  /*a7d50*/  STL [R1+0x12c04], R4 ;  /* 0x012c040401007387 */ /* 0x000fe80000100800 */
[----:B------:R2:W-:Y:S04]  /*a7d60*/  STL [R1+0x12c00], R5 ;  /* 0x012c000501007387 */ /* 0x0005e80000100800 */
[----:B-1----:R-:W4:Y:S01]  /*a7d70*/  LDL R22, [R1+0x48] ;  /* 0x0000480001167983 */ /* 0x002f220000100800 */
[----:B--2---:R-:W-:-:S15]  /*a7d80*/  HMMA.16816.F32 R4, R12, R2, R8 ;  /* 0x000000020c04723c */ /* 0x004fde0000001808 */
[----:B------:R-:W-:-:S08]  /*a7d90*/  NOP ;  /* 0x0000000000007918 */ /* 0x000fd00000000000 */
[----:B------:R-:W-:Y:S04]  /*a7da0*/  STL.64 [R1+0x1940], R4 ;  /* 0x0019400401007387 */ /* 0x000fe80000100a00 */
[----:B------:R-:W-:Y:S04]  /*a7db0*/  STL.64 [R1+0x1948], R6 ;  /* 0x0019480601007387 */ /* 0x000fe80000100a00 */
[----:B------:R-:W2:Y:S04]  /*a7dc0*/  LDL R10, [R1+0x58] ;  /* 0x00005800010a7983 */ /* 0x000ea80000100800 */
[----:B------:R-:W2:Y:S04]  /*a7dd0*/  LDL R11, [R1+0x5c] ;  /* 0x00005c00010b7983 */ /* 0x000ea80000100800 */
[----:B------:R-:W4:Y:S01]  /*a7de0*/  LDL R23, [R1+0x4c] ;  /* 0x00004c0001177983 */ /* 0x000f220000100800 */
[----:B---3--:R-:W-:-:S03]  /*a7df0*/  IMAD R12, R21, 0x100, R20 ;  /* 0x00000100150c7824 */ /* 0x008fc600078e0214 */
[----:B--2---:R-:W-:Y:S04]  /*a7e00*/  STL.64 [R1+0x12ce0], R10 ;  /* 0x012ce00a01007387 */ /* 0x004fe80000100a00 */
[----:B------:R0:W-:Y:S04]  /*a7e10*/  STL [R1+0x12bfc], R2 ;  /* 0x012bfc0201007387 */ /* 0x0001e80000100800 */
[----:B------:R1:W-:Y:S04]  /*a7e20*/  STL [R1+0x12bf8], R3 ;  /* 0x012bf80301007387 */ /* 0x0003e80000100800 */
[----:B------:R-:W2:Y:S04]  /*a7e30*/  LDL R8, [R1+0x60] ;  /* 0x0000600001087983 */ /* 0x000ea80000100800 */
[----:B------:R-:W2:Y:S04]  /*a7e40*/  LDL R9, [R1+0x64] ;  /* 0x0000640001097983 */ /* 0x000ea80000100800 */
[----:B------:R-:W3:Y:S04]  /*a7e50*/  LDL R20, [R1+0x50] ;  /* 0x0000500001147983 */ /* 0x000ee80000100800 */
[----:B------:R-:W3:Y:S01]  /*a7e60*/  LDL R21, [R1+0x54] ;  /* 0x0000540001157983 */ /* 0x000ee20000100800 */
[----:B------:R-:W-:-:S03]  /*a7e70*/  IMAD R13, R19, 0x100, R18 ;  /* 0x00000100130d7824 */ /* 0x000fc600078e0212 */
[----:B0-----:R-:W3:Y:S04]  /*a7e80*/  LDL R2, [R1+0x70] ;  /* 0x0000700001027983 */ /* 0x001ee80000100800 */
[----:B------:R-:W4:Y:S04]  /*a7e90*/  LDL R10, [R1+0x68] ;  /* 0x00006800010a7983 */ /* 0x000f280000100800 */
[----:B------:R-:W4:Y:S04]  /*a7ea0*/  LDL R11, [R1+0x6c] ;  /* 0x00006c00010b7983 */ /* 0x000f280000100800 */
[----:B-1----:R-:W3:Y:S04]  /*a7eb0*/  LDL R3, [R1+0x74] ;  /* 0x0000740001037983 */ /* 0x002ee80000100800 */
[----:B----4-:R-:W-:Y:S04]  /*a7ec0*/  STL.64 [R1+0x12d00], R10 ;  /* 0x012d000a01007387 */ /* 0x010fe80000100a00 */
[----:B--2---:R0:W-:Y:S04]  /*a7ed0*/  STL.64 [R1+0x12cf8], R8 ;  /* 0x012cf80801007387 */ /* 0x0041e80000100a00 */
[----:B------:R-:W-:Y:S04]  /*a7ee0*/  STL.64 [R1+0x12cd8], R22 ;  /* 0x012cd81601007387 */ /* 0x000fe80000100a00 */
[----:B---3--:R-:W-:Y:S04]  /*a7ef0*/  STL.64 [R1+0x12cd0], R20 ;  /* 0x012cd01401007387 */ /* 0x008fe80000100a00 */
[----:B------:R-:W2:Y:S04]  /*a7f00*/  LDL.64 R16, [R1+0x40] ;  /* 0x0000400001107983 */ /* 0x000ea80000100a00 */
[----:B------:R-:W3:Y:S04]  /*a7f10*/  LDL R18, [R1+0x38] ;  /* 0x0000380001127983 */ /* 0x000ee80000100800 */
[----:B------:R-:W3:Y:S04]  /*a7f20*/  LDL R19, [R1+0x3c] ;  /* 0x00003c0001137983 */ /* 0x000ee80000100800 */
[----:B0-----:R-:W4:Y:S04]  /*a7f30*/  LDL.LU.64 R8, [R1+0x2110] ;  /* 0x0021100001087983 */ /* 0x001f280000300a00 */
[----:B------:R-:W2:Y:S04]  /*a7f40*/  LDL.LU.64 R10, [R1+0x2118] ;  /* 0x00211800010a7983 */ /* 0x000ea80000300a00 */
[----:B--2---:R0:W-:Y:S04]  /*a7f50*/  STL.64 [R1+0x12d10], R10 ;  /* 0x012d100a01007387 */ /* 0x0041e80000100a00 */
[----:B0-----:R-:W2:Y:S04]  /*a7f60*/  LDL R10, [R1+0x78] ;  /* 0x00007800010a7983 */ /* 0x001ea80000100800 */
[----:B------:R-:W2:Y:S04]  /*a7f70*/  LDL R11, [R1+0x7c] ;  /* 0x00007c00010b7983 */ /* 0x000ea80000100800 */
[----:B----4-:R0:W-:Y:S04]  /*a7f80*/  STL.64 [R1+0x12d08], R8 ;  /* 0x012d080801007387 */ /* 0x0101e80000100a00 */
[----:B0-----:R-:W4:Y:S04]  /*a7f90*/  LDL R8, [R1+0x80] ;  /* 0x0000800001087983 */ /* 0x001f280000100800 */
[----:B------:R-:W4:Y:S04]  /*a7fa0*/  LDL R9, [R1+0x84] ;  /* 0x0000840001097983 */ /* 0x000f280000100800 */
[----:B--2---:R0:W-:Y:S04]  /*a7fb0*/  STL.64 [R1+0x12d28], R10 ;  /* 0x012d280a01007387 */ /* 0x0041e80000100a00 */
[----:B0-----:R-:W2:Y:S04]  /*a7fc0*/  LDL R10, [R1+0x88] ;  /* 0x00008800010a7983 */ /* 0x001ea80000100800 */
[----:B------:R-:W2:Y:S01]  /*a7fd0*/  LDL R11, [R1+0x8c] ;  /* 0x00008c00010b7983 */ /* 0x000ea20000100800 */
[----:B------:R-:W-:-:S03]  /*a7fe0*/  IMAD R15, R27, 0x100, R26 ;  /* 0x000001001b0f7824 */ /* 0x000fc600078e021a */
[----:B------:R-:W3:Y:S04]  /*a7ff0*/  LDL R26, [R1+0x98] ;  /* 0x00009800011a7983 */ /* 0x000ee80000100800 */
[----:B------:R-:W3:Y:S04]  /*a8000*/  LDL R27, [R1+0x9c] ;  /* 0x00009c00011b7983 */ /* 0x000ee80000100800 */
[----:B------:R-:W3:Y:S04]  /*a8010*/  LDL.LU.64 R4, [R1+0x1960] ;  /* 0x0019600001047983 */ /* 0x000ee80000300a00 */
[----:B------:R-:W3:Y:S04]  /*a8020*/  LDL.LU.64 R6, [R1+0x1968] ;  /* 0x0019680001067983 */ /* 0x000ee80000300a00 */
[----:B----4-:R0:W-:Y:S04]  /*a8030*/  STL.64 [R1+0x12d40], R8 ;  /* 0x012d400801007387 */ /* 0x0101e80000100a00 */
[----:B0-----:R-:W4:Y:S04]  /*a8040*/  LDL R8, [R1+0x90] ;  /* 0x0000900001087983 */ /* 0x001f280000100800 */
[----:B------:R-:W4:Y:S04]  /*a8050*/  LDL R9, [R1+0x94] ;  /* 0x0000940001097983 */ /* 0x000f280000100800 */
[----:B--2---:R-:W-:Y:S04]  /*a8060*/  STL.64 [R1+0x12d58], R10 ;  /* 0x012d580a01007387 */ /* 0x004fe80000100a00 */
[----:B---3--:R-:W-:Y:S04]  /*a8070*/  STL.64 [R1+0x12cf0], R18 ;  /* 0x012cf01201007387 */ /* 0x008fe80000100a00 */
[----:B------:R0:W-:Y:S04]  /*a8080*/  STL.64 [R1+0x12ce8], R16 ;  /* 0x012ce81001007387 */ /* 0x0001e80000100a00 */
        /* <DEDUP_REMOVED lines=10> */
[----:B------:R-:W-:Y:S01]  /*a8130*/  IMAD R14, R25, 0x100, R24 ;  /* 0x00000100190e7824 */ /* 0x000fe200078e0218 */
[----:B------:R-:W-:-:S02]  /*a8140*/  F2FP.F16.E5M2.UNPACK_B R12, R12 ;  /* 0x0000000cff0c723e */ /* 0x000fc400020004ff */
[----:B------:R-:W-:Y:S02]  /*a8150*/  F2FP.F16.E5M2.UNPACK_B R13, R13 ;  /* 0x0000000dff0d723e */ /* 0x000fe400020004ff */
[----:B------:R-:W-:Y:S02]  /*a8160*/  F2FP.F16.E5M2.UNPACK_B R15, R15 ;  /* 0x0000000fff0f723e */ /* 0x000fe400020004ff */
[----:B------:R-:W-:Y:S01]  /*a8170*/  F2FP.F16.E5M2.UNPACK_B R14, R14 ;  /* 0x0000000eff0e723e */ /* 0x000fe200020004ff */
[----:B---3--:R-:W-:Y:S04]  /*a8180*/  STL.64 [R1+0x12d50], R18 ;  /* 0x012d501201007387 */ /* 0x008fe80000100a00 */
[----:B--2---:R0:W-:Y:S04]  /*a8190*/  STL.64 [R1+0x12d48], R16 ;  /* 0x012d481001007387 */ /* 0x0041e80000100a00 */
[----:B0-----:R-:W2:Y:S04]  /*a81a0*/  LDL.LU.64 R16, [R1+0x2130] ;  /* 0x0021300001107983 */ /* 0x001ea80000300a00 */
[----:B------:R-:W3:Y:S01]  /*a81b0*/  LDL.LU.64 R18, [R1+0x2138] ;  /* 0x0021380001127983 */ /* 0x000ee20000300a00 */
[C---:B------:R-:W-:Y:S03]  /*a81c0*/  HMMA.16816.F32 R24, R12.reuse, R26, R4 ;  /* 0x0000001a0c18723c */ /* 0x040fe60000001804 */
        /* <DEDUP_REMOVED lines=8> */
[----:B------:R0:W-:Y:S04]  /*a8250*/  STL.64 [R1+0x1960], R24 ;  /* 0x0019601801007387 */ /* 0x0001e80000100a00 */
[----:B------:R1:W-:Y:S04]  /*a8260*/  STL.64 [R1+0x1968], R26 ;  /* 0x0019681a01007387 */ /* 0x0003e80000100a00 */
[----:B0-----:R-:W2:Y:S04]  /*a8270*/  LDL.64 R24, [R1+0x30] ;  /* 0x0000300001187983 */ /* 0x001ea80000100a00 */
[----:B-1----:R-:W3:Y:S01]  /*a8280*/  LDL.64 R26, [R1+0x28] ;  /* 0x00002800011a7983 */ /* 0x002ee20000100a00 */
[C---:B----4-:R-:W-:Y:S03]  /*a8290*/  HMMA.16816.F32 R8, R12.reuse, R8, R16 ;  /* 0x000000080c08723c */ /* 0x050fe60000001810 */
[----:B---3--:R-:W-:Y:S04]  /*a82a0*/  STL.64 [R1+0x12cc0], R26 ;  /* 0x012cc01a01007387 */ /* 0x008fe80000100a00 */
[----:B--2---:R0:W-:Y:S04]  /*a82b0*/  STL.64 [R1+0x12cb8], R24 ;  /* 0x012cb81801007387 */ /* 0x0041e80000100a00 */
        /* <DEDUP_REMOVED lines=38> */
[----:B------:R0:W-:Y:S04]  /*a8520*/  STL.64 [R1+0x19c0], R24 ;  /* 0x0019c01801007387 */ /* 0x0001e80000100a00 */
[----:B------:R1:W-:Y:S04]  /*a8530*/  STL.64 [R1+0x19c8], R26 ;  /* 0x0019c81a01007387 */ /* 0x0003e80000100a00 */
[----:B0-----:R-:W2:Y:S04]  /*a8540*/  LDL.LU.64 R24, [R1+0x1b50] ;  /* 0x001b500001187983 */ /* 0x001ea80000300a00 */
[----:B-1----:R-:W2:Y:S04]  /*a8550*/  LDL.LU.64 R26, [R1+0x1b58] ;  /* 0x001b5800011a7983 */ /* 0x002ea80000300a00 */
[----:B------:R-:W3:Y:S04]  /*a8560*/  LDL.LU.64 R18, [R1+0x12cf0] ;  /* 0x012cf00001127983 */ /* 0x000ee80000300a00 */
[----:B------:R-:W2:Y:S04]  /*a8570*/  LDL.LU.64 R16, [R1+0x12ce8] ;  /* 0x012ce80001107983 */ /* 0x000ea80000300a00 */
[----:B------:R-:W-:Y:S04]  /*a8580*/  STL.64 [R1+0x19d0], R8 ;  /* 0x0019d00801007387 */ /* 0x000fe80000100a00 */
[----:B------:R0:W-:Y:S04]  /*a8590*/  STL.64 [R1+0x19d8], R10 ;  /* 0x0019d80a01007387 */ /* 0x0001e80000100a00 */
[----:B0-----:R-:W4:Y:S02]  /*a85a0*/  LDL.LU.64 R10, [R1+0x12ce0] ;  /* 0x012ce000010a7983 */ /* 0x001f240000300a00 */
[----:B----4-:R-:W-:Y:S02]  /*a85b0*/  HMMA.16816.F32 R8, R12, R10, R20 ;  /* 0x0000000a0c08723c */ /* 0x010fe40000001814 */
[----:B------:R-:W4:Y:S04]  /*a85c0*/  LDL.LU.64 R22, [R1+0x12cd8] ;  /* 0x012cd80001167983 */ /* 0x000f280000300a00 */
[----:B------:R-:W3:-:S15]  /*a85d0*/  LDL.LU.64 R20, [R1+0x12cd0] ;  /* 0x012cd00001147983 */ /* 0x000ede0000300a00 */
[----:B------:R-:W-:-:S02]  /*a85e0*/  NOP ;  /* 0x0000000000007918 */ /* 0x000fc40000000000 */
[----:B------:R-:W-:Y:S04]  /*a85f0*/  STL.64 [R1+0x19e0], R8 ;  /* 0x0019e00801007387 */ /* 0x000fe80000100a00 */
[----:B------:R0:W-:Y:S04]  /*a8600*/  STL.64 [R1+0x19e8], R10 ;  /* 0x0019e80a01007387 */ /* 0x0001e80000100a00 */
[----:B0-----:R-:W2:Y:S04]  /*a8610*/  LDL R10, [R1] ;  /* 0x00000000010a7983 */ /* 0x001ea80000100800 */
[----:B------:R-:W2:Y:S04]  /*a8620*/  LDL R11, [R1+0x4] ;  /* 0x00000400010b7983 */ /* 0x000ea80000100800 */
[----:B--2---:R0:W-:Y:S04]  /*a8630*/  STL.64 [R1+0x12c80], R10 ;  /* 0x012c800a01007387 */ /* 0x0041e80000100a00 */
[----:B------:R-:W3:Y:S04]  /*a8640*/  LDL.LU.64 R8, [R1+0x20d0] ;  /* 0x0020d00001087983 */ /* 0x000ee80000300a00 */
[----:B0-----:R-:W3:Y:S02]  /*a8650*/  LDL.LU.64 R10, [R1+0x20d8] ;  /* 0x0020d800010a7983 */ /* 0x001ee40000300a00 */
[----:B---3--:R-:W-:-:S15]  /*a8660*/  HMMA.16816.F32 R8, R12, R20, R8 ;  /* 0x000000140c08723c */ /* 0x008fde0000001808 */
[----:B------:R-:W-:-:S08]  /*a8670*/  NOP ;  /* 0x0000000000007918 */ /* 0x000fd00000000000 */
[----:B------:R-:W-:Y:S04]  /*a8680*/  STL.64 [R1+0x19f0], R8 ;  /* 0x0019f00801007387 */ /* 0x000fe80000100a00 */
[----:B------:R4:W-:Y:S02]  /*a8690*/  STL.64 [R1+0x19f8], R10 ;  /* 0x0019f80a01007387 */ /* 0x0009e40000100a00 */
[----:B----4-:R-:W-:Y:S02]  /*a86a0*/  HMMA.16816.F32 R8, R12, R22, R4 ;  /* 0x000000160c08723c */ /* 0x010fe40000001804 */
[----:B------:R-:W2:Y:S04]  /*a86b0*/  LDL.LU.64 R4, [R1+0x1a30] ;  /* 0x001a300001047983 */ /* 0x000ea80000300a00 */
[----:B------:R-:W2:-:S15]  /*a86c0*/  LDL.LU.64 R6, [R1+0x1a38] ;  /* 0x001a380001067983 */ /* 0x000e9e0000300a00 */
[----:B------:R-:W-:-:S02]  /*a86d0*/  NOP ;  /* 0x0000000000007918 */ /* 0x000fc40000000000 */
[----:B------:R0:W-:Y:S04]  /*a86e0*/  STL.64 [R1+0x1a00], R8 ;  /* 0x001a000801007387 */ /* 0x0001e80000100a00 */
[----:B------:R-:W-:Y:S04]  /*a86f0*/  STL.64 [R1+0x1a08], R10 ;  /* 0x001a080a01007387 */ /* 0x000fe80000100a00 */
[----:B------:R-:W3:Y:S04]  /*a8700*/  LDL.LU.64 R20, [R1+0x1a40] ;  /* 0x001a400001147983 */ /* 0x000ee80000300a00 */
[----:B------:R-:W3:Y:S04]  /*a8710*/  LDL.LU.64 R22, [R1+0x1a48] ;  /* 0x001a480001167983 */ /* 0x000ee80000300a00 */
[----:B0-----:R-:W4:Y:S01]  /*a8720*/  LDL R8, [R1+0x8] ;  /* 0x0000080001087983 */ /* 0x001f220000100800 */
[----:B------:R-:W-:-:S03]  /*a8730*/  IMAD.MOV.U32 R9, RZ, RZ, R0 ;  /* 0x000000ffff097224 */ /* 0x000fc600078e0000 */
[----:B------:R-:W3:Y:S01]  /*a8740*/  LDL.LU R0, [R1+0x12cc8] ;  /* 0x012cc80001007983 */ /* 0x000ee20000300800 */
[----:B------:R-:W-:Y:S03]  /*a8750*/  HMMA.16816.F32 R24, R12, R16, R24 ;  /* 0x000000100c18723c */ /* 0x000fe60000001818 */
[----:B----4-:R0:W-:Y:S04]  /*a8760*/  STL.64 [R1+0x12c98], R8 ;  /* 0x012c980801007387 */ /* 0x0101e80000100a00 */
[----:B0-----:R-:W4:Y:S04]  /*a8770*/  LDL.LU.64 R8, [R1+0x1a20] ;  /* 0x001a200001087983 */ /* 0x001f280000300a00 */
[----:B------:R-:W4:Y:S01]  /*a8780*/  LDL.LU.64 R10, [R1+0x1a28] ;  /* 0x001a2800010a7983 */ /* 0x000f220000300a00 */
[----:B------:R-:W-:-:S02]  /*a8790*/  IMAD.MOV.U32 R2, RZ, RZ, R16 ;  /* 0x000000ffff027224 */ /* 0x000fc400078e0010 */
[----:B------:R-:W-:-:S09]  /*a87a0*/  IMAD.MOV.U32 R3, RZ, RZ, R17 ;  /* 0x000000ffff037224 */ /* 0x000fd200078e0011 */
[----:B------:R-:W-:Y:S04]  /*a87b0*/  STL.64 [R1+0x1a10], R24 ;  /* 0x001a101801007387 */ /* 0x000fe80000100a00 */
[----:B------:R0:W-:Y:S04]  /*a87c0*/  STL.64 [R1+0x1a18], R26 ;  /* 0x001a181a01007387 */ /* 0x0001e80000100a00 */
[----:B0-----:R-:W3:Y:S04]  /*a87d0*/  LDL.LU.64 R26, [R1+0x12cc0] ;  /* 0x012cc000011a7983 */ /* 0x001ee80000300a00 */
[----:B------:R-:W2:Y:S01]  /*a87e0*/  LDL.LU.64 R24, [R1+0x12cb8] ;  /* 0x012cb80001187983 */ /* 0x000ea20000300a00 */
[----:B----4-:R-:W-:Y:S03]  /*a87f0*/  HMMA.16816.F32 R16, R12, R18, R8 ;  /* 0x000000120c10723c */ /* 0x010fe60000001808 */
[----:B------:R-:W4:-:S15]  /*a8800*/  LDL R10, [R1+0x10] ;  /* 0x00001000010a7983 */ /* 0x000f1e0000100800 */
[----:B------:R-:W-:-:S05]  /*a8810*/  NOP ;  /* 0x0000000000007918 */ /* 0x000fca0000000000 */
[----:B------:R-:W-:Y:S04]  /*a8820*/  STL.64 [R1+0x1a20], R16 ;  /* 0x001a201001007387 */ /* 0x000fe80000100a00 */
[----:B------:R0:W-:Y:S04]  /*a8830*/  STL.64 [R1+0x1a28], R18 ;  /* 0x001a281201007387 */ /* 0x0001e80000100a00 */
[----:B------:R-:W4:Y:S04]  /*a8840*/  LDL R11, [R1+0x14] ;  /* 0x00001400010b7983 */ /* 0x000f280000100800 */
[----:B----4-:R2:W-:Y:S04]  /*a8850*/  STL.64 [R1+0x12cb0], R10 ;  /* 0x012cb00a01007387 */ /* 0x0105e80000100a00 */
[----:B0-----:R-:W4:Y:S04]  /*a8860*/  LDL R18, [R1+0x18] ;  /* 0x0000180001127983 */ /* 0x001f280000100800 */
[----:B------:R-:W4:Y:S04]  /*a8870*/  LDL R19, [R1+0x1c] ;  /* 0x00001c0001137983 */ /* 0x000f280000100800 */
[----:B------:R-:W4:Y:S01]  /*a8880*/  LDL R16, [R1+0x20] ;  /* 0x0000200001107983 */ /* 0x000f220000100800 */
[----:B--2---:R-:W-:-:S15]  /*a8890*/  HMMA.16816.F32 R8, R12, R24, R4 ;  /* 0x000000180c08723c */ /* 0x004fde0000001804 */
[----:B------:R-:W-:-:S08]  /*a88a0*/  NOP ;  /* 0x0000000000007918 */ /* 0x000fd00000000000 */
[----:B------:R-:W-:Y:S04]  /*a88b0*/  STL.64 [R1+0x1a30], R8 ;  /* 0x001a300801007387 */ /* 0x000fe80000100a00 */
[----:B------:R3:W-:Y:S02]  /*a88c0*/  STL.64 [R1+0x1a38], R10 ;  /* 0x001a380a01007387 */ /* 0x0007e40000100a00 */
[----:B---3--:R-:W-:Y:S01]  /*a88d0*/  HMMA.16816.F32 R8, R12, R26, R20 ;  /* 0x0000001a0c08723c */ /* 0x008fe20000001814 */
[----:B------:R-:W-:Y:S02]  /*a88e0*/  IMAD.MOV.U32 R4, RZ, RZ, R24 ;  /* 0x000000ffff047224 */ /* 0x000fe400078e0018 */
[----:B------:R-:W-:-:S03]  /*a88f0*/  IMAD.MOV.U32 R5, RZ, RZ, R25 ;  /* 0x000000ffff057224 */ /* 0x000fc600078e0019 */
[----:B------:R-:W-:Y:S02]  /*a8900*/  IMAD.MOV.U32 R6, RZ, RZ, R26 ;  /* 0x000000ffff067224 */ /* 0x000fe400078e001a */
[----:B------:R-:W-:-:S15]  /*a8910*/  IMAD.MOV.U32 R7, RZ, RZ, R27 ;  /* 0x000000ffff077224 */ /* 0x000fde00078e001b */
[----:B------:R0:W-:Y:S04]  /*a8920*/  STL.64 [R1+0x1a40], R8 ;  /* 0x001a400801007387 */ /* 0x0001e80000100a00 */
[----:B------:R1:W-:Y:S04]  /*a8930*/  STL.64 [R1+0x1a48], R10 ;  /* 0x001a480a01007387 */ /* 0x0003e80000100a00 */
[----:B0-----:R-:W2:Y:S04]  /*a8940*/  LDL.LU.64 R8, [R1+0x1a60] ;  /* 0x001a600001087983 */ /* 0x001ea80000300a00 */
[----:B-1----:R-:W2:Y:S04]  /*a8950*/  LDL.LU.64 R10, [R1+0x1a68] ;  /* 0x001a6800010a7983 */ /* 0x002ea80000300a00 */
        /* <DEDUP_REMOVED lines=15> */
[----:B------:R-:W2:Y:S04]  /*a8a50*/  LDL.LU.64 R22, [R1+0x1ac8] ;  /* 0x001ac80001167983 */ /* 0x000ea80000300a00 */
        /* <DEDUP_REMOVED lines=8> */
[----:B------:R-:W-:-:S07]  /*a8ae0*/  IMAD.MOV.U32 R17, RZ, RZ, R0 ;  /* 0x000000ffff117224 */ /* 0x000fce00078e0000 */
[C---:B----4-:R-:W-:Y:S06]  /*a8af0*/  HMMA.16816.F32 R4, R12.reuse, R16, R4 ;  /* 0x000000100c04723c */ /* 0x050fec0000001804 */
[----:B------:R-:W-:-:S15]  /*a8b00*/  HMMA.16816.F32 R16, R12, R18, R8 ;  /* 0x000000120c10723c */ /* 0x000fde0000001808 */
[----:B------:R-:W-:-:S02]  /*a8b10*/  NOP ;  /* 0x0000000000007918 */ /* 0x000fc40000000000 */
[----:B------:R0:W-:Y:S04]  /*a8b20*/  STL.64 [R1+0x1a50], R4 ;  /* 0x001a500401007387 */ /* 0x0001e80000100a00 */
[----:B------:R1:W-:Y:S04]  /*a8b30*/  STL.64 [R1+0x1a58], R6 ;  /* 0x001a580601007387 */ /* 0x0003e80000100a00 */
[----:B0-----:R-:W4:Y:S04]  /*a8b40*/  LDL.LU.64 R4, [R1+0x1ad0] ;  /* 0x001ad00001047983 */ /* 0x001f280000300a00 */
[----:B-1----:R-:W4:Y:S04]  /*a8b50*/  LDL.LU.64 R6, [R1+0x1ad8] ;  /* 0x001ad80001067983 */ /* 0x002f280000300a00 */
[----:B------:R-:W3:Y:S04]  /*a8b60*/  LDL.LU.64 R10, [R1+0x12cb0] ;  /* 0x012cb000010a7983 */ /* 0x000ee80000300a00 */
[----:B------:R0:W-:Y:S04]  /*a8b70*/  STL.64 [R1+0x1a60], R16 ;  /* 0x001a601001007387 */ /* 0x0001e80000100a00 */
[----:B------:R1:W-:Y:S04]  /*a8b80*/  STL.64 [R1+0x1a68], R18 ;  /* 0x001a681201007387 */ /* 0x0003e80000100a00 */
[----:B0-----:R-:W4:Y:S04]  /*a8b90*/  LDL.LU.64 R16, [R1+0x1ae0] ;  /* 0x001ae00001107983 */ /* 0x001f280000300a00 */
[----:B-1----:R-:W4:Y:S01]  /*a8ba0*/  LDL.LU.64 R18, [R1+0x1ae8] ;  /* 0x001ae80001127983 */ /* 0x002f220000300a00 */
[----:B---3--:R-:W-:Y:S03]  /*a8bb0*/  HMMA.16816.F32 R8, R12, R10, R24 ;  /* 0x0000000a0c08723c */ /* 0x008fe60000001818 */
[----:B------:R-:W3:Y:S04]  /*a8bc0*/  LDL.LU.64 R26, [R1+0x12ca8] ;  /* 0x012ca800011a7983 */ /* 0x000ee80000300a00 */
[----:B------:R-:W3:-:S15]  /*a8bd0*/  LDL.LU.64 R24, [R1+0x12ca0] ;  /* 0x012ca00001187983 */ /* 0x000ede0000300a00 */
[----:B------:R-:W-:-:S01]  /*a8be0*/  NOP ;  /* 0x0000000000007918 */ /* 0x000fc20000000000 */
        /* <DEDUP_REMOVED lines=22> */
[----:B0-----:R-:W2:Y:S04]  /*a8d50*/  LDL.LU.64 R26, [R1+0x12c68] ;  /* 0x012c6800011a7983 */ /* 0x001ea80000300a00 */
[----:B------:R-:W3:Y:S04]  /*a8d60*/  LDL.LU.64 R24, [R1+0x12c60] ;  /* 0x012c600001187983 */ /* 0x000ee80000300a00 */
[----:B------:R-:W-:Y:S01]  /*a8d70*/  STL.64 [R1+0x12a90], R28 ;  /* 0x012a901c01007387 */ /* 0x000fe20000100a00 */
        /* <DEDUP_REMOVED lines=19> */
[----:B------:R-:W-:Y:S01]  /*a8eb0*/  STL.64 [R1+0x1ad0], R4 ;  /* 0x001ad00401007387 */ /* 0x000fe20000100a00 */
[----:B------:R-:W-:-:S03]  /*a8ec0*/  IMAD.MOV.U32 R0, RZ, RZ, R7 ;  /* 0x000000ffff007224 */ /* 0x000fc600078e0007 */
[----:B------:R0:W-:Y:S04]  /*a8ed0*/  STL [R1+0x1ad8], R6 ;  /* 0x001ad80601007387 */ /* 0x0001e80000100800 */
[----:B0-----:R-:W2:Y:S04]  /*a8ee0*/  LDL.LU.64 R6, [R1+0x12c38] ;  /* 0x012c380001067983 */ /* 0x001ea80000300a00 */
[----:B------:R-:W4:Y:S04]  /*a8ef0*/  LDL.LU.64 R4, [R1+0x12c30] ;  /* 0x012c300001047983 */ /* 0x000f280000300a00 */
[----:B------:R-:W-:Y:S04]  /*a8f00*/  STL [R1+0x10c58], R0 ;  /* 0x010c580001007387 */ /* 0x000fe80000100800 */
        /* <DEDUP_REMOVED lines=18> */
[----:B-1----:R-:W4:Y:S04]  /*a9030*/  LDL.LU.64 R22, [R1+0x1b38] ;  /* 0x001b380001167983 */ /* 0x002f280000300a00 */
[----:B------:R-:W-:Y:S04]  /*a9040*/  STL.64 [R1+0x12a78], R18 ;  /* 0x012a781201007387 */ /* 0x000fe80000100a00 */
[----:B------:R0:W-:Y:S04]  /*a9050*/  STL.64 [R1+0x12a70], R16 ;  /* 0x012a701001007387 */ /* 0x0001e80000100a00 */
[----:B0-----:R-:W2:Y:S04]  /*a9060*/  LDL.LU.64 R16, [R1+0x1b10] ;  /* 0x001b100001107983 */ /* 0x001ea80000300a00 */
[----:B------:R-:W2:Y:S02]  /*a9070*/  LDL.LU.64 R18, [R1+0x1b18] ;  /* 0x001b180001127983 */ /* 0x000ea40000300a00 */
[----:B--2---:R-:W-:-:S15]  /*a9080*/  HMMA.16816.F32 R16, R12, R10, R16 ;  /* 0x0000000a0c10723c */ /* 0x004fde0000001810 */
[----:B------:R-:W-:-:S08]  /*a9090*/  NOP ;  /* 0x0000000000007918 */ /* 0x000fd00000000000 */
[----:B------:R-:W-:Y:S04]  /*a90a0*/  STL.64 [R1+0x1b10], R16 ;  /* 0x001b101001007387 */ /* 0x000fe80000100a00 */
[----:B------:R3:W-:Y:S02]  /*a90b0*/  STL.64 [R1+0x1b18], R18 ;  /* 0x001b181201007387 */ /* 0x0007e40000100a00 */
[----:B---3--:R-:W-:Y:S07]  /*a90c0*/  HMMA.16816.F32 R16, R12, R8, R24 ;  /* 0x000000080c10723c */ /* 0x008fee0000001818 */
[----:B------:R-:W-:-:S02]  /*a90d0*/  IMAD.MOV.U32 R26, RZ, RZ, R6 ;  /* 0x000000ffff1a7224 */ /* 0x000fc400078e0006 */
[----:B------:R-:W4:Y:S01]  /*a90e0*/  LDL.LU R6, [R1+0x12c0c] ;  /* 0x012c0c0001067983 */ /* 0x000f220000300800 */
[----:B------:R-:W-:-:S13]  /*a90f0*/  IMAD.MOV.U32 R27, RZ, RZ, R7 ;  /* 0x000000ffff1b7224 */ /* 0x000fda00078e0007 */
[----:B------:R0:W-:Y:S04]  /*a9100*/  STL.64 [R1+0x1b20], R16 ;  /* 0x001b201001007387 */ /* 0x0001e80000100a00 */
[----:B------:R1:W-:Y:S04]  /*a9110*/  STL.64 [R1+0x1b28], R18 ;  /* 0x001b281201007387 */ /* 0x0003e80000100a00 */
[----:B------:R-:W4:Y:S04]  /*a9120*/  LDL.LU R7, [R1+0x12c08] ;  /* 0x012c080001077983 */ /* 0x000f280000300800 */
[----:B0-----:R-:W2:Y:S04]  /*a9130*/  LDL.LU R16, [R1+0x3188] ;  /* 0x0031880001107983 */ /* 0x001ea80000300800 */
[----:B------:R-:W3:Y:S04]  /*a9140*/  LDL.LU R17, [R1+0x3194] ;  /* 0x0031940001117983 */ /* 0x000ee80000300800 */
[----:B-1----:R-:W3:Y:S04]  /*a9150*/  LDL.LU R18, [R1+0x3190] ;  /* 0x0031900001127983 */ /* 0x002ee80000300800 */
[----:B------:R-:W3:Y:S04]  /*a9160*/  LDL.LU R19, [R1+0x319c] ;  /* 0x00319c0001137983 */ /* 0x000ee80000300800 */
[----:B------:R-:W3:Y:S04]  /*a9170*/  LDL.LU R0, [R1+0x3198] ;  /* 0x0031980001007983 */ /* 0x000ee80000300800 */
[----:B------:R0:W-:Y:S04]  /*a9180*/  STL.64 [R1+0x12a48], R10 ;  /* 0x012a480a01007387 */ /* 0x0001e80000100a00 */
[----:B0-----:R-:W2:Y:S04]  /*a9190*/  LDL.LU R10, [R1+0x3180] ;  /* 0x00318000010a7983 */ /* 0x001ea80000300800 */
[----:B------:R-:W3:Y:S04]  /*a91a0*/  LDL.LU R11, [R1+0x318c] ;  /* 0x00318c00010b7983 */ /* 0x000ee80000300800 */
[----:B------:R0:W-:Y:S04]  /*a91b0*/  STL.64 [R1+0x12a40], R8 ;  /* 0x012a400801007387 */ /* 0x0001e80000100a00 */
[----:B0-----:R-:W2:Y:S04]  /*a91c0*/  LDL.LU R9, [R1+0x3184] ;  /* 0x0031840001097983 */ /* 0x001ea80000300800 */
[----:B------:R-:W3:Y:S01]  /*a91d0*/  LDL R28, [R1+0x98] ;  /* 0x00009800011c7983 */ /* 0x000ee20000100800 */
[----:B----4-:R-:W-:-:S15]  /*a91e0*/  HMMA.16816.F32 R20, R12, R6, R20 ;  /* 0x000000060c14723c */ /* 0x010fde0000001814 */
[----:B------:R-:W-:-:S08]  /*a91f0*/  NOP ;  /* 0x0000000000007918 */ /* 0x000fd00000000000 */
[----:B------:R-:W-:Y:S04]  /*a9200*/  STL.64 [R1+0x1b30], R20 ;  /* 0x001b301401007387 */ /* 0x000fe80000100a00 */
[----:B------:R0:W-:Y:S04]  /*a9210*/  STL.64 [R1+0x1b38], R22 ;  /* 0x001b381601007387 */ /* 0x0001e80000100a00 */
[----:B------:R-:W4:Y:S04]  /*a9220*/  LDL R29, [R1+0x9c] ;  /* 0x00009c00011d7983 */ /* 0x000f280000100800 */
[----:B0-----:R-:W2:Y:S01]  /*a9230*/  LDL.64 R22, [R1+0x38] ;  /* 0x0000380001167983 */ /* 0x001ea20000100a00 */
[----:B------:R-:W-:-:S02]  /*a9240*/  IMAD.MOV.U32 R24, RZ, RZ, R4 ;  /* 0x000000ffff187224 */ /* 0x000fc400078e0004 */
[----:B------:R-:W-:Y:S02]  /*a9250*/  IMAD.MOV.U32 R25, RZ, RZ, R5 ;  /* 0x000000ffff197224 */ /* 0x000fe400078e0005 */
[----:B------:R-:W-:Y:S02]  /*a9260*/  IMAD.MOV.U32 R20, RZ, RZ, R2 ;  /* 0x000000ffff147224 */ /* 0x000fe400078e0002 */
[----:B------:R-:W-:Y:S01]  /*a9270*/  IMAD.MOV.U32 R21, RZ, RZ, R3 ;  /* 0x000000ffff157224 */ /* 0x000fe200078e0003 */
[----:B--2---:R-:W-:Y:S04]  /*a9280*/  STL.64 [R1+0x12af8], R22 ;  /* 0x012af81601007387 */ /* 0x004fe80000100a00 */
[----:B------:R-:W2:Y:S04]  /*a9290*/  LDL.LU R4, [R1+0x12c04] ;  /* 0x012c040001047983 */ /* 0x000ea80000300800 */
[----:B------:R-:W2:Y:S04]  /*a92a0*/  LDL.LU R5, [R1+0x12c00] ;  /* 0x012c000001057983 */ /* 0x000ea80000300800 */
[----:B------:R-:W-:Y:S04]  /*a92b0*/  STL.64 [R1+0x12b08], R26 ;  /* 0x012b081a01007387 */ /* 0x000fe80000100a00 */
[----:B------:R0:W-:Y:S04]  /*a92c0*/  STL.64 [R1+0x12b00], R24 ;  /* 0x012b001801007387 */ /* 0x0001e80000100a00 */
[----:B0-----:R-:W3:Y:S04]  /*a92d0*/  LDL.LU.64 R24, [R1+0xf40] ;  /* 0x000f400001187983 */ /* 0x001ee80000300a00 */
[----:B------:R-:W3:Y:S04]  /*a92e0*/  LDL.LU.64 R26, [R1+0xf48] ;  /* 0x000f4800011a7983 */ /* 0x000ee80000300a00 */
[----:B------:R-:W3:Y:S04]  /*a92f0*/  LDL.LU R2, [R1+0x12bfc] ;  /* 0x012bfc0001027983 */ /* 0x000ee80000300800 */
[----:B------:R-:W3:Y:S04]  /*a9300*/  LDL.LU R3, [R1+0x12bf8] ;  /* 0x012bf80001037983 */ /* 0x000ee80000300800 */
[----:B------:R0:W-:Y:S04]  /*a9310*/  STL.64 [R1+0x12b10], R20 ;  /* 0x012b101401007387 */ /* 0x0001e80000100a00 */
[----:B0-----:R-:W2:Y:S04]  /*a9320*/  LDL.LU.64 R20, [R1+0x1b40] ;  /* 0x001b400001147983 */ /* 0x001ea80000300a00 */
[----:B------:R-:W2:Y:S02]  /*a9330*/  LDL.LU.64 R22, [R1+0x1b48] ;  /* 0x001b480001167983 */ /* 0x000ea40000300a00 */
[----:B--2---:R-:W-:-:S15]  /*a9340*/  HMMA.16816.F32 R20, R12, R4, R20 ;  /* 0x000000040c14723c */ /* 0x004fde0000001814 */
[----:B------:R-:W-:-:S08]  /*a9350*/  NOP ;  /* 0x0000000000007918 */ /* 0x000fd00000000000 */
[----:B------:R-:W-:Y:S04]  /*a9360*/  STL.64 [R1+0x1b50], R20 ;  /* 0x001b501401007387 */ /* 0x000fe80000100a00 */
[----:B------:R0:W-:Y:S04]  /*a9370*/  STL.64 [R1+0x1b58], R22 ;  /* 0x001b581601007387 */ /* 0x0001e80000100a00 */
[----:B0-----:R-:W2:Y:S04]  /*a9380*/  LDL R22, [R1+0x48] ;  /* 0x0000480001167983 */ /* 0x001ea80000100800 */
[----:B------:R-:W2:Y:S01]  /*a9390*/  LDL R23, [R1+0x4c] ;  /* 0x00004c0001177983 */ /* 0x000ea20000100800 */
[----:B---3--:R-:W-:Y:S03]  /*a93a0*/  HMMA.16816.F32 R12, R12, R2, R24 ;  /* 0x000000020c0c723c */ /* 0x008fe60000001818 */
[----:B--2---:R-:W-:Y:S04]  /*a93b0*/  STL.64 [R1+0x12b28], R22 ;  /* 0x012b281601007387 */ /* 0x004fe80000100a00 */
[----:B------:R-:W-:Y:S04]  /*a93c0*/  STL.64 [R1+0x12a28], R6 ;  /* 0x012a280601007387 */ /* 0x000fe80000100a00 */
[----:B------:R0:W-:Y:S04]  /*a93d0*/  STL.64 [R1+0x12a20], R4 ;  /* 0x012a200401007387 */ /* 0x0001e80000100a00 */
[----:B0-----:R-:W4:Y:S04]  /*a93e0*/  LDL.LU.64 R4, [R1+0x1b60] ;  /* 0x001b600001047983 */ /* 0x001f280000300a00 */
[----:B------:R-:W4:Y:S04]  /*a93f0*/  LDL.LU.64 R6, [R1+0x1b68] ;  /* 0x001b680001067983 */ /* 0x000f280000300a00 */
[----:B------:R0:W-:Y:S04]  /*a9400*/  STL.64 [R1+0x1b40], R12 ;  /* 0x001b400c01007387 */ /* 0x0001e80000100a00 */
[----:B------:R1:W-:Y:S04]  /*a9410*/  STL.64 [R1+0x1b48], R14 ;  /* 0x001b480e01007387 */ /* 0x0003e80000100a00 */
[----:B------:R-:W2:Y:S04]  /*a9420*/  LDL R20, [R1+0x50] ;  /* 0x0000500001147983 */ /* 0x000ea80000100800 */
[----:B------:R-:W2:Y:S04]  /*a9430*/  LDL R21, [R1+0x54] ;  /* 0x0000540001157983 */ /* 0x000ea80000100800 */
[----:B--2---:R2:W-:Y:S04]  /*a9440*/  STL.64 [R1+0x12b40], R20 ;  /* 0x012b401401007387 */ /* 0x0045e80000100a00 */
[----:B------:R-:W3:Y:S04]  /*a9450*/  LDL R22, [R1+0x58] ;  /* 0x0000580001167983 */ /* 0x000ee80000100800 */
[----:B------:R-:W3:Y:S01]  /*a9460*/  LDL R23, [R1+0x5c] ;  /* 0x00005c0001177983 */ /* 0x000ee20000100800 */
[----:B0-----:R-:W-:-:S02]  /*a9470*/  IMAD R12, R10, 0x100, R9 ;  /* 0x000001000a0c7824 */ /* 0x001fc400078e0209 */
[----:B------:R-:W-:Y:S02]  /*a9480*/  IMAD R13, R16, 0x100, R11 ;  /* 0x00000100100d7824 */ /* 0x000fe400078e020b */
[----:B-1----:R-:W-:Y:S02]  /*a9490*/  IMAD R14, R18, 0x100, R17 ;  /* 0x00000100120e7824 */ /* 0x002fe400078e0211 */
[----:B------:R-:W-:Y:S01]  /*a94a0*/  IMAD R15, R0, 0x100, R19 ;  /* 0x00000100000f7824 */ /* 0x000fe200078e0213 */
[----:B------:R-:W-:Y:S02]  /*a94b0*/  F2FP.F16.E5M2.UNPACK_B R12, R12 ;  /* 0x0000000cff0c723e */ /* 0x000fe400020004ff */
[----:B------:R-:W-:Y:S02]  /*a94c0*/  F2FP.F16.E5M2.UNPACK_B R13, R13 ;  /* 0x0000000dff0d723e */ /* 0x000fe400020004ff */
[----:B------:R-:W-:Y:S02]  /*a94d0*/  F2FP.F16.E5M2.UNPACK_B R14, R14 ;  /* 0x0000000eff0e723e */ /* 0x000fe400020004ff */
[----:B------:R-:W-:-:S07]  /*a94e0*/  F2FP.F16.E5M2.UNPACK_B R15, R15 ;  /* 0x0000000fff0f723e */ /* 0x000fce00020004ff */
[C---:B----4-:R-:W-:Y:S01]  /*a94f0*/  HMMA.16816.F32 R4, R12.reuse, R28, R4 ;  /* 0x0000001c0c04723c */ /* 0x050fe20000001804 */
[----:B---3--:R0:W-:Y:S04]  /*a9500*/  STL.64 [R1+0x12b58], R22 ;  /* 0x012b581601007387 */ /* 0x0081e80000100a00 */
[----:B--2---:R-:W2:Y:S04]  /*a9510*/  LDL R20, [R1+0x60] ;  /* 0x0000600001147983 */ /* 0x004ea80000100800 */
[----:B------:R-:W2:Y:S04]  /*a9520*/  LDL R21, [R1+0x64] ;  /* 0x0000640001157983 */ /* 0x000ea80000100800 */
[----:B--2---:R1:W-:Y:S04]  /*a9530*/  STL.64 [R1+0x12b70], R20 ;  /* 0x012b701401007387 */ /* 0x0043e80000100a00 */
[----:B0-----:R-:W2:Y:S06]  /*a9540*/  LDL R22, [R1+0x68] ;  /* 0x0000680001167983 */ /* 0x001eac0000100800 */
[----:B------:R-:W-:Y:S04]  /*a9550*/  STL.64 [R1+0x1b60], R4 ;  /* 0x001b600401007387 */ /* 0x000fe80000100a00 */
[----:B------:R-:W-:Y:S04]  /*a9560*/  STL.64 [R1+0x1b68], R6 ;  /* 0x001b680601007387 */ /* 0x000fe80000100a00 */
[----:B------:R-:W2:Y:S04]  /*a9570*/  LDL R23, [R1+0x6c] ;  /* 0x00006c0001177983 */ /* 0x000ea80000100800 */
[----:B------:R-:W3:Y:S04]  /*a9580*/  LDL R28, [R1+0x78] ;  /* 0x00007800011c7983 */ /* 0x000ee80000100800 */
[----:B------:R-:W3:Y:S04]  /*a9590*/  LDL R29, [R1+0x7c] ;  /* 0x00007c00011d7983 */ /* 0x000ee80000100800 */
[----:B-1----:R-:W4:Y:S04]  /*a95a0*/  LDL R20, [R1+0x70] ;  /* 0x0000700001147983 */ /* 0x002f280000100800 */
[----:B------:R-:W4:Y:S04]  /*a95b0*/  LDL R21, [R1+0x74] ;  /* 0x0000740001157983 */ /* 0x000f280000100800 */
[----:B--2---:R-:W-:Y:S04]  /*a95c0*/  STL.64 [R1+0x12b88], R22 ;  /* 0x012b881601007387 */ /* 0x004fe80000100a00 */
[----:B----4-:R0:W-:Y:S04]  /*a95d0*/  STL.64 [R1+0x12ba0], R20 ;  /* 0x012ba01401007387 */ /* 0x0101e80000100a00 */
[----:B0-----:R-:W2:Y:S04]  /*a95e0*/  LDL.LU.64 R20, [R1+0x1ba0] ;  /* 0x001ba00001147983 */ /* 0x001ea80000300a00 */
[----:B------:R-:W4:Y:S04]  /*a95f0*/  LDL.LU.64 R22, [R1+0x1ba8] ;  /* 0x001ba80001167983 */ /* 0x000f280000300a00 */
[----:B----4-:R0:W-:Y:S04]  /*a9600*/  STL.64 [R1+0x12bb0], R22 ;  /* 0x012bb01601007387 */ /* 0x0101e80000100a00 */
[----:B0-----:R-:W4:Y:S04]  /*a9610*/  LDL R22, [R1+0x80] ;  /* 0x0000800001167983 */ /* 0x001f280000100800 */
[----:B------:R-:W4:Y:S04]  /*a9620*/  LDL R23, [R1+0x84] ;  /* 0x0000840001177983 */ /* 0x000f280000100800 */
[----:B--2---:R0:W-:Y:S04]  /*a9630*/  STL.64 [R1+0x12ba8], R20 ;  /* 0x012ba81401007387 */ /* 0x0041e80000100a00 */
[----:B0-----:R-:W2:Y:S04]  /*a9640*/  LDL R20, [R1+0x88] ;  /* 0x0000880001147983 */ /* 0x001ea80000100800 */
[----:B------:R-:W2:Y:S04]  /*a9650*/  LDL R21, [R1+0x8c] ;  /* 0x00008c0001157983 */ /* 0x000ea80000100800 */
[----:B----4-:R0:W-:Y:S04]  /*a9660*/  STL.64 [R1+0x12bc8], R22 ;  /* 0x012bc81601007387 */ /* 0x0101e80000100a00 */
[----:B0-----:R-:W4:Y:S04]  /*a9670*/  LDL R22, [R1+0x90] ;  /* 0x0000900001167983 */ /* 0x001f280000100800 */
[----:B------:R-:W4:Y:S04]  /*a9680*/  LDL R23, [R1+0x94] ;  /* 0x0000940001177983 */ /* 0x000f280000100800 */
        /* <DEDUP_REMOVED lines=66> */
[----:B------:R-:W2:Y:S02]  /*a9ab0*/  LDL.LU.64 R20, [R1+0x12ba8] ;  /* 0x012ba80001147983 */ /* 0x000ea40000300a00 */
[----:B--2---:R-:W-:-:S15]  /*a9ac0*/  HMMA.16816.F32 R20, R12, R28, R20 ;  /* 0x0000001c0c14723c */ /* 0x004fde0000001814 */
[----:B------:R-:W-:-:S08]  /*a9ad0*/  NOP ;  /* 0x0000000000007918 */ /* 0x000fd00000000000 */
[----:B------:R0:W-:Y:S04]  /*a9ae0*/  STL.64 [R1+0x1ba0], R20 ;  /* 0x001ba01401007387 */ /* 0x0001e80000100a00 */
[----:B------:R4:W-:Y:S04]  /*a9af0*/  STL.64 [R1+0x1ba8], R22 ;  /* 0x001ba81601007387 */ /* 0x0009e80000100a00 */
[----:B0-----:R-:W4:Y:S04]  /*a9b00*/  LDL.LU.64 R20, [R1+0x12ba0] ;  /* 0x012ba00001147983 */ /* 0x001f280000300a00 */
[----:B------:R-:W2:Y:S01]  /*a9b10*/  LDL.64 R28, [R1] ;  /* 0x00000000011c7983 */ /* 0x000ea20000100a00 */
        /* <DEDUP_REMOVED lines=48> */
[----:B0-----:R-:W2:Y:S02]  /*a9e20*/  LDL.LU.64 R22, [R1+0x12af8] ;  /* 0x012af80001167983 */ /* 0x001ea40000300a00 */
[----:B--2---:R-:W-:Y:S06]  /*a9e30*/  HMMA.16816.F32 R16, R12, R22, R16 ;  /* 0x000000160c10723c */ /* 0x004fec0000001810 */
[----:B------:R-:W-:-:S05]  /*a9e40*/  IMAD.MOV.U32 R0, RZ, RZ, R23 ;  /* 0x000000ffff007224 */ /* 0x000fca00078e0017 */
[----:B------:R-:W-:-:S12]  /*a9e50*/  STL [R1+0x129b8], R0 ;  /* 0x0129b80001007387 */ /* 0x000fd80000100800 */
[----:B------:R-:W-:Y:S04]  /*a9e60*/  STL.64 [R1+0x1c20], R16 ;  /* 0x001c201001007387 */ /* 0x000fe80000100a00 */
[----:B------:R3:W-:Y:S02]  /*a9e70*/  STL.64 [R1+0x1c28], R18 ;  /* 0x001c281201007387 */ /* 0x0007e40000100a00 */
[C---:B---3--:R-:W-:Y:S06]  /*a9e80*/  HMMA.16816.F32 R16, R12.reuse, R24, R8 ;  /* 0x000000180c10723c */ /* 0x048fec0000001808 */
[----:B----4-:R-:W-:Y:S01]  /*a9e90*/  HMMA.16816.F32 R8, R12, R26, R4 ;  /* 0x0000001a0c08723c */ /* 0x010fe20000001804 */
[----:B------:R-:W2:-:S15]  /*a9ea0*/  LDL.LU.64 R4, [R1+0x1c50] ;  /* 0x001c500001047983 */ /* 0x000e9e0000300a00 */
[----:B------:R-:W-:-:S01]  /*a9eb0*/  NOP ;  /* 0x0000000000007918 */ /* 0x000fc20000000000 */
[----:B------:R-:W-:Y:S04]  /*a9ec0*/  STL.64 [R1+0x1c30], R16 ;  /* 0x001c301001007387 */ /* 0x000fe80000100a00 */
[----:B------:R-:W-:Y:S04]  /*a9ed0*/  STL.64 [R1+0x1c38], R18 ;  /* 0x001c381201007387 */ /* 0x000fe80000100a00 */
[----:B------:R-:W2:Y:S04]  /*a9ee0*/  LDL.LU.64 R6, [R1+0x1c58] ;  /* 0x001c580001067983 */ /* 0x000ea80000300a00 */
[----:B------:R-:W-:Y:S04]  /*a9ef0*/  STL.64 [R1+0x1c40], R8 ;  /* 0x001c400801007387 */ /* 0x000fe80000100a00 */
[----:B------:R0:W-:Y:S04]  /*a9f00*/  STL.64 [R1+0x1c48], R10 ;  /* 0x001c480a01007387 */ /* 0x0001e80000100a00 */
[----:B0-----:R-:W2:Y:S04]  /*a9f10*/  LDL.64 R10, [R1+0x20] ;  /* 0x00002000010a7983 */ /* 0x001ea80000100a00 */
[----:B------:R-:W3:Y:S04]  /*a9f20*/  LDL.LU.64 R24, [R1+0x1ca0] ;  /* 0x001ca00001187983 */ /* 0x000ee80000300a00 */
[----:B------:R-:W4:Y:S04]  /*a9f30*/  LDL.LU.64 R26, [R1+0x1ca8] ;  /* 0x001ca800011a7983 */ /* 0x000f280000300a00 */
[----:B----4-:R-:W-:Y:S04]  /*a9f40*/  STL.64 [R1+0x12aa0], R26 ;  /* 0x012aa01a01007387 */ /* 0x010fe80000100a00 */
[----:B---3--:R0:W-:Y:S04]  /*a9f50*/  STL.64 [R1+0x12a98], R24 ;  /* 0x012a981801007387 */ /* 0x0081e80000100a00 */
[----:B0-----:R-:W3:Y:S04]  /*a9f60*/  LDL.LU.64 R24, [R1+0x1c90] ;  /* 0x001c900001187983 */ /* 0x001ee80000300a00 */
[----:B------:R-:W4:Y:S04]  /*a9f70*/  LDL.LU.64 R26, [R1+0x1c98] ;  /* 0x001c9800011a7983 */ /* 0x000f280000300a00 */
[----:B----4-:R0:W-:Y:S04]  /*a9f80*/  STL.64 [R1+0x12ab0], R26 ;  /* 0x012ab01a01007387 */ /* 0x0101e80000100a00 */
[----:B0-----:R-:W4:Y:S04]  /*a9f90*/  LDL R26, [R1+0x8] ;  /* 0x00000800011a7983 */ /* 0x001f280000100800 */
[----:B------:R-:W4:Y:S04]  /*a9fa0*/  LDL R27, [R1+0xc] ;  /* 0x00000c00011b7983 */ /* 0x000f280000100800 */
[----:B---3--:R0:W-:Y:S04]  /*a9fb0*/  STL.64 [R1+0x12aa8], R24 ;  /* 0x012aa81801007387 */ /* 0x0081e80000100a00 */
[----:B0-----:R-:W3:Y:S04]  /*a9fc0*/  LDL.64 R24, [R1+0x10] ;  /* 0x0000100001187983 */ /* 0x001ee80000100a00 */
[----:B----4-:R0:W-:Y:S04]  /*a9fd0*/  STL.64 [R1+0x12ae0], R26 ;  /* 0x012ae01a01007387 */ /* 0x0101e80000100a00 */
[----:B0-----:R-:W4:Y:S04]  /*a9fe0*/  LDL R26, [R1+0x18] ;  /* 0x00001800011a7983 */ /* 0x001f280000100800 */
[----:B------:R-:W4:Y:S04]  /*a9ff0*/  LDL R27, [R1+0x1c] ;  /* 0x00001c00011b7983 */ /* 0x000f280000100800 */
        /* <DEDUP_REMOVED lines=10> */
[----:B------:R-:W3:Y:S01]  /*aa0a0*/  LDL.LU.64 R18, [R1+0x1c78] ;  /* 0x001c780001127983 */ /* 0x000ee20000300a00 */
[----:B------:R-:W-:Y:S03]  /*aa0b0*/  HMMA.16816.F32 R4, R12, R10, R4 ;  /* 0x0000000a0c04723c */ /* 0x000fe60000001804 */
[----:B---3--:R-:W-:Y:S04]  /*aa0c0*/  STL.64 [R1+0x12af0], R18 ;  /* 0x012af01201007387 */ /* 0x008fe80000100a00 */
[----:B--2---:R0:W-:Y:S04]  /*aa0d0*/  STL.64 [R1+0x12ae8], R16 ;  /* 0x012ae81001007387 */ /* 0x0041e80000100a00 */
[----:B0-----:R-:W4:Y:S04]  /*aa0e0*/  LDL.LU.64 R16, [R1+0x1c60] ;  /* 0x001c600001107983 */ /* 0x001f280000300a00 */
[----:B------:R-:W4:Y:S04]  /*aa0f0*/  LDL.LU.64 R18, [R1+0x1c68] ;  /* 0x001c680001127983 */ /* 0x000f280000300a00 */
[----:B------:R-:W2:Y:S04]  /*aa100*/  LDL.LU.64 R20, [R1+0x1cc0] ;  /* 0x001cc00001147983 */ /* 0x000ea80000300a00 */
[----:B------:R-:W2:Y:S04]  /*aa110*/  LDL.LU.64 R22, [R1+0x1cc8] ;  /* 0x001cc80001167983 */ /* 0x000ea80000300a00 */
[----:B------:R-:W3:Y:S01]  /*aa120*/  LDL.LU.64 R8, [R1+0x1cd0] ;  /* 0x001cd00001087983 */ /* 0x000ee20000300a00 */
[----:B------:R-:W-:-:S03]  /*aa130*/  IMAD.MOV.U32 R0, RZ, RZ, R11 ;  /* 0x000000ffff007224 */ /* 0x000fc600078e000b */
[----:B------:R0:W-:Y:S04]  /*aa140*/  STL.64 [R1+0x1c50], R4 ;  /* 0x001c500401007387 */ /* 0x0001e80000100a00 */
[----:B------:R1:W-:Y:S04]  /*aa150*/  STL.64 [R1+0x1c58], R6 ;  /* 0x001c580601007387 */ /* 0x0003e80000100a00 */
[----:B------:R-:W3:Y:S04]  /*aa160*/  LDL.LU.64 R10, [R1+0x1cd8] ;  /* 0x001cd800010a7983 */ /* 0x000ee80000300a00 */
[----:B0-----:R-:W3:Y:S04]  /*aa170*/  LDL.LU.64 R4, [R1+0x1ce0] ;  /* 0x001ce00001047983 */ /* 0x001ee80000300a00 */
[----:B-1----:R-:W3:Y:S04]  /*aa180*/  LDL.LU.64 R6, [R1+0x1ce8] ;  /* 0x001ce80001067983 */ /* 0x002ee80000300a00 */
[----:B------:R-:W-:Y:S01]  /*aa190*/  STL [R1+0x12a08], R0 ;  /* 0x012a080001007387 */ /* 0x000fe20000100800 */
[----:B----4-:R-:W-:Y:S03]  /*aa1a0*/  HMMA.16816.F32 R24, R12, R26, R16 ;  /* 0x0000001a0c18723c */ /* 0x010fe60000001810 */
[----:B------:R-:W4:Y:S04]  /*aa1b0*/  LDL.LU.64 R18, [R1+0x12af0] ;  /* 0x012af00001127983 */ /* 0x000f280000300a00 */
[----:B------:R-:W4:-:S15]  /*aa1c0*/  LDL.LU.64 R16, [R1+0x12ae8] ;  /* 0x012ae80001107983 */ /* 0x000f1e0000300a00 */
[----:B------:R-:W-:-:S01]  /*aa1d0*/  NOP ;  /* 0x0000000000007918 */ /* 0x000fc20000000000 */
        /* <DEDUP_REMOVED lines=27> */
[----:B------:R-:W4:Y:S02]  /*aa390*/  LDL.LU.64 R28, [R1+0x12a90] ;  /* 0x012a9000011c7983 */ /* 0x000f240000300a00 */
[----:B----4-:R-:W-:-:S15]  /*aa3a0*/  HMMA.16816.F32 R24, R12, R28, R24 ;  /* 0x0000001c0c18723c */ /* 0x010fde0000001818 */
        /* <DEDUP_REMOVED lines=18> */
[----:B0-----:R-:W4:Y:S04]  /*aa4d0*/  LDL.LU R24, [R1+0x31bc] ;  /* 0x0031bc0001187983 */ /* 0x001f280000300800 */
[----:B------:R-:W4:Y:S01]  /*aa4e0*/  LDL.LU R25, [R1+0x31b8] ;  /* 0x0031b80001197983 */ /* 0x000f220000300800 */
[----:B---3--:R-:W-:-:S15]  /*aa4f0*/  HMMA.16816.F32 R8, R12, R22, R8 ;  /* 0x000000160c08723c */ /* 0x008fde0000001808 */
[----:B------:R-:W-:-:S08]  /*aa500*/  NOP ;  /* 0x0000000000007918 */ /* 0x000fd00000000000 */
[----:B------:R0:W-:Y:S04]  /*aa510*/  STL.64 [R1+0x1cd0], R8 ;  /* 0x001cd00801007387 */ /* 0x0001e80000100a00 */
[----:B------:R1:W-:Y:S04]  /*aa520*/  STL.64 [R1+0x1cd8], R10 ;  /* 0x001cd80a01007387 */ /* 0x0003e80000100a00 */
[----:B0-----:R-:W3:Y:S04]  /*aa530*/  LDL.LU.64 R8, [R1+0x1d50] ;  /* 0x001d500001087983 */ /* 0x001ee80000300a00 */
[----:B-1----:R-:W4:Y:S01]  /*aa540*/  LDL.LU.64 R10, [R1+0x1d58] ;  /* 0x001d5800010a7983 */ /* 0x002f220000300a00 */
        /* <DEDUP_REMOVED lines=14> */
[----:B------:R-:W4:Y:S01]  /*aa630*/  LDL.64 R26, [R1+0x98] ;  /* 0x00009800011a7983 */ /* 0x000f220000100a00 */
[C---:B--2---:R-:W-:Y:S03]  /*aa640*/  HMMA.16816.F32 R8, R12.reuse, R18, R8 ;  /* 0x000000120c08723c */ /* 0x044fe60000001808 */
[----:B----4-:R-:W-:Y:S04]  /*aa650*/  STL.64 [R1+0x12a18], R26 ;  /* 0x012a181a01007387 */ /* 0x010fe80000100a00 */
[----:B------:R0:W-:Y:S04]  /*aa660*/  STL.64 [R1+0x12a10], R24 ;  /* 0x012a101801007387 */ /* 0x0001e80000100a00 */
[----:B0-----:R-:W2:Y:S04]  /*aa670*/  LDL.LU.64 R24, [R1+0x1d30] ;  /* 0x001d300001187983 */ /* 0x001ea80000300a00 */
[----:B------:R-:W2:Y:S04]  /*aa680*/  LDL.LU.64 R26, [R1+0x1d38] ;  /* 0x001d3800011a7983 */ /* 0x000ea80000300a00 */
        /* <DEDUP_REMOVED lines=17> */
[----:B0-----:R-:W4:Y:S04]  /*aa7a0*/  LDL.LU R18, [R1+0x31a4] ;  /* 0x0031a40001127983 */ /* 0x001f280000300800 */
[----:B------:R-:W4:Y:S04]  /*aa7b0*/  LDL.LU R19, [R1+0x31a0] ;  /* 0x0031a00001137983 */ /* 0x000f280000300800 */
[----:B------:R-:W-:Y:S01]  /*aa7c0*/  STL.64 [R1+0x128c0], R16 ;  /* 0x0128c01001007387 */ /* 0x000fe20000100a00 */
[----:B---3--:R-:W-:-:S15]  /*aa7d0*/  HMMA.16816.F32 R4, R12, R10, R4 ;  /* 0x0000000a0c04723c */ /* 0x008fde0000001804 */
[----:B------:R-:W-:-:S08]  /*aa7e0*/  NOP ;  /* 0x0000000000007918 */ /* 0x000fd00000000000 */
        /* <DEDUP_REMOVED lines=21> */
[----:B------:R-:W-:Y:S04]  /*aa940*/  STL [R1+0x128a4], R6 ;  /* 0x0128a40601007387 */ /* 0x000fe80000100800 */
[----:B------:R-:W-:Y:S04]  /*aa950*/  STL [R1+0x128a0], R7 ;  /* 0x0128a00701007387 */ /* 0x000fe80000100800 */
[----:B------:R0:W-:Y:S04]  /*aa960*/  STL.64 [R1+0x1d50], R8 ;  /* 0x001d500801007387 */ /* 0x0001e80000100a00 */
[----:B------:R1:W-:Y:S04]  /*aa970*/  STL.64 [R1+0x1d58], R10 ;  /* 0x001d580a01007387 */ /* 0x0003e80000100a00 */
[----:B0-----:R-:W2:Y:S04]  /*aa980*/  LDL.LU.64 R8, [R1+0x1d60] ;  /* 0x001d600001087983 */ /* 0x001ea80000300a00 */
[----:B-1----:R-:W2:Y:S04]  /*aa990*/  LDL.LU.64 R10, [R1+0x1d68] ;  /* 0x001d6800010a7983 */ /* 0x002ea80000300a00 */
[----:B------:R-:W-:Y:S04]  /*aa9a0*/  STL [R1+0x1289c], R4 ;  /* 0x01289c0401007387 */ /* 0x000fe80000100800 */
[----:B------:R0:W-:Y:S04]  /*aa9b0*/  STL [R1+0x12898], R5 ;  /* 0x0128980501007387 */ /* 0x0001e80000100800 */
[----:B0-----:R-:W4:Y:S04]  /*aa9c0*/  LDL.LU.64 R4, [R1+0xf20] ;  /* 0x000f200001047983 */ /* 0x001f280000300a00 */
[----:B------:R-:W4:Y:S04]  /*aa9d0*/  LDL.LU.64 R6, [R1+0xf28] ;  /* 0x000f280001067983 */ /* 0x000f280000300a00 */
[----:B------:R-:W-:Y:S04]  /*aa9e0*/  STL [R1+0x128a8], R2 ;  /* 0x0128a80201007387 */ /* 0x000fe80000100800 */
[----:B------:R-:W-:Y:S01]  /*aa9f0*/  STL [R1+0x12878], R3 ;  /* 0x0128780301007387 */ /* 0x000fe20000100800 */
[----:B----4-:R-:W-:Y:S07]  /*aaa00*/  HMMA.16816.F32 R4, R12, R2, R4 ;  /* 0x000000020c04723c */ /* 0x010fee0000001804 */
[----:B------:R-:W-:-:S02]  /*aaa10*/  IMAD R12, R19, 0x100, R18 ;  /* 0x00000100130c7824 */ /* 0x000fc400078e0212 */
[----:B------:R-:W-:Y:S02]  /*aaa20*/  IMAD R13, R21, 0x100, R20 ;  /* 0x00000100150d7824 */ /* 0x000fe400078e0214 */
[----:B------:R-:W-:Y:S02]  /*aaa30*/  IMAD R14, R23, 0x100, R22 ;  /* 0x00000100170e7824 */ /* 0x000fe400078e0216 */
[----:B---3--:R-:W-:Y:S01]  /*aaa40*/  IMAD R15, R25, 0x100, R24 ;  /* 0x00000100190f7824 */ /* 0x008fe200078e0218 */
[----:B------:R-:W-:Y:S02]  /*aaa50*/  F2FP.F16.E5M2.UNPACK_B R12, R12 ;  /* 0x0000000cff0c723e */ /* 0x000fe400020004ff */
[----:B------:R-:W-:Y:S02]  /*aaa60*/  F2FP.F16.E5M2.UNPACK_B R13, R13 ;  /* 0x0000000dff0d723e */ /* 0x000fe400020004ff */
[----:B------:R-:W-:Y:S02]  /*aaa70*/  F2FP.F16.E5M2.UNPACK_B R14, R14 ;  /* 0x0000000eff0e723e */ /* 0x000fe400020004ff */
[----:B------:R-:W-:-:S07]  /*aaa80*/  F2FP.F16.E5M2.UNPACK_B R15, R15 ;  /* 0x0000000fff0f723e */ /* 0x000fce00020004ff */
[----:B--2---:R-:W-:Y:S01]  /*aaa90*/  HMMA.16816.F32 R8, R12, R26, R8 ;  /* 0x0000001a0c08723c */ /* 0x004fe20000001808 */
[----:B------:R-:W-:Y:S04]  /*aaaa0*/  STL.64 [R1+0x1d40], R4 ;  /* 0x001d400401007387 */ /* 0x000fe80000100a00 */
[----:B------:R-:W-:Y:S04]  /*aaab0*/  STL.64 [R1+0x1d48], R6 ;  /* 0x001d480601007387 */ /* 0x000fe80000100a00 */
[----:B------:R-:W2:Y:S04]  /*aaac0*/  LDL.64 R16, [R1+0x90] ;  /* 0x0000900001107983 */ /* 0x000ea80000100a00 */
[----:B------:R-:W3:Y:S04]  /*aaad0*/  LDL R18, [R1+0x88] ;  /* 0x0000880001127983 */ /* 0x000ee80000100800 */
[----:B------:R-:W3:Y:S06]  /*aaae0*/  LDL R19, [R1+0x8c] ;  /* 0x00008c0001137983 */ /* 0x000eec0000100800 */
[----:B------:R0:W-:Y:S04]  /*aaaf0*/  STL.64 [R1+0x1d60], R8 ;  /* 0x001d600801007387 */ /* 0x0001e80000100a00 */
[----:B------:R1:W-:Y:S04]  /*aab00*/  STL.64 [R1+0x1d68], R10 ;  /* 0x001d680a01007387 */ /* 0x0003e80000100a00 */
[----:B0-----:R-:W2:Y:S04]  /*aab10*/  LDL.LU.64 R8, [R1+0x1d70] ;  /* 0x001d700001087983 */ /* 0x001ea80000300a00 */
[----:B-1----:R-:W2:Y:S04]  /*aab20*/  LDL.LU.64 R10, [R1+0x1d78] ;  /* 0x001d7800010a7983 */ /* 0x002ea80000300a00 */
[----:B------:R-:W4:Y:S04]  /*aab30*/  LDL R22, [R1+0x58] ;  /* 0x0000580001167983 */ /* 0x000f280000100800 */
[----:B------:R-:W4:Y:S04]  /*aab40*/  LDL R23, [R1+0x5c] ;  /* 0x00005c0001177983 */ /* 0x000f280000100800 */
[----:B------:R-:W3:Y:S04]  /*aab50*/  LDL R24, [R1+0x50] ;  /* 0x0000500001187983 */ /* 0x000ee80000100800 */
[----:B------:R-:W3:Y:S01]  /*aab60*/  LDL R25, [R1+0x54] ;  /* 0x0000540001197983 */ /* 0x000ee20000100800 */
[----:B------:R-:W-:-:S02]  /*aab70*/  IMAD.MOV.U32 R4, RZ, RZ, R26 ;  /* 0x000000ffff047224 */ /* 0x000fc400078e001a */
[----:B------:R-:W-:Y:S01]  /*aab80*/  IMAD.MOV.U32 R5, RZ, RZ, R27 ;  /* 0x000000ffff057224 */ /* 0x000fe200078e001b */
[----:B----4-:R0:W-:Y:S04]  /*aab90*/  STL.64 [R1+0x129c0], R22 ;  /* 0x0129c01601007387 */ /* 0x0101e80000100a00 */
[----:B------:R-:W4:Y:S04]  /*aaba0*/  LDL R26, [R1+0x48] ;  /* 0x00004800011a7983 */ /* 0x000f280000100800 */
[----:B------:R-:W4:Y:S04]  /*aabb0*/  LDL R27, [R1+0x4c] ;  /* 0x00004c00011b7983 */ /* 0x000f280000100800 */
[----:B------:R-:W3:Y:S04]  /*aabc0*/  LDL.64 R2, [R1+0x80] ;  /* 0x0000800001027983 */ /* 0x000ee80000100a00 */
[----:B0-----:R-:W3:Y:S04]  /*aabd0*/  LDL R22, [R1+0x68] ;  /* 0x0000680001167983 */ /* 0x001ee80000100800 */
[----:B------:R-:W3:Y:S01]  /*aabe0*/  LDL R23, [R1+0x6c] ;  /* 0x00006c0001177983 */ /* 0x000ee20000100800 */
[----:B--2---:R-:W-:Y:S03]  /*aabf0*/  HMMA.16816.F32 R8, R12, R16, R8 ;  /* 0x000000100c08723c */ /* 0x004fe60000001808 */
[----:B----4-:R-:W-:Y:S04]  /*aac00*/  STL.64 [R1+0x129d0], R26 ;  /* 0x0129d01a01007387 */ /* 0x010fe80000100a00 */
[----:B---3--:R0:W-:Y:S04]  /*aac10*/  STL.64 [R1+0x129c8], R24 ;  /* 0x0129c81801007387 */ /* 0x0081e80000100a00 */
[----:B0-----:R-:W2:Y:S04]  /*aac20*/  LDL.LU.64 R24, [R1+0x1d80] ;  /* 0x001d800001187983 */ /* 0x001ea80000300a00 */
[----:B------:R-:W2:Y:S04]  /*aac30*/  LDL.LU.64 R26, [R1+0x1d88] ;  /* 0x001d8800011a7983 */ /* 0x000ea80000300a00 */
[----:B------:R-:W3:Y:S04]  /*aac40*/  LDL R20, [R1+0x60] ;  /* 0x0000600001147983 */ /* 0x000ee80000100800 */
[----:B------:R-:W3:Y:S04]  /*aac50*/  LDL R21, [R1+0x64] ;  /* 0x0000640001157983 */ /* 0x000ee80000100800 */
[----:B------:R0:W-:Y:S04]  /*aac60*/  STL.64 [R1+0x129e0], R22 ;  /* 0x0129e01601007387 */ /* 0x0001e80000100a00 */
[----:B0-----:R-:W4:Y:S04]  /*aac70*/  LDL R22, [R1+0x70] ;  /* 0x0000700001167983 */ /* 0x001f280000100800 */
[----:B------:R-:W4:Y:S04]  /*aac80*/  LDL R23, [R1+0x74] ;  /* 0x0000740001177983 */ /* 0x000f280000100800 */
[----:B---3--:R0:W-:Y:S04]  /*aac90*/  STL.64 [R1+0x129d8], R20 ;  /* 0x0129d81401007387 */ /* 0x0081e80000100a00 */
[----:B0-----:R-:W3:Y:S04]  /*aaca0*/  LDL.64 R20, [R1+0x78] ;  /* 0x0000780001147983 */ /* 0x001ee80000100a00 */
[----:B------:R-:W-:Y:S04]  /*aacb0*/  STL.64 [R1+0x1d70], R8 ;  /* 0x001d700801007387 */ /* 0x000fe80000100a00 */
[----:B------:R0:W-:Y:S04]  /*aacc0*/  STL.64 [R1+0x1d78], R10 ;  /* 0x001d780a01007387 */ /* 0x0001e80000100a00 */
[----:B0-----:R-:W4:Y:S01]  /*aacd0*/  LDL R10, [R1] ;  /* 0x00000000010a7983 */ /* 0x001f220000100800 */
[----:B------:R-:W-:-:S02]  /*aace0*/  IMAD.MOV.U32 R6, RZ, RZ, R16 ;  /* 0x000000ffff067224 */ /* 0x000fc400078e0010 */
[----:B------:R-:W-:Y:S02]  /*aacf0*/  IMAD.MOV.U32 R7, RZ, RZ, R17 ;  /* 0x000000ffff077224 */ /* 0x000fe400078e0011 */
[C---:B--2---:R-:W-:Y:S01]  /*aad00*/  HMMA.16816.F32 R16, R12.reuse, R18, R24 ;  /* 0x000000120c10723c */ /* 0x044fe20000001818 */
[----:B------:R-:W-:Y:S02]  /*aad10*/  IMAD.MOV.U32 R11, RZ, RZ, R0 ;  /* 0x000000ffff0b7224 */ /* 0x000fe400078e0000 */
[----:B------:R-:W2:Y:S04]  /*aad20*/  LDL.LU R0, [R1+0x12a0c] ;  /* 0x012a0c0001007983 */ /* 0x000ea80000300800 */
[----:B----4-:R-:W-:Y:S04]  /*aad30*/  STL.64 [R1+0x12910], R10 ;  /* 0x0129100a01007387 */ /* 0x010fe80000100a00 */
[----:B------:R-:W-:Y:S04]  /*aad40*/  STL.64 [R1+0x128e8], R6 ;  /* 0x0128e80601007387 */ /* 0x000fe80000100a00 */
[----:B------:R0:W-:Y:S04]  /*aad50*/  STL.64 [R1+0x128e0], R4 ;  /* 0x0128e00401007387 */ /* 0x0001e80000100a00 */
[----:B0-----:R-:W4:Y:S04]  /*aad60*/  LDL.LU.64 R4, [R1+0x1d90] ;  /* 0x001d900001047983 */ /* 0x001f280000300a00 */
[----:B------:R-:W4:Y:S04]  /*aad70*/  LDL.LU.64 R6, [R1+0x1d98] ;  /* 0x001d980001067983 */ /* 0x000f280000300a00 */
[----:B------:R-:W3:Y:S04]  /*aad80*/  LDL R8, [R1+0x8] ;  /* 0x0000080001087983 */ /* 0x000ee80000100800 */
[----:B------:R-:W-:Y:S04]  /*aad90*/  STL.64 [R1+0x1d80], R16 ;  /* 0x001d801001007387 */ /* 0x000fe80000100a00 */
[----:B------:R-:W-:Y:S04]  /*aada0*/  STL.64 [R1+0x1d88], R18 ;  /* 0x001d881201007387 */ /* 0x000fe80000100a00 */
[----:B------:R-:W3:Y:S04]  /*aadb0*/  LDL R9, [R1+0xc] ;  /* 0x00000c0001097983 */ /* 0x000ee80000100800 */
        /* <DEDUP_REMOVED lines=9> */
[----:B------:R-:W2:Y:S04]  /*aae50*/  LDL.LU.64 R26, [R1+0x1da8] ;  /* 0x001da800011a7983 */ /* 0x000ea80000300a00 */
[----:B------:R-:W4:Y:S04]  /*aae60*/  LDL.LU.64 R16, [R1+0x1df0] ;  /* 0x001df00001107983 */ /* 0x000f280000300a00 */
[----:B------:R-:W4:Y:S04]  /*aae70*/  LDL.LU.64 R18, [R1+0x1df8] ;  /* 0x001df80001127983 */ /* 0x000f280000300a00 */
[----:B---3--:R0:W-:Y:S02]  /*aae80*/  STL.64 [R1+0x12928], R8 ;  /* 0x0129280801007387 */ /* 0x0081e40000100a00 */
[----:B0-----:R-:W-:Y:S02]  /*aae90*/  HMMA.16816.F32 R8, R12, R2, R4 ;  /* 0x000000020c08723c */ /* 0x001fe40000001804 */
[----:B------:R-:W3:-:S15]  /*aaea0*/  LDL.LU.64 R4, [R1+0x1e00] ;  /* 0x001e000001047983 */ /* 0x000ede0000300a00 */
[----:B------:R-:W-:-:S06]  /*aaeb0*/  NOP ;  /* 0x0000000000007918 */ /* 0x000fcc0000000000 */
[----:B------:R-:W-:Y:S04]  /*aaec0*/  STL.64 [R1+0x1d90], R8 ;  /* 0x001d900801007387 */ /* 0x000fe80000100a00 */
[----:B------:R0:W-:Y:S04]  /*aaed0*/  STL.64 [R1+0x1d98], R10 ;  /* 0x001d980a01007387 */ /* 0x0001e80000100a00 */
[----:B------:R-:W3:Y:S04]  /*aaee0*/  LDL.LU.64 R6, [R1+0x1e08] ;  /* 0x001e080001067983 */ /* 0x000ee80000300a00 */
[----:B0-----:R-:W4:Y:S01]  /*aaef0*/  LDL R10, [R1+0x10] ;  /* 0x00001000010a7983 */ /* 0x001f220000100800 */
[----:B------:R-:W-:-:S03]  /*aaf00*/  IMAD.MOV.U32 R11, RZ, RZ, R0 ;  /* 0x000000ffff0b7224 */ /* 0x000fc600078e0000 */
[----:B------:R-:W3:Y:S01]  /*aaf10*/  LDL.LU R0, [R1+0x12a08] ;  /* 0x012a080001007983 */ /* 0x000ee20000300800 */
[----:B--2---:R-:W-:Y:S03]  /*aaf20*/  HMMA.16816.F32 R24, R12, R20, R24 ;  /* 0x000000140c18723c */ /* 0x004fe60000001818 */
[----:B----4-:R0:W-:Y:S04]  /*aaf30*/  STL.64 [R1+0x12940], R10 ;  /* 0x0129400a01007387 */ /* 0x0101e80000100a00 */
[----:B------:R-:W2:Y:S04]  /*aaf40*/  LDL.LU.64 R8, [R1+0x1dc0] ;  /* 0x001dc00001087983 */ /* 0x000ea80000300a00 */
[----:B0-----:R-:W2:-:S12]  /*aaf50*/  LDL.LU.64 R10, [R1+0x1dc8] ;  /* 0x001dc800010a7983 */ /* 0x001e980000300a00 */
[----:B------:R-:W-:Y:S04]  /*aaf60*/  STL.64 [R1+0x1da0], R24 ;  /* 0x001da01801007387 */ /* 0x000fe80000100a00 */
[----:B------:R0:W-:Y:S04]  /*aaf70*/  STL.64 [R1+0x1da8], R26 ;  /* 0x001da81a01007387 */ /* 0x0001e80000100a00 */
[----:B0-----:R-:W4:Y:S04]  /*aaf80*/  LDL.LU.64 R26, [R1+0x12a00] ;  /* 0x012a0000011a7983 */ /* 0x001f280000300a00 */
[----:B------:R-:W4:Y:S01]  /*aaf90*/  LDL.LU.64 R24, [R1+0x129f8] ;  /* 0x0129f80001187983 */ /* 0x000f220000300a00 */
[----:B------:R-:W-:-:S02]  /*aafa0*/  IMAD.MOV.U32 R2, RZ, RZ, R3 ;  /* 0x000000ffff027224 */ /* 0x000fc400078e0003 */
[----:B------:R-:W-:Y:S02]  /*aafb0*/  IMAD.MOV.U32 R3, RZ, RZ, R20 ;  /* 0x000000ffff037224 */ /* 0x000fe400078e0014 */
[----:B----4-:R-:W-:Y:S01]  /*aafc0*/  HMMA.16816.F32 R20, R12, R22, R24 ;  /* 0x000000160c14723c */ /* 0x010fe20000001818 */
[----:B------:R-:W4:Y:S04]  /*aafd0*/  LDL.LU.64 R26, [R1+0x129f0] ;  /* 0x0129f000011a7983 */ /* 0x000f280000300a00 */
[----:B------:R-:W4:-:S15]  /*aafe0*/  LDL.LU.64 R24, [R1+0x129e8] ;  /* 0x0129e80001187983 */ /* 0x000f1e0000300a00 */
[----:B------:R-:W-:-:S03]  /*aaff0*/  NOP ;  /* 0x0000000000007918 */ /* 0x000fc60000000000 */
[----:B------:R-:W-:Y:S04]  /*ab000*/  STL.64 [R1+0x1db0], R20 ;  /* 0x001db01401007387 */ /* 0x000fe80000100a00 */
[----:B------:R0:W-:Y:S04]  /*ab010*/  STL.64 [R1+0x1db8], R22 ;  /* 0x001db81601007387 */ /* 0x0001e80000100a00 */
[----:B0-----:R-:W2:Y:S04]  /*ab020*/  LDL.LU.64 R22, [R1+0x129e0] ;  /* 0x0129e00001167983 */ /* 0x001ea80000300a00 */
[----:B------:R-:W4:Y:S01]  /*ab030*/  LDL.LU.64 R20, [R1+0x129d8] ;  /* 0x0129d80001147983 */ /* 0x000f220000300a00 */
[----:B--2---:R-:W-:-:S15]  /*ab040*/  HMMA.16816.F32 R8, R12, R22, R8 ;  /* 0x000000160c08723c */ /* 0x004fde0000001808 */
[----:B------:R-:W-:-:S08]  /*ab050*/  NOP ;  /* 0x0000000000007918 */ /* 0x000fd00000000000 */
[----:B------:R0:W-:Y:S04]  /*ab060*/  STL.64 [R1+0x1dc0], R8 ;  /* 0x001dc00801007387 */ /* 0x0001e80000100a00 */
[----:B------:R-:W-:Y:S04]  /*ab070*/  STL.64 [R1+0x1dc8], R10 ;  /* 0x001dc80a01007387 */ /* 0x000fe80000100a00 */
[----:B0-----:R-:W2:Y:S04]  /*ab080*/  LDL R8, [R1+0x18] ;  /* 0x0000180001087983 */ /* 0x001ea80000100800 */
[----:B------:R-:W2:Y:S01]  /*ab090*/  LDL R9, [R1+0x1c] ;  /* 0x00001c0001097983 */ /* 0x000ea20000100800 */
[C---:B----4-:R-:W-:Y:S03]  /*ab0a0*/  HMMA.16816.F32 R20, R12.reuse, R20, R24 ;  /* 0x000000140c14723c */ /* 0x050fe60000001818 */
[----:B--2---:R0:W-:Y:S04]  /*ab0b0*/  STL.64 [R1+0x12958], R8 ;  /* 0x0129580801007387 */ /* 0x0041e80000100a00 */
[----:B0-----:R-:W2:Y:S04]  /*ab0c0*/  LDL.LU.64 R8, [R1+0x1de0] ;  /* 0x001de00001087983 */ /* 0x001ea80000300a00 */
[----:B------:R-:W2:Y:S04]  /*ab0d0*/  LDL.LU.64 R10, [R1+0x1de8] ;  /* 0x001de800010a7983 */ /* 0x000ea80000300a00 */
[----:B------:R-:W3:Y:S04]  /*ab0e0*/  LDL.LU.64 R26, [R1+0x129d0] ;  /* 0x0129d000011a7983 */ /* 0x000ee80000300a00 */
[----:B------:R-:W4:Y:S04]  /*ab0f0*/  LDL.LU.64 R24, [R1+0x129c8] ;  /* 0x0129c80001187983 */ /* 0x000f280000300a00 */
[----:B------:R-:W-:Y:S04]  /*ab100*/  STL.64 [R1+0x1dd0], R20 ;  /* 0x001dd01401007387 */ /* 0x000fe80000100a00 */
[----:B------:R0:W-:Y:S04]  /*ab110*/  STL.64 [R1+0x1dd8], R22 ;  /* 0x001dd81601007387 */ /* 0x0001e80000100a00 */
[----:B0-----:R-:W2:Y:S02]  /*ab120*/  LDL.LU.64 R22, [R1+0x129c0] ;  /* 0x0129c00001167983 */ /* 0x001ea40000300a00 */
[C---:B--2---:R-:W-:Y:S02]  /*ab130*/  HMMA.16816.F32 R20, R12.reuse, R22, R8 ;  /* 0x000000160c14723c */ /* 0x044fe40000001808 */
[----:B------:R-:W2:Y:S04]  /*ab140*/  LDL R10, [R1+0x20] ;  /* 0x00002000010a7983 */ /* 0x000ea80000100800 */
[C---:B----4-:R-:W-:Y:S06]  /*ab150*/  HMMA.16816.F32 R16, R12.reuse, R24, R16 ;  /* 0x000000180c10723c */ /* 0x050fec0000001810 */
[----:B---3--:R-:W-:Y:S01]  /*ab160*/  HMMA.16816.F32 R4, R12, R26, R4 ;  /* 0x0000001a0c04723c */ /* 0x008fe20000001804 */
[----:B------:R-:W-:-:S10]  /*ab170*/  IMAD.MOV.U32 R11, RZ, RZ, R0 ;  /* 0x000000ffff0b7224 */ /* 0x000fd400078e0000 */
[----:B------:R-:W-:Y:S04]  /*ab180*/  STL.64 [R1+0x1de0], R20 ;  /* 0x001de01401007387 */ /* 0x000fe80000100a00 */
[----:B------:R-:W-:Y:S04]  /*ab190*/  STL.64 [R1+0x1de8], R22 ;  /* 0x001de81601007387 */ /* 0x000fe80000100a00 */
[----:B------:R-:W-:Y:S04]  /*ab1a0*/  STL.64 [R1+0x1df0], R16 ;  /* 0x001df01001007387 */ /* 0x000fe80000100a00 */
[----:B------:R0:W-:Y:S04]  /*ab1b0*/  STL.64 [R1+0x1df8], R18 ;  /* 0x001df81201007387 */ /* 0x0001e80000100a00 */
[----:B------:R-:W3:Y:S04]  /*ab1c0*/  LDL.LU R0, [R1+0x129b8] ;  /* 0x0129b80001007983 */ /* 0x000ee80000300800 */
[----:B--2---:R1:W-:Y:S04]  /*ab1d0*/  STL.64 [R1+0x12970], R10 ;  /* 0x0129700a01007387 */ /* 0x0043e80000100a00 */
[----:B------:R-:W2:Y:S04]  /*ab1e0*/  LDL R8, [R1+0x28] ;  /* 0x0000280001087983 */ /* 0x000ea80000100800 */
[----:B------:R-:W-:Y:S04]  /*ab1f0*/  STL.64 [R1+0x1e00], R4 ;  /* 0x001e000401007387 */ /* 0x000fe80000100a00 */
[----:B------:R-:W-:Y:S04]  /*ab200*/  STL.64 [R1+0x1e08], R6 ;  /* 0x001e080601007387 */ /* 0x000fe80000100a00 */
[----:B------:R-:W2:Y:S04]  /*ab210*/  LDL R9, [R1+0x2c] ;  /* 0x00002c0001097983 */ /* 0x000ea80000100800 */
[----:B0-----:R-:W4:Y:S04]  /*ab220*/  LDL R18, [R1+0x38] ;  /* 0x0000380001127983 */ /* 0x001f280000100800 */
[----:B------:R-:W3:Y:S04]  /*ab230*/  LDL.64 R16, [R1+0x40] ;  /* 0x0000400001107983 */ /* 0x000ee80000100a00 */
[----:B-1----:R-:W4:Y:S04]  /*ab240*/  LDL R10, [R1+0x30] ;  /* 0x00003000010a7983 */ /* 0x002f280000100800 */
[----:B------:R-:W4:Y:S04]  /*ab250*/  LDL R11, [R1+0x34] ;  /* 0x00003400010b7983 */ /* 0x000f280000100800 */
[----:B--2---:R0:W-:Y:S04]  /*ab260*/  STL.64 [R1+0x12988], R8 ;  /* 0x0129880801007387 */ /* 0x0041e80000100a00 */
[----:B----4-:R1:W-:Y:S04]  /*ab270*/  STL.64 [R1+0x129a0], R10 ;  /* 0x0129a00a01007387 */ /* 0x0103e80000100a00 */
[----:B0-----:R-:W2:Y:S04]  /*ab280*/  LDL.LU.64 R8, [R1+0x1e20] ;  /* 0x001e200001087983 */ /* 0x001ea80000300a00 */
[----:B-1----:R-:W4:Y:S04]  /*ab290*/  LDL.LU.64 R10, [R1+0x1e28] ;  /* 0x001e2800010a7983 */ /* 0x002f280000300a00 */
        /* <DEDUP_REMOVED lines=26> */
[----:B---3--:R-:W-:Y:S03]  /*ab440*/  HMMA.16816.F32 R8, R12, R16, R8 ;  /* 0x000000100c08723c */ /* 0x008fe60000001808 */
        /* <DEDUP_REMOVED lines=16> */
[----:B------:R-:W-:-:S02]  /*ab550*/  IMAD.MOV.U32 R19, RZ, RZ, R0 ;  /* 0x000000ffff137224 */ /* 0x000fc400078e0000 */
[----:B------:R-:W-:-:S05]  /*ab560*/  IMAD.MOV.U32 R0, RZ, RZ, R17 ;  /* 0x000000ffff007224 */ /* 0x000fca00078e0011 */
[----:B--2---:R-:W-:Y:S01]  /*ab570*/  HMMA.16816.F32 R16, R12, R18, R8 ;  /* 0x000000120c10723c */ /* 0x004fe20000001808 */
[----:B------:R-:W2:-:S15]  /*ab580*/  LDL.LU.64 R10, [R1+0x129a0] ;  /* 0x0129a000010a7983 */ /* 0x000e9e0000300a00 */
[----:B------:R-:W-:-:S07]  /*ab590*/  NOP ;  /* 0x0000000000007918 */ /* 0x000fce0000000000 */
        /* <DEDUP_REMOVED lines=52> */
[----:B0-----:R-:W4:Y:S04]  /*ab8e0*/  LDL.LU.64 R8, [R1+0x1790] ;  /* 0x0017900001087983 */ /* 0x001f280000300a00 */
[----:B-1----:R-:W4:Y:S01]  /*ab8f0*/  LDL.LU.64 R10, [R1+0x1798] ;  /* 0x00179800010a7983 */ /* 0x002f220000300a00 */
        /* <DEDUP_REMOVED lines=30> */
[----:B0-----:R-:W3:Y:S04]  /*abae0*/  LDL.LU R26, [R1+0x31dc] ;  /* 0x0031dc00011a7983 */ /* 0x001ee80000300800 */
[----:B------:R-:W3:Y:S04]  /*abaf0*/  LDL.LU R27, [R1+0x31d8] ;  /* 0x0031d800011b7983 */ /* 0x000ee80000300800 */
[----:B---3--:R0:W-:Y:S04]  /*abb00*/  STL.64 [R1+0x12880], R26 ;  /* 0x0128801a01007387 */ /* 0x0081e80000100a00 */
[----:B------:R-:W4:Y:S04]  /*abb10*/  LDL.LU.64 R24, [R1+0x1760] ;  /* 0x0017600001187983 */ /* 0x000f280000300a00 */
[----:B0-----:R-:W4:Y:S01]  /*abb20*/  LDL.LU.64 R26, [R1+0x1768] ;  /* 0x00176800011a7983 */ /* 0x001f220000300a00 */
[C---:B--2---:R-:W-:Y:S03]  /*abb30*/  HMMA.16816.F32 R8, R12.reuse, R18, R8 ;  /* 0x000000120c08723c */ /* 0x044fe60000001808 */
[----:B------:R-:W-:Y:S04]  /*abb40*/  STL.64 [R1+0x127a0], R22 ;  /* 0x0127a01601007387 */ /* 0x000fe80000100a00 */
[----:B------:R0:W-:Y:S04]  /*abb50*/  STL.64 [R1+0x12798], R20 ;  /* 0x0127981401007387 */ /* 0x0001e80000100a00 */
[----:B0-----:R-:W2:Y:S04]  /*abb60*/  LDL.LU.64 R20, [R1+0x1730] ;  /* 0x0017300001147983 */ /* 0x001ea80000300a00 */
[----:B------:R-:W2:Y:S08]  /*abb70*/  LDL.LU.64 R22, [R1+0x1738] ;  /* 0x0017380001167983 */ /* 0x000eb00000300a00 */
[----:B------:R-:W-:Y:S04]  /*abb80*/  STL.64 [R1+0x1ef0], R8 ;  /* 0x001ef00801007387 */ /* 0x000fe80000100a00 */
[----:B------:R0:W-:Y:S04]  /*abb90*/  STL.64 [R1+0x1ef8], R10 ;  /* 0x001ef80a01007387 */ /* 0x0001e80000100a00 */
[----:B0-----:R-:W3:Y:S04]  /*abba0*/  LDL.LU.64 R10, [R1+0x128b8] ;  /* 0x0128b800010a7983 */ /* 0x001ee80000300a00 */
[----:B------:R-:W2:Y:S01]  /*abbb0*/  LDL.LU.64 R8, [R1+0x128b0] ;  /* 0x0128b00001087983 */ /* 0x000ea20000300a00 */
[----:B----4-:R-:W-:-:S15]  /*abbc0*/  HMMA.16816.F32 R24, R12, R16, R24 ;  /* 0x000000100c18723c */ /* 0x010fde0000001818 */
[----:B------:R-:W-:-:S08]  /*abbd0*/  NOP ;  /* 0x0000000000007918 */ /* 0x000fd00000000000 */
[----:B------:R0:W-:Y:S04]  /*abbe0*/  STL.64 [R1+0x1f00], R24 ;  /* 0x001f001801007387 */ /* 0x0001e80000100a00 */
[----:B------:R1:W-:Y:S04]  /*abbf0*/  STL.64 [R1+0x1f08], R26 ;  /* 0x001f081a01007387 */ /* 0x0003e80000100a00 */
[----:B0-----:R-:W4:Y:S04]  /*abc00*/  LDL.LU.64 R24, [R1+0x11b0] ;  /* 0x0011b00001187983 */ /* 0x001f280000300a00 */
[----:B-1----:R-:W3:Y:S04]  /*abc10*/  LDL.LU.64 R26, [R1+0x11b8] ;  /* 0x0011b800011a7983 */ /* 0x002ee80000300a00 */
[----:B---3--:R-:W-:Y:S04]  /*abc20*/  STL.64 [R1+0x12890], R26 ;  /* 0x0128901a01007387 */ /* 0x008fe80000100a00 */
[----:B----4-:R0:W-:Y:S04]  /*abc30*/  STL.64 [R1+0x12888], R24 ;  /* 0x0128881801007387 */ /* 0x0101e80000100a00 */
[----:B0-----:R-:W3:Y:S04]  /*abc40*/  LDL.LU.64 R24, [R1+0x16e0] ;  /* 0x0016e00001187983 */ /* 0x001ee80000300a00 */
[----:B------:R-:W3:Y:S04]  /*abc50*/  LDL.LU.64 R26, [R1+0x16e8] ;  /* 0x0016e800011a7983 */ /* 0x000ee80000300a00 */
        /* <DEDUP_REMOVED lines=8> */
[----:B------:R-:W-:Y:S04]  /*abce0*/  STL.64 [R1+0x1f18], R18 ;  /* 0x001f181201007387 */ /* 0x000fe80000100a00 */
[----:B0-----:R-:W2:Y:S04]  /*abcf0*/  LDL R16, [R1+0x80] ;  /* 0x0000800001107983 */ /* 0x001ea80000100800 */
[----:B------:R0:W-:Y:S04]  /*abd00*/  STL.64 [R1+0x1f20], R20 ;  /* 0x001f201401007387 */ /* 0x0001e80000100a00 */
[----:B------:R1:W-:Y:S01]  /*abd10*/  STL.64 [R1+0x1f28], R22 ;  /* 0x001f281601007387 */ /* 0x0003e20000100a00 */
[----:B------:R-:W-:-:S03]  /*abd20*/  IMAD.MOV.U32 R17, RZ, RZ, R2 ;  /* 0x000000ffff117224 */ /* 0x000fc600078e0002 */
[----:B------:R-:W4:Y:S01]  /*abd30*/  LDL.LU R2, [R1+0x128a8] ;  /* 0x0128a80001027983 */ /* 0x000f220000300800 */
[----:B0-----:R-:W-:Y:S02]  /*abd40*/  IMAD.MOV.U32 R20, RZ, RZ, R6 ;  /* 0x000000ffff147224 */ /* 0x001fe400078e0006 */
[----:B------:R-:W-:Y:S01]  /*abd50*/  IMAD.MOV.U32 R21, RZ, RZ, R7 ;  /* 0x000000ffff157224 */ /* 0x000fe200078e0007 */
[----:B------:R-:W3:Y:S04]  /*abd60*/  LDL.LU R6, [R1+0x128a4] ;  /* 0x0128a40001067983 */ /* 0x000ee80000300800 */
[----:B------:R-:W3:Y:S01]  /*abd70*/  LDL.LU R7, [R1+0x128a0] ;  /* 0x0128a00001077983 */ /* 0x000ee20000300800 */
[----:B-1----:R-:W-:Y:S02]  /*abd80*/  IMAD.MOV.U32 R22, RZ, RZ, R4 ;  /* 0x000000ffff167224 */ /* 0x002fe400078e0004 */
[----:B------:R-:W-:Y:S01]  /*abd90*/  IMAD.MOV.U32 R23, RZ, RZ, R5 ;  /* 0x000000ffff177224 */ /* 0x000fe200078e0005 */
[----:B------:R-:W2:Y:S04]  /*abda0*/  LDL.LU R4, [R1+0x1289c] ;  /* 0x01289c0001047983 */ /* 0x000ea80000300800 */
[----:B------:R-:W2:Y:S04]  /*abdb0*/  LDL.LU R5, [R1+0x12898] ;  /* 0x0128980001057983 */ /* 0x000ea80000300800 */
[----:B------:R0:W-:Y:S04]  /*abdc0*/  STL.64 [R1+0x12750], R10 ;  /* 0x0127500a01007387 */ /* 0x0001e80000100a00 */
[----:B0-----:R-:W4:Y:S04]  /*abdd0*/  LDL.LU R10, [R1+0x31cc] ;  /* 0x0031cc00010a7983 */ /* 0x001f280000300800 */
[----:B------:R-:W4:Y:S04]  /*abde0*/  LDL.LU R11, [R1+0x31c8] ;  /* 0x0031c800010b7983 */ /* 0x000f280000300800 */
[----:B------:R0:W-:Y:S04]  /*abdf0*/  STL.64 [R1+0x12748], R8 ;  /* 0x0127480801007387 */ /* 0x0001e80000100a00 */
[----:B0-----:R-:W4:Y:S04]  /*abe00*/  LDL.LU R8, [R1+0x31c4] ;  /* 0x0031c40001087983 */ /* 0x001f280000300800 */
[----:B------:R-:W4:Y:S01]  /*abe10*/  LDL.LU R9, [R1+0x31c0] ;  /* 0x0031c00001097983 */ /* 0x000f220000300800 */
[----:B---3--:R-:W-:-:S15]  /*abe20*/  HMMA.16816.F32 R24, R12, R6, R24 ;  /* 0x000000060c18723c */ /* 0x008fde0000001818 */
[----:B------:R-:W-:-:S08]  /*abe30*/  NOP ;  /* 0x0000000000007918 */ /* 0x000fd00000000000 */
[----:B------:R-:W-:Y:S04]  /*abe40*/  STL.64 [R1+0x1f30], R24 ;  /* 0x001f301801007387 */ /* 0x000fe80000100a00 */
[----:B------:R0:W-:Y:S04]  /*abe50*/  STL.64 [R1+0x1f38], R26 ;  /* 0x001f381a01007387 */ /* 0x0001e80000100a00 */
[----:B0-----:R-:W2:Y:S04]  /*abe60*/  LDL.LU.64 R26, [R1+0x12890] ;  /* 0x01289000011a7983 */ /* 0x001ea80000300a00 */
[----:B------:R-:W2:Y:S01]  /*abe70*/  LDL.LU.64 R24, [R1+0x12888] ;  /* 0x0128880001187983 */ /* 0x000ea20000300a00 */
[----:B------:R-:W-:Y:S01]  /*abe80*/  IMAD.MOV.U32 R18, RZ, RZ, R3 ;  /* 0x000000ffff127224 */ /* 0x000fe200078e0003 */
[----:B--2---:R-:W-:-:S15]  /*abe90*/  HMMA.16816.F32 R24, R12, R4, R24 ;  /* 0x000000040c18723c */ /* 0x004fde0000001818 */
[----:B------:R-:W-:-:S08]  /*abea0*/  NOP ;  /* 0x0000000000007918 */ /* 0x000fd00000000000 */
[----:B------:R-:W-:Y:S04]  /*abeb0*/  STL.64 [R1+0x1f50], R24 ;  /* 0x001f501801007387 */ /* 0x000fe80000100a00 */
[----:B------:R0:W-:Y:S04]  /*abec0*/  STL.64 [R1+0x1f58], R26 ;  /* 0x001f581a01007387 */ /* 0x0001e80000100a00 */
[----:B0-----:R-:W2:Y:S04]  /*abed0*/  LDL.LU.64 R26, [R1+0x12880] ;  /* 0x01288000011a7983 */ /* 0x001ea80000300a00 */
[----:B------:R-:W4:Y:S04]  /*abee0*/  LDL.LU R3, [R1+0x12878] ;  /* 0x0128780001037983 */ /* 0x000f280000300800 */
[----:B------:R-:W3:Y:S04]  /*abef0*/  LDL R19, [R1+0x7c] ;  /* 0x00007c0001137983 */ /* 0x000ee80000100800 */
[----:B---3--:R0:W-:Y:S04]  /*abf00*/  STL.64 [R1+0x12860], R18 ;  /* 0x0128601201007387 */ /* 0x0081e80000100a00 */
[----:B0-----:R-:W3:Y:S04]  /*abf10*/  LDL.LU R18, [R1+0x31d4] ;  /* 0x0031d40001127983 */ /* 0x001ee80000300800 */
[----:B------:R-:W3:Y:S04]  /*abf20*/  LDL.LU R19, [R1+0x31d0] ;  /* 0x0031d00001137983 */ /* 0x000ee80000300800 */
[----:B------:R-:W-:Y:S04]  /*abf30*/  STL.64 [R1+0x12858], R16 ;  /* 0x0128581001007387 */ /* 0x000fe80000100a00 */
[----:B------:R-:W3:Y:S04]  /*abf40*/  LDL.64 R24, [R1+0x70] ;  /* 0x0000700001187983 */ /* 0x000ee80000100a00 */
[----:B------:R-:W-:Y:S04]  /*abf50*/  STL.64 [R1+0x12740], R6 ;  /* 0x0127400601007387 */ /* 0x000fe80000100a00 */
[----:B------:R0:W-:Y:S04]  /*abf60*/  STL.64 [R1+0x12738], R4 ;  /* 0x0127380401007387 */ /* 0x0001e80000100a00 */
[----:B0-----:R-:W4:Y:S04]  /*abf70*/  LDL.LU.64 R4, [R1+0x1160] ;  /* 0x0011600001047983 */ /* 0x001f280000300a00 */
[----:B------:R-:W4:Y:S02]  /*abf80*/  LDL.LU.64 R6, [R1+0x1168] ;  /* 0x0011680001067983 */ /* 0x000f240000300a00 */
[----:B----4-:R-:W-:Y:S07]  /*abf90*/  HMMA.16816.F32 R4, R12, R2, R4 ;  /* 0x000000020c04723c */ /* 0x010fee0000001804 */
[----:B------:R-:W-:-:S02]  /*abfa0*/  IMAD R12, R9, 0x100, R8 ;  /* 0x00000100090c7824 */ /* 0x000fc400078e0208 */
[----:B------:R-:W-:Y:S02]  /*abfb0*/  IMAD R13, R11, 0x100, R10 ;  /* 0x000001000b0d7824 */ /* 0x000fe400078e020a */
[----:B--2---:R-:W-:-:S12]  /*abfc0*/  IMAD R15, R27, 0x100, R26 ;  /* 0x000001001b0f7824 */ /* 0x004fd800078e021a */
[----:B------:R-:W-:Y:S04]  /*abfd0*/  STL.64 [R1+0x1f40], R4 ;  /* 0x001f400401007387 */ /* 0x000fe80000100a00 */
[----:B------:R-:W-:Y:S04]  /*abfe0*/  STL.64 [R1+0x1f48], R6 ;  /* 0x001f480601007387 */ /* 0x000fe80000100a00 */
[----:B------:R-:W2:Y:S04]  /*abff0*/  LDL.LU.64 R8, [R1+0x2f90] ;  /* 0x002f900001087983 */ /* 0x000ea80000300a00 */
[----:B------:R-:W2:Y:S04]  /*ac000*/  LDL.LU.64 R10, [R1+0x2f98] ;  /* 0x002f9800010a7983 */ /* 0x000ea80000300a00 */
[----:B------:R-:W4:Y:S04]  /*ac010*/  LDL R26, [R1+0x68] ;  /* 0x00006800011a7983 */ /* 0x000f280000100800 */
[----:B------:R-:W4:Y:S01]  /*ac020*/  LDL R27, [R1+0x6c] ;  /* 0x00006c00011b7983 */ /* 0x000f220000100800 */
[----:B---3--:R-:W-:Y:S01]  /*ac030*/  IMAD R14, R19, 0x100, R18 ;  /* 0x00000100130e7824 */ /* 0x008fe200078e0212 */
[----:B------:R-:W-:-:S02]  /*ac040*/  F2FP.F16.E5M2.UNPACK_B R12, R12 ;  /* 0x0000000cff0c723e */ /* 0x000fc400020004ff */
[----:B------:R-:W-:Y:S02]  /*ac050*/  F2FP.F16.E5M2.UNPACK_B R13, R13 ;  /* 0x0000000dff0d723e */ /* 0x000fe400020004ff */
[----:B------:R-:W-:Y:S02]  /*ac060*/  F2FP.F16.E5M2.UNPACK_B R15, R15 ;  /* 0x0000000fff0f723e */ /* 0x000fe400020004ff */
[----:B------:R-:W-:Y:S01]  /*ac070*/  F2FP.F16.E5M2.UNPACK_B R14, R14 ;  /* 0x0000000eff0e723e */ /* 0x000fe200020004ff */
[----:B----4-:R-:W-:Y:S04]  /*ac080*/  STL.64 [R1+0x12870], R26 ;  /* 0x0128701a01007387 */ /* 0x010fe80000100a00 */
[----:B------:R0:W-:Y:S02]  /*ac090*/  STL.64 [R1+0x12868], R24 ;  /* 0x0128681801007387 */ /* 0x0001e40000100a00 */
[C---:B--2---:R-:W-:Y:S02]  /*ac0a0*/  HMMA.16816.F32 R8, R12.reuse, R22, R8 ;  /* 0x000000160c08723c */ /* 0x044fe40000001808 */
        /* <DEDUP_REMOVED lines=9> */
[----:B-1----:R-:W4:Y:S04]  /*ac140*/  LDL.LU.64 R10, [R1+0x2f48] ;  /* 0x002f4800010a7983 */ /* 0x002f280000300a00 */
[----:B------:R-:W3:Y:S01]  /*ac150*/  LDL.64 R22, [R1+0x30] ;  /* 0x0000300001167983 */ /* 0x000ee20000100a00 */
[----:B--2---:R-:W-:-:S15]  /*ac160*/  HMMA.16816.F32 R24, R12, R20, R24 ;  /* 0x000000140c18723c */ /* 0x004fde0000001818 */
[----:B------:R-:W-:-:S08]  /*ac170*/  NOP ;  /* 0x0000000000007918 */ /* 0x000fd00000000000 */
[----:B------:R-:W-:Y:S04]  /*ac180*/  STL.64 [R1+0x1f70], R24 ;  /* 0x001f701801007387 */ /* 0x000fe80000100a00 */
[----:B------:R0:W-:Y:S04]  /*ac190*/  STL.64 [R1+0x1f78], R26 ;  /* 0x001f781a01007387 */ /* 0x0001e80000100a00 */
[----:B0-----:R-:W2:Y:S04]  /*ac1a0*/  LDL.LU.64 R26, [R1+0x12870] ;  /* 0x01287000011a7983 */ /* 0x001ea80000300a00 */
[----:B------:R-:W2:Y:S04]  /*ac1b0*/  LDL.LU.64 R24, [R1+0x12868] ;  /* 0x0128680001187983 */ /* 0x000ea80000300a00 */
[----:B------:R-:W4:Y:S04]  /*ac1c0*/  LDL R20, [R1+0x38] ;  /* 0x0000380001147983 */ /* 0x000f280000100800 */
[----:B------:R-:W4:Y:S04]  /*ac1d0*/  LDL R21, [R1+0x3c] ;  /* 0x00003c0001157983 */ /* 0x000f280000100800 */
[----:B---3--:R0:W-:Y:S04]  /*ac1e0*/  STL.64 [R1+0x127f8], R22 ;  /* 0x0127f81601007387 */ /* 0x0081e80000100a00 */
[----:B0-----:R-:W3:Y:S04]  /*ac1f0*/  LDL R22, [R1+0x88] ;  /* 0x0000880001167983 */ /* 0x001ee80000100800 */
[----:B------:R-:W3:Y:S04]  /*ac200*/  LDL R23, [R1+0x8c] ;  /* 0x00008c0001177983 */ /* 0x000ee80000100800 */
[----:B----4-:R3:W-:Y:S02]  /*ac210*/  STL.64 [R1+0x127f0], R20 ;  /* 0x0127f01401007387 */ /* 0x0107e40000100a00 */
[----:B---3--:R-:W-:Y:S02]  /*ac220*/  HMMA.16816.F32 R20, R12, R22, R16 ;  /* 0x000000160c14723c */ /* 0x008fe40000001810 */
[----:B------:R-:W3:Y:S04]  /*ac230*/  LDL.LU.64 R18, [R1+0x12860] ;  /* 0x0128600001127983 */ /* 0x000ee80000300a00 */
[----:B------:R-:W4:-:S15]  /*ac240*/  LDL.LU.64 R16, [R1+0x12858] ;  /* 0x0128580001107983 */ /* 0x000f1e0000300a00 */
[----:B------:R-:W-:-:S02]  /*ac250*/  NOP ;  /* 0x0000000000007918 */ /* 0x000fc40000000000 */
[----:B------:R-:W-:Y:S04]  /*ac260*/  STL.64 [R1+0x1f80], R20 ;  /* 0x001f801401007387 */ /* 0x000fe80000100a00 */
[----:B------:R0:W-:Y:S04]  /*ac270*/  STL.64 [R1+0x1f88], R22 ;  /* 0x001f881601007387 */ /* 0x0001e80000100a00 */
[----:B0-----:R-:W2:Y:S01]  /*ac280*/  LDL R22, [R1+0x40] ;  /* 0x0000400001167983 */ /* 0x001ea20000100800 */
[----:B----4-:R-:W-:-:S15]  /*ac290*/  HMMA.16816.F32 R4, R12, R16, R4 ;  /* 0x000000100c04723c */ /* 0x010fde0000001804 */
[----:B------:R-:W-:-:S08]  /*ac2a0*/  NOP ;  /* 0x0000000000007918 */ /* 0x000fd00000000000 */
[----:B------:R0:W-:Y:S04]  /*ac2b0*/  STL.64 [R1+0x1f90], R4 ;  /* 0x001f900401007387 */ /* 0x0001e80000100a00 */
[----:B------:R1:W-:Y:S04]  /*ac2c0*/  STL.64 [R1+0x1f98], R6 ;  /* 0x001f980601007387 */ /* 0x0003e80000100a00 */
[----:B0-----:R-:W4:Y:S04]  /*ac2d0*/  LDL.LU.64 R4, [R1+0x2f30] ;  /* 0x002f300001047983 */ /* 0x001f280000300a00 */
[----:B-1----:R-:W4:Y:S04]  /*ac2e0*/  LDL.LU.64 R6, [R1+0x2f38] ;  /* 0x002f380001067983 */ /* 0x002f280000300a00 */
[----:B------:R-:W3:Y:S01]  /*ac2f0*/  LDL.64 R20, [R1+0x48] ;  /* 0x0000480001147983 */ /* 0x000ee20000100a00 */
[----:B------:R-:W-:-:S05]  /*ac300*/  IMAD.MOV.U32 R23, RZ, RZ, R0 ;  /* 0x000000ffff177224 */ /* 0x000fca00078e0000 */
[----:B--2---:R-:W-:Y:S04]  /*ac310*/  STL.64 [R1+0x12828], R22 ;  /* 0x0128281601007387 */ /* 0x004fe80000100a00 */
[----:B---3--:R0:W-:Y:S04]  /*ac320*/  STL.64 [R1+0x12820], R20 ;  /* 0x0128201401007387 */ /* 0x0081e80000100a00 */
[----:B0-----:R-:W2:Y:S04]  /*ac330*/  LDL.LU.64 R20, [R1+0x2f50] ;  /* 0x002f500001147983 */ /* 0x001ea80000300a00 */
[----:B------:R-:W2:Y:S01]  /*ac340*/  LDL.LU.64 R22, [R1+0x2f58] ;  /* 0x002f580001167983 */ /* 0x000ea20000300a00 */
[C---:B------:R-:W-:Y:S06]  /*ac350*/  HMMA.16816.F32 R8, R12.reuse, R24, R8 ;  /* 0x000000180c08723c */ /* 0x040fec0000001808 */
[----:B--2---:R-:W-:-:S15]  /*ac360*/  HMMA.16816.F32 R16, R12, R18, R20 ;  /* 0x000000120c10723c */ /* 0x004fde0000001814 */
[----:B------:R-:W-:-:S08]  /*ac370*/  NOP ;  /* 0x0000000000007918 */ /* 0x000fd00000000000 */
[----:B------:R-:W-:Y:S04]  /*ac380*/  STL.64 [R1+0x1fa0], R16 ;  /* 0x001fa01001007387 */ /* 0x000fe80000100a00 */
[----:B------:R0:W-:Y:S04]  /*ac390*/  STL.64 [R1+0x1fa8], R18 ;  /* 0x001fa81201007387 */ /* 0x0001e80000100a00 */
[----:B------:R-:W2:Y:S04]  /*ac3a0*/  LDL R22, [R1+0x50] ;  /* 0x0000500001167983 */ /* 0x000ea80000100800 */
[----:B------:R-:W-:Y:S04]  /*ac3b0*/  STL.64 [R1+0x1fb0], R8 ;  /* 0x001fb00801007387 */ /* 0x000fe80000100a00 */
[----:B------:R-:W-:Y:S04]  /*ac3c0*/  STL.64 [R1+0x1fb8], R10 ;  /* 0x001fb80a01007387 */ /* 0x000fe80000100a00 */
[----:B------:R-:W2:Y:S01]  /*ac3d0*/  LDL R23, [R1+0x54] ;  /* 0x0000540001177983 */ /* 0x000ea20000100800 */
[----:B----4-:R-:W-:Y:S01]  /*ac3e0*/  HMMA.16816.F32 R4, R12, R26, R4 ;  /* 0x0000001a0c04723c */ /* 0x010fe20000001804 */
[----:B------:R-:W-:-:S02]  /*ac3f0*/  IMAD.MOV.U32 R0, RZ, RZ, R25 ;  /* 0x000000ffff007224 */ /* 0x000fc400078e0019 */
[----:B--2---:R1:W-:Y:S04]  /*ac400*/  STL.64 [R1+0x12840], R22 ;  /* 0x0128401601007387 */ /* 0x0043e80000100a00 */
[----:B0-----:R-:W2:Y:S04]  /*ac410*/  LDL.64 R18, [R1] ;  /* 0x0000000001127983 */ /* 0x001ea80000100a00 */
[----:B------:R-:W3:Y:S04]  /*ac420*/  LDL R16, [R1+0x8] ;  /* 0x0000080001107983 */ /* 0x000ee80000100800 */
[----:B------:R-:W3:Y:S04]  /*ac430*/  LDL R17, [R1+0xc] ;  /* 0x00000c0001117983 */ /* 0x000ee80000100800 */
[----:B------:R-:W4:Y:S04]  /*ac440*/  LDL R20, [R1+0x58] ;  /* 0x0000580001147983 */ /* 0x000f280000100800 */
[----:B------:R-:W4:Y:S04]  /*ac450*/  LDL R21, [R1+0x5c] ;  /* 0x00005c0001157983 */ /* 0x000f280000100800 */
[----:B-1----:R-:W4:Y:S04]  /*ac460*/  LDL.64 R22, [R1+0x60] ;  /* 0x0000600001167983 */ /* 0x002f280000100a00 */
[----:B--2---:R-:W-:Y:S04]  /*ac470*/  STL.64 [R1+0x127a8], R18 ;  /* 0x0127a81201007387 */ /* 0x004fe80000100a00 */
[----:B------:R-:W-:Y:S04]  /*ac480*/  STL [R1+0x126f8], R0 ;  /* 0x0126f80001007387 */ /* 0x000fe80000100800 */
[----:B------:R-:W2:Y:S04]  /*ac490*/  LDL R24, [R1+0x28] ;  /* 0x0000280001187983 */ /* 0x000ea80000100800 */
[----:B------:R-:W-:Y:S04]  /*ac4a0*/  STL.64 [R1+0x1fc0], R4 ;  /* 0x001fc00401007387 */ /* 0x000fe80000100a00 */
[----:B------:R-:W-:Y:S04]  /*ac4b0*/  STL.64 [R1+0x1fc8], R6 ;  /* 0x001fc80601007387 */ /* 0x000fe80000100a00 */
[----:B------:R-:W2:Y:S04]  /*ac4c0*/  LDL R25, [R1+0x2c] ;  /* 0x00002c0001197983 */ /* 0x000ea80000100800 */
        /* <DEDUP_REMOVED lines=19> */
[----:B------:R-:W4:Y:S04]  /*ac600*/  LDL.LU.64 R6, [R1+0x2fc8] ;  /* 0x002fc80001067983 */ /* 0x000f280000300a00 */
[----:B------:R-:W2:Y:S04]  /*ac610*/  LDL.64 R18, [R1+0x10] ;  /* 0x0000100001127983 */ /* 0x000ea80000100a00 */
[----:B------:R-:W4:Y:S04]  /*ac620*/  LDL.64 R26, [R1+0x20] ;  /* 0x00002000011a7983 */ /* 0x000f280000100a00 */
[----:B--2---:R-:W-:Y:S04]  /*ac630*/  STL.64 [R1+0x127d8], R18 ;  /* 0x0127d81201007387 */ /* 0x004fe80000100a00 */
[----:B------:R0:W-:Y:S04]  /*ac640*/  STL.64 [R1+0x127d0], R16 ;  /* 0x0127d01001007387 */ /* 0x0001e80000100a00 */
[----:B0-----:R-:W2:Y:S04]  /*ac650*/  LDL.LU.64 R16, [R1+0x3020] ;  /* 0x0030200001107983 */ /* 0x001ea80000300a00 */
[----:B------:R-:W2:Y:S01]  /*ac660*/  LDL.LU.64 R18, [R1+0x3028] ;  /* 0x0030280001127983 */ /* 0x000ea20000300a00 */
[----:B------:R-:W-:Y:S01]  /*ac670*/  IMAD.MOV.U32 R0, RZ, RZ, R22 ;  /* 0x000000ffff007224 */ /* 0x000fe200078e0016 */
[C---:B--2---:R-:W-:Y:S06]  /*ac680*/  HMMA.16816.F32 R16, R12.reuse, R22, R16 ;  /* 0x000000160c10723c */ /* 0x044fec0000001810 */
[----:B---3--:R-:W-:-:S15]  /*ac690*/  HMMA.16816.F32 R20, R12, R20, R8 ;  /* 0x000000140c14723c */ /* 0x008fde0000001808 */
[----:B------:R-:W-:-:S02]  /*ac6a0*/  NOP ;  /* 0x0000000000007918 */ /* 0x000fc40000000000 */
[----:B------:R-:W-:Y:S04]  /*ac6b0*/  STL.64 [R1+0x1fd0], R16 ;  /* 0x001fd01001007387 */ /* 0x000fe80000100a00 */
[----:B------:R0:W-:Y:S04]  /*ac6c0*/  STL.64 [R1+0x1fd8], R18 ;  /* 0x001fd81201007387 */ /* 0x0001e80000100a00 */
[----:B0-----:R-:W2:Y:S04]  /*ac6d0*/  LDL R18, [R1+0x18] ;  /* 0x0000180001127983 */ /* 0x001ea80000100800 */
[----:B------:R-:W2:Y:S04]  /*ac6e0*/  LDL R19, [R1+0x1c] ;  /* 0x00001c0001137983 */ /* 0x000ea80000100800 */
[----:B------:R-:W-:Y:S04]  /*ac6f0*/  STL [R1+0x126fc], R0 ;  /* 0x0126fc0001007387 */ /* 0x000fe80000100800 */
        /* <DEDUP_REMOVED lines=19> */
[----:B------:R-:W-:-:S05]  /*ac830*/  IMAD.MOV.U32 R0, RZ, RZ, R21 ;  /* 0x000000ffff007224 */ /* 0x000fca00078e0015 */
[----:B------:R-:W-:Y:S01]  /*ac840*/  STL [R1+0x12700], R0 ;  /* 0x0127000001007387 */ /* 0x000fe20000100800 */
[----:B----4-:R-:W-:Y:S03]  /*ac850*/  HMMA.16816.F32 R20, R12, R22, R8 ;  /* 0x000000160c14723c */ /* 0x010fe60000001808 */
[----:B------:R-:W3:Y:S04]  /*ac860*/  LDL.LU.64 R10, [R1+0x12808] ;  /* 0x01280800010a7983 */ /* 0x000ee80000300a00 */
[----:B------:R-:W3:-:S15]  /*ac870*/  LDL.LU.64 R8, [R1+0x12800] ;  /* 0x0128000001087983 */ /* 0x000ede0000300a00 */
[----:B------:R-:W-:-:S01]  /*ac880*/  NOP ;  /* 0x0000000000007918 */ /* 0x000fc20000000000 */
[----:B------:R-:W-:Y:S04]  /*ac890*/  STL.64 [R1+0x2010], R20 ;  /* 0x0020101401007387 */ /* 0x000fe80000100a00 */
[----:B------:R0:W-:Y:S04]  /*ac8a0*/  STL.64 [R1+0x2018], R22 ;  /* 0x0020181601007387 */ /* 0x0001e80000100a00 */
[----:B0-----:R-:W4:Y:S04]  /*ac8b0*/  LDL.LU.64 R22, [R1+0x127f8] ;  /* 0x0127f80001167983 */ /* 0x001f280000300a00 */
[----:B------:R-:W3:Y:S02]  /*ac8c0*/  LDL.LU.64 R20, [R1+0x127f0] ;  /* 0x0127f00001147983 */ /* 0x000ee40000300a00 */
[C---:B---3--:R-:W-:Y:S06]  /*ac8d0*/  HMMA.16816.F32 R8, R12.reuse, R20, R8 ;  /* 0x000000140c08723c */ /* 0x048fec0000001808 */
[----:B----4-:R-:W-:Y:S06]  /*ac8e0*/  HMMA.16816.F32 R4, R12, R22, R4 ;  /* 0x000000160c04723c */ /* 0x010fec0000001804 */
[----:B------:R-:W-:-:S11]  /*ac8f0*/  IMAD.MOV.U32 R0, RZ, RZ, R23 ;  /* 0x000000ffff007224 */ /* 0x000fd600078e0017 */
[----:B------:R0:W-:Y:S04]  /*ac900*/  STL.64 [R1+0x2020], R8 ;  /* 0x0020200801007387 */ /* 0x0001e80000100a00 */
[----:B------:R1:W-:Y:S04]  /*ac910*/  STL.64 [R1+0x2028], R10 ;  /* 0x0020280a01007387 */ /* 0x0003e80000100a00 */
[----:B0-----:R-:W3:Y:S04]  /*ac920*/  LDL.LU.64 R8, [R1+0x2fb0] ;  /* 0x002fb00001087983 */ /* 0x001ee80000300a00 */
[----:B------:R0:W-:Y:S04]  /*ac930*/  STL.64 [R1+0x2030], R4 ;  /* 0x0020300401007387 */ /* 0x0001e80000100a00 */
[----:B------:R4:W-:Y:S04]  /*ac940*/  STL.64 [R1+0x2038], R6 ;  /* 0x0020380601007387 */ /* 0x0009e80000100a00 */
[----:B-1----:R-:W3:Y:S04]  /*ac950*/  LDL.LU.64 R10, [R1+0x2fb8] ;  /* 0x002fb800010a7983 */ /* 0x002ee80000300a00 */
[----:B0-----:R-:W2:Y:S04]  /*ac960*/  LDL.LU.64 R4, [R1+0x30b0] ;  /* 0x0030b00001047983 */ /* 0x001ea80000300a00 */
[----:B----4-:R-:W2:Y:S04]  /*ac970*/  LDL.LU.64 R6, [R1+0x30b8] ;  /* 0x0030b80001067983 */ /* 0x010ea80000300a00 */
        /* <DEDUP_REMOVED lines=10> */
[C---:B------:R-:W-:Y:S06]  /*aca20*/  HMMA.16816.F32 R8, R12.reuse, R24, R8 ;  /* 0x000000180c08723c */ /* 0x040fec0000001808 */
[----:B--2---:R-:W-:Y:S01]  /*aca30*/  HMMA.16816.F32 R4, R12, R26, R4 ;  /* 0x0000001a0c04723c */ /* 0x004fe20000001804 */
[----:B----4-:R-:W-:Y:S04]  /*aca40*/  STL.64 [R1+0x127e8], R22 ;  /* 0x0127e81601007387 */ /* 0x010fe80000100a00 */
[----:B---3--:R0:W-:Y:S04]  /*aca50*/  STL.64 [R1+0x127e0], R20 ;  /* 0x0127e01401007387 */ /* 0x0081e80000100a00 */
[----:B0-----:R-:W2:Y:S04]  /*aca60*/  LDL.LU.64 R20, [R1+0x30a0] ;  /* 0x0030a00001147983 */ /* 0x001ea80000300a00 */
[----:B------:R-:W2:Y:S04]  /*aca70*/  LDL.LU.64 R22, [R1+0x30a8] ;  /* 0x0030a80001167983 */ /* 0x000ea80000300a00 */
[----:B------:R0:W-:Y:S04]  /*aca80*/  STL [R1+0x12720], R0 ;  /* 0x0127200001007387 */ /* 0x0001e80000100800 */
[----:B------:R1:W-:Y:S04]  /*aca90*/  STL.64 [R1+0x2040], R8 ;  /* 0x0020400801007387 */ /* 0x0003e80000100a00 */
[----:B------:R3:W-:Y:S04]  /*acaa0*/  STL.64 [R1+0x2048], R10 ;  /* 0x0020480a01007387 */ /* 0x0007e80000100a00 */
[----:B------:R-:W4:Y:S04]  /*acab0*/  LDL.LU.64 R24, [R1+0x3060] ;  /* 0x0030600001187983 */ /* 0x000f280000300a00 */
[----:B------:R3:W-:Y:S04]  /*acac0*/  STL.64 [R1+0x2050], R4 ;  /* 0x0020500401007387 */ /* 0x0007e80000100a00 */
[----:B------:R3:W-:Y:S01]  /*acad0*/  STL.64 [R1+0x2058], R6 ;  /* 0x0020580601007387 */ /* 0x0007e20000100a00 */
[----:B0-----:R-:W-:-:S03]  /*acae0*/  IMAD.MOV.U32 R0, RZ, RZ, R27 ;  /* 0x000000ffff007224 */ /* 0x001fc600078e001b */
[----:B------:R-:W4:Y:S04]  /*acaf0*/  LDL.LU.64 R26, [R1+0x3068] ;  /* 0x00306800011a7983 */ /* 0x000f280000300a00 */
[----:B-1----:R-:W4:Y:S04]  /*acb00*/  LDL.LU.64 R8, [R1+0x3050] ;  /* 0x0030500001087983 */ /* 0x002f280000300a00 */
[----:B---3--:R-:W3:Y:S04]  /*acb10*/  LDL.LU.64 R10, [R1+0x3058] ;  /* 0x00305800010a7983 */ /* 0x008ee80000300a00 */
[----:B------:R-:W3:Y:S04]  /*acb20*/  LDL.LU.64 R4, [R1+0x3040] ;  /* 0x0030400001047983 */ /* 0x000ee80000300a00 */
[----:B------:R-:W3:Y:S04]  /*acb30*/  LDL.LU.64 R6, [R1+0x3048] ;  /* 0x0030480001067983 */ /* 0x000ee80000300a00 */
        /* <DEDUP_REMOVED lines=8> */
[----:B------:R-:W4:Y:S01]  /*acbc0*/  LDL.LU.64 R16, [R1+0x127d0] ;  /* 0x0127d00001107983 */ /* 0x000f220000300a00 */
[----:B--2---:R-:W-:-:S15]  /*acbd0*/  HMMA.16816.F32 R20, R12, R18, R20 ;  /* 0x000000120c14723c */ /* 0x004fde0000001814 */
        /* <DEDUP_REMOVED lines=8> */
[----:B------:R-:W2:Y:S04]  /*acc60*/  LDL.LU.64 R22, [R1+0x127b8] ;  /* 0x0127b80001167983 */ /* 0x000ea80000300a00 */
[----:B------:R-:W2:-:S15]  /*acc70*/  LDL.LU.64 R20, [R1+0x127b0] ;  /* 0x0127b00001147983 */ /* 0x000e9e0000300a00 */
[----:B------:R-:W-:-:S01]  /*acc80*/  NOP ;  /* 0x0000000000007918 */ /* 0x000fc20000000000 */
[----:B------:R-:W-:Y:S04]  /*acc90*/  STL.64 [R1+0x2080], R16 ;  /* 0x0020801001007387 */ /* 0x000fe80000100a00 */
[----:B------:R0:W-:Y:S04]  /*acca0*/  STL.64 [R1+0x2088], R18 ;  /* 0x0020881201007387 */ /* 0x0001e80000100a00 */
[----:B0-----:R-:W2:Y:S02]  /*accb0*/  LDL.LU.64 R18, [R1+0x127a8] ;  /* 0x0127a80001127983 */ /* 0x001ea40000300a00 */
[----:B--2---:R-:W-:Y:S06]  /*accc0*/  HMMA.16816.F32 R20, R12, R18, R20 ;  /* 0x000000120c14723c */ /* 0x004fec0000001814 */
[----:B------:R-:W-:-:S15]  /*accd0*/  IMAD.MOV.U32 R0, RZ, RZ, R19 ;  /* 0x000000ffff007224 */ /* 0x000fde00078e0013 */
[----:B------:R-:W-:-:S02]  /*acce0*/  NOP ;  /* 0x0000000000007918 */ /* 0x000fc40000000000 */
[----:B------:R-:W-:Y:S04]  /*accf0*/  STL.64 [R1+0x20e0], R20 ;  /* 0x0020e01401007387 */ /* 0x000fe80000100a00 */
[----:B------:R0:W-:Y:S04]  /*acd00*/  STL.64 [R1+0x20e8], R22 ;  /* 0x0020e81601007387 */ /* 0x0001e80000100a00 */
[----:B0-----:R-:W2:Y:S04]  /*acd10*/  LDL.LU.64 R22, [R1+0x127a0] ;  /* 0x0127a00001167983 */ /* 0x001ea80000300a00 */
[----:B------:R-:W4:Y:S04]  /*acd20*/  LDL.LU.64 R20, [R1+0x12798] ;  /* 0x0127980001147983 */ /* 0x000f280000300a00 */
[----:B------:R-:W3:Y:S04]  /*acd30*/  LDL.LU.64 R16, [R1+0x3160] ;  /* 0x0031600001107983 */ /* 0x000ee80000300a00 */
[----:B------:R-:W2:Y:S01]  /*acd40*/  LDL.LU.64 R18, [R1+0x3168] ;  /* 0x0031680001127983 */ /* 0x000ea20000300a00 */
[C---:B------:R-:W-:Y:S03]  /*acd50*/  HMMA.16816.F32 R24, R12.reuse, R28, R24 ;  /* 0x0000001c0c18723c */ /* 0x040fe60000001818 */
[----:B--2---:R-:W-:Y:S04]  /*acd60*/  STL.64 [R1+0x12780], R18 ;  /* 0x0127801201007387 */ /* 0x004fe80000100a00 */
[----:B---3--:R0:W-:Y:S04]  /*acd70*/  STL.64 [R1+0x12778], R16 ;  /* 0x0127781001007387 */ /* 0x0081e80000100a00 */
[----:B0-----:R-:W2:Y:S04]  /*acd80*/  LDL.LU.64 R16, [R1+0x30d0] ;  /* 0x0030d00001107983 */ /* 0x001ea80000300a00 */
[----:B------:R-:W2:Y:S08]  /*acd90*/  LDL.LU.64 R18, [R1+0x30d8] ;  /* 0x0030d80001127983 */ /* 0x000eb00000300a00 */
[----:B------:R-:W-:Y:S04]  /*acda0*/  STL.64 [R1+0x2140], R24 ;  /* 0x0021401801007387 */ /* 0x000fe80000100a00 */
[----:B------:R0:W-:Y:S04]  /*acdb0*/  STL.64 [R1+0x2148], R26 ;  /* 0x0021481a01007387 */ /* 0x0001e80000100a00 */
[----:B0-----:R-:W3:Y:S04]  /*acdc0*/  LDL.LU.64 R26, [R1+0x12790] ;  /* 0x01279000011a7983 */ /* 0x001ee80000300a00 */
[----:B------:R-:W4:Y:S01]  /*acdd0*/  LDL.LU.64 R24, [R1+0x12788] ;  /* 0x0127880001187983 */ /* 0x000f220000300a00 */
[----:B---3--:R-:W-:-:S15]  /*acde0*/  HMMA.16816.F32 R8, R12, R26, R8 ;  /* 0x0000001a0c08723c */ /* 0x008fde0000001808 */
[----:B------:R-:W-:-:S08]  /*acdf0*/  NOP ;  /* 0x0000000000007918 */ /* 0x000fd00000000000 */
[----:B------:R0:W-:Y:S04]  /*ace00*/  STL.64 [R1+0x2190], R8 ;  /* 0x0021900801007387 */ /* 0x0001e80000100a00 */
[----:B------:R1:W-:Y:S04]  /*ace10*/  STL.64 [R1+0x2198], R10 ;  /* 0x0021980a01007387 */ /* 0x0003e80000100a00 */
[----:B0-----:R-:W3:Y:S04]  /*ace20*/  LDL.LU.64 R8, [R1+0x3140] ;  /* 0x0031400001087983 */ /* 0x001ee80000300a00 */
[----:B-1----:R-:W3:Y:S01]  /*ace30*/  LDL.LU.64 R10, [R1+0x3148] ;  /* 0x00314800010a7983 */ /* 0x002ee20000300a00 */
[C---:B----4-:R-:W-:Y:S06]  /*ace40*/  HMMA.16816.F32 R4, R12.reuse, R24, R4 ;  /* 0x000000180c04723c */ /* 0x050fec0000001804 */
[----:B--2---:R-:W-:-:S15]  /*ace50*/  HMMA.16816.F32 R16, R12, R22, R16 ;  /* 0x000000160c10723c */ /* 0x004fde0000001810 */
[----:B------:R-:W-:-:S02]  /*ace60*/  NOP ;  /* 0x0000000000007918 */ /* 0x000fc40000000000 */
[----:B------:R-:W-:Y:S04]  /*ace70*/  STL.64 [R1+0x21e0], R4 ;  /* 0x0021e00401007387 */ /* 0x000fe80000100a00 */
[----:B------:R-:W-:Y:S04]  /*ace80*/  STL.64 [R1+0x21e8], R6 ;  /* 0x0021e80601007387 */ /* 0x000fe80000100a00 */
[----:B---3--:R-:W-:Y:S04]  /*ace90*/  STL.64 [R1+0x12760], R10 ;  /* 0x0127600a01007387 */ /* 0x008fe80000100a00 */
[----:B------:R0:W-:Y:S04]  /*acea0*/  STL.64 [R1+0x12758], R8 ;  /* 0x0127580801007387 */ /* 0x0001e80000100a00 */
[----:B0-----:R-:W2:Y:S04]  /*aceb0*/  LDL.LU.64 R8, [R1+0x3150] ;  /* 0x0031500001087983 */ /* 0x001ea80000300a00 */
[----:B------:R-:W2:Y:S04]  /*acec0*/  LDL.LU.64 R10, [R1+0x3158] ;  /* 0x00315800010a7983 */ /* 0x000ea80000300a00 */
[----:B------:R-:W3:Y:S04]  /*aced0*/  LDL.LU.64 R4, [R1+0x3130] ;  /* 0x0031300001047983 */ /* 0x000ee80000300a00 */
[----:B------:R-:W3:Y:S04]  /*acee0*/  LDL.LU.64 R6, [R1+0x3138] ;  /* 0x0031380001067983 */ /* 0x000ee80000300a00 */
        /* <DEDUP_REMOVED lines=16> */
[----:B0-----:R-:W4:Y:S04]  /*acff0*/  LDL.LU R20, [R1+0x31e4] ;  /* 0x0031e40001147983 */ /* 0x001f280000300800 */
[----:B------:R-:W4:Y:S01]  /*ad000*/  LDL.LU R21, [R1+0x31e0] ;  /* 0x0031e00001157983 */ /* 0x000f220000300800 */
[----:B--2---:R-:W-:Y:S03]  /*ad010*/  HMMA.16816.F32 R8, R12, R18, R8 ;  /* 0x000000120c08723c */ /* 0x004fe60000001808 */
[----:B----4-:R0:W-:Y:S04]  /*ad020*/  STL.64 [R1+0x12730], R20 ;  /* 0x0127301401007387 */ /* 0x0101e80000100a00 */
[----:B0-----:R-:W2:Y:S04]  /*ad030*/  LDL.LU.64 R20, [R1+0x3110] ;  /* 0x0031100001147983 */ /* 0x001ea80000300a00 */
[----:B------:R-:W2:-:S12]  /*ad040*/  LDL.LU.64 R22, [R1+0x3118] ;  /* 0x0031180001167983 */ /* 0x000e980000300a00 */
        /* <DEDUP_REMOVED lines=12> */
[----:B0-----:R-:W2:Y:S04]  /*ad110*/  LDL.LU.64 R16, [R1+0x30f0] ;  /* 0x0030f00001107983 */ /* 0x001ea80000300a00 */
[----:B------:R-:W2:Y:S01]  /*ad120*/  LDL.LU.64 R18, [R1+0x30f8] ;  /* 0x0030f80001127983 */ /* 0x000ea20000300a00 */
        /* <DEDUP_REMOVED lines=9> */
[----:B0-----:R-:W4:Y:S04]  /*ad1c0*/  LDL.LU R26, [R1+0x31ec] ;  /* 0x0031ec00011a7983 */ /* 0x001f280000300800 */
[----:B------:R-:W4:Y:S04]  /*ad1d0*/  LDL.LU R27, [R1+0x31e8] ;  /* 0x0031e800011b7983 */ /* 0x000f280000300800 */
[----:B------:R-:W-:Y:S04]  /*ad1e0*/  STL.64 [R1+0x12560], R10 ;  /* 0x0125600a01007387 */ /* 0x000fe80000100a00 */
[----:B------:R0:W-:Y:S04]  /*ad1f0*/  STL.64 [R1+0x12558], R8 ;  /* 0x0125580801007387 */ /* 0x0001e80000100a00 */
[----:B0-----:R-:W3:Y:S04]  /*ad200*/  LDL.LU.64 R8, [R1+0x3100] ;  /* 0x0031000001087983 */ /* 0x001ee80000300a00 */
[----:B------:R-:W3:Y:S01]  /*ad210*/  LDL.LU.64 R10, [R1+0x3108] ;  /* 0x00310800010a7983 */ /* 0x000ee20000300a00 */
[----:B--2---:R-:W-:-:S15]  /*ad220*/  HMMA.16816.F32 R20, R12, R6, R20 ;  /* 0x000000060c14723c */ /* 0x004fde0000001814 */
[----:B------:R-:W-:-:S08]  /*ad230*/  NOP ;  /* 0x0000000000007918 */ /* 0x000fd00000000000 */
[----:B------:R0:W-:Y:S04]  /*ad240*/  STL.64 [R1+0x2320], R20 ;  /* 0x0023201401007387 */ /* 0x0001e80000100a00 */
[----:B------:R-:W-:Y:S01]  /*ad250*/  STL.64 [R1+0x2328], R22 ;  /* 0x0023281601007387 */ /* 0x000fe20000100a00 */
[C---:B---3--:R-:W-:Y:S03]  /*ad260*/  HMMA.16816.F32 R8, R12.reuse, R4, R8 ;  /* 0x000000040c08723c */ /* 0x048fe60000001808 */
[----:B0-----:R-:W2:Y:S04]  /*ad270*/  LDL.LU.64 R20, [R1+0x12730] ;  /* 0x0127300001147983 */ /* 0x001ea80000300a00 */
[----:B------:R-:W3:Y:S04]  /*ad280*/  LDL.LU R24, [R1+0x31f4] ;  /* 0x0031f40001187983 */ /* 0x000ee80000300800 */
[----:B------:R-:W3:Y:S04]  /*ad290*/  LDL.LU R25, [R1+0x31f0] ;  /* 0x0031f00001197983 */ /* 0x000ee80000300800 */
[----:B------:R-:W-:Y:S04]  /*ad2a0*/  STL.64 [R1+0x12540], R6 ;  /* 0x0125400601007387 */ /* 0x000fe80000100a00 */
[----:B------:R0:W-:Y:S02]  /*ad2b0*/  STL.64 [R1+0x12538], R4 ;  /* 0x0125380401007387 */ /* 0x0001e40000100a00 */
[----:B0-----:R-:W-:Y:S02]  /*ad2c0*/  HMMA.16816.F32 R4, R12, R2, R16 ;  /* 0x000000020c04723c */ /* 0x001fe40000001810 */
[----:B------:R-:W-:Y:S04]  /*ad2d0*/  STL.64 [R1+0x2530], R8 ;  /* 0x0025300801007387 */ /* 0x000fe80000100a00 */
[----:B------:R-:W-:Y:S04]  /*ad2e0*/  STL.64 [R1+0x2538], R10 ;  /* 0x0025380a01007387 */ /* 0x000fe80000100a00 */
[----:B------:R-:W4:Y:S01]  /*ad2f0*/  LDL.LU R22, [R1] ;  /* 0x0000000001167983 */ /* 0x000f220000300800 */
[----:B------:R-:W-:-:S12]  /*ad300*/  IMAD.MOV.U32 R23, RZ, RZ, R0 ;  /* 0x000000ffff177224 */ /* 0x000fd800078e0000 */
[----:B------:R-:W-:Y:S04]  /*ad310*/  STL.64 [R1+0x2520], R4 ;  /* 0x0025200401007387 */ /* 0x000fe80000100a00 */
[----:B------:R0:W-:Y:S04]  /*ad320*/  STL.64 [R1+0x2528], R6 ;  /* 0x0025280601007387 */ /* 0x0001e80000100a00 */
[----:B------:R-:W3:Y:S04]  /*ad330*/  LDL.LU R0, [R1+0x12728] ;  /* 0x0127280001007983 */ /* 0x000ee80000300800 */
[----:B0-----:R-:W3:Y:S04]  /*ad340*/  LDL.LU R6, [R1+0x31fc] ;  /* 0x0031fc0001067983 */ /* 0x001ee80000300800 */
[----:B------:R-:W3:Y:S04]  /*ad350*/  LDL.LU R7, [R1+0x31f8] ;  /* 0x0031f80001077983 */ /* 0x000ee80000300800 */
[----:B------:R-:W4:Y:S04]  /*ad360*/  LDL.LU R16, [R1+0x80] ;  /* 0x0000800001107983 */ /* 0x000f280000300800 */
[----:B------:R-:W4:Y:S04]  /*ad370*/  LDL.LU R17, [R1+0x84] ;  /* 0x0000840001117983 */ /* 0x000f280000300800 */
[----:B------:R-:W3:Y:S04]  /*ad380*/  LDL.LU R18, [R1+0x78] ;  /* 0x0000780001127983 */ /* 0x000ee80000300800 */
[----:B------:R-:W3:Y:S01]  /*ad390*/  LDL.LU R19, [R1+0x7c] ;  /* 0x00007c0001137983 */ /* 0x000ee20000300800 */
[----:B--2---:R-:W-:-:S03]  /*ad3a0*/  IMAD R12, R21, 0x100, R20 ;  /* 0x00000100150c7824 */ /* 0x004fc600078e0214 */
[----:B---3--:R-:W-:Y:S04]  /*ad3b0*/  STL.64 [R1+0x12710], R18 ;  /* 0x0127101201007387 */ /* 0x008fe80000100a00 */
[----:B----4-:R0:W-:Y:S04]  /*ad3c0*/  STL.64 [R1+0x12708], R16 ;  /* 0x0127081001007387 */ /* 0x0101e80000100a00 */
[----:B0-----:R-:W2:Y:S04]  /*ad3d0*/  LDL.LU R16, [R1+0x98] ;  /* 0x0000980001107983 */ /* 0x001ea80000300800 */
[----:B------:R-:W2:Y:S04]  /*ad3e0*/  LDL.LU R17, [R1+0x9c] ;  /* 0x00009c0001117983 */ /* 0x000ea80000300800 */
[----:B------:R-:W3:Y:S04]  /*ad3f0*/  LDL.LU R20, [R1+0x8] ;  /* 0x0000080001147983 */ /* 0x000ee80000300800 */
[----:B------:R-:W3:Y:S04]  /*ad400*/  LDL.LU R21, [R1+0xc] ;  /* 0x00000c0001157983 */ /* 0x000ee80000300800 */
[----:B------:R-:W4:Y:S04]  /*ad410*/  LDL.LU R18, [R1+0x90] ;  /* 0x0000900001127983 */ /* 0x000f280000300800 */
[----:B------:R-:W4:Y:S04]  /*ad420*/  LDL.LU R19, [R1+0x94] ;  /* 0x0000940001137983 */ /* 0x000f280000300800 */
[----:B------:R0:W-:Y:S04]  /*ad430*/  STL.64 [R1+0x125d0], R22 ;  /* 0x0125d01601007387 */ /* 0x0001e80000100a00 */
[----:B0-----:R-:W2:Y:S04]  /*ad440*/  LDL.LU R22, [R1+0x88] ;  /* 0x0000880001167983 */ /* 0x001ea80000300800 */
[----:B------:R-:W2:Y:S01]  /*ad450*/  LDL.LU R23, [R1+0x8c] ;  /* 0x00008c0001177983 */ /* 0x000ea20000300800 */
[----:B------:R-:W-:-:S03]  /*ad460*/  IMAD R13, R27, 0x100, R26 ;  /* 0x000001001b0d7824 */ /* 0x000fc600078e021a */
[----:B---3--:R0:W-:Y:S04]  /*ad470*/  STL.64 [R1+0x125c8], R20 ;  /* 0x0125c81401007387 */ /* 0x0081e80000100a00 */
[----:B--2---:R1:W-:Y:S04]  /*ad480*/  STL.64 [R1+0x12718], R22 ;  /* 0x0127181601007387 */ /* 0x0043e80000100a00 */
[----:B------:R-:W2:Y:S01]  /*ad490*/  LDL.LU R26, [R1+0x10] ;  /* 0x00001000011a7983 */ /* 0x000ea20000300800 */
[----:B------:R-:W-:Y:S02]  /*ad4a0*/  IMAD.MOV.U32 R27, RZ, RZ, R0 ;  /* 0x000000ffff1b7224 */ /* 0x000fe400078e0000 */
[----:B------:R-:W-:Y:S01]  /*ad4b0*/  IMAD R14, R25, 0x100, R24 ;  /* 0x00000100190e7824 */ /* 0x000fe200078e0218 */
[----:B------:R-:W3:Y:S04]  /*ad4c0*/  LDL.LU R0, [R1+0x12724] ;  /* 0x0127240001007983 */ /* 0x000ee80000300800 */
[----:B--2---:R2:W-:Y:S04]  /*ad4d0*/  STL.64 [R1+0x125d8], R26 ;  /* 0x0125d81a01007387 */ /* 0x0045e80000100a00 */
[----:B------:R-:W4:Y:S04]  /*ad4e0*/  LDL.LU R24, [R1+0x18] ;  /* 0x0000180001187983 */ /* 0x000f280000300800 */
[----:B------:R-:W4:Y:S04]  /*ad4f0*/  LDL.LU R25, [R1+0x1c] ;  /* 0x00001c0001197983 */ /* 0x000f280000300800 */
[----:B0-----:R-:W3:Y:S04]  /*ad500*/  LDL.LU.64 R20, [R1+0x30e0] ;  /* 0x0030e00001147983 */ /* 0x001ee80000300a00 */
[----:B-1----:R-:W3:Y:S04]  /*ad510*/  LDL.LU.64 R22, [R1+0x30e8] ;  /* 0x0030e80001167983 */ /* 0x002ee80000300a00 */
[----:B------:R-:W3:Y:S04]  /*ad520*/  LDL.LU.64 R8, [R1+0x3030] ;  /* 0x0030300001087983 */ /* 0x000ee80000300a00 */
[----:B------:R-:W3:Y:S01]  /*ad530*/  LDL.LU.64 R10, [R1+0x3038] ;  /* 0x00303800010a7983 */ /* 0x000ee20000300a00 */
[----:B------:R-:W-:-:S03]  /*ad540*/  IMAD R15, R7, 0x100, R6 ;  /* 0x00000100070f7824 */ /* 0x000fc600078e0206 */
[----:B----4-:R0:W-:Y:S04]  /*ad550*/  STL.64 [R1+0x125f0], R24 ;  /* 0x0125f01801007387 */ /* 0x0101e80000100a00 */
[----:B------:R-:W4:Y:S04]  /*ad560*/  LDL.LU.64 R4, [R1+0x2fa0] ;  /* 0x002fa00001047983 */ /* 0x000f280000300a00 */
[----:B------:R-:W4:Y:S04]  /*ad570*/  LDL.LU.64 R6, [R1+0x2fa8] ;  /* 0x002fa80001067983 */ /* 0x000f280000300a00 */
[----:B--2---:R-:W2:Y:S01]  /*ad580*/  LDL.LU R26, [R1+0x20] ;  /* 0x00002000011a7983 */ /* 0x004ea20000300800 */
[----:B---3--:R-:W-:-:S03]  /*ad590*/  IMAD.MOV.U32 R27, RZ, RZ, R0 ;  /* 0x000000ffff1b7224 */ /* 0x008fc600078e0000 */
[----:B------:R-:W3:Y:S01]  /*ad5a0*/  LDL.LU R0, [R1+0x12720] ;  /* 0x0127200001007983 */ /* 0x000ee20000300800 */
[----:B------:R-:W-:Y:S02]  /*ad5b0*/  F2FP.F16.E5M2.UNPACK_B R12, R12 ;  /* 0x0000000cff0c723e */ /* 0x000fe400020004ff */
[----:B------:R-:W-:Y:S01]  /*ad5c0*/  F2FP.F16.E5M2.UNPACK_B R13, R13 ;  /* 0x0000000dff0d723e */ /* 0x000fe200020004ff */
[----:B--2---:R1:W-:Y:S04]  /*ad5d0*/  STL.64 [R1+0x12608], R26 ;  /* 0x0126081a01007387 */ /* 0x0043e80000100a00 */
[----:B0-----:R-:W2:Y:S04]  /*ad5e0*/  LDL.LU.64 R24, [R1+0x3170] ;  /* 0x0031700001187983 */ /* 0x001ea80000300a00 */
[----:B-1----:R-:W2:Y:S01]  /*ad5f0*/  LDL.LU.64 R26, [R1+0x3178] ;  /* 0x00317800011a7983 */ /* 0x002ea20000300a00 */
[----:B------:R-:W-:-:S02]  /*ad600*/  F2FP.F16.E5M2.UNPACK_B R14, R14 ;  /* 0x0000000eff0e723e */ /* 0x000fc400020004ff */
[----:B------:R-:W-:-:S07]  /*ad610*/  F2FP.F16.E5M2.UNPACK_B R15, R15 ;  /* 0x0000000fff0f723e */ /* 0x000fce00020004ff */
[----:B--2---:R-:W-:-:S15]  /*ad620*/  HMMA.16816.F32 R24, R12, R16, R24 ;  /* 0x000000100c18723c */ /* 0x004fde0000001818 */
[----:B------:R-:W-:-:S08]  /*ad630*/  NOP ;  /* 0x0000000000007918 */ /* 0x000fd00000000000 */
[----:B------:R0:W-:Y:S04]  /*ad640*/  STL.64 [R1+0x2510], R24 ;  /* 0x0025101801007387 */ /* 0x0001e80000100a00 */
[----:B------:R-:W-:Y:S04]  /*ad650*/  STL.64 [R1+0x2518], R26 ;  /* 0x0025181a01007387 */ /* 0x000fe80000100a00 */
[----:B0-----:R-:W2:Y:S04]  /*ad660*/  LDL.LU R24, [R1+0x28] ;  /* 0x0000280001187983 */ /* 0x001ea80000300800 */
[----:B------:R-:W2:Y:S01]  /*ad670*/  LDL.LU R25, [R1+0x2c] ;  /* 0x00002c0001197983 */ /* 0x000ea20000300800 */
[C---:B------:R-:W-:Y:S03]  /*ad680*/  HMMA.16816.F32 R16, R12.reuse, R18, R20 ;  /* 0x000000120c10723c */ /* 0x040fe60000001814 */
[----:B--2---:R0:W-:Y:S04]  /*ad690*/  STL.64 [R1+0x12620], R24 ;  /* 0x0126201801007387 */ /* 0x0041e80000100a00 */
[----:B0-----:R-:W2:Y:S04]  /*ad6a0*/  LDL.LU.64 R24, [R1+0x30c0] ;  /* 0x0030c00001187983 */ /* 0x001ea80000300a00 */
[----:B------:R-:W2:Y:S04]  /*ad6b0*/  LDL.LU.64 R26, [R1+0x30c8] ;  /* 0x0030c800011a7983 */ /* 0x000ea80000300a00 */
[----:B------:R-:W2:Y:S08]  /*ad6c0*/  LDL.LU.64 R22, [R1+0x12718] ;  /* 0x0127180001167983 */ /* 0x000eb00000300a00 */
[----:B------:R-:W-:Y:S04]  /*ad6d0*/  STL.64 [R1+0x2500], R16 ;  /* 0x0025001001007387 */ /* 0x000fe80000100a00 */
[----:B------:R0:W-:Y:S04]  /*ad6e0*/  STL.64 [R1+0x2508], R18 ;  /* 0x0025081201007387 */ /* 0x0001e80000100a00 */
[----:B0-----:R-:W4:Y:S04]  /*ad6f0*/  LDL.LU.64 R18, [R1+0x12710] ;  /* 0x0127100001127983 */ /* 0x001f280000300a00 */
[----:B------:R-:W3:Y:S01]  /*ad700*/  LDL.LU.64 R16, [R1+0x12708] ;  /* 0x0127080001107983 */ /* 0x000ee20000300a00 */
[C---:B--2---:R-:W-:Y:S03]  /*ad710*/  HMMA.16816.F32 R20, R12.reuse, R22, R24 ;  /* 0x000000160c14723c */ /* 0x044fe60000001818 */
[----:B------:R-:W2:Y:S03]  /*ad720*/  LDL.LU R26, [R1+0x30] ;  /* 0x00003000011a7983 */ /* 0x000ea60000300800 */
[C---:B---3--:R-:W-:Y:S06]  /*ad730*/  HMMA.16816.F32 R8, R12.reuse, R16, R8 ;  /* 0x000000100c08723c */ /* 0x048fec0000001808 */
[----:B----4-:R-:W-:Y:S01]  /*ad740*/  HMMA.16816.F32 R4, R12, R18, R4 ;  /* 0x000000120c04723c */ /* 0x010fe20000001804 */
[----:B------:R-:W-:-:S10]  /*ad750*/  IMAD.MOV.U32 R27, RZ, RZ, R0 ;  /* 0x000000ffff1b7224 */ /* 0x000fd400078e0000 */
[----:B------:R-:W-:Y:S04]  /*ad760*/  STL.64 [R1+0x24f0], R20 ;  /* 0x0024f01401007387 */ /* 0x000fe80000100a00 */
[----:B------:R-:W-:Y:S04]  /*ad770*/  STL.64 [R1+0x24f8], R22 ;  /* 0x0024f81601007387 */ /* 0x000fe80000100a00 */
[----:B------:R-:W-:Y:S04]  /*ad780*/  STL.64 [R1+0x24e0], R8 ;  /* 0x0024e00801007387 */ /* 0x000fe80000100a00 */
[----:B------:R-:W-:Y:S04]  /*ad790*/  STL.64 [R1+0x24e8], R10 ;  /* 0x0024e80a01007387 */ /* 0x000fe80000100a00 */
[----:B------:R-:W3:Y:S04]  /*ad7a0*/  LDL.LU R0, [R1+0x12700] ;  /* 0x0127000001007983 */ /* 0x000ee80000300800 */
[----:B--2---:R0:W-:Y:S04]  /*ad7b0*/  STL.64 [R1+0x12638], R26 ;  /* 0x0126381a01007387 */ /* 0x0041e80000100a00 */
[----:B------:R-:W2:Y:S04]  /*ad7c0*/  LDL.LU R24, [R1+0x38] ;  /* 0x0000380001187983 */ /* 0x000ea80000300800 */
[----:B------:R-:W-:Y:S04]  /*ad7d0*/  STL.64 [R1+0x24d0], R4 ;  /* 0x0024d00401007387 */ /* 0x000fe80000100a00 */
[----:B------:R-:W-:Y:S04]  /*ad7e0*/  STL.64 [R1+0x24d8], R6 ;  /* 0x0024d80601007387 */ /* 0x000fe80000100a00 */
[----:B------:R-:W2:Y:S04]  /*ad7f0*/  LDL.LU R25, [R1+0x3c] ;  /* 0x00003c0001197983 */ /* 0x000ea80000300800 */
[----:B0-----:R-:W4:Y:S04]  /*ad800*/  LDL.LU R26, [R1+0x40] ;  /* 0x00004000011a7983 */ /* 0x001f280000300800 */
[----:B------:R-:W4:Y:S04]  /*ad810*/  LDL.LU R27, [R1+0x44] ;  /* 0x00004400011b7983 */ /* 0x000f280000300800 */
[----:B--2---:R0:W-:Y:S04]  /*ad820*/  STL.64 [R1+0x12650], R24 ;  /* 0x0126501801007387 */ /* 0x0041e80000100a00 */
[----:B0-----:R-:W2:Y:S01]  /*ad830*/  LDL.LU R24, [R1+0x48] ;  /* 0x0000480001187983 */ /* 0x001ea20000300800 */
[----:B---3--:R-:W-:-:S03]  /*ad840*/  IMAD.MOV.U32 R25, RZ, RZ, R0 ;  /* 0x000000ffff197224 */ /* 0x008fc600078e0000 */
[----:B------:R-:W3:Y:S04]  /*ad850*/  LDL.LU R0, [R1+0x126fc] ;  /* 0x0126fc0001007983 */ /* 0x000ee80000300800 */
[----:B----4-:R0:W-:Y:S04]  /*ad860*/  STL.64 [R1+0x12668], R26 ;  /* 0x0126681a01007387 */ /* 0x0101e80000100a00 */
[----:B0-----:R-:W4:Y:S04]  /*ad870*/  LDL.LU R26, [R1+0x50] ;  /* 0x00005000011a7983 */ /* 0x001f280000300800 */
[----:B------:R-:W4:Y:S04]  /*ad880*/  LDL.LU R27, [R1+0x54] ;  /* 0x00005400011b7983 */ /* 0x000f280000300800 */
[----:B--2---:R0:W-:Y:S04]  /*ad890*/  STL.64 [R1+0x12680], R24 ;  /* 0x0126801801007387 */ /* 0x0041e80000100a00 */
[----:B0-----:R-:W2:Y:S04]  /*ad8a0*/  LDL.LU R24, [R1+0x58] ;  /* 0x0000580001187983 */ /* 0x001ea80000300800 */
[----:B------:R-:W2:Y:S04]  /*ad8b0*/  LDL.LU R25, [R1+0x5c] ;  /* 0x00005c0001197983 */ /* 0x000ea80000300800 */
[----:B----4-:R3:W-:Y:S02]  /*ad8c0*/  STL.64 [R1+0x12698], R26 ;  /* 0x0126981a01007387 */ /* 0x0107e40000100a00 */
[----:B---3--:R-:W-:-:S02]  /*ad8d0*/  IMAD.MOV.U32 R26, RZ, RZ, R0 ;  /* 0x000000ffff1a7224 */ /* 0x008fc400078e0000 */
[----:B------:R-:W3:Y:S04]  /*ad8e0*/  LDL.LU R0, [R1+0x126f8] ;  /* 0x0126f80001007983 */ /* 0x000ee80000300800 */
[----:B------:R-:W4:Y:S04]  /*ad8f0*/  LDL.LU R27, [R1+0x64] ;  /* 0x00006400011b7983 */ /* 0x000f280000300800 */
[----:B--2---:R0:W-:Y:S04]  /*ad900*/  STL.64 [R1+0x126b0], R24 ;  /* 0x0126b01801007387 */ /* 0x0041e80000100a00 */
[----:B0-----:R-:W2:Y:S04]  /*ad910*/  LDL.LU R24, [R1+0x68] ;  /* 0x0000680001187983 */ /* 0x001ea80000300800 */
[----:B------:R-:W2:Y:S04]  /*ad920*/  LDL.LU R25, [R1+0x6c] ;  /* 0x00006c0001197983 */ /* 0x000ea80000300800 */
[----:B----4-:R0:W-:Y:S04]  /*ad930*/  STL.64 [R1+0x126c8], R26 ;  /* 0x0126c81a01007387 */ /* 0x0101e80000100a00 */
[----:B0-----:R-:W4:Y:S04]  /*ad940*/  LDL.LU R26, [R1+0x70] ;  /* 0x00007000011a7983 */ /* 0x001f280000300800 */
        /* <DEDUP_REMOVED lines=64> */
[----:B0-----:R-:W4:Y:S04]  /*add50*/  LDL.LU.64 R24, [R1+0x126e0] ;  /* 0x0126e00001187983 */ /* 0x001f280000300a00 */
[----:B------:R-:W3:Y:S01]  /*add60*/  LDL.LU R0, [R1+0x3210] ;  /* 0x0032100001007983 */ /* 0x000ee20000300800 */
        /* <DEDUP_REMOVED lines=78> */
[----:B------:R-:W3:Y:S04]  /*ae250*/  LDL.LU.64 R22, [R1+0x125d0] ;  /* 0x0125d00001167983 */ /* 0x000ee80000300a00 */
[----:B------:R-:W2:-:S15]  /*ae260*/  LDL.LU.64 R20, [R1+0x125c8] ;  /* 0x0125c80001147983 */ /* 0x000e9e0000300a00 */
[----:B------:R-:W-:-:S02]  /*ae270*/  NOP ;  /* 0x0000000000007918 */ /* 0x000fc40000000000 */
[----:B------:R-:W-:Y:S04]  /*ae280*/  STL.64 [R1+0x2400], R24 ;  /* 0x0024001801007387 */ /* 0x000fe80000100a00 */
[----:B------:R0:W-:Y:S04]  /*ae290*/  STL.64 [R1+0x2408], R26 ;  /* 0x0024081a01007387 */ /* 0x0001e80000100a00 */
[----:B0-----:R-:W4:Y:S04]  /*ae2a0*/  LDL.LU.64 R26, [R1+0x125c0] ;  /* 0x0125c000011a7983 */ /* 0x001f280000300a00 */
[----:B------:R-:W4:Y:S01]  /*ae2b0*/  LDL.LU.64 R24, [R1+0x125b8] ;  /* 0x0125b80001187983 */ /* 0x000f220000300a00 */
[C---:B--2---:R-:W-:Y:S06]  /*ae2c0*/  HMMA.16816.F32 R16, R12.reuse, R20, R16 ;  /* 0x000000140c10723c */ /* 0x044fec0000001810 */
[----:B---3--:R-:W-:-:S15]  /*ae2d0*/  HMMA.16816.F32 R8, R12, R22, R8 ;  /* 0x000000160c08723c */ /* 0x008fde0000001808 */
[----:B------:R-:W-:-:S02]  /*ae2e0*/  NOP ;  /* 0x0000000000007918 */ /* 0x000fc40000000000 */
[----:B------:R-:W-:Y:S04]  /*ae2f0*/  STL.64 [R1+0x23f0], R16 ;  /* 0x0023f01001007387 */ /* 0x000fe80000100a00 */
[----:B------:R-:W-:Y:S04]  /*ae300*/  STL.64 [R1+0x23f8], R18 ;  /* 0x0023f81201007387 */ /* 0x000fe80000100a00 */
[----:B------:R-:W2:Y:S04]  /*ae310*/  LDL.LU.64 R20, [R1+0xb10] ;  /* 0x000b100001147983 */ /* 0x000ea80000300a00 */
[----:B------:R-:W-:Y:S04]  /*ae320*/  STL.64 [R1+0x23e0], R8 ;  /* 0x0023e00801007387 */ /* 0x000fe80000100a00 */
[----:B------:R-:W-:Y:S04]  /*ae330*/  STL.64 [R1+0x23e8], R10 ;  /* 0x0023e80a01007387 */ /* 0x000fe80000100a00 */
[----:B------:R-:W3:Y:S01]  /*ae340*/  LDL.LU.64 R22, [R1+0xb18] ;  /* 0x000b180001167983 */ /* 0x000ee20000300a00 */
[----:B------:R-:W-:-:S15]  /*ae350*/  HMMA.16816.F32 R4, R12, R28, R4 ;  /* 0x0000001c0c04723c */ /* 0x000fde0000001804 */
[----:B------:R-:W-:-:S08]  /*ae360*/  NOP ;  /* 0x0000000000007918 */ /* 0x000fd00000000000 */
[----:B------:R-:W-:Y:S04]  /*ae370*/  STL.64 [R1+0x23d0], R4 ;  /* 0x0023d00401007387 */ /* 0x000fe80000100a00 */
[----:B------:R-:W-:Y:S04]  /*ae380*/  STL.64 [R1+0x23d8], R6 ;  /* 0x0023d80601007387 */ /* 0x000fe80000100a00 */
[----:B---3--:R-:W-:Y:S04]  /*ae390*/  STL.64 [R1+0x125b0], R22 ;  /* 0x0125b01601007387 */ /* 0x008fe80000100a00 */
[----:B--2---:R0:W-:Y:S04]  /*ae3a0*/  STL.64 [R1+0x125a8], R20 ;  /* 0x0125a81401007387 */ /* 0x0041e80000100a00 */
[----:B0-----:R-:W4:Y:S04]  /*ae3b0*/  LDL.LU.64 R20, [R1+0xb70] ;  /* 0x000b700001147983 */ /* 0x001f280000300a00 */
[----:B------:R-:W4:Y:S04]  /*ae3c0*/  LDL.LU.64 R22, [R1+0xb78] ;  /* 0x000b780001167983 */ /* 0x000f280000300a00 */
[----:B------:R-:W2:Y:S04]  /*ae3d0*/  LDL.LU.64 R16, [R1+0xaa0] ;  /* 0x000aa00001107983 */ /* 0x000ea80000300a00 */
[----:B------:R-:W3:Y:S04]  /*ae3e0*/  LDL.LU.64 R18, [R1+0xaa8] ;  /* 0x000aa80001127983 */ /* 0x000ee80000300a00 */
[----:B---3--:R-:W-:Y:S04]  /*ae3f0*/  STL.64 [R1+0x12590], R18 ;  /* 0x0125901201007387 */ /* 0x008fe80000100a00 */
[----:B--2---:R0:W-:Y:S04]  /*ae400*/  STL.64 [R1+0x12588], R16 ;  /* 0x0125881001007387 */ /* 0x0041e80000100a00 */
[----:B0-----:R-:W2:Y:S04]  /*ae410*/  LDL.LU.64 R16, [R1+0xae0] ;  /* 0x000ae00001107983 */ /* 0x001ea80000300a00 */
[----:B------:R-:W2:Y:S04]  /*ae420*/  LDL.LU.64 R18, [R1+0xae8] ;  /* 0x000ae80001127983 */ /* 0x000ea80000300a00 */
[----:B------:R-:W3:Y:S04]  /*ae430*/  LDL.LU.64 R8, [R1+0xa10] ;  /* 0x000a100001087983 */ /* 0x000ee80000300a00 */
[----:B------:R-:W2:Y:S01]  /*ae440*/  LDL.LU.64 R10, [R1+0xa18] ;  /* 0x000a1800010a7983 */ /* 0x000ea20000300a00 */
[C---:B----4-:R-:W-:Y:S03]  /*ae450*/  HMMA.16816.F32 R20, R12.reuse, R26, R20 ;  /* 0x0000001a0c14723c */ /* 0x050fe60000001814 */
[----:B--2---:R-:W-:Y:S04]  /*ae460*/  STL.64 [R1+0x12570], R10 ;  /* 0x0125700a01007387 */ /* 0x004fe80000100a00 */
        /* <DEDUP_REMOVED lines=9> */
[----:B------:R-:W4:Y:S04]  /*ae500*/  LDL.LU R29, [R1+0x3208] ;  /* 0x00320800011d7983 */ /* 0x000f280000300800 */
[----:B------:R-:W4:Y:S04]  /*ae510*/  LDL.LU R28, [R1+0x3214] ;  /* 0x00321400011c7983 */ /* 0x000f280000300800 */
[----:B------:R-:W-:Y:S04]  /*ae520*/  STL.64 [R1+0x23c0], R20 ;  /* 0x0023c01401007387 */ /* 0x000fe80000100a00 */
[----:B------:R0:W-:Y:S04]  /*ae530*/  STL.64 [R1+0x23c8], R22 ;  /* 0x0023c81601007387 */ /* 0x0001e80000100a00 */
[----:B0-----:R-:W2:Y:S04]  /*ae540*/  LDL.LU.64 R22, [R1+0x125b0] ;  /* 0x0125b00001167983 */ /* 0x001ea80000300a00 */
[----:B------:R-:W2:Y:S04]  /*ae550*/  LDL.LU.64 R20, [R1+0x125a8] ;  /* 0x0125a80001147983 */ /* 0x000ea80000300a00 */
[----:B------:R-:W4:Y:S04]  /*ae560*/  LDL.LU R26, [R1+0x3200] ;  /* 0x00320000011a7983 */ /* 0x000f280000300800 */
[----:B------:R-:W4:Y:S01]  /*ae570*/  LDL.LU R27, [R1+0x320c] ;  /* 0x00320c00011b7983 */ /* 0x000f220000300800 */
[----:B--2---:R-:W-:-:S15]  /*ae580*/  HMMA.16816.F32 R20, R12, R24, R20 ;  /* 0x000000180c14723c */ /* 0x004fde0000001814 */
[----:B------:R-:W-:-:S08]  /*ae590*/  NOP ;  /* 0x0000000000007918 */ /* 0x000fd00000000000 */
[----:B------:R-:W-:Y:S04]  /*ae5a0*/  STL.64 [R1+0x23b0], R20 ;  /* 0x0023b01401007387 */ /* 0x000fe80000100a00 */
[----:B------:R0:W-:Y:S04]  /*ae5b0*/  STL.64 [R1+0x23b8], R22 ;  /* 0x0023b81601007387 */ /* 0x0001e80000100a00 */
[----:B0-----:R-:W2:Y:S04]  /*ae5c0*/  LDL.LU.64 R22, [R1+0x125a0] ;  /* 0x0125a00001167983 */ /* 0x001ea80000300a00 */
[----:B------:R-:W3:Y:S04]  /*ae5d0*/  LDL.LU.64 R20, [R1+0x12598] ;  /* 0x0125980001147983 */ /* 0x000ee80000300a00 */
[----:B------:R-:W4:Y:S01]  /*ae5e0*/  LDL.LU R25, [R1+0x3204] ;  /* 0x0032040001197983 */ /* 0x000f220000300800 */
[----:B--2---:R-:W-:-:S15]  /*ae5f0*/  HMMA.16816.F32 R16, R12, R22, R16 ;  /* 0x000000160c10723c */ /* 0x004fde0000001810 */
[----:B------:R-:W-:-:S08]  /*ae600*/  NOP ;  /* 0x0000000000007918 */ /* 0x000fd00000000000 */
[----:B------:R-:W-:Y:S04]  /*ae610*/  STL.64 [R1+0x23a0], R16 ;  /* 0x0023a01001007387 */ /* 0x000fe80000100a00 */
[----:B------:R0:W-:Y:S04]  /*ae620*/  STL.64 [R1+0x23a8], R18 ;  /* 0x0023a81201007387 */ /* 0x0001e80000100a00 */
[----:B0-----:R-:W3:Y:S04]  /*ae630*/  LDL.LU.64 R18, [R1+0x12590] ;  /* 0x0125900001127983 */ /* 0x001ee80000300a00 */
[----:B------:R-:W3:Y:S02]  /*ae640*/  LDL.LU.64 R16, [R1+0x12588] ;  /* 0x0125880001107983 */ /* 0x000ee40000300a00 */
[----:B---3--:R-:W-:Y:S02]  /*ae650*/  HMMA.16816.F32 R20, R12, R20, R16 ;  /* 0x000000140c14723c */ /* 0x008fe40000001810 */
[----:B------:R-:W2:Y:S04]  /*ae660*/  LDL.LU.64 R18, [R1+0x12580] ;  /* 0x0125800001127983 */ /* 0x000ea80000300a00 */
[----:B------:R-:W3:-:S15]  /*ae670*/  LDL.LU.64 R16, [R1+0x12578] ;  /* 0x0125780001107983 */ /* 0x000ede0000300a00 */
        /* <DEDUP_REMOVED lines=27> */
[----:B------:R-:W4:-:S15]  /*ae830*/  LDL.LU.64 R4, [R1+0x12538] ;  /* 0x0125380001047983 */ /* 0x000f1e0000300a00 */
[----:B------:R-:W-:-:S02]  /*ae840*/  NOP ;  /* 0x0000000000007918 */ /* 0x000fc40000000000 */
[----:B------:R0:W-:Y:S04]  /*ae850*/  STL.64 [R1+0x2350], R8 ;  /* 0x0023500801007387 */ /* 0x0001e80000100a00 */
[----:B------:R1:W-:Y:S04]  /*ae860*/  STL.64 [R1+0x2358], R10 ;  /* 0x0023580a01007387 */ /* 0x0003e80000100a00 */
[----:B0-----:R-:W2:Y:S04]  /*ae870*/  LDL.LU.64 R8, [R1+0x980] ;  /* 0x0009800001087983 */ /* 0x001ea80000300a00 */
[----:B-1----:R-:W2:Y:S01]  /*ae880*/  LDL.LU.64 R10, [R1+0x988] ;  /* 0x00098800010a7983 */ /* 0x002ea20000300a00 */
[C---:B----4-:R-:W-:Y:S06]  /*ae890*/  HMMA.16816.F32 R16, R12.reuse, R4, R16 ;  /* 0x000000040c10723c */ /* 0x050fec0000001810 */
[C---:B--2---:R-:W-:Y:S06]  /*ae8a0*/  HMMA.16816.F32 R8, R12.reuse, R6, R8 ;  /* 0x000000060c08723c */ /* 0x044fec0000001808 */
[----:B------:R-:W-:-:S15]  /*ae8b0*/  HMMA.16816.F32 R4, R12, R2, R20 ;  /* 0x000000020c04723c */ /* 0x000fde0000001814 */
[----:B------:R-:W-:-:S02]  /*ae8c0*/  NOP ;  /* 0x0000000000007918 */ /* 0x000fc40000000000 */
[----:B------:R0:W-:Y:S04]  /*ae8d0*/  STL.64 [R1+0x2340], R8 ;  /* 0x0023400801007387 */ /* 0x0001e80000100a00 */
[----:B------:R-:W-:Y:S04]  /*ae8e0*/  STL.64 [R1+0x2348], R10 ;  /* 0x0023480a01007387 */ /* 0x000fe80000100a00 */
[----:B------:R1:W-:Y:S04]  /*ae8f0*/  STL.64 [R1+0x2330], R16 ;  /* 0x0023301001007387 */ /* 0x0003e80000100a00 */
[----:B------:R2:W-:Y:S01]  /*ae900*/  STL.64 [R1+0x2338], R18 ;  /* 0x0023381201007387 */ /* 0x0005e20000100a00 */
[----:B0-----:R-:W-:-:S02]  /*ae910*/  IMAD R8, R26, 0x100, R25 ;  /* 0x000001001a087824 */ /* 0x001fc400078e0219 */
[----:B------:R-:W-:-:S03]  /*ae920*/  IMAD R9, R29, 0x100, R27 ;  /* 0x000001001d097824 */ /* 0x000fc600078e021b */
[----:B------:R-:W-:Y:S04]  /*ae930*/  STL [R1+0x12530], R8 ;  /* 0x0125300801007387 */ /* 0x000fe80000100800 */
[----:B------:R-:W-:Y:S04]  /*ae940*/  STL.64 [R1+0x2540], R4 ;  /* 0x0025400401007387 */ /* 0x000fe80000100a00 */
[----:B------:R0:W-:Y:S04]  /*ae950*/  STL.64 [R1+0x2548], R6 ;  /* 0x0025480601007387 */ /* 0x0001e80000100a00 */
[----:B------:R-:W3:Y:S04]  /*ae960*/  LDL.LU R29, [R1+0x29d0] ;  /* 0x0029d000011d7983 */ /* 0x000ee80000300800 */
[----:B-1----:R-:W4:Y:S04]  /*ae970*/  LDL.LU R16, [R1+0xf0] ;  /* 0x0000f00001107983 */ /* 0x002f280000300800 */
[----:B------:R-:W4:Y:S04]  /*ae980*/  LDL.LU R17, [R1+0xf4] ;  /* 0x0000f40001117983 */ /* 0x000f280000300800 */
[----:B--2---:R-:W2:Y:S04]  /*ae990*/  LDL.LU R18, [R1+0xf8] ;  /* 0x0000f80001127983 */ /* 0x004ea80000300800 */
[----:B------:R-:W2:Y:S04]  /*ae9a0*/  LDL.LU R19, [R1+0xfc] ;  /* 0x0000fc0001137983 */ /* 0x000ea80000300800 */
[----:B0-----:R-:W3:Y:S04]  /*ae9b0*/  LDL.LU R7, [R1+0x29a0] ;  /* 0x0029a00001077983 */ /* 0x001ee80000300800 */
[----:B---3--:R0:W-:Y:S04]  /*ae9c0*/  STL [R1+0x12500], R7 ;  /* 0x0125000701007387 */ /* 0x0081e80000100800 */
[----:B------:R-:W3:Y:S04]  /*ae9d0*/  LDL.LU R4, [R1+0xb0] ;  /* 0x0000b00001047983 */ /* 0x000ee80000300800 */
[----:B------:R-:W3:Y:S04]  /*ae9e0*/  LDL.LU R5, [R1+0xb4] ;  /* 0x0000b40001057983 */ /* 0x000ee80000300800 */
[----:B------:R-:W4:Y:S04]  /*ae9f0*/  LDL.LU R6, [R1+0xb8] ;  /* 0x0000b80001067983 */ /* 0x000f280000300800 */
[----:B0-----:R-:W4:Y:S04]  /*aea00*/  LDL.LU R7, [R1+0xbc] ;  /* 0x0000bc0001077983 */ /* 0x001f280000300800 */
[----:B------:R-:W2:Y:S04]  /*aea10*/  LDL.LU R8, [R1+0x321c] ;  /* 0x00321c0001087983 */ /* 0x000ea80000300800 */
[----:B------:R-:W2:Y:S04]  /*aea20*/  LDL.LU R11, [R1+0x3218] ;  /* 0x00321800010b7983 */ /* 0x000ea80000300800 */
[----:B------:R-:W2:Y:S04]  /*aea30*/  LDL.LU R2, [R1+0x2980] ;  /* 0x0029800001027983 */ /* 0x000ea80000300800 */
[----:B------:R-:W2:Y:S04]  /*aea40*/  LDL.LU R3, [R1+0x2984] ;  /* 0x0029840001037983 */ /* 0x000ea80000300800 */
[----:B----4-:R-:W-:Y:S04]  /*aea50*/  STL.64 [R1+0x12510], R6 ;  /* 0x0125100601007387 */ /* 0x010fe80000100a00 */
[----:B---3--:R-:W-:Y:S04]  /*aea60*/  STL.64 [R1+0x12508], R4 ;  /* 0x0125080401007387 */ /* 0x008fe80000100a00 */
[----:B------:R-:W3:Y:S04]  /*aea70*/  LDL.LU R14, [R1+0x2990] ;  /* 0x00299000010e7983 */ /* 0x000ee80000300800 */
[----:B------:R-:W3:Y:S04]  /*aea80*/  LDL.LU R15, [R1+0x2994] ;  /* 0x00299400010f7983 */ /* 0x000ee80000300800 */
[----:B---3--:R0:W-:Y:S04]  /*aea90*/  STL.64 [R1+0x12518], R14 ;  /* 0x0125180e01007387 */ /* 0x0081e80000100a00 */
[----:B------:R-:W3:Y:S04]  /*aeaa0*/  LDL.LU R12, [R1+0xc0] ;  /* 0x0000c000010c7983 */ /* 0x000ee80000300800 */
[----:B------:R-:W3:Y:S04]  /*aeab0*/  LDL.LU R13, [R1+0xc4] ;  /* 0x0000c400010d7983 */ /* 0x000ee80000300800 */
[----:B0-----:R-:W4:Y:S04]  /*aeac0*/  LDL.LU R14, [R1+0xc8] ;  /* 0x0000c800010e7983 */ /* 0x001f280000300800 */
[----:B------:R-:W4:Y:S04]  /*aead0*/  LDL.LU R15, [R1+0xcc] ;  /* 0x0000cc00010f7983 */ /* 0x000f280000300800 */
[----:B------:R-:W3:Y:S04]  /*aeae0*/  LDL.LU R6, [R1+0x2960] ;  /* 0x0029600001067983 */ /* 0x000ee80000300800 */
[----:B------:R-:W3:Y:S04]  /*aeaf0*/  LDL.LU R7, [R1+0x2964] ;  /* 0x0029640001077983 */ /* 0x000ee80000300800 */
[----:B------:R-:W3:Y:S04]  /*aeb00*/  LDL.LU R4, [R1+0x2970] ;  /* 0x0029700001047983 */ /* 0x000ee80000300800 */
[----:B------:R-:W3:Y:S01]  /*aeb10*/  LDL.LU R5, [R1+0x2974] ;  /* 0x0029740001057983 */ /* 0x000ee20000300800 */
[----:B------:R-:W-:-:S02]  /*aeb20*/  IMAD R10, R0, 0x100, R28 ;  /* 0x00000100000a7824 */ /* 0x000fc400078e021c */
[----:B--2---:R-:W-:Y:S01]  /*aeb30*/  IMAD R11, R11, 0x100, R8 ;  /* 0x000001000b0b7824 */ /* 0x004fe200078e0208 */
[----:B----4-:R-:W-:Y:S04]  /*aeb40*/  STL.64 [R1+0x12528], R14 ;  /* 0x0125280e01007387 */ /* 0x010fe80000100a00 */
[----:B---3--:R0:W-:Y:S04]  /*aeb50*/  STL.64 [R1+0x12520], R12 ;  /* 0x0125200c01007387 */ /* 0x0081e80000100a00 */
[----:B0-----:R-:W2:Y:S04]  /*aeb60*/  LDL.LU R12, [R1+0xe0] ;  /* 0x0000e000010c7983 */ /* 0x001ea80000300800 */
[----:B------:R-:W2:Y:S04]  /*aeb70*/  LDL.LU R13, [R1+0xe4] ;  /* 0x0000e400010d7983 */ /* 0x000ea80000300800 */
[----:B------:R-:W2:Y:S04]  /*aeb80*/  LDL.LU R14, [R1+0xe8] ;  /* 0x0000e800010e7983 */ /* 0x000ea80000300800 */
[----:B------:R-:W2:Y:S04]  /*aeb90*/  LDL.LU R15, [R1+0xec] ;  /* 0x0000ec00010f7983 */ /* 0x000ea80000300800 */
[----:B------:R-:W3:Y:S04]  /*aeba0*/  LDL.LU R20, [R1+0x29a4] ;  /* 0x0029a40001147983 */ /* 0x000ee80000300800 */
[----:B------:R-:W-:Y:S04]  /*aebb0*/  STL.64 [R1+0x124f8], R18 ;  /* 0x0124f81201007387 */ /* 0x000fe80000100a00 */
[----:B------:R0:W-:Y:S04]  /*aebc0*/  STL.64 [R1+0x124f0], R16 ;  /* 0x0124f01001007387 */ /* 0x0001e80000100a00 */
[----:B0-----:R-:W4:Y:S04]  /*aebd0*/  LDL.LU R16, [R1+0xd0] ;  /* 0x0000d00001107983 */ /* 0x001f280000300800 */
[----:B------:R-:W4:Y:S04]  /*aebe0*/  LDL.LU R17, [R1+0xd4] ;  /* 0x0000d40001117983 */ /* 0x000f280000300800 */
[----:B------:R-:W4:Y:S04]  /*aebf0*/  LDL.LU R18, [R1+0xd8] ;  /* 0x0000d80001127983 */ /* 0x000f280000300800 */
[----:B------:R-:W4:Y:S04]  /*aec00*/  LDL.LU R19, [R1+0xdc] ;  /* 0x0000dc0001137983 */ /* 0x000f280000300800 */
        /* <DEDUP_REMOVED lines=9> */
[----:B------:R-:W2:Y:S01]  /*aeca0*/  LDL.LU R8, [R1+0x12530] ;  /* 0x0125300001087983 */ /* 0x000ea20000300800 */
[----:B------:R-:W-:-:S02]  /*aecb0*/  F2FP.F16.E5M2.UNPACK_B R9, R9 ;  /* 0x00000009ff09723e */ /* 0x000fc400020004ff */
[----:B------:R-:W-:Y:S02]  /*aecc0*/  F2FP.F16.E5M2.UNPACK_B R10, R10 ;  /* 0x0000000aff0a723e */ /* 0x000fe400020004ff */
[----:B------:R-:W-:Y:S02]  /*aecd0*/  F2FP.F16.E5M2.UNPACK_B R11, R11 ;  /* 0x0000000bff0b723e */ /* 0x000fe400020004ff */
[----:B------:R-:W-:Y:S02]  /*aece0*/  F2FP.F16.E5M2.UNPACK_B R6, R6.H1 ;  /* 0x00000006ff06723e */ /* 0x000fe400030004ff */
[----:B------:R-:W-:-:S05]  /*aecf0*/  F2FP.F16.E5M2.UNPACK_B R7, R7.H1 ;  /* 0x00000007ff07723e */ /* 0x000fca00030004ff */
[----:B------:R-:W-:Y:S01]  /*aed00*/  STL.64 [R1+0xa0], R6 ;  /* 0x0000a00601007387 */ /* 0x000fe20000100a00 */
[----:B--2---:R-:W-:-:S07]  /*aed10*/  F2FP.F16.E5M2.UNPACK_B R8, R8 ;  /* 0x00000008ff08723e */ /* 0x004fce00020004ff */
[----:B------:R-:W-:-:S15]  /*aed20*/  HMMA.16816.F32 R12, R8, R6, R12 ;  /* 0x00000006080c723c */ /* 0x000fde000000180c */
[----:B------:R-:W-:-:S08]  /*aed30*/  NOP ;  /* 0x0000000000007918 */ /* 0x000fd00000000000 */
[----:B------:R-:W-:Y:S04]  /*aed40*/  STL.64 [R1+0x2560], R12 ;  /* 0x0025600c01007387 */ /* 0x000fe80000100a00 */
[----:B------:R0:W-:Y:S04]  /*aed50*/  STL.64 [R1+0x2568], R14 ;  /* 0x0025680e01007387 */ /* 0x0001e80000100a00 */
[----:B0-----:R-:W2:Y:S04]  /*aed60*/  LDL.LU.64 R14, [R1+0x12528] ;  /* 0x01252800010e7983 */ /* 0x001ea80000300a00 */
[----:B------:R-:W2:Y:S01]  /*aed70*/  LDL.LU.64 R12, [R1+0x12520] ;  /* 0x01252000010c7983 */ /* 0x000ea20000300a00 */
[----:B------:R-:W-:-:S02]  /*aed80*/  F2FP.F16.E5M2.UNPACK_B R4, R4.H1 ;  /* 0x00000004ff04723e */ /* 0x000fc400030004ff */
[----:B------:R-:W-:-:S03]  /*aed90*/  F2FP.F16.E5M2.UNPACK_B R5, R5.H1 ;  /* 0x00000005ff05723e */ /* 0x000fc600030004ff */
[----:B------:R-:W-:Y:S04]  /*aeda0*/  STL [R1+0x98], R4 ;  /* 0x0000980401007387 */ /* 0x000fe80000100800 */
[----:B------:R2:W-:Y:S02]  /*aedb0*/  STL [R1+0x9c], R5 ;  /* 0x00009c0501007387 */ /* 0x0005e40000100800 */
[----:B--2---:R-:W-:Y:S02]  /*aedc0*/  HMMA.16816.F32 R4, R8, R4, R12 ;  /* 0x000000040804723c */ /* 0x004fe4000000180c */
[----:B------:R-:W2:-:S15]  /*aedd0*/  LDL.LU.64 R14, [R1+0x12518] ;  /* 0x01251800010e7983 */ /* 0x000e9e0000300a00 */
[----:B------:R-:W-:-:S06]  /*aede0*/  NOP ;  /* 0x0000000000007918 */ /* 0x000fcc0000000000 */
[----:B------:R-:W-:Y:S04]  /*aedf0*/  STL.64 [R1+0x2580], R4 ;  /* 0x0025800401007387 */ /* 0x000fe80000100a00 */
[----:B------:R0:W-:Y:S04]  /*aee00*/  STL.64 [R1+0x2588], R6 ;  /* 0x0025880601007387 */ /* 0x0001e80000100a00 */
[----:B0-----:R-:W4:Y:S04]  /*aee10*/  LDL.LU.64 R6, [R1+0x12510] ;  /* 0x0125100001067983 */ /* 0x001f280000300a00 */
[----:B------:R-:W4:Y:S01]  /*aee20*/  LDL.LU.64 R4, [R1+0x12508] ;  /* 0x0125080001047983 */ /* 0x000f220000300a00 */
[----:B------:R-:W-:-:S02]  /*aee30*/  F2FP.F16.E5M2.UNPACK_B R2, R2.H1 ;  /* 0x00000002ff02723e */ /* 0x000fc400030004ff */
[----:B------:R-:W-:-:S03]  /*aee40*/  F2FP.F16.E5M2.UNPACK_B R3, R3.H1 ;  /* 0x00000003ff03723e */ /* 0x000fc600030004ff */
[----:B------:R-:W-:Y:S04]  /*aee50*/  STL [R1+0x90], R2 ;  /* 0x0000900201007387 */ /* 0x000fe80000100800 */
[----:B------:R-:W-:Y:S01]  /*aee60*/  STL [R1+0x94], R3 ;  /* 0x0000940301007387 */ /* 0x000fe20000100800 */
[----:B----4-:R-:W-:-:S15]  /*aee70*/  HMMA.16816.F32 R4, R8, R2, R4 ;  /* 0x000000020804723c */ /* 0x010fde0000001804 */
[----:B------:R-:W-:-:S08]  /*aee80*/  NOP ;  /* 0x0000000000007918 */ /* 0x000fd00000000000 */
[----:B------:R-:W-:Y:S04]  /*aee90*/  STL.64 [R1+0x2590], R4 ;  /* 0x0025900401007387 */ /* 0x000fe80000100a00 */
[----:B------:R0:W-:Y:S04]  /*aeea0*/  STL.64 [R1+0x2598], R6 ;  /* 0x0025980601007387 */ /* 0x0001e80000100a00 */
[----:B0-----:R-:W4:Y:S01]  /*aeeb0*/  LDL.LU R7, [R1+0x12500] ;  /* 0x0125000001077983 */ /* 0x001f220000300800 */
[----:B--2---:R-:W-:Y:S02]  /*aeec0*/  F2FP.F16.E5M2.UNPACK_B R12, R14.H1 ;  /* 0x0000000eff0c723e */ /* 0x004fe400030004ff */
[----:B------:R-:W-:-:S07]  /*aeed0*/  F2FP.F16.E5M2.UNPACK_B R13, R15.H1 ;  /* 0x0000000fff0d723e */ /* 0x000fce00030004ff */
[----:B------:R-:W-:Y:S06]  /*aeee0*/  HMMA.16816.F32 R16, R8, R12, R16 ;  /* 0x0000000c0810723c */ /* 0x000fec0000001810 */
[----:B------:R-:W-:Y:S04]  /*aeef0*/  STL [R1+0x88], R12 ;  /* 0x0000880c01007387 */ /* 0x000fe80000100800 */
[----:B------:R-:W-:Y:S01]  /*aef00*/  STL [R1+0x8c], R13 ;  /* 0x00008c0d01007387 */ /* 0x000fe20000100800 */
[----:B----4-:R-:W-:-:S05]  /*aef10*/  F2FP.F16.E5M2.UNPACK_B R4, R7.H1 ;  /* 0x00000007ff04723e */ /* 0x010fca00030004ff */
[----:B------:R-:W-:Y:S07]  /*aef20*/  STL [R1+0x80], R4 ;  /* 0x0000800401007387 */ /* 0x000fee0000100800 */
[----:B------:R-:W-:Y:S04]  /*aef30*/  STL.64 [R1+0x25b0], R16 ;  /* 0x0025b01001007387 */ /* 0x000fe80000100a00 */
[----:B------:R0:W-:Y:S04]  /*aef40*/  STL.64 [R1+0x25b8], R18 ;  /* 0x0025b81201007387 */ /* 0x0001e80000100a00 */
[----:B0-----:R-:W2:Y:S04]  /*aef50*/  LDL.LU.64 R18, [R1+0x124f8] ;  /* 0x0124f80001127983 */ /* 0x001ea80000300a00 */
[----:B------:R-:W2:Y:S01]  /*aef60*/  LDL.LU.64 R16, [R1+0x124f0] ;  /* 0x0124f00001107983 */ /* 0x000ea20000300a00 */
[----:B---3--:R-:W-:-:S03]  /*aef70*/  F2FP.F16.E5M2.UNPACK_B R5, R20.H1 ;  /* 0x00000014ff05723e */ /* 0x008fc600030004ff */
[----:B------:R-:W-:Y:S04]  /*aef80*/  STL.64 [R1+0x123b0], R12 ;  /* 0x0123b00c01007387 */ /* 0x000fe80000100a00 */
[----:B------:R2:W-:Y:S01]  /*aef90*/  STL [R1+0x84], R5 ;  /* 0x0000840501007387 */ /* 0x0005e20000100800 */
[----:B------:R-:W-:Y:S02]  /*aefa0*/  F2FP.F16.E5M2.UNPACK_B R2, R21.H1 ;  /* 0x00000015ff02723e */ /* 0x000fe400030004ff */
[----:B------:R-:W-:-:S03]  /*aefb0*/  F2FP.F16.E5M2.UNPACK_B R3, R22.H1 ;  /* 0x00000016ff03723e */ /* 0x000fc600030004ff */
[----:B------:R-:W-:Y:S01]  /*aefc0*/  STL [R1+0x78], R2 ;  /* 0x0000780201007387 */ /* 0x000fe20000100800 */
[----:B--2---:R-:W-:-:S15]  /*aefd0*/  HMMA.16816.F32 R4, R8, R4, R16 ;  /* 0x000000040804723c */ /* 0x004fde0000001810 */
[----:B------:R-:W-:-:S08]  /*aefe0*/  NOP ;  /* 0x0000000000007918 */ /* 0x000fd00000000000 */
[----:B------:R-:W-:Y:S04]  /*aeff0*/  STL.64 [R1+0x25c0], R4 ;  /* 0x0025c00401007387 */ /* 0x000fe80000100a00 */
[----:B------:R0:W-:Y:S02]  /*af000*/  STL.64 [R1+0x25c8], R6 ;  /* 0x0025c80601007387 */ /* 0x0001e40000100a00 */
[----:B0-----:R-:W-:Y:S01]  /*af010*/  HMMA.16816.F32 R4, R8, R2, R24 ;  /* 0x000000020804723c */ /* 0x001fe20000001818 */
[----:B------:R-:W-:Y:S02]  /*af020*/  F2FP.F16.E5M2.UNPACK_B R18, R23.H1 ;  /* 0x00000017ff12723e */ /* 0x000fe400030004ff */
[----:B------:R-:W-:-:S03]  /*af030*/  F2FP.F16.E5M2.UNPACK_B R17, R28.H1 ;  /* 0x0000001cff11723e */ /* 0x000fc600030004ff */
[----:B------:R-:W-:Y:S04]  /*af040*/  STL [R1+0x7c], R3 ;  /* 0x00007c0301007387 */ /* 0x000fe80000100800 */
[----:B------:R-:W-:Y:S01]  /*af050*/  STL [R1+0x70], R18 ;  /* 0x0000701201007387 */ /* 0x000fe20000100800 */
[----:B------:R-:W-:Y:S02]  /*af060*/  F2FP.F16.E5M2.UNPACK_B R24, R29.H1 ;  /* 0x0000001dff18723e */ /* 0x000fe400030004ff */
[----:B------:R-:W-:-:S10]  /*af070*/  F2FP.F16.E5M2.UNPACK_B R19, R0.H1 ;  /* 0x00000000ff13723e */ /* 0x000fd400030004ff */
[----:B------:R-:W-:Y:S04]  /*af080*/  STL.64 [R1+0x25e0], R4 ;  /* 0x0025e00401007387 */ /* 0x000fe80000100a00 */
[----:B------:R-:W-:Y:S04]  /*af090*/  STL.64 [R1+0x25e8], R6 ;  /* 0x0025e80601007387 */ /* 0x000fe80000100a00 */
[----:B------:R-:W-:Y:S04]  /*af0a0*/  STL [R1+0x74], R17 ;  /* 0x0000741101007387 */ /* 0x000fe80000100800 */
[----:B------:R-:W-:Y:S04]  /*af0b0*/  STL [R1+0x68], R24 ;  /* 0x0000681801007387 */ /* 0x000fe80000100800 */
[----:B------:R-:W2:Y:S04]  /*af0c0*/  LDL.LU R20, [R1+0x190] ;  /* 0x0001900001147983 */ /* 0x000ea80000300800 */
[----:B------:R-:W2:Y:S04]  /*af0d0*/  LDL.LU R21, [R1+0x194] ;  /* 0x0001940001157983 */ /* 0x000ea80000300800 */
[----:B------:R-:W-:Y:S04]  /*af0e0*/  STL [R1+0x6c], R19 ;  /* 0x00006c1301007387 */ /* 0x000fe80000100800 */
[----:B------:R-:W3:Y:S04]  /*af0f0*/  LDL.LU R22, [R1+0x198] ;  /* 0x0001980001167983 */ /* 0x000ee80000300800 */
[----:B------:R-:W3:Y:S04]  /*af100*/  LDL.LU R23, [R1+0x19c] ;  /* 0x00019c0001177983 */ /* 0x000ee80000300800 */
[----:B---3--:R-:W-:Y:S04]  /*af110*/  STL.64 [R1+0x12458], R22 ;  /* 0x0124581601007387 */ /* 0x008fe80000100a00 */
[----:B--2---:R-:W-:Y:S04]  /*af120*/  STL.64 [R1+0x12450], R20 ;  /* 0x0124501401007387 */ /* 0x004fe80000100a00 */
[----:B------:R-:W2:Y:S04]  /*af130*/  LDL.LU R16, [R1+0x2a40] ;  /* 0x002a400001107983 */ /* 0x000ea80000300800 */
[----:B------:R-:W3:Y:S04]  /*af140*/  LDL.LU R12, [R1+0x180] ;  /* 0x00018000010c7983 */ /* 0x000ee80000300800 */
[----:B------:R-:W3:Y:S04]  /*af150*/  LDL.LU R13, [R1+0x184] ;  /* 0x00018400010d7983 */ /* 0x000ee80000300800 */
[----:B------:R-:W4:Y:S04]  /*af160*/  LDL.LU R14, [R1+0x188] ;  /* 0x00018800010e7983 */ /* 0x000f280000300800 */
[----:B------:R-:W4:Y:S04]  /*af170*/  LDL.LU R15, [R1+0x18c] ;  /* 0x00018c00010f7983 */ /* 0x000f280000300800 */
[----:B----4-:R-:W-:Y:S04]  /*af180*/  STL.64 [R1+0x12468], R14 ;  /* 0x0124680e01007387 */ /* 0x010fe80000100a00 */
[----:B---3--:R0:W-:Y:S04]  /*af190*/  STL.64 [R1+0x12460], R12 ;  /* 0x0124600c01007387 */ /* 0x0081e80000100a00 */
[----:B0-----:R-:W3:Y:S04]  /*af1a0*/  LDL.LU R12, [R1+0x160] ;  /* 0x00016000010c7983 */ /* 0x001ee80000300800 */
[----:B------:R-:W3:Y:S04]  /*af1b0*/  LDL.LU R13, [R1+0x164] ;  /* 0x00016400010d7983 */ /* 0x000ee80000300800 */
[----:B------:R-:W4:Y:S04]  /*af1c0*/  LDL.LU R14, [R1+0x168] ;  /* 0x00016800010e7983 */ /* 0x000f280000300800 */
[----:B------:R-:W4:Y:S04]  /*af1d0*/  LDL.LU R15, [R1+0x16c] ;  /* 0x00016c00010f7983 */ /* 0x000f280000300800 */
[----:B------:R-:W2:Y:S04]  /*af1e0*/  LDL.LU R0, [R1+0x2a04] ;  /* 0x002a040001007983 */ /* 0x000ea80000300800 */
[----:B------:R-:W2:Y:S04]  /*af1f0*/  LDL.LU R2, [R1+0x2a10] ;  /* 0x002a100001027983 */ /* 0x000ea80000300800 */
[----:B------:R-:W2:Y:S04]  /*af200*/  LDL.LU R3, [R1+0x2a14] ;  /* 0x002a140001037983 */ /* 0x000ea80000300800 */
[----:B----4-:R-:W-:Y:S04]  /*af210*/  STL.64 [R1+0x12478], R14 ;  /* 0x0124780e01007387 */ /* 0x010fe80000100a00 */
[----:B---3--:R0:W-:Y:S04]  /*af220*/  STL.64 [R1+0x12470], R12 ;  /* 0x0124700c01007387 */ /* 0x0081e80000100a00 */
[----:B0-----:R-:W3:Y:S04]  /*af230*/  LDL.LU R13, [R1+0x2a00] ;  /* 0x002a0000010d7983 */ /* 0x001ee80000300800 */
[----:B------:R-:W4:Y:S04]  /*af240*/  LDL.LU R4, [R1+0x2a20] ;  /* 0x002a200001047983 */ /* 0x000f280000300800 */
[----:B------:R-:W4:Y:S04]  /*af250*/  LDL.LU R5, [R1+0x2a24] ;  /* 0x002a240001057983 */ /* 0x000f280000300800 */
[----:B------:R-:W2:Y:S04]  /*af260*/  LDL.LU R6, [R1+0x2a30] ;  /* 0x002a300001067983 */ /* 0x000ea80000300800 */
[----:B------:R-:W2:Y:S04]  /*af270*/  LDL.LU R7, [R1+0x2a34] ;  /* 0x002a340001077983 */ /* 0x000ea80000300800 */
[----:B--2---:R-:W-:Y:S04]  /*af280*/  STL.64 [R1+0x12488], R6 ;  /* 0x0124880601007387 */ /* 0x004fe80000100a00 */
[----:B----4-:R0:W-:Y:S04]  /*af290*/  STL.64 [R1+0x12480], R4 ;  /* 0x0124800401007387 */ /* 0x0101e80000100a00 */
[----:B0-----:R-:W2:Y:S04]  /*af2a0*/  LDL.LU R4, [R1+0x150] ;  /* 0x0001500001047983 */ /* 0x001ea80000300800 */
[----:B------:R-:W2:Y:S04]  /*af2b0*/  LDL.LU R5, [R1+0x154] ;  /* 0x0001540001057983 */ /* 0x000ea80000300800 */
[----:B------:R-:W4:Y:S04]  /*af2c0*/  LDL.LU R6, [R1+0x158] ;  /* 0x0001580001067983 */ /* 0x000f280000300800 */
[----:B------:R-:W4:Y:S04]  /*af2d0*/  LDL.LU R7, [R1+0x15c] ;  /* 0x00015c0001077983 */ /* 0x000f280000300800 */
[----:B------:R-:W3:Y:S04]  /*af2e0*/  LDL.LU R14, [R1+0x29f0] ;  /* 0x0029f000010e7983 */ /* 0x000ee80000300800 */
[----:B------:R-:W3:Y:S04]  /*af2f0*/  LDL.LU R15, [R1+0x29f4] ;  /* 0x0029f400010f7983 */ /* 0x000ee80000300800 */
[----:B---3--:R-:W-:Y:S04]  /*af300*/  STL.64 [R1+0x124c8], R14 ;  /* 0x0124c80e01007387 */ /* 0x008fe80000100a00 */
[----:B------:R-:W3:Y:S04]  /*af310*/  LDL.LU R12, [R1+0x29e4] ;  /* 0x0029e400010c7983 */ /* 0x000ee80000300800 */
[----:B------:R0:W-:Y:S04]  /*af320*/  STL [R1+0x124c0], R13 ;  /* 0x0124c00d01007387 */ /* 0x0001e80000100800 */
[----:B0-----:R-:W3:Y:S01]  /*af330*/  LDL.LU R13, [R1+0x29e0] ;  /* 0x0029e000010d7983 */ /* 0x001ee20000300800 */
[----:B------:R-:W-:-:S02]  /*af340*/  IMAD.MOV.U32 R14, RZ, RZ, R24 ;  /* 0x000000ffff0e7224 */ /* 0x000fc400078e0018 */
[----:B------:R-:W-:-:S05]  /*af350*/  IMAD.MOV.U32 R15, RZ, RZ, R19 ;  /* 0x000000ffff0f7224 */ /* 0x000fca00078e0013 */
[----:B------:R-:W-:Y:S04]  /*af360*/  STL.64 [R1+0x124e8], R14 ;  /* 0x0124e80e01007387 */ /* 0x000fe80000100a00 */
[----:B---3--:R0:W-:Y:S04]  /*af370*/  STL.64 [R1+0x124e0], R12 ;  /* 0x0124e00c01007387 */ /* 0x0081e80000100a00 */
[----:B0-----:R-:W3:Y:S04]  /*af380*/  LDL.LU R12, [R1+0x110] ;  /* 0x00011000010c7983 */ /* 0x001ee80000300800 */
[----:B------:R-:W3:Y:S04]  /*af390*/  LDL.LU R13, [R1+0x114] ;  /* 0x00011400010d7983 */ /* 0x000ee80000300800 */
[----:B------:R-:W3:Y:S04]  /*af3a0*/  LDL.LU R14, [R1+0x118] ;  /* 0x00011800010e7983 */ /* 0x000ee80000300800 */
[----:B------:R-:W3:Y:S04]  /*af3b0*/  LDL.LU R15, [R1+0x11c] ;  /* 0x00011c00010f7983 */ /* 0x000ee80000300800 */
[----:B----4-:R-:W-:Y:S04]  /*af3c0*/  STL.64 [R1+0x12498], R6 ;  /* 0x0124980601007387 */ /* 0x010fe80000100a00 */
[----:B--2---:R0:W-:Y:S04]  /*af3d0*/  STL.64 [R1+0x12490], R4 ;  /* 0x0124900401007387 */ /* 0x0041e80000100a00 */
[----:B0-----:R-:W2:Y:S04]  /*af3e0*/  LDL.LU R4, [R1+0x140] ;  /* 0x0001400001047983 */ /* 0x001ea80000300800 */
[----:B------:R-:W2:Y:S04]  /*af3f0*/  LDL.LU R5, [R1+0x144] ;  /* 0x0001440001057983 */ /* 0x000ea80000300800 */
[----:B------:R-:W4:Y:S04]  /*af400*/  LDL.LU R6, [R1+0x148] ;  /* 0x0001480001067983 */ /* 0x000f280000300800 */
[----:B------:R-:W4:Y:S04]  /*af410*/  LDL.LU R7, [R1+0x14c] ;  /* 0x00014c0001077983 */ /* 0x000f280000300800 */
[----:B----4-:R-:W-:Y:S04]  /*af420*/  STL.64 [R1+0x124a8], R6 ;  /* 0x0124a80601007387 */ /* 0x010fe80000100a00 */
[----:B--2---:R-:W-:Y:S04]  /*af430*/  STL.64 [R1+0x124a0], R4 ;  /* 0x0124a00401007387 */ /* 0x004fe80000100a00 */
[----:B------:R-:W2:Y:S04]  /*af440*/  LDL.LU R20, [R1+0x170] ;  /* 0x0001700001147983 */ /* 0x000ea80000300800 */
[----:B------:R-:W2:Y:S04]  /*af450*/  LDL.LU R21, [R1+0x174] ;  /* 0x0001740001157983 */ /* 0x000ea80000300800 */
[----:B------:R-:W4:Y:S04]  /*af460*/  LDL.LU R22, [R1+0x178] ;  /* 0x0001780001167983 */ /* 0x000f280000300800 */
[----:B------:R-:W4:Y:S04]  /*af470*/  LDL.LU R23, [R1+0x17c] ;  /* 0x00017c0001177983 */ /* 0x000f280000300800 */
[----:B----4-:R-:W-:Y:S04]  /*af480*/  STL.64 [R1+0x124b8], R22 ;  /* 0x0124b81601007387 */ /* 0x010fe80000100a00 */
[----:B--2---:R0:W-:Y:S04]  /*af490*/  STL.64 [R1+0x124b0], R20 ;  /* 0x0124b01401007387 */ /* 0x0041e80000100a00 */
[----:B0-----:R-:W2:Y:S04]  /*af4a0*/  LDL.LU R20, [R1+0x130] ;  /* 0x0001300001147983 */ /* 0x001ea80000300800 */
[----:B------:R-:W2:Y:S04]  /*af4b0*/  LDL.LU R21, [R1+0x134] ;  /* 0x0001340001157983 */ /* 0x000ea80000300800 */
[----:B------:R-:W4:Y:S04]  /*af4c0*/  LDL.LU R22, [R1+0x138] ;  /* 0x0001380001167983 */ /* 0x000f280000300800 */
[----:B------:R-:W4:Y:S01]  /*af4d0*/  LDL.LU R23, [R1+0x13c] ;  /* 0x00013c0001177983 */ /* 0x000f220000300800 */
[----:B------:R-:W-:-:S02]  /*af4e0*/  IMAD.MOV.U32 R7, RZ, RZ, R17 ;  /* 0x000000ffff077224 */ /* 0x000fc400078e0011 */
[----:B------:R-:W-:-:S07]  /*af4f0*/  IMAD.MOV.U32 R6, RZ, RZ, R18 ;  /* 0x000000ffff067224 */ /* 0x000fce00078e0012 */
[----:B---3--:R-:W-:Y:S01]  /*af500*/  HMMA.16816.F32 R4, R8, R6, R12 ;  /* 0x000000060804723c */ /* 0x008fe2000000180c */
[----:B----4-:R-:W-:Y:S04]  /*af510*/  STL.64 [R1+0x124d8], R22 ;  /* 0x0124d81601007387 */ /* 0x010fe80000100a00 */
[----:B--2---:R0:W-:Y:S04]  /*af520*/  STL.64 [R1+0x124d0], R20 ;  /* 0x0124d01401007387 */ /* 0x0041e80000100a00 */
[----:B0-----:R-:W2:Y:S04]  /*af530*/  LDL.LU R20, [R1+0x120] ;  /* 0x0001200001147983 */ /* 0x001ea80000300800 */
[----:B------:R-:W2:Y:S04]  /*af540*/  LDL.LU R21, [R1+0x124] ;  /* 0x0001240001157983 */ /* 0x000ea80000300800 */
[----:B------:R-:W2:Y:S04]  /*af550*/  LDL.LU R22, [R1+0x128] ;  /* 0x0001280001167983 */ /* 0x000ea80000300800 */
[----:B------:R-:W2:Y:S04]  /*af560*/  LDL.LU R23, [R1+0x12c] ;  /* 0x00012c0001177983 */ /* 0x000ea80000300800 */
        /* <DEDUP_REMOVED lines=9> */
[----:B------:R-:W2:Y:S04]  /*af600*/  LDL.LU.64 R14, [R1+0x124e8] ;  /* 0x0124e800010e7983 */ /* 0x000ea80000300a00 */
[----:B------:R-:W3:Y:S04]  /*af610*/  LDL.LU.64 R12, [R1+0x124e0] ;  /* 0x0124e000010c7983 */ /* 0x000ee80000300a00 */
[----:B------:R3:W-:Y:S04]  /*af620*/  STL.64 [R1+0x25f0], R4 ;  /* 0x0025f00401007387 */ /* 0x0007e80000100a00 */
[----:B------:R-:W-:Y:S01]  /*af630*/  STL.64 [R1+0x25f8], R6 ;  /* 0x0025f80601007387 */ /* 0x000fe20000100a00 */
[----:B---3--:R-:W-:-:S02]  /*af640*/  F2FP.F16.E5M2.UNPACK_B R4, R13.H1 ;  /* 0x0000000dff04723e */ /* 0x008fc400030004ff */
[----:B------:R-:W-:Y:S02]  /*af650*/  F2FP.F16.E5M2.UNPACK_B R5, R12.H1 ;  /* 0x0000000cff05723e */ /* 0x000fe400030004ff */
[----:B--2---:R-:W-:Y:S01]  /*af660*/  HMMA.16816.F32 R12, R8, R14, R20 ;  /* 0x0000000e080c723c */ /* 0x004fe20000001814 */
[----:B------:R-:W2:Y:S04]  /*af670*/  LDL.LU.64 R22, [R1+0x124d8] ;  /* 0x0124d80001167983 */ /* 0x000ea80000300a00 */
[----:B------:R-:W2:-:S15]  /*af680*/  LDL.LU.64 R20, [R1+0x124d0] ;  /* 0x0124d00001147983 */ /* 0x000e9e0000300a00 */
[----:B------:R-:W-:-:S03]  /*af690*/  NOP ;  /* 0x0000000000007918 */ /* 0x000fc60000000000 */
[----:B------:R-:W-:Y:S04]  /*af6a0*/  STL.64 [R1+0x2610], R12 ;  /* 0x0026100c01007387 */ /* 0x000fe80000100a00 */
[----:B------:R0:W-:Y:S04]  /*af6b0*/  STL.64 [R1+0x2618], R14 ;  /* 0x0026180e01007387 */ /* 0x0001e80000100a00 */
[----:B0-----:R-:W3:Y:S04]  /*af6c0*/  LDL.LU.64 R14, [R1+0x124c8] ;  /* 0x0124c800010e7983 */ /* 0x001ee80000300a00 */
[----:B------:R-:W4:Y:S04]  /*af6d0*/  LDL.LU R13, [R1+0x124c0] ;  /* 0x0124c000010d7983 */ /* 0x000f280000300800 */
[----:B------:R-:W-:Y:S04]  /*af6e0*/  STL [R1+0x60], R4 ;  /* 0x0000600401007387 */ /* 0x000fe80000100800 */
[----:B------:R2:W-:Y:S02]  /*af6f0*/  STL [R1+0x64], R5 ;  /* 0x0000640501007387 */ /* 0x0005e40000100800 */
        /* <DEDUP_REMOVED lines=8> */
[----:B---3--:R-:W-:-:S02]  /*af780*/  F2FP.F16.E5M2.UNPACK_B R14, R14.H1 ;  /* 0x0000000eff0e723e */ /* 0x008fc400030004ff */
[----:B------:R-:W-:-:S03]  /*af790*/  F2FP.F16.E5M2.UNPACK_B R15, R15.H1 ;  /* 0x0000000fff0f723e */ /* 0x000fc600030004ff */
[----:B------:R-:W-:Y:S04]  /*af7a0*/  STL [R1+0x58], R14 ;  /* 0x0000580e01007387 */ /* 0x000fe80000100800 */
[----:B------:R-:W-:Y:S01]  /*af7b0*/  STL [R1+0x5c], R15 ;  /* 0x00005c0f01007387 */ /* 0x000fe20000100800 */
[----:B----4-:R-:W-:-:S15]  /*af7c0*/  HMMA.16816.F32 R4, R8, R14, R4 ;  /* 0x0000000e0804723c */ /* 0x010fde0000001804 */
[----:B------:R-:W-:-:S08]  /*af7d0*/  NOP ;  /* 0x0000000000007918 */ /* 0x000fd00000000000 */
[----:B------:R-:W-:Y:S04]  /*af7e0*/  STL.64 [R1+0x2640], R4 ;  /* 0x0026400401007387 */ /* 0x000fe80000100a00 */
[----:B------:R0:W-:Y:S04]  /*af7f0*/  STL.64 [R1+0x2648], R6 ;  /* 0x0026480601007387 */ /* 0x0001e80000100a00 */
[----:B0-----:R-:W3:Y:S04]  /*af800*/  LDL.LU.64 R6, [R1+0x12498] ;  /* 0x0124980001067983 */ /* 0x001ee80000300a00 */
[----:B------:R-:W3:Y:S01]  /*af810*/  LDL.LU.64 R4, [R1+0x12490] ;  /* 0x0124900001047983 */ /* 0x000ee20000300a00 */
[----:B------:R-:W-:-:S02]  /*af820*/  F2FP.F16.E5M2.UNPACK_B R12, R13.H1 ;  /* 0x0000000dff0c723e */ /* 0x000fc400030004ff */
[----:B------:R-:W-:Y:S01]  /*af830*/  F2FP.F16.E5M2.UNPACK_B R13, R0.H1 ;  /* 0x00000000ff0d723e */ /* 0x000fe200030004ff */
[----:B------:R-:W-:Y:S02]  /*af840*/  IMAD.MOV.U32 R0, RZ, RZ, R15 ;  /* 0x000000ffff007224 */ /* 0x000fe400078e000f */
[----:B------:R-:W-:Y:S04]  /*af850*/  STL [R1+0x50], R12 ;  /* 0x0000500c01007387 */ /* 0x000fe80000100800 */
[----:B------:R3:W-:Y:S02]  /*af860*/  STL [R1+0x54], R13 ;  /* 0x0000540d01007387 */ /* 0x0007e40000100800 */
[----:B---3--:R-:W-:Y:S02]  /*af870*/  HMMA.16816.F32 R12, R8, R12, R4 ;  /* 0x0000000c080c723c */ /* 0x008fe40000001804 */
[----:B------:R-:W3:Y:S04]  /*af880*/  LDL.LU.64 R6, [R1+0x12488] ;  /* 0x0124880001067983 */ /* 0x000ee80000300a00 */
[----:B------:R-:W4:-:S15]  /*af890*/  LDL.LU.64 R4, [R1+0x12480] ;  /* 0x0124800001047983 */ /* 0x000f1e0000300a00 */
[----:B------:R-:W-:-:S02]  /*af8a0*/  NOP ;  /* 0x0000000000007918 */ /* 0x000fc40000000000 */
[----:B------:R-:W-:Y:S04]  /*af8b0*/  STL.64 [R1+0x2670], R12 ;  /* 0x0026700c01007387 */ /* 0x000fe80000100a00 */
[----:B------:R0:W-:Y:S04]  /*af8c0*/  STL.64 [R1+0x2678], R14 ;  /* 0x0026780e01007387 */ /* 0x0001e80000100a00 */
[----:B0-----:R-:W2:Y:S04]  /*af8d0*/  LDL.LU.64 R14, [R1+0x12478] ;  /* 0x01247800010e7983 */ /* 0x001ea80000300a00 */
[----:B------:R-:W2:Y:S01]  /*af8e0*/  LDL.LU.64 R12, [R1+0x12470] ;  /* 0x01247000010c7983 */ /* 0x000ea20000300a00 */
[----:B------:R-:W-:-:S02]  /*af8f0*/  F2FP.F16.E5M2.UNPACK_B R2, R2.H1 ;  /* 0x00000002ff02723e */ /* 0x000fc400030004ff */
[----:B------:R-:W-:-:S03]  /*af900*/  F2FP.F16.E5M2.UNPACK_B R3, R3.H1 ;  /* 0x00000003ff03723e */ /* 0x000fc600030004ff */
[----:B------:R-:W-:Y:S04]  /*af910*/  STL [R1+0x48], R2 ;  /* 0x0000480201007387 */ /* 0x000fe80000100800 */
[----:B------:R-:W-:Y:S01]  /*af920*/  STL [R1+0x4c], R3 ;  /* 0x00004c0301007387 */ /* 0x000fe20000100800 */
[----:B--2---:R-:W-:Y:S01]  /*af930*/  HMMA.16816.F32 R12, R8, R2, R12 ;  /* 0x00000002080c723c */ /* 0x004fe2000000180c */
[----:B----4-:R-:W-:Y:S02]  /*af940*/  F2FP.F16.E5M2.UNPACK_B R4, R4.H1 ;  /* 0x00000004ff04723e */ /* 0x010fe400030004ff */
[----:B------:R-:W-:-:S15]  /*af950*/  F2FP.F16.E5M2.UNPACK_B R5, R5.H1 ;  /* 0x00000005ff05723e */ /* 0x000fde00030004ff */
[----:B------:R-:W-:-:S05]  /*af960*/  NOP ;  /* 0x0000000000007918 */ /* 0x000fca0000000000 */
[----:B------:R-:W-:Y:S04]  /*af970*/  STL.64 [R1+0x2690], R12 ;  /* 0x0026900c01007387 */ /* 0x000fe80000100a00 */
[----:B------:R0:W-:Y:S04]  /*af980*/  STL.64 [R1+0x2698], R14 ;  /* 0x0026980e01007387 */ /* 0x0001e80000100a00 */
[----:B0-----:R-:W2:Y:S04]  /*af990*/  LDL.LU.64 R14, [R1+0x12468] ;  /* 0x01246800010e7983 */ /* 0x001ea80000300a00 */
[----:B------:R-:W2:Y:S04]  /*af9a0*/  LDL.LU.64 R12, [R1+0x12460] ;  /* 0x01246000010c7983 */ /* 0x000ea80000300a00 */
[----:B------:R-:W-:Y:S01]  /*af9b0*/  STL [R1+0x40], R4 ;  /* 0x0000400401007387 */ /* 0x000fe20000100800 */
[----:B---3--:R-:W-:-:S02]  /*af9c0*/  F2FP.F16.E5M2.UNPACK_B R2, R6.H1 ;  /* 0x00000006ff02723e */ /* 0x008fc400030004ff */
[----:B------:R-:W-:Y:S01]  /*af9d0*/  F2FP.F16.E5M2.UNPACK_B R3, R7.H1 ;  /* 0x00000007ff03723e */ /* 0x000fe200030004ff */
[----:B------:R0:W-:Y:S02]  /*af9e0*/  STL [R1+0x44], R5 ;  /* 0x0000440501007387 */ /* 0x0001e40000100800 */
[----:B0-----:R-:W-:Y:S02]  /*af9f0*/  HMMA.16816.F32 R4, R8, R4, R20 ;  /* 0x000000040804723c */ /* 0x001fe40000001814 */
[----:B------:R-:W3:Y:S04]  /*afa00*/  LDL.LU.64 R22, [R1+0x12458] ;  /* 0x0124580001167983 */ /* 0x000ee80000300a00 */
[----:B------:R-:W3:-:S15]  /*afa10*/  LDL.LU.64 R20, [R1+0x12450] ;  /* 0x0124500001147983 */ /* 0x000ede0000300a00 */
[----:B------:R-:W-:-:S02]  /*afa20*/  NOP ;  /* 0x0000000000007918 */ /* 0x000fc40000000000 */
[----:B------:R0:W-:Y:S04]  /*afa30*/  STL.64 [R1+0x26a0], R4 ;  /* 0x0026a00401007387 */ /* 0x0001e80000100a00 */
[----:B------:R-:W-:Y:S04]  /*afa40*/  STL.64 [R1+0x26a8], R6 ;  /* 0x0026a80601007387 */ /* 0x000fe80000100a00 */
[----:B------:R1:W-:Y:S04]  /*afa50*/  STL [R1+0x38], R2 ;  /* 0x0000380201007387 */ /* 0x0003e80000100800 */
[----:B------:R4:W-:Y:S01]  /*afa60*/  STL [R1+0x3c], R3 ;  /* 0x00003c0301007387 */ /* 0x0009e20000100800 */
[----:B0-----:R-:W-:-:S02]  /*afa70*/  F2FP.F16.E5M2.UNPACK_B R4, R16.H1 ;  /* 0x00000010ff04723e */ /* 0x001fc400030004ff */
[----:B------:R-:W-:-:S03]  /*afa80*/  F2FP.F16.E5M2.UNPACK_B R5, R17.H1 ;  /* 0x00000011ff05723e */ /* 0x000fc600030004ff */
[----:B------:R-:W-:Y:S01]  /*afa90*/  STL [R1+0x30], R4 ;  /* 0x0000300401007387 */ /* 0x000fe20000100800 */
[----:B--2---:R-:W-:Y:S07]  /*afaa0*/  HMMA.16816.F32 R12, R8, R2, R12 ;  /* 0x00000002080c723c */ /* 0x004fee000000180c */
[----:B-1----:R-:W-:Y:S02]  /*afab0*/  F2FP.F16.E5M2.UNPACK_B R2, R18.H1 ;  /* 0x00000012ff02723e */ /* 0x002fe400030004ff */
[----:B----4-:R-:W-:-:S07]  /*afac0*/  F2FP.F16.E5M2.UNPACK_B R3, R19.H1 ;  /* 0x00000013ff03723e */ /* 0x010fce00030004ff */
[C---:B------:R-:W-:Y:S07]  /*afad0*/  HMMA.16816.F32 R16, R8.reuse, R2, R24 ;  /* 0x000000020810723c */ /* 0x040fee0000001818 */
[----:B------:R-:W-:Y:S04]  /*afae0*/  STL.64 [R1+0x26c0], R12 ;  /* 0x0026c00c01007387 */ /* 0x000fe80000100a00 */
[----:B------:R3:W-:Y:S02]  /*afaf0*/  STL.64 [R1+0x26c8], R14 ;  /* 0x0026c80e01007387 */ /* 0x0007e40000100a00 */
[----:B---3--:R-:W-:Y:S06]  /*afb00*/  HMMA.16816.F32 R12, R8, R4, R20 ;  /* 0x00000004080c723c */ /* 0x008fec0000001814 */
[----:B------:R0:W-:Y:S04]  /*afb10*/  STL [R1+0x34], R5 ;  /* 0x0000340501007387 */ /* 0x0001e80000100800 */
[----:B------:R-:W-:Y:S01]  /*afb20*/  STL [R1+0x28], R2 ;  /* 0x0000280201007387 */ /* 0x000fe20000100800 */
[----:B------:R-:W-:-:S02]  /*afb30*/  F2FP.F16.E5M2.UNPACK_B R4, R29.H1 ;  /* 0x0000001dff04723e */ /* 0x000fc400030004ff */
[----:B0-----:R-:W-:-:S10]  /*afb40*/  F2FP.F16.E5M2.UNPACK_B R5, R28.H1 ;  /* 0x0000001cff05723e */ /* 0x001fd400030004ff */
[----:B------:R0:W-:Y:S04]  /*afb50*/  STL.64 [R1+0x26d0], R12 ;  /* 0x0026d00c01007387 */ /* 0x0001e80000100a00 */
[----:B------:R1:W-:Y:S04]  /*afb60*/  STL.64 [R1+0x26d8], R14 ;  /* 0x0026d80e01007387 */ /* 0x0003e80000100a00 */
[----:B------:R-:W-:Y:S04]  /*afb70*/  STL [R1+0x2c], R3 ;  /* 0x00002c0301007387 */ /* 0x000fe80000100800 */
[----:B0-----:R-:W2:Y:S04]  /*afb80*/  LDL.LU R12, [R1+0x220] ;  /* 0x00022000010c7983 */ /* 0x001ea80000300800 */
[----:B------:R-:W-:Y:S04]  /*afb90*/  STL.64 [R1+0x26f0], R16 ;  /* 0x0026f01001007387 */ /* 0x000fe80000100a00 */
[----:B------:R-:W-:Y:S04]  /*afba0*/  STL.64 [R1+0x26f8], R18 ;  /* 0x0026f81201007387 */ /* 0x000fe80000100a00 */
[----:B------:R-:W-:Y:S04]  /*afbb0*/  STL [R1+0x20], R5 ;  /* 0x0000200501007387 */ /* 0x000fe80000100800 */
[----:B------:R-:W2:Y:S04]  /*afbc0*/  LDL.LU R13, [R1+0x224] ;  /* 0x00022400010d7983 */ /* 0x000ea80000300800 */
[----:B------:R-:W-:Y:S04]  /*afbd0*/  STL [R1+0x24], R4 ;  /* 0x0000240401007387 */ /* 0x000fe80000100800 */
[----:B-1----:R-:W3:Y:S04]  /*afbe0*/  LDL.LU R14, [R1+0x228] ;  /* 0x00022800010e7983 */ /* 0x002ee80000300800 */
[----:B------:R-:W3:Y:S04]  /*afbf0*/  LDL.LU R15, [R1+0x22c] ;  /* 0x00022c00010f7983 */ /* 0x000ee80000300800 */
[----:B------:R-:W4:Y:S04]  /*afc00*/  LDL.LU R24, [R1+0x2ad0] ;  /* 0x002ad00001187983 */ /* 0x000f280000300800 */
[----:B------:R-:W4:Y:S04]  /*afc10*/  LDL.LU R25, [R1+0x2ad4] ;  /* 0x002ad40001197983 */ /* 0x000f280000300800 */
[----:B---3--:R-:W-:Y:S04]  /*afc20*/  STL.64 [R1+0x123c0], R14 ;  /* 0x0123c00e01007387 */ /* 0x008fe80000100a00 */
[----:B--2---:R0:W-:Y:S04]  /*afc30*/  STL.64 [R1+0x123b8], R12 ;  /* 0x0123b80c01007387 */ /* 0x0041e80000100a00 */
[----:B0-----:R-:W2:Y:S04]  /*afc40*/  LDL.LU R12, [R1+0x210] ;  /* 0x00021000010c7983 */ /* 0x001ea80000300800 */
[----:B------:R-:W2:Y:S04]  /*afc50*/  LDL.LU R13, [R1+0x214] ;  /* 0x00021400010d7983 */ /* 0x000ea80000300800 */
[----:B------:R-:W3:Y:S04]  /*afc60*/  LDL.LU R14, [R1+0x218] ;  /* 0x00021800010e7983 */ /* 0x000ee80000300800 */
[----:B------:R-:W3:Y:S04]  /*afc70*/  LDL.LU R15, [R1+0x21c] ;  /* 0x00021c00010f7983 */ /* 0x000ee80000300800 */
[----:B------:R-:W2:Y:S04]  /*afc80*/  LDL.LU R28, [R1+0x2ab0] ;  /* 0x002ab000011c7983 */ /* 0x000ea80000300800 */
[----:B------:R-:W4:Y:S04]  /*afc90*/  LDL.LU R26, [R1+0x2ac0] ;  /* 0x002ac000011a7983 */ /* 0x000f280000300800 */
[----:B------:R-:W4:Y:S04]  /*afca0*/  LDL.LU R27, [R1+0x2ac4] ;  /* 0x002ac400011b7983 */ /* 0x000f280000300800 */
[----:B----4-:R-:W-:Y:S04]  /*afcb0*/  STL.64 [R1+0x123e0], R26 ;  /* 0x0123e01a01007387 */ /* 0x010fe80000100a00 */
[----:B------:R0:W-:Y:S04]  /*afcc0*/  STL.64 [R1+0x123d8], R24 ;  /* 0x0123d81801007387 */ /* 0x0001e80000100a00 */
[----:B0-----:R-:W4:Y:S04]  /*afcd0*/  LDL.LU R24, [R1+0x1f0] ;  /* 0x0001f00001187983 */ /* 0x001f280000300800 */
[----:B------:R-:W4:Y:S04]  /*afce0*/  LDL.LU R25, [R1+0x1f4] ;  /* 0x0001f40001197983 */ /* 0x000f280000300800 */
[----:B------:R-:W3:Y:S04]  /*afcf0*/  LDL.LU R26, [R1+0x1f8] ;  /* 0x0001f800011a7983 */ /* 0x000ee80000300800 */
[----:B------:R-:W3:Y:S04]  /*afd00*/  LDL.LU R27, [R1+0x1fc] ;  /* 0x0001fc00011b7983 */ /* 0x000ee80000300800 */
[----:B------:R-:W2:Y:S04]  /*afd10*/  LDL.LU R2, [R1+0x2aa0] ;  /* 0x002aa00001027983 */ /* 0x000ea80000300800 */
[----:B------:R-:W2:Y:S04]  /*afd20*/  LDL.LU R3, [R1+0x2aa4] ;  /* 0x002aa40001037983 */ /* 0x000ea80000300800 */
[----:B---3--:R-:W-:Y:S04]  /*afd30*/  STL.64 [R1+0x123f0], R26 ;  /* 0x0123f01a01007387 */ /* 0x008fe80000100a00 */
[----:B----4-:R0:W-:Y:S04]  /*afd40*/  STL.64 [R1+0x123e8], R24 ;  /* 0x0123e81801007387 */ /* 0x0101e80000100a00 */
[----:B0-----:R-:W3:Y:S04]  /*afd50*/  LDL.LU R24, [R1+0x1e0] ;  /* 0x0001e00001187983 */ /* 0x001ee80000300800 */
[----:B------:R-:W3:Y:S04]  /*afd60*/  LDL.LU R25, [R1+0x1e4] ;  /* 0x0001e40001197983 */ /* 0x000ee80000300800 */
[----:B------:R-:W4:Y:S04]  /*afd70*/  LDL.LU R26, [R1+0x1e8] ;  /* 0x0001e800011a7983 */ /* 0x000f280000300800 */
[----:B------:R-:W4:Y:S04]  /*afd80*/  LDL.LU R27, [R1+0x1ec] ;  /* 0x0001ec00011b7983 */ /* 0x000f280000300800 */
[----:B------:R-:W2:Y:S04]  /*afd90*/  LDL.LU R16, [R1+0x2a90] ;  /* 0x002a900001107983 */ /* 0x000ea80000300800 */
[----:B------:R-:W2:Y:S04]  /*afda0*/  LDL.LU R17, [R1+0x2a94] ;  /* 0x002a940001117983 */ /* 0x000ea80000300800 */
[----:B----4-:R0:W-:Y:S04]  /*afdb0*/  STL.64 [R1+0x12400], R26 ;  /* 0x0124001a01007387 */ /* 0x0101e80000100a00 */
[----:B0-----:R-:W4:Y:S04]  /*afdc0*/  LDL.LU R26, [R1+0x2a80] ;  /* 0x002a8000011a7983 */ /* 0x001f280000300800 */
[----:B------:R-:W4:Y:S04]  /*afdd0*/  LDL.LU R27, [R1+0x2a84] ;  /* 0x002a8400011b7983 */ /* 0x000f280000300800 */
[----:B---3--:R-:W-:Y:S04]  /*afde0*/  STL.64 [R1+0x123f8], R24 ;  /* 0x0123f81801007387 */ /* 0x008fe80000100a00 */
[----:B----4-:R-:W-:Y:S04]  /*afdf0*/  STL.64 [R1+0x12438], R26 ;  /* 0x0124381a01007387 */ /* 0x010fe80000100a00 */
[----:B------:R-:W3:Y:S04]  /*afe00*/  LDL.LU R29, [R1+0x2ab4] ;  /* 0x002ab400011d7983 */ /* 0x000ee80000300800 */
[----:B------:R-:W-:Y:S04]  /*afe10*/  STL.64 [R1+0x123d0], R14 ;  /* 0x0123d00e01007387 */ /* 0x000fe80000100a00 */
[----:B--2---:R0:W-:Y:S04]  /*afe20*/  STL.64 [R1+0x123c8], R12 ;  /* 0x0123c80c01007387 */ /* 0x0041e80000100a00 */
[----:B0-----:R-:W2:Y:S04]  /*afe30*/  LDL.LU R12, [R1+0x200] ;  /* 0x00020000010c7983 */ /* 0x001ea80000300800 */
[----:B------:R-:W2:Y:S04]  /*afe40*/  LDL.LU R13, [R1+0x204] ;  /* 0x00020400010d7983 */ /* 0x000ea80000300800 */
[----:B------:R-:W4:Y:S04]  /*afe50*/  LDL.LU R14, [R1+0x208] ;  /* 0x00020800010e7983 */ /* 0x000f280000300800 */
[----:B------:R-:W4:Y:S04]  /*afe60*/  LDL.LU R15, [R1+0x20c] ;  /* 0x00020c00010f7983 */ /* 0x000f280000300800 */
[----:B------:R-:W3:Y:S04]  /*afe70*/  LDL.LU R26, [R1+0x2a70] ;  /* 0x002a7000011a7983 */ /* 0x000ee80000300800 */
[----:B------:R-:W3:Y:S04]  /*afe80*/  LDL.LU R27, [R1+0x2a74] ;  /* 0x002a7400011b7983 */ /* 0x000ee80000300800 */
[----:B----4-:R-:W-:Y:S04]  /*afe90*/  STL.64 [R1+0x12410], R14 ;  /* 0x0124100e01007387 */ /* 0x010fe80000100a00 */
[----:B--2---:R0:W-:Y:S04]  /*afea0*/  STL.64 [R1+0x12408], R12 ;  /* 0x0124080c01007387 */ /* 0x0041e80000100a00 */
[----:B0-----:R-:W2:Y:S04]  /*afeb0*/  LDL.LU R12, [R1+0x1d0] ;  /* 0x0001d000010c7983 */ /* 0x001ea80000300800 */
[----:B------:R-:W2:Y:S04]  /*afec0*/  LDL.LU R13, [R1+0x1d4] ;  /* 0x0001d400010d7983 */ /* 0x000ea80000300800 */
[----:B------:R-:W4:Y:S04]  /*afed0*/  LDL.LU R14, [R1+0x1d8] ;  /* 0x0001d800010e7983 */ /* 0x000f280000300800 */
[----:B------:R-:W4:Y:S01]  /*afee0*/  LDL.LU R15, [R1+0x1dc] ;  /* 0x0001dc00010f7983 */ /* 0x000f220000300800 */
[----:B------:R-:W-:-:S02]  /*afef0*/  IMAD.MOV.U32 R25, RZ, RZ, R4 ;  /* 0x000000ffff197224 */ /* 0x000fc400078e0004 */
[----:B------:R-:W-:Y:S01]  /*aff00*/  IMAD.MOV.U32 R24, RZ, RZ, R5 ;  /* 0x000000ffff187224 */ /* 0x000fe200078e0005 */
[----:B----4-:R-:W-:Y:S04]  /*aff10*/  STL.64 [R1+0x12420], R14 ;  /* 0x0124200e01007387 */ /* 0x010fe80000100a00 */
[----:B--2---:R-:W-:Y:S04]  /*aff20*/  STL.64 [R1+0x12418], R12 ;  /* 0x0124180c01007387 */ /* 0x004fe80000100a00 */
[----:B------:R-:W2:Y:S04]  /*aff30*/  LDL.LU R22, [R1+0x2ae0] ;  /* 0x002ae00001167983 */ /* 0x000ea80000300800 */
[----:B------:R-:W4:Y:S04]  /*aff40*/  LDL.LU R23, [R1+0x2ae4] ;  /* 0x002ae40001177983 */ /* 0x000f280000300800 */
[----:B------:R-:W3:Y:S04]  /*aff50*/  LDL.LU R4, [R1+0x240] ;  /* 0x0002400001047983 */ /* 0x000ee80000300800 */
[----:B------:R-:W3:Y:S04]  /*aff60*/  LDL.LU R5, [R1+0x244] ;  /* 0x0002440001057983 */ /* 0x000ee80000300800 */
[----:B------:R-:W2:Y:S04]  /*aff70*/  LDL.LU R6, [R1+0x248] ;  /* 0x0002480001067983 */ /* 0x000ea80000300800 */
[----:B------:R-:W2:Y:S04]  /*aff80*/  LDL.LU R7, [R1+0x24c] ;  /* 0x00024c0001077983 */ /* 0x000ea80000300800 */
[----:B--2---:R-:W-:Y:S04]  /*aff90*/  STL.64 [R1+0x12430], R6 ;  /* 0x0124300601007387 */ /* 0x004fe80000100a00 */
[----:B---3--:R0:W-:Y:S04]  /*affa0*/  STL.64 [R1+0x12428], R4 ;  /* 0x0124280401007387 */ /* 0x0081e80000100a00 */
[----:B0-----:R-:W2:Y:S04]  /*affb0*/  LDL.LU R4, [R1+0x1c0] ;  /* 0x0001c00001047983 */ /* 0x001ea80000300800 */
[----:B------:R-:W2:Y:S04]  /*affc0*/  LDL.LU R5, [R1+0x1c4] ;  /* 0x0001c40001057983 */ /* 0x000ea80000300800 */
[----:B------:R-:W3:Y:S04]  /*affd0*/  LDL.LU R6, [R1+0x1c8] ;  /* 0x0001c80001067983 */ /* 0x000ee80000300800 */
[----:B------:R-:W3:Y:S04]  /*affe0*/  LDL.LU R7, [R1+0x1cc] ;  /* 0x0001cc0001077983 */ /* 0x000ee80000300800 */
[----:B---3--:R-:W-:Y:S04]  /*afff0*/  STL.64 [R1+0x12448], R6 ;  /* 0x0124480601007387 */ /* 0x008fe80000100a00 */
[----:B--2---:R0:W-:Y:S04]  /*b0000*/  STL.64 [R1+0x12440], R4 ;  /* 0x0124400401007387 */ /* 0x0041e80000100a00 */
[----:B0-----:R-:W2:Y:S04]  /*b0010*/  LDL.LU R4, [R1+0x1b0] ;  /* 0x0001b00001047983 */ /* 0x001ea80000300800 */
[----:B------:R-:W2:Y:S04]  /*b0020*/  LDL.LU R5, [R1+0x1b4] ;  /* 0x0001b40001057983 */ /* 0x000ea80000300800 */
[----:B------:R-:W2:Y:S04]  /*b0030*/  LDL.LU R6, [R1+0x1b8] ;  /* 0x0001b80001067983 */ /* 0x000ea80000300800 */
[----:B------:R-:W2:Y:S04]  /*b0040*/  LDL.LU R7, [R1+0x1bc] ;  /* 0x0001bc0001077983 */ /* 0x000ea80000300800 */
[----:B------:R-:W3:Y:S04]  /*b0050*/  LDL.LU R20, [R1+0x2af0] ;  /* 0x002af00001147983 */ /* 0x000ee80000300800 */
[----:B------:R-:W3:Y:S04]  /*b0060*/  LDL.LU R21, [R1+0x2af4] ;  /* 0x002af40001157983 */ /* 0x000ee80000300800 */
[----:B------:R-:W3:Y:S01]  /*b0070*/  LDL.LU R18, [R1+0x2b00] ;  /* 0x002b000001127983 */ /* 0x000ee20000300800 */
[----:B------:R-:W-:-:S02]  /*b0080*/  F2FP.F16.E5M2.UNPACK_B R12, R26.H1 ;  /* 0x0000001aff0c723e */ /* 0x000fc400030004ff */
[----:B------:R-:W-:Y:S01]  /*b0090*/  F2FP.F16.E5M2.UNPACK_B R13, R27.H1 ;  /* 0x0000001bff0d723e */ /* 0x000fe200030004ff */
[----:B------:R-:W3:Y:S01]  /*b00a0*/  LDL.LU R19, [R1+0x2b04] ;  /* 0x002b040001137983 */ /* 0x000ee20000300800 */
[----:B--2---:R-:W-:Y:S03]  /*b00b0*/  HMMA.16816.F32 R24, R8, R24, R4 ;  /* 0x000000180818723c */ /* 0x004fe60000001804 */
[----:B------:R-:W2:Y:S04]  /*b00c0*/  LDL.LU.64 R6, [R1+0x12448] ;  /* 0x0124480001067983 */ /* 0x000ea80000300a00 */
[----:B------:R-:W2:-:S15]  /*b00d0*/  LDL.LU.64 R4, [R1+0x12440] ;  /* 0x0124400001047983 */ /* 0x000e9e0000300a00 */
[----:B------:R-:W-:-:S01]  /*b00e0*/  NOP ;  /* 0x0000000000007918 */ /* 0x000fc20000000000 */
[----:B------:R-:W-:Y:S04]  /*b00f0*/  STL.64 [R1+0x2710], R24 ;  /* 0x0027101801007387 */ /* 0x000fe80000100a00 */
[----:B------:R0:W-:Y:S04]  /*b0100*/  STL.64 [R1+0x2718], R26 ;  /* 0x0027181a01007387 */ /* 0x0001e80000100a00 */
[----:B0-----:R-:W4:Y:S04]  /*b0110*/  LDL.LU.64 R26, [R1+0x12438] ;  /* 0x01243800011a7983 */ /* 0x001f280000300a00 */
        /* <DEDUP_REMOVED lines=8> */
[----:B0-----:R-:W3:Y:S04]  /*b01a0*/  LDL.LU.64 R14, [R1+0x12420] ;  /* 0x01242000010e7983 */ /* 0x001ee80000300a00 */
[----:B------:R-:W3:Y:S01]  /*b01b0*/  LDL.LU.64 R12, [R1+0x12418] ;  /* 0x01241800010c7983 */ /* 0x000ee20000300a00 */
[----:B----4-:R-:W-:-:S02]  /*b01c0*/  F2FP.F16.E5M2.UNPACK_B R24, R26.H1 ;  /* 0x0000001aff18723e */ /* 0x010fc400030004ff */
[----:B------:R-:W-:-:S03]  /*b01d0*/  F2FP.F16.E5M2.UNPACK_B R25, R27.H1 ;  /* 0x0000001bff19723e */ /* 0x000fc600030004ff */
[----:B------:R-:W-:Y:S04]  /*b01e0*/  STL [R1+0x10], R24 ;  /* 0x0000101801007387 */ /* 0x000fe80000100800 */
[----:B------:R3:W-:Y:S02]  /*b01f0*/  STL [R1+0x14], R25 ;  /* 0x0000141901007387 */ /* 0x0007e40000100800 */
[----:B---3--:R-:W-:Y:S02]  /*b0200*/  HMMA.16816.F32 R24, R8, R24, R12 ;  /* 0x000000180818723c */ /* 0x008fe4000000180c */
[----:B------:R-:W3:Y:S04]  /*b0210*/  LDL.LU.64 R14, [R1+0x12410] ;  /* 0x01241000010e7983 */ /* 0x000ee80000300a00 */
[----:B------:R-:W3:-:S15]  /*b0220*/  LDL.LU.64 R12, [R1+0x12408] ;  /* 0x01240800010c7983 */ /* 0x000ede0000300a00 */
[----:B------:R-:W-:-:S02]  /*b0230*/  NOP ;  /* 0x0000000000007918 */ /* 0x000fc40000000000 */
        /* <DEDUP_REMOVED lines=12> */
[----:B0-----:R-:W4:Y:S04]  /*b0300*/  LDL.LU.64 R26, [R1+0x123f0] ;  /* 0x0123f000011a7983 */ /* 0x001f280000300a00 */
[----:B------:R-:W4:Y:S01]  /*b0310*/  LDL.LU.64 R24, [R1+0x123e8] ;  /* 0x0123e80001187983 */ /* 0x000f220000300a00 */
[----:B------:R-:W-:-:S02]  /*b0320*/  F2FP.F16.E5M2.UNPACK_B R2, R2.H1 ;  /* 0x00000002ff02723e */ /* 0x000fc400030004ff */
[----:B------:R-:W-:Y:S02]  /*b0330*/  F2FP.F16.E5M2.UNPACK_B R3, R3.H1 ;  /* 0x00000003ff03723e */ /* 0x000fe400030004ff */
[----:B------:R-:W-:Y:S02]  /*b0340*/  F2FP.F16.E5M2.UNPACK_B R28, R28.H1 ;  /* 0x0000001cff1c723e */ /* 0x000fe400030004ff */
[----:B------:R-:W-:-:S07]  /*b0350*/  F2FP.F16.E5M2.UNPACK_B R29, R29.H1 ;  /* 0x0000001dff1d723e */ /* 0x000fce00030004ff */
[C---:B---3--:R-:W-:Y:S01]  /*b0360*/  HMMA.16816.F32 R12, R8.reuse, R28, R12 ;  /* 0x0000001c080c723c */ /* 0x048fe2000000180c */
[----:B------:R-:W-:Y:S04]  /*b0370*/  STL [R1], R2 ;  /* 0x0000000201007387 */ /* 0x000fe80000100800 */
[----:B------:R-:W-:Y:S01]  /*b0380*/  STL [R1+0x4], R3 ;  /* 0x0000040301007387 */ /* 0x000fe20000100800 */
[----:B----4-:R-:W-:-:S15]  /*b0390*/  HMMA.16816.F32 R24, R8, R2, R24 ;  /* 0x000000020818723c */ /* 0x010fde0000001818 */
        /* <DEDUP_REMOVED lines=9> */
[----:B---3--:R-:W-:-:S02]  /*b0430*/  F2FP.F16.E5M2.UNPACK_B R26, R26.H1 ;  /* 0x0000001aff1a723e */ /* 0x008fc400030004ff */
[----:B------:R-:W-:-:S07]  /*b0440*/  F2FP.F16.E5M2.UNPACK_B R27, R27.H1 ;  /* 0x0000001bff1b723e */ /* 0x000fce00030004ff */
[----:B--2---:R-:W-:-:S15]  /*b0450*/  HMMA.16816.F32 R12, R8, R26, R12 ;  /* 0x0000001a080c723c */ /* 0x004fde000000180c */
[----:B------:R-:W-:-:S08]  /*b0460*/  NOP ;  /* 0x0000000000007918 */ /* 0x000fd00000000000 */
[----:B------:R-:W-:Y:S04]  /*b0470*/  STL.64 [R1+0x27c0], R12 ;  /* 0x0027c00c01007387 */ /* 0x000fe80000100a00 */
[----:B------:R0:W-:Y:S04]  /*b0480*/  STL.64 [R1+0x27c8], R14 ;  /* 0x0027c80e01007387 */ /* 0x0001e80000100a00 */
[----:B0-----:R-:W2:Y:S04]  /*b0490*/  LDL.LU.64 R14, [R1+0x123c0] ;  /* 0x0123c000010e7983 */ /* 0x001ea80000300a00 */
[----:B------:R-:W2:Y:S01]  /*b04a0*/  LDL.LU.64 R12, [R1+0x123b8] ;  /* 0x0123b800010c7983 */ /* 0x000ea20000300a00 */
[----:B----4-:R-:W-:-:S02]  /*b04b0*/  F2FP.F16.E5M2.UNPACK_B R24, R24.H1 ;  /* 0x00000018ff18723e */ /* 0x010fc400030004ff */
[----:B------:R-:W-:-:S07]  /*b04c0*/  F2FP.F16.E5M2.UNPACK_B R25, R25.H1 ;  /* 0x00000019ff19723e */ /* 0x000fce00030004ff */
[----:B--2---:R-:W-:-:S15]  /*b04d0*/  HMMA.16816.F32 R12, R8, R24, R12 ;  /* 0x00000018080c723c */ /* 0x004fde000000180c */
[----:B------:R-:W-:-:S08]  /*b04e0*/  NOP ;  /* 0x0000000000007918 */ /* 0x000fd00000000000 */
[----:B------:R0:W-:Y:S04]  /*b04f0*/  STL.64 [R1+0x27d0], R12 ;  /* 0x0027d00c01007387 */ /* 0x0001e80000100a00 */
[----:B------:R-:W-:Y:S04]  /*b0500*/  STL.64 [R1+0x27d8], R14 ;  /* 0x0027d80e01007387 */ /* 0x000fe80000100a00 */
[----:B0-----:R-:W2:Y:S04]  /*b0510*/  LDL.LU.64 R12, [R1+0x123b0] ;  /* 0x0123b000010c7983 */ /* 0x001ea80000300a00 */
[----:B------:R-:W-:Y:S04]  /*b0520*/  STL.64 [R1+0x121c0], R26 ;  /* 0x0121c01a01007387 */ /* 0x000fe80000100a00 */
[----:B------:R0:W-:Y:S04]  /*b0530*/  STL.64 [R1+0x121b8], R24 ;  /* 0x0121b81801007387 */ /* 0x0001e80000100a00 */
[----:B0-----:R-:W3:Y:S04]  /*b0540*/  LDL.LU R24, [R1+0x230] ;  /* 0x0002300001187983 */ /* 0x001ee80000300800 */
[----:B------:R-:W3:Y:S04]  /*b0550*/  LDL.LU R25, [R1+0x234] ;  /* 0x0002340001197983 */ /* 0x000ee80000300800 */
[----:B------:R-:W3:Y:S04]  /*b0560*/  LDL.LU R26, [R1+0x238] ;  /* 0x00023800011a7983 */ /* 0x000ee80000300800 */
[----:B------:R-:W3:Y:S01]  /*b0570*/  LDL.LU R27, [R1+0x23c] ;  /* 0x00023c00011b7983 */ /* 0x000ee20000300800 */
[----:B------:R-:W-:-:S02]  /*b0580*/  F2FP.F16.E5M2.UNPACK_B R22, R22.H1 ;  /* 0x00000016ff16723e */ /* 0x000fc400030004ff */
[----:B------:R-:W-:Y:S02]  /*b0590*/  F2FP.F16.E5M2.UNPACK_B R23, R23.H1 ;  /* 0x00000017ff17723e */ /* 0x000fe400030004ff */
[----:B------:R-:W-:Y:S02]  /*b05a0*/  F2FP.F16.E5M2.UNPACK_B R20, R20.H1 ;  /* 0x00000014ff14723e */ /* 0x000fe400030004ff */
[----:B------:R-:W-:-:S03]  /*b05b0*/  F2FP.F16.E5M2.UNPACK_B R21, R21.H1 ;  /* 0x00000015ff15723e */ /* 0x000fc600030004ff */
[----:B---3--:R-:W-:-:S15]  /*b05c0*/  HMMA.16816.F32 R24, R8, R22, R24 ;  /* 0x000000160818723c */ /* 0x008fde0000001818 */
[----:B------:R-:W-:-:S08]  /*b05d0*/  NOP ;  /* 0x0000000000007918 */ /* 0x000fd00000000000 */
[----:B------:R-:W-:Y:S04]  /*b05e0*/  STL.64 [R1+0x2800], R24 ;  /* 0x0028001801007387 */ /* 0x000fe80000100a00 */
[----:B------:R0:W-:Y:S02]  /*b05f0*/  STL.64 [R1+0x2808], R26 ;  /* 0x0028081a01007387 */ /* 0x0001e40000100a00 */
[----:B0-----:R-:W-:Y:S02]  /*b0600*/  HMMA.16816.F32 R24, R8, R20, R4 ;  /* 0x000000140818723c */ /* 0x001fe40000001804 */
[----:B------:R-:W3:Y:S04]  /*b0610*/  LDL.LU R6, [R1+0x2b20] ;  /* 0x002b200001067983 */ /* 0x000ee80000300800 */
[----:B------:R-:W3:-:S15]  /*b0620*/  LDL.LU R7, [R1+0x2b24] ;  /* 0x002b240001077983 */ /* 0x000ede0000300800 */
[----:B------:R-:W-:-:S02]  /*b0630*/  NOP ;  /* 0x0000000000007918 */ /* 0x000fc40000000000 */
[----:B------:R-:W-:Y:S04]  /*b0640*/  STL.64 [R1+0x2810], R24 ;  /* 0x0028101801007387 */ /* 0x000fe80000100a00 */
[----:B------:R-:W-:Y:S04]  /*b0650*/  STL.64 [R1+0x2818], R26 ;  /* 0x0028181a01007387 */ /* 0x000fe80000100a00 */
[----:B------:R-:W4:Y:S04]  /*b0660*/  LDL.LU R4, [R1+0x2b30] ;  /* 0x002b300001047983 */ /* 0x000f280000300800 */
[----:B------:R-:W4:Y:S04]  /*b0670*/  LDL.LU R5, [R1+0x2b34] ;  /* 0x002b340001057983 */ /* 0x000f280000300800 */
[----:B---3--:R-:W-:Y:S04]  /*b0680*/  STL.64 [R1+0x123a8], R6 ;  /* 0x0123a80601007387 */ /* 0x008fe80000100a00 */
[----:B----4-:R0:W-:Y:S04]  /*b0690*/  STL.64 [R1+0x123a0], R4 ;  /* 0x0123a00401007387 */ /* 0x0101e80000100a00 */
[----:B0-----:R-:W3:Y:S04]  /*b06a0*/  LDL.LU R4, [R1+0x250] ;  /* 0x0002500001047983 */ /* 0x001ee80000300800 */
[----:B------:R-:W3:Y:S04]  /*b06b0*/  LDL.LU R5, [R1+0x254] ;  /* 0x0002540001057983 */ /* 0x000ee80000300800 */
[----:B------:R-:W3:Y:S04]  /*b06c0*/  LDL.LU R6, [R1+0x258] ;  /* 0x0002580001067983 */ /* 0x000ee80000300800 */
[----:B------:R-:W3:Y:S04]  /*b06d0*/  LDL.LU R7, [R1+0x25c] ;  /* 0x00025c0001077983 */ /* 0x000ee80000300800 */
[----:B------:R-:W4:Y:S04]  /*b06e0*/  LDL.LU R16, [R1+0x2b10] ;  /* 0x002b100001107983 */ /* 0x000f280000300800 */
[----:B------:R-:W4:Y:S04]  /*b06f0*/  LDL.LU R17, [R1+0x2b14] ;  /* 0x002b140001117983 */ /* 0x000f280000300800 */
[----:B------:R-:W4:Y:S04]  /*b0700*/  LDL.LU R2, [R1+0x2b40] ;  /* 0x002b400001027983 */ /* 0x000f280000300800 */
[----:B------:R-:W4:Y:S04]  /*b0710*/  LDL.LU R3, [R1+0x2b44] ;  /* 0x002b440001037983 */ /* 0x000f280000300800 */
[----:B------:R-:W2:Y:S04]  /*b0720*/  LDL.LU R14, [R1+0x2b50] ;  /* 0x002b5000010e7983 */ /* 0x000ea80000300800 */
[----:B------:R-:W2:Y:S04]  /*b0730*/  LDL.LU R15, [R1+0x2b54] ;  /* 0x002b5400010f7983 */ /* 0x000ea80000300800 */
[----:B--2---:R-:W-:Y:S04]  /*b0740*/  STL.64 [R1+0x12398], R14 ;  /* 0x0123980e01007387 */ /* 0x004fe80000100a00 */
[----:B------:R0:W-:Y:S04]  /*b0750*/  STL.64 [R1+0x12390], R12 ;  /* 0x0123900c01007387 */ /* 0x0001e80000100a00 */
[----:B0-----:R-:W2:Y:S04]  /*b0760*/  LDL.LU R12, [R1+0x260] ;  /* 0x00026000010c7983 */ /* 0x001ea80000300800 */
[----:B------:R-:W2:Y:S04]  /*b0770*/  LDL.LU R13, [R1+0x264] ;  /* 0x00026400010d7983 */ /* 0x000ea80000300800 */
[----:B------:R-:W2:Y:S04]  /*b0780*/  LDL.LU R14, [R1+0x268] ;  /* 0x00026800010e7983 */ /* 0x000ea80000300800 */
[----:B------:R-:W2:Y:S04]  /*b0790*/  LDL.LU R15, [R1+0x26c] ;  /* 0x00026c00010f7983 */ /* 0x000ea80000300800 */
[----:B------:R-:W3:Y:S04]  /*b07a0*/  LDL.LU R24, [R1+0x3234] ;  /* 0x0032340001187983 */ /* 0x000ee80000300800 */
[----:B------:R-:W3:Y:S04]  /*b07b0*/  LDL.LU R25, [R1+0x3230] ;  /* 0x0032300001197983 */ /* 0x000ee80000300800 */
[----:B------:R-:W4:Y:S04]  /*b07c0*/  LDL.LU R26, [R1+0x323c] ;  /* 0x00323c00011a7983 */ /* 0x000f280000300800 */
[----:B------:R-:W4:Y:S01]  /*b07d0*/  LDL.LU R27, [R1+0x3238] ;  /* 0x00323800011b7983 */ /* 0x000f220000300800 */
[----:B------:R-:W-:-:S02]  /*b07e0*/  F2FP.F16.E5M2.UNPACK_B R18, R18.H1 ;  /* 0x00000012ff12723e */ /* 0x000fc400030004ff */
[----:B------:R-:W-:Y:S01]  /*b07f0*/  F2FP.F16.E5M2.UNPACK_B R19, R19.H1 ;  /* 0x00000013ff13723e */ /* 0x000fe200030004ff */
[----:B----4-:R-:W-:Y:S04]  /*b0800*/  STL.64 [R1+0x12378], R26 ;  /* 0x0123781a01007387 */ /* 0x010fe80000100a00 */
[----:B---3--:R0:W-:Y:S04]  /*b0810*/  STL.64 [R1+0x12370], R24 ;  /* 0x0123701801007387 */ /* 0x0081e80000100a00 */
[----:B0-----:R-:W3:Y:S04]  /*b0820*/  LDL.LU R24, [R1+0x8b0] ;  /* 0x0008b00001187983 */ /* 0x001ee80000300800 */
[----:B------:R-:W3:Y:S04]  /*b0830*/  LDL.LU R25, [R1+0x8b4] ;  /* 0x0008b40001197983 */ /* 0x000ee80000300800 */
[----:B------:R-:W4:Y:S04]  /*b0840*/  LDL.LU R26, [R1+0x8b8] ;  /* 0x0008b800011a7983 */ /* 0x000f280000300800 */
[----:B------:R-:W4:Y:S01]  /*b0850*/  LDL.LU R27, [R1+0x8bc] ;  /* 0x0008bc00011b7983 */ /* 0x000f220000300800 */
[----:B------:R-:W-:Y:S03]  /*b0860*/  HMMA.16816.F32 R4, R8, R18, R4 ;  /* 0x000000120804723c */ /* 0x000fe60000001804 */
[----:B----4-:R-:W-:Y:S04]  /*b0870*/  STL.64 [R1+0x12388], R26 ;  /* 0x0123881a01007387 */ /* 0x010fe80000100a00 */
[----:B---3--:R0:W-:Y:S04]  /*b0880*/  STL.64 [R1+0x12380], R24 ;  /* 0x0123801801007387 */ /* 0x0081e80000100a00 */
[----:B0-----:R-:W3:Y:S04]  /*b0890*/  LDL.LU R24, [R1+0x8c0] ;  /* 0x0008c00001187983 */ /* 0x001ee80000300800 */
[----:B------:R-:W3:Y:S04]  /*b08a0*/  LDL.LU R25, [R1+0x8c4] ;  /* 0x0008c40001197983 */ /* 0x000ee80000300800 */
[----:B------:R-:W3:Y:S04]  /*b08b0*/  LDL.LU R26, [R1+0x8c8] ;  /* 0x0008c800011a7983 */ /* 0x000ee80000300800 */
[----:B------:R-:W3:Y:S04]  /*b08c0*/  LDL.LU R27, [R1+0x8cc] ;  /* 0x0008cc00011b7983 */ /* 0x000ee80000300800 */
        /* <DEDUP_REMOVED lines=8> */
[----:B0-----:R-:W3:Y:S01]  /*b0950*/  LDL.LU.64 R6, [R1+0x123a8] ;  /* 0x0123a80001067983 */ /* 0x001ee20000300a00 */
[----:B------:R-:W-:-:S02]  /*b0960*/  F2FP.F16.E5M2.UNPACK_B R16, R16.H1 ;  /* 0x00000010ff10723e */ /* 0x000fc400030004ff */
[----:B------:R-:W-:Y:S01]  /*b0970*/  F2FP.F16.E5M2.UNPACK_B R17, R17.H1 ;  /* 0x00000011ff11723e */ /* 0x000fe200030004ff */
[----:B------:R-:W4:Y:S06]  /*b0980*/  LDL.LU.64 R4, [R1+0x123a0] ;  /* 0x0123a00001047983 */ /* 0x000f2c0000300a00 */
[----:B--2---:R-:W-:-:S15]  /*b0990*/  HMMA.16816.F32 R12, R8, R16, R12 ;  /* 0x00000010080c723c */ /* 0x004fde000000180c */
[----:B------:R-:W-:-:S08]  /*b09a0*/  NOP ;  /* 0x0000000000007918 */ /* 0x000fd00000000000 */
[----:B------:R-:W-:Y:S04]  /*b09b0*/  STL.64 [R1+0x2850], R12 ;  /* 0x0028500c01007387 */ /* 0x000fe80000100a00 */
[----:B------:R0:W-:Y:S04]  /*b09c0*/  STL.64 [R1+0x2858], R14 ;  /* 0x0028580e01007387 */ /* 0x0001e80000100a00 */
[----:B0-----:R-:W2:Y:S04]  /*b09d0*/  LDL.LU.64 R14, [R1+0x12398] ;  /* 0x01239800010e7983 */ /* 0x001ea80000300a00 */
[----:B------:R-:W2:Y:S04]  /*b09e0*/  LDL.LU.64 R12, [R1+0x12390] ;  /* 0x01239000010c7983 */ /* 0x000ea80000300a00 */
[----:B------:R-:W-:Y:S04]  /*b09f0*/  STL.64 [R1+0x12180], R18 ;  /* 0x0121801201007387 */ /* 0x000fe80000100a00 */
[----:B------:R0:W-:Y:S04]  /*b0a00*/  STL.64 [R1+0x12178], R16 ;  /* 0x0121781001007387 */ /* 0x0001e80000100a00 */
[----:B0-----:R-:W2:Y:S04]  /*b0a10*/  LDL.LU R16, [R1+0x2a0] ;  /* 0x0002a00001107983 */ /* 0x001ea80000300800 */
[----:B------:R-:W2:Y:S04]  /*b0a20*/  LDL.LU R17, [R1+0x2a4] ;  /* 0x0002a40001117983 */ /* 0x000ea80000300800 */
[----:B------:R-:W2:Y:S04]  /*b0a30*/  LDL.LU R18, [R1+0x2a8] ;  /* 0x0002a80001127983 */ /* 0x000ea80000300800 */
[----:B------:R-:W2:Y:S01]  /*b0a40*/  LDL.LU R19, [R1+0x2ac] ;  /* 0x0002ac0001137983 */ /* 0x000ea20000300800 */
[----:B---3--:R-:W-:-:S02]  /*b0a50*/  F2FP.F16.E5M2.UNPACK_B R6, R6.H1 ;  /* 0x00000006ff06723e */ /* 0x008fc400030004ff */
[----:B------:R-:W-:-:S07]  /*b0a60*/  F2FP.F16.E5M2.UNPACK_B R7, R7.H1 ;  /* 0x00000007ff07723e */ /* 0x000fce00030004ff */
[----:B------:R-:W-:-:S15]  /*b0a70*/  HMMA.16816.F32 R24, R8, R6, R24 ;  /* 0x000000060818723c */ /* 0x000fde0000001818 */
[----:B------:R-:W-:-:S08]  /*b0a80*/  NOP ;  /* 0x0000000000007918 */ /* 0x000fd00000000000 */
[----:B------:R-:W-:Y:S04]  /*b0a90*/  STL.64 [R1+0x2860], R24 ;  /* 0x0028601801007387 */ /* 0x000fe80000100a00 */
[----:B------:R0:W-:Y:S04]  /*b0aa0*/  STL.64 [R1+0x2868], R26 ;  /* 0x0028681a01007387 */ /* 0x0001e80000100a00 */
[----:B0-----:R-:W3:Y:S04]  /*b0ab0*/  LDL.LU.64 R26, [R1+0x12388] ;  /* 0x01238800011a7983 */ /* 0x001ee80000300a00 */
[----:B------:R-:W3:Y:S01]  /*b0ac0*/  LDL.LU.64 R24, [R1+0x12380] ;  /* 0x0123800001187983 */ /* 0x000ee20000300a00 */
[----:B----4-:R-:W-:-:S02]  /*b0ad0*/  F2FP.F16.E5M2.UNPACK_B R4, R4.H1 ;  /* 0x00000004ff04723e */ /* 0x010fc400030004ff */
[----:B------:R-:W-:-:S07]  /*b0ae0*/  F2FP.F16.E5M2.UNPACK_B R5, R5.H1 ;  /* 0x00000005ff05723e */ /* 0x000fce00030004ff */
        /* <DEDUP_REMOVED lines=14> */
[----:B--2---:R-:W-:Y:S02]  /*b0bd0*/  F2FP.F16.E5M2.UNPACK_B R14, R14.H1 ;  /* 0x0000000eff0e723e */ /* 0x004fe400030004ff */
[----:B------:R-:W-:-:S03]  /*b0be0*/  F2FP.F16.E5M2.UNPACK_B R15, R15.H1 ;  /* 0x0000000fff0f723e */ /* 0x000fc600030004ff */
[----:B------:R-:W-:Y:S04]  /*b0bf0*/  STL [R1+0xa8], R14 ;  /* 0x0000a80e01007387 */ /* 0x000fe80000100800 */
[----:B------:R-:W-:Y:S01]  /*b0c00*/  STL [R1+0xac], R15 ;  /* 0x0000ac0f01007387 */ /* 0x000fe20000100800 */
[----:B---3--:R-:W-:-:S15]  /*b0c10*/  HMMA.16816.F32 R4, R8, R2, R4 ;  /* 0x000000020804723c */ /* 0x008fde0000001804 */
[----:B------:R-:W-:-:S08]  /*b0c20*/  NOP ;  /* 0x0000000000007918 */ /* 0x000fd00000000000 */
[----:B------:R-:W-:Y:S04]  /*b0c30*/  STL.64 [R1+0x2890], R4 ;  /* 0x0028900401007387 */ /* 0x000fe80000100a00 */
[----:B------:R0:W-:Y:S02]  /*b0c40*/  STL.64 [R1+0x2898], R6 ;  /* 0x0028980601007387 */ /* 0x0001e40000100a00 */
[----:B0-----:R-:W-:Y:S06]  /*b0c50*/  HMMA.16816.F32 R4, R8, R14, R16 ;  /* 0x0000000e0804723c */ /* 0x001fec0000001810 */
[----:B------:R-:W-:Y:S04]  /*b0c60*/  STL [R1+0x1213c], R14 ;  /* 0x01213c0e01007387 */ /* 0x000fe80000100800 */
[----:B------:R-:W-:-:S13]  /*b0c70*/  STL [R1+0x12138], R15 ;  /* 0x0121380f01007387 */ /* 0x000fda0000100800 */
[----:B------:R-:W-:Y:S04]  /*b0c80*/  STL.64 [R1+0x2880], R4 ;  /* 0x0028800401007387 */ /* 0x000fe80000100a00 */
[----:B------:R0:W-:Y:S04]  /*b0c90*/  STL.64 [R1+0x2888], R6 ;  /* 0x0028880601007387 */ /* 0x0001e80000100a00 */
[----:B------:R-:W-:Y:S04]  /*b0ca0*/  STL.64 [R1+0x12348], R12 ;  /* 0x0123480c01007387 */ /* 0x000fe80000100a00 */
[----:B0-----:R-:W2:Y:S04]  /*b0cb0*/  LDL.64 R6, [R1+0x68] ;  /* 0x0000680001067983 */ /* 0x001ea80000100a00 */
[----:B--2---:R-:W-:Y:S04]  /*b0cc0*/  STL.64 [R1+0x122e8], R6 ;  /* 0x0122e80601007387 */ /* 0x004fe80000100a00 */
[----:B------:R-:W2:Y:S04]  /*b0cd0*/  LDL.LU R16, [R1+0x810] ;  /* 0x0008100001107983 */ /* 0x000ea80000300800 */
[----:B------:R-:W2:Y:S04]  /*b0ce0*/  LDL.LU R17, [R1+0x814] ;  /* 0x0008140001117983 */ /* 0x000ea80000300800 */
[----:B------:R-:W3:Y:S04]  /*b0cf0*/  LDL.LU R18, [R1+0x818] ;  /* 0x0008180001127983 */ /* 0x000ee80000300800 */
[----:B------:R-:W3:Y:S04]  /*b0d00*/  LDL.LU R19, [R1+0x81c] ;  /* 0x00081c0001137983 */ /* 0x000ee80000300800 */
[----:B------:R-:W4:Y:S04]  /*b0d10*/  LDL R4, [R1+0x70] ;  /* 0x0000700001047983 */ /* 0x000f280000100800 */
[----:B------:R-:W4:Y:S04]  /*b0d20*/  LDL R5, [R1+0x74] ;  /* 0x0000740001057983 */ /* 0x000f280000100800 */
[----:B---3--:R-:W-:Y:S04]  /*b0d30*/  STL.64 [R1+0x122e0], R18 ;  /* 0x0122e01201007387 */ /* 0x008fe80000100a00 */
[----:B--2---:R0:W-:Y:S04]  /*b0d40*/  STL.64 [R1+0x122d8], R16 ;  /* 0x0122d81001007387 */ /* 0x0041e80000100a00 */
[----:B0-----:R-:W2:Y:S04]  /*b0d50*/  LDL.LU R16, [R1+0x820] ;  /* 0x0008200001107983 */ /* 0x001ea80000300800 */
[----:B------:R-:W2:Y:S04]  /*b0d60*/  LDL.LU R17, [R1+0x824] ;  /* 0x0008240001117983 */ /* 0x000ea80000300800 */
[----:B------:R-:W3:Y:S04]  /*b0d70*/  LDL.LU R18, [R1+0x828] ;  /* 0x0008280001127983 */ /* 0x000ee80000300800 */
[----:B------:R-:W3:Y:S04]  /*b0d80*/  LDL.LU R19, [R1+0x82c] ;  /* 0x00082c0001137983 */ /* 0x000ee80000300800 */
[----:B------:R-:W4:Y:S04]  /*b0d90*/  LDL.64 R6, [R1+0x78] ;  /* 0x0000780001067983 */ /* 0x000f280000100a00 */
[----:B----4-:R0:W-:Y:S04]  /*b0da0*/  STL.64 [R1+0x12308], R6 ;  /* 0x0123080601007387 */ /* 0x0101e80000100a00 */
[----:B0-----:R-:W4:Y:S04]  /*b0db0*/  LDL R6, [R1+0x80] ;  /* 0x0000800001067983 */ /* 0x001f280000100800 */
[----:B------:R-:W4:Y:S04]  /*b0dc0*/  LDL R7, [R1+0x84] ;  /* 0x0000840001077983 */ /* 0x000f280000100800 */
[----:B------:R0:W-:Y:S04]  /*b0dd0*/  STL.64 [R1+0x12300], R4 ;  /* 0x0123000401007387 */ /* 0x0001e80000100a00 */
[----:B----4-:R1:W-:Y:S04]  /*b0de0*/  STL.64 [R1+0x12320], R6 ;  /* 0x0123200601007387 */ /* 0x0103e80000100a00 */
[----:B0-----:R-:W4:Y:S04]  /*b0df0*/  LDL.LU R4, [R1+0x860] ;  /* 0x0008600001047983 */ /* 0x001f280000300800 */
[----:B------:R-:W4:Y:S04]  /*b0e00*/  LDL.LU R5, [R1+0x864] ;  /* 0x0008640001057983 */ /* 0x000f280000300800 */
[----:B-1----:R-:W2:Y:S04]  /*b0e10*/  LDL.LU R6, [R1+0x868] ;  /* 0x0008680001067983 */ /* 0x002ea80000300800 */
[----:B------:R-:W2:Y:S04]  /*b0e20*/  LDL.LU R7, [R1+0x86c] ;  /* 0x00086c0001077983 */ /* 0x000ea80000300800 */
[----:B--2---:R0:W-:Y:S04]  /*b0e30*/  STL.64 [R1+0x12330], R6 ;  /* 0x0123300601007387 */ /* 0x0041e80000100a00 */
[----:B0-----:R-:W2:Y:S04]  /*b0e40*/  LDL R6, [R1+0x90] ;  /* 0x0000900001067983 */ /* 0x001ea80000100800 */
[----:B------:R-:W2:Y:S04]  /*b0e50*/  LDL R7, [R1+0x94] ;  /* 0x0000940001077983 */ /* 0x000ea80000100800 */
[----:B------:R-:W3:Y:S04]  /*b0e60*/  LDL.LU R12, [R1+0x880] ;  /* 0x00088000010c7983 */ /* 0x000ee80000300800 */
[----:B------:R-:W3:Y:S04]  /*b0e70*/  LDL.LU R13, [R1+0x884] ;  /* 0x00088400010d7983 */ /* 0x000ee80000300800 */
[----:B------:R-:W4:Y:S04]  /*b0e80*/  LDL.LU R14, [R1+0x888] ;  /* 0x00088800010e7983 */ /* 0x000f280000300800 */
[----:B------:R-:W4:Y:S04]  /*b0e90*/  LDL.LU R15, [R1+0x88c] ;  /* 0x00088c00010f7983 */ /* 0x000f280000300800 */
[----:B----4-:R0:W-:Y:S04]  /*b0ea0*/  STL.64 [R1+0x12358], R14 ;  /* 0x0123580e01007387 */ /* 0x0101e80000100a00 */
[----:B0-----:R-:W4:Y:S04]  /*b0eb0*/  LDL R14, [R1+0xa0] ;  /* 0x0000a000010e7983 */ /* 0x001f280000100800 */
[----:B------:R-:W4:Y:S04]  /*b0ec0*/  LDL R15, [R1+0xa4] ;  /* 0x0000a400010f7983 */ /* 0x000f280000100800 */
[----:B---3--:R-:W-:Y:S04]  /*b0ed0*/  STL.64 [R1+0x12350], R12 ;  /* 0x0123500c01007387 */ /* 0x008fe80000100a00 */
[----:B------:R0:W-:Y:S04]  /*b0ee0*/  STL.64 [R1+0x12328], R4 ;  /* 0x0123280401007387 */ /* 0x0001e80000100a00 */
[----:B0-----:R-:W3:Y:S04]  /*b0ef0*/  LDL.64 R4, [R1+0x98] ;  /* 0x0000980001047983 */ /* 0x001ee80000100a00 */
[----:B--2---:R-:W-:Y:S04]  /*b0f00*/  STL.64 [R1+0x12368], R6 ;  /* 0x0123680601007387 */ /* 0x004fe80000100a00 */
[----:B---3--:R0:W-:Y:S04]  /*b0f10*/  STL.64 [R1+0x12360], R4 ;  /* 0x0123600401007387 */ /* 0x0081e80000100a00 */
[----:B0-----:R-:W4:Y:S04]  /*b0f20*/  LDL.LU R4, [R1+0x890] ;  /* 0x0008900001047983 */ /* 0x001f280000300800 */
[----:B------:R-:W4:Y:S04]  /*b0f30*/  LDL.LU R5, [R1+0x894] ;  /* 0x0008940001057983 */ /* 0x000f280000300800 */
[----:B------:R-:W4:Y:S04]  /*b0f40*/  LDL.LU R6, [R1+0x898] ;  /* 0x0008980001067983 */ /* 0x000f280000300800 */
[----:B------:R-:W4:Y:S04]  /*b0f50*/  LDL.LU R7, [R1+0x89c] ;  /* 0x00089c0001077983 */ /* 0x000f280000300800 */
[----:B------:R-:W-:Y:S04]  /*b0f60*/  STL.64 [R1+0x122f8], R18 ;  /* 0x0122f81201007387 */ /* 0x000fe80000100a00 */
[----:B------:R0:W-:Y:S04]  /*b0f70*/  STL.64 [R1+0x122f0], R16 ;  /* 0x0122f01001007387 */ /* 0x0001e80000100a00 */
[----:B0-----:R-:W2:Y:S04]  /*b0f80*/  LDL.LU R16, [R1+0x830] ;  /* 0x0008300001107983 */ /* 0x001ea80000300800 */
[----:B------:R-:W2:Y:S04]  /*b0f90*/  LDL.LU R17, [R1+0x834] ;  /* 0x0008340001117983 */ /* 0x000ea80000300800 */
[----:B------:R-:W3:Y:S04]  /*b0fa0*/  LDL.LU R18, [R1+0x838] ;  /* 0x0008380001127983 */ /* 0x000ee80000300800 */
[----:B------:R-:W3:Y:S01]  /*b0fb0*/  LDL.LU R19, [R1+0x83c] ;  /* 0x00083c0001137983 */ /* 0x000ee20000300800 */
[----:B------:R-:W-:-:S02]  /*b0fc0*/  IMAD R8, R21, 0x100, R20 ;  /* 0x0000010015087824 */ /* 0x000fc400078e0214 */
[----:B------:R-:W-:Y:S02]  /*b0fd0*/  IMAD R9, R23, 0x100, R22 ;  /* 0x0000010017097824 */ /* 0x000fe400078e0216 */
[----:B------:R-:W-:Y:S02]  /*b0fe0*/  IMAD R10, R25, 0x100, R24 ;  /* 0x00000100190a7824 */ /* 0x000fe400078e0218 */
[----:B------:R-:W-:Y:S01]  /*b0ff0*/  IMAD R11, R27, 0x100, R26 ;  /* 0x000001001b0b7824 */ /* 0x000fe200078e021a */
[----:B------:R-:W-:Y:S02]  /*b1000*/  F2FP.F16.E5M2.UNPACK_B R8, R8 ;  /* 0x00000008ff08723e */ /* 0x000fe400020004ff */
[----:B------:R-:W-:Y:S02]  /*b1010*/  F2FP.F16.E5M2.UNPACK_B R9, R9 ;  /* 0x00000009ff09723e */ /* 0x000fe400020004ff */
[----:B------:R-:W-:Y:S02]  /*b1020*/  F2FP.F16.E5M2.UNPACK_B R10, R10 ;  /* 0x0000000aff0a723e */ /* 0x000fe400020004ff */
[----:B------:R-:W-:Y:S01]  /*b1030*/  F2FP.F16.E5M2.UNPACK_B R11, R11 ;  /* 0x0000000bff0b723e */ /* 0x000fe200020004ff */
[----:B---3--:R-:W-:Y:S04]  /*b1040*/  STL.64 [R1+0x12318], R18 ;  /* 0x0123181201007387 */ /* 0x008fe80000100a00 */
[----:B--2---:R0:W-:Y:S04]  /*b1050*/  STL.64 [R1+0x12310], R16 ;  /* 0x0123101001007387 */ /* 0x0041e80000100a00 */
[----:B0-----:R-:W2:Y:S04]  /*b1060*/  LDL.LU R16, [R1+0x850] ;  /* 0x0008500001107983 */ /* 0x001ea80000300800 */
[----:B------:R-:W2:Y:S04]  /*b1070*/  LDL.LU R17, [R1+0x854] ;  /* 0x0008540001117983 */ /* 0x000ea80000300800 */
[----:B------:R-:W3:Y:S04]  /*b1080*/  LDL.LU R18, [R1+0x858] ;  /* 0x0008580001127983 */ /* 0x000ee80000300800 */
[----:B------:R-:W3:Y:S01]  /*b1090*/  LDL.LU R19, [R1+0x85c] ;  /* 0x00085c0001137983 */ /* 0x000ee20000300800 */
[C---:B----4-:R-:W-:Y:S03]  /*b10a0*/  HMMA.16816.F32 R12, R8.reuse, R14, R4 ;  /* 0x0000000e080c723c */ /* 0x050fe60000001804 */
[----:B---3--:R-:W-:Y:S04]  /*b10b0*/  STL.64 [R1+0x12340], R18 ;  /* 0x0123401201007387 */ /* 0x008fe80000100a00 */
[----:B--2---:R0:W-:Y:S04]  /*b10c0*/  STL.64 [R1+0x12338], R16 ;  /* 0x0123381001007387 */ /* 0x0041e80000100a00 */
[----:B0-----:R-:W2:Y:S04]  /*b10d0*/  LDL.LU R16, [R1+0x870] ;  /* 0x0008700001107983 */ /* 0x001ea80000300800 */
[----:B------:R-:W2:Y:S04]  /*b10e0*/  LDL.LU R17, [R1+0x874] ;  /* 0x0008740001117983 */ /* 0x000ea80000300800 */
[----:B------:R-:W2:Y:S04]  /*b10f0*/  LDL.LU R18, [R1+0x878] ;  /* 0x0008780001127983 */ /* 0x000ea80000300800 */
[----:B------:R-:W2:Y:S04]  /*b1100*/  LDL.LU R19, [R1+0x87c] ;  /* 0x00087c0001137983 */ /* 0x000ea80000300800 */
[----:B------:R-:W3:Y:S04]  /*b1110*/  LDL.64 R24, [R1+0x60] ;  /* 0x0000600001187983 */ /* 0x000ee80000100a00 */
[----:B------:R-:W4:Y:S04]  /*b1120*/  LDL R26, [R1+0x58] ;  /* 0x00005800011a7983 */ /* 0x000f280000100800 */
[----:B------:R-:W4:Y:S04]  /*b1130*/  LDL.LU R20, [R1+0x800] ;  /* 0x0008000001147983 */ /* 0x000f280000300800 */
[----:B------:R-:W4:Y:S04]  /*b1140*/  LDL.LU R21, [R1+0x804] ;  /* 0x0008040001157983 */ /* 0x000f280000300800 */
[----:B------:R-:W4:Y:S04]  /*b1150*/  LDL.LU R22, [R1+0x808] ;  /* 0x0008080001167983 */ /* 0x000f280000300800 */
[----:B------:R-:W4:Y:S04]  /*b1160*/  LDL.LU R23, [R1+0x80c] ;  /* 0x00080c0001177983 */ /* 0x000f280000300800 */
[----:B------:R-:W2:Y:S04]  /*b1170*/  LDL.LU.64 R6, [R1+0x12368] ;  /* 0x0123680001067983 */ /* 0x000ea80000300a00 */
[----:B------:R-:W3:Y:S04]  /*b1180*/  LDL.LU.64 R4, [R1+0x12360] ;  /* 0x0123600001047983 */ /* 0x000ee80000300a00 */
[----:B------:R-:W-:Y:S04]  /*b1190*/  STL.64 [R1+0x2870], R12 ;  /* 0x0028700c01007387 */ /* 0x000fe80000100a00 */
[----:B------:R0:W-:Y:S04]  /*b11a0*/  STL.64 [R1+0x2878], R14 ;  /* 0x0028780e01007387 */ /* 0x0001e80000100a00 */
[----:B0-----:R-:W3:Y:S04]  /*b11b0*/  LDL.LU.64 R14, [R1+0x12358] ;  /* 0x01235800010e7983 */ /* 0x001ee80000300a00 */
[----:B------:R-:W3:Y:S01]  /*b11c0*/  LDL.LU.64 R12, [R1+0x12350] ;  /* 0x01235000010c7983 */ /* 0x000ee20000300a00 */
[----:B------:R-:W-:Y:S01]  /*b11d0*/  IMAD.MOV.U32 R27, RZ, RZ, R0 ;  /* 0x000000ffff1b7224 */ /* 0x000fe200078e0000 */
[----:B---3--:R-:W-:Y:S06]  /*b11e0*/  HMMA.16816.F32 R12, R8, R4, R12 ;  /* 0x00000004080c723c */ /* 0x008fec000000180c */
[----:B------:R-:W-:-:S15]  /*b11f0*/  IMAD.MOV.U32 R0, RZ, RZ, R5 ;  /* 0x000000ffff007224 */ /* 0x000fde00078e0005 */
[----:B------:R-:W-:-:S02]  /*b1200*/  NOP ;  /* 0x0000000000007918 */ /* 0x000fc40000000000 */
[----:B------:R0:W-:Y:S04]  /*b1210*/  STL.64 [R1+0x2840], R12 ;  /* 0x0028400c01007387 */ /* 0x0001e80000100a00 */
[----:B------:R1:W-:Y:S04]  /*b1220*/  STL.64 [R1+0x2848], R14 ;  /* 0x0028480e01007387 */ /* 0x0003e80000100a00 */
[----:B0-----:R-:W3:Y:S01]  /*b1230*/  LDL.LU.64 R12, [R1+0x12348] ;  /* 0x01234800010c7983 */ /* 0x001ee20000300a00 */
[----:B-1----:R-:W-:Y:S02]  /*b1240*/  IMAD.MOV.U32 R15, RZ, RZ, R4 ;  /* 0x000000ffff0f7224 */ /* 0x002fe400078e0004 */
[C---:B--2---:R-:W-:Y:S01]  /*b1250*/  HMMA.16816.F32 R4, R8.reuse, R6, R16 ;  /* 0x000000060804723c */ /* 0x044fe20000001810 */
[----:B------:R-:W-:Y:S04]  /*b1260*/  STL [R1+0x12144], R0 ;  /* 0x0121440001007387 */ /* 0x000fe80000100800 */
[----:B------:R-:W-:Y:S04]  /*b1270*/  STL [R1+0x12140], R15 ;  /* 0x0121400f01007387 */ /* 0x000fe80000100800 */
[----:B------:R-:W2:Y:S04]  /*b1280*/  LDL.LU.64 R18, [R1+0x12340] ;  /* 0x0123400001127983 */ /* 0x000ea80000300a00 */
[----:B------:R-:W2:Y:S10]  /*b1290*/  LDL.LU.64 R16, [R1+0x12338] ;  /* 0x0123380001107983 */ /* 0x000eb40000300a00 */
        /* <DEDUP_REMOVED lines=8> */
[----:B0-----:R-:W2:Y:S01]  /*b1320*/  LDL.LU.64 R6, [R1+0x12320] ;  /* 0x0123200001067983 */ /* 0x001ea20000300a00 */
[----:B------:R-:W-:Y:S02]  /*b1330*/  IMAD.MOV.U32 R14, RZ, RZ, R13 ;  /* 0x000000ffff0e7224 */ /* 0x000fe400078e000d */
[----:B------:R-:W-:-:S03]  /*b1340*/  IMAD.MOV.U32 R15, RZ, RZ, R12 ;  /* 0x000000ffff0f7224 */ /* 0x000fc600078e000c */
[----:B------:R0:W-:Y:S04]  /*b1350*/  STL [R1+0x1214c], R14 ;  /* 0x01214c0e01007387 */ /* 0x0001e80000100800 */
[----:B------:R1:W-:Y:S04]  /*b1360*/  STL [R1+0x12148], R15 ;  /* 0x0121480f01007387 */ /* 0x0003e80000100800 */
[----:B------:R-:W3:Y:S04]  /*b1370*/  LDL.LU R12, [R1+0x840] ;  /* 0x00084000010c7983 */ /* 0x000ee80000300800 */
[----:B------:R-:W3:Y:S04]  /*b1380*/  LDL.LU R13, [R1+0x844] ;  /* 0x00084400010d7983 */ /* 0x000ee80000300800 */
[----:B0-----:R-:W3:Y:S04]  /*b1390*/  LDL.LU R14, [R1+0x848] ;  /* 0x00084800010e7983 */ /* 0x001ee80000300800 */
[----:B-1----:R-:W3:Y:S01]  /*b13a0*/  LDL.LU R15, [R1+0x84c] ;  /* 0x00084c00010f7983 */ /* 0x002ee20000300800 */
        /* <DEDUP_REMOVED lines=10> */
[----:B------:R0:W-:Y:S02]  /*b1450*/  STL.64 [R1+0x27b0], R12 ;  /* 0x0027b00c01007387 */ /* 0x0001e40000100a00 */
[----:B0-----:R-:W-:Y:S02]  /*b1460*/  IMAD.MOV.U32 R13, RZ, RZ, R6 ;  /* 0x000000ffff0d7224 */ /* 0x001fe400078e0006 */
[----:B------:R-:W-:Y:S02]  /*b1470*/  IMAD.MOV.U32 R12, RZ, RZ, R7 ;  /* 0x000000ffff0c7224 */ /* 0x000fe400078e0007 */
[C---:B--2---:R-:W-:Y:S01]  /*b1480*/  HMMA.16816.F32 R4, R8.reuse, R4, R16 ;  /* 0x000000040804723c */ /* 0x044fe20000001810 */
[----:B------:R-:W-:Y:S04]  /*b1490*/  STL.64 [R1+0x27b8], R14 ;  /* 0x0027b80e01007387 */ /* 0x000fe80000100a00 */
[----:B------:R-:W-:Y:S04]  /*b14a0*/  STL [R1+0x12150], R13 ;  /* 0x0121500d01007387 */ /* 0x000fe80000100800 */
[----:B------:R-:W2:Y:S04]  /*b14b0*/  LDL.LU.64 R18, [R1+0x122f8] ;  /* 0x0122f80001127983 */ /* 0x000ea80000300a00 */
[----:B------:R-:W2:Y:S10]  /*b14c0*/  LDL.LU.64 R16, [R1+0x122f0] ;  /* 0x0122f00001107983 */ /* 0x000eb40000300a00 */
[----:B------:R-:W-:Y:S04]  /*b14d0*/  STL.64 [R1+0x2780], R4 ;  /* 0x0027800401007387 */ /* 0x000fe80000100a00 */
[----:B------:R0:W-:Y:S04]  /*b14e0*/  STL.64 [R1+0x2788], R6 ;  /* 0x0027880601007387 */ /* 0x0001e80000100a00 */
[----:B0-----:R-:W2:Y:S02]  /*b14f0*/  LDL.LU.64 R6, [R1+0x122e8] ;  /* 0x0122e80001067983 */ /* 0x001ea40000300a00 */
[----:B--2---:R-:W-:-:S15]  /*b1500*/  HMMA.16816.F32 R16, R8, R6, R16 ;  /* 0x000000060810723c */ /* 0x004fde0000001810 */
[----:B------:R-:W-:-:S08]  /*b1510*/  NOP ;  /* 0x0000000000007918 */ /* 0x000fd00000000000 */
[----:B------:R-:W-:Y:S04]  /*b1520*/  STL.64 [R1+0x2760], R16 ;  /* 0x0027601001007387 */ /* 0x000fe80000100a00 */
[----:B------:R0:W-:Y:S04]  /*b1530*/  STL.64 [R1+0x2768], R18 ;  /* 0x0027681201007387 */ /* 0x0001e80000100a00 */
[----:B0-----:R-:W2:Y:S04]  /*b1540*/  LDL.LU.64 R18, [R1+0x122e0] ;  /* 0x0122e00001127983 */ /* 0x001ea80000300a00 */
[----:B------:R-:W2:Y:S01]  /*b1550*/  LDL.LU.64 R16, [R1+0x122d8] ;  /* 0x0122d80001107983 */ /* 0x000ea20000300a00 */
[----:B------:R-:W-:-:S02]  /*b1560*/  IMAD.MOV.U32 R15, RZ, RZ, R6 ;  /* 0x000000ffff0f7224 */ /* 0x000fc400078e0006 */
[----:B------:R-:W-:Y:S02]  /*b1570*/  IMAD.MOV.U32 R0, RZ, RZ, R7 ;  /* 0x000000ffff007224 */ /* 0x000fe400078e0007 */
[----:B------:R-:W-:Y:S02]  /*b1580*/  IMAD.MOV.U32 R14, RZ, RZ, R25 ;  /* 0x000000ffff0e7224 */ /* 0x000fe400078e0019 */
[----:B------:R-:W-:Y:S01]  /*b1590*/  IMAD.MOV.U32 R13, RZ, RZ, R24 ;  /* 0x000000ffff0d7224 */ /* 0x000fe200078e0018 */
[----:B--2---:R-:W-:-:S15]  /*b15a0*/  HMMA.16816.F32 R4, R8, R24, R16 ;  /* 0x000000180804723c */ /* 0x004fde0000001810 */
[----:B------:R-:W-:-:S08]  /*b15b0*/  NOP ;  /* 0x0000000000007918 */ /* 0x000fd00000000000 */
[----:B------:R-:W-:Y:S04]  /*b15c0*/  STL.64 [R1+0x2740], R4 ;  /* 0x0027400401007387 */ /* 0x000fe80000100a00 */
[----:B------:R4:W-:Y:S02]  /*b15d0*/  STL.64 [R1+0x2748], R6 ;  /* 0x0027480601007387 */ /* 0x0009e40000100a00 */
[----:B----4-:R-:W-:Y:S02]  /*b15e0*/  HMMA.16816.F32 R4, R8, R26, R20 ;  /* 0x0000001a0804723c */ /* 0x010fe40000001814 */
[----:B------:R-:W-:Y:S04]  /*b15f0*/  STL.64 [R1+0x12170], R14 ;  /* 0x0121700e01007387 */ /* 0x000fe80000100a00 */
[----:B------:R-:W-:Y:S04]  /*b1600*/  STL.64 [R1+0x12168], R12 ;  /* 0x0121680c01007387 */ /* 0x000fe80000100a00 */
[----:B------:R-:W2:-:S13]  /*b1610*/  LDL.LU R20, [R1+0x720] ;  /* 0x0007200001147983 */ /* 0x000e9a0000300800 */
[----:B------:R-:W-:Y:S04]  /*b1620*/  STL.64 [R1+0x2720], R4 ;  /* 0x0027200401007387 */ /* 0x000fe80000100a00 */
[----:B------:R-:W-:Y:S04]  /*b1630*/  STL.64 [R1+0x2728], R6 ;  /* 0x0027280601007387 */ /* 0x000fe80000100a00 */
[----:B------:R-:W2:Y:S04]  /*b1640*/  LDL.LU R21, [R1+0x724] ;  /* 0x0007240001157983 */ /* 0x000ea80000300800 */
[----:B------:R-:W3:Y:S04]  /*b1650*/  LDL.LU R22, [R1+0x728] ;  /* 0x0007280001167983 */ /* 0x000ee80000300800 */
[----:B------:R-:W3:Y:S04]  /*b1660*/  LDL.LU R23, [R1+0x72c] ;  /* 0x00072c0001177983 */ /* 0x000ee80000300800 */
[----:B------:R-:W4:Y:S04]  /*b1670*/  LDL.LU R24, [R1+0x740] ;  /* 0x0007400001187983 */ /* 0x000f280000300800 */
[----:B------:R-:W4:Y:S04]  /*b1680*/  LDL.LU R25, [R1+0x744] ;  /* 0x0007440001197983 */ /* 0x000f280000300800 */
[----:B------:R-:W2:Y:S04]  /*b1690*/  LDL.LU R26, [R1+0x748] ;  /* 0x00074800011a7983 */ /* 0x000ea80000300800 */
[----:B------:R-:W2:Y:S04]  /*b16a0*/  LDL.LU R27, [R1+0x74c] ;  /* 0x00074c00011b7983 */ /* 0x000ea80000300800 */
[----:B--2---:R0:W-:Y:S04]  /*b16b0*/  STL.64 [R1+0x121d0], R26 ;  /* 0x0121d01a01007387 */ /* 0x0041e80000100a00 */
[----:B0-----:R-:W2:Y:S04]  /*b16c0*/  LDL R26, [R1] ;  /* 0x00000000011a7983 */ /* 0x001ea80000100800 */
[----:B------:R-:W2:Y:S04]  /*b16d0*/  LDL R27, [R1+0x4] ;  /* 0x00000400011b7983 */ /* 0x000ea80000100800 */
[----:B----4-:R-:W-:Y:S04]  /*b16e0*/  STL.64 [R1+0x121c8], R24 ;  /* 0x0121c81801007387 */ /* 0x010fe80000100a00 */
[----:B--2---:R-:W-:Y:S04]  /*b16f0*/  STL.64 [R1+0x121e8], R26 ;  /* 0x0121e81a01007387 */ /* 0x004fe80000100a00 */
[----:B---3--:R-:W-:Y:S04]  /*b1700*/  STL.64 [R1+0x121b0], R22 ;  /* 0x0121b01601007387 */ /* 0x008fe80000100a00 */
[----:B------:R0:W-:Y:S04]  /*b1710*/  STL.64 [R1+0x121a8], R20 ;  /* 0x0121a81401007387 */ /* 0x0001e80000100a00 */
[----:B0-----:R-:W2:Y:S04]  /*b1720*/  LDL.LU R20, [R1+0x730] ;  /* 0x0007300001147983 */ /* 0x001ea80000300800 */
[----:B------:R-:W2:Y:S04]  /*b1730*/  LDL.LU R21, [R1+0x734] ;  /* 0x0007340001157983 */ /* 0x000ea80000300800 */
[----:B------:R-:W3:Y:S04]  /*b1740*/  LDL.LU R22, [R1+0x738] ;  /* 0x0007380001167983 */ /* 0x000ee80000300800 */
[----:B------:R-:W3:Y:S04]  /*b1750*/  LDL.LU R23, [R1+0x73c] ;  /* 0x00073c0001177983 */ /* 0x000ee80000300800 */
[----:B------:R-:W4:Y:S04]  /*b1760*/  LDL R24, [R1+0x8] ;  /* 0x0000080001187983 */ /* 0x000f280000100800 */
[----:B------:R-:W4:Y:S04]  /*b1770*/  LDL R25, [R1+0xc] ;  /* 0x00000c0001197983 */ /* 0x000f280000100800 */
[----:B----4-:R-:W-:Y:S04]  /*b1780*/  STL.64 [R1+0x12200], R24 ;  /* 0x0122001801007387 */ /* 0x010fe80000100a00 */
[----:B---3--:R-:W-:Y:S04]  /*b1790*/  STL.64 [R1+0x121e0], R22 ;  /* 0x0121e01601007387 */ /* 0x008fe80000100a00 */
[----:B--2---:R0:W-:Y:S04]  /*b17a0*/  STL.64 [R1+0x121d8], R20 ;  /* 0x0121d81401007387 */ /* 0x0041e80000100a00 */
        /* <DEDUP_REMOVED lines=24> */
[----:B------:R-:W2:Y:S04]  /*b1930*/  LDL R24, [R1+0x28] ;  /* 0x0000280001187983 */ /* 0x000ea80000100800 */
        /* <DEDUP_REMOVED lines=61> */
[----:B0-----:R-:W4:Y:S04]  /*b1d10*/  LDL.LU R20, [R1+0x7f0] ;  /* 0x0007f00001147983 */ /* 0x001f280000300800 */
[----:B------:R-:W4:Y:S04]  /*b1d20*/  LDL.LU R21, [R1+0x7f4] ;  /* 0x0007f40001157983 */ /* 0x000f280000300800 */
[----:B------:R-:W4:Y:S04]  /*b1d30*/  LDL.LU R22, [R1+0x7f8] ;  /* 0x0007f80001167983 */ /* 0x000f280000300800 */
[----:B------:R-:W4:Y:S04]  /*b1d40*/  LDL.LU R23, [R1+0x7fc] ;  /* 0x0007fc0001177983 */ /* 0x000f280000300800 */
[----:B------:R-:W2:Y:S04]  /*b1d50*/  LDL.LU R16, [R1+0x700] ;  /* 0x0007000001107983 */ /* 0x000ea80000300800 */
        /* <DEDUP_REMOVED lines=12> */
[----:B------:R-:W3:Y:S04]  /*b1e20*/  LDL.LU R14, [R1+0x6f8] ;  /* 0x0006f800010e7983 */ /* 0x000ee80000300800 */
[----:B------:R-:W3:Y:S04]  /*b1e30*/  LDL.LU R15, [R1+0x6fc] ;  /* 0x0006fc00010f7983 */ /* 0x000ee80000300800 */
[----:B------:R-:W4:Y:S04]  /*b1e40*/  LDL.LU R4, [R1+0x6e0] ;  /* 0x0006e00001047983 */ /* 0x000f280000300800 */
[----:B------:R-:W4:Y:S04]  /*b1e50*/  LDL.LU R5, [R1+0x6e4] ;  /* 0x0006e40001057983 */ /* 0x000f280000300800 */
[----:B------:R-:W4:Y:S04]  /*b1e60*/  LDL.LU R6, [R1+0x6e8] ;  /* 0x0006e80001067983 */ /* 0x000f280000300800 */
[----:B------:R-:W4:Y:S04]  /*b1e70*/  LDL.LU R7, [R1+0x6ec] ;  /* 0x0006ec0001077983 */ /* 0x000f280000300800 */
        /* <DEDUP_REMOVED lines=82> */
[----:B------:R-:W-:Y:S01]  /*b23a0*/  STL [R1+0x12120], R29 ;  /* 0x0121201d01007387 */ /* 0x000fe20000100800 */
        /* <DEDUP_REMOVED lines=16> */
[----:B------:R-:W4:Y:S04]  /*b24b0*/  LDL.LU R26, [R1+0x6b8] ;  /* 0x0006b800011a7983 */ /* 0x000f280000300800 */
        /* <DEDUP_REMOVED lines=17> */
[----:B------:R-:W3:Y:S04]  /*b25d0*/  LDL.LU R22, [R1+0x6c8] ;  /* 0x0006c80001167983 */ /* 0x000ee80000300800 */
[----:B------:R-:W3:Y:S01]  /*b25e0*/  LDL.LU R23, [R1+0x6cc] ;  /* 0x0006cc0001177983 */ /* 0x000ee20000300800 */
        /* <DEDUP_REMOVED lines=13> */
[----:B0-----:R-:W3:Y:S04]  /*b26c0*/  LDL.LU R16, [R1+0x6d0] ;  /* 0x0006d00001107983 */ /* 0x001ee80000300800 */
[----:B------:R-:W3:Y:S04]  /*b26d0*/  LDL.LU R17, [R1+0x6d4] ;  /* 0x0006d40001117983 */ /* 0x000ee80000300800 */
[----:B------:R-:W3:Y:S04]  /*b26e0*/  LDL.LU R18, [R1+0x6d8] ;  /* 0x0006d80001127983 */ /* 0x000ee80000300800 */
[----:B------:R-:W3:Y:S02]  /*b26f0*/  LDL.LU R19, [R1+0x6dc] ;  /* 0x0006dc0001137983 */ /* 0x000ee40000300800 */
[----:B---3--:R-:W-:-:S15]  /*b2700*/  HMMA.16816.F32 R16, R8, R6, R16 ;  /* 0x000000060810723c */ /* 0x008fde0000001810 */
[----:B------:R-:W-:-:S08]  /*b2710*/  NOP ;  /* 0x0000000000007918 */ /* 0x000fd00000000000 */
[----:B------:R-:W-:Y:S04]  /*b2720*/  STL.64 [R1+0x2260], R16 ;  /* 0x0022601001007387 */ /* 0x000fe80000100a00 */
[----:B------:R0:W-:Y:S04]  /*b2730*/  STL.64 [R1+0x2268], R18 ;  /* 0x0022681201007387 */ /* 0x0001e80000100a00 */
[----:B------:R-:W-:Y:S04]  /*b2740*/  STL.64 [R1+0x11f20], R6 ;  /* 0x011f200601007387 */ /* 0x000fe80000100a00 */
[----:B--2---:R1:W-:Y:S01]  /*b2750*/  STL.64 [R1+0x11f18], R4 ;  /* 0x011f180401007387 */ /* 0x0043e20000100a00 */
[C---:B0-----:R-:W-:Y:S06]  /*b2760*/  HMMA.16816.F32 R16, R8.reuse, R4, R20 ;  /* 0x000000040810723c */ /* 0x041fec0000001814 */
[----:B-1----:R-:W-:Y:S07]  /*b2770*/  HMMA.16816.F32 R4, R8, R2, R24 ;  /* 0x000000020804723c */ /* 0x002fee0000001818 */
[----:B----4-:R-:W-:-:S02]  /*b2780*/  IMAD.MOV.U32 R26, RZ, RZ, R13 ;  /* 0x000000ffff1a7224 */ /* 0x010fc400078e000d */
[----:B------:R-:W-:-:S08]  /*b2790*/  IMAD.MOV.U32 R27, RZ, RZ, R14 ;  /* 0x000000ffff1b7224 */ /* 0x000fd000078e000e */
[----:B------:R-:W-:Y:S04]  /*b27a0*/  STL.64 [R1+0x2920], R16 ;  /* 0x0029201001007387 */ /* 0x000fe80000100a00 */
[----:B------:R-:W-:Y:S04]  /*b27b0*/  STL.64 [R1+0x2928], R18 ;  /* 0x0029281201007387 */ /* 0x000fe80000100a00 */
[----:B------:R-:W2:Y:S04]  /*b27c0*/  LDL.LU R13, [R1+0x12150] ;  /* 0x01215000010d7983 */ /* 0x000ea80000300800 */
[----:B------:R-:W-:Y:S04]  /*b27d0*/  STL.64 [R1+0x2250], R4 ;  /* 0x0022500401007387 */ /* 0x000fe80000100a00 */
[----:B------:R-:W-:Y:S04]  /*b27e0*/  STL.64 [R1+0x2258], R6 ;  /* 0x0022580601007387 */ /* 0x000fe80000100a00 */
[----:B------:R-:W3:Y:S04]  /*b27f0*/  LDL.LU R14, [R1+0x1214c] ;  /* 0x01214c00010e7983 */ /* 0x000ee80000300800 */
[----:B------:R-:W4:Y:S04]  /*b2800*/  LDL.LU R20, [R1+0x620] ;  /* 0x0006200001147983 */ /* 0x000f280000300800 */
[----:B------:R-:W4:Y:S04]  /*b2810*/  LDL.LU R21, [R1+0x624] ;  /* 0x0006240001157983 */ /* 0x000f280000300800 */
[----:B------:R-:W2:Y:S04]  /*b2820*/  LDL.LU R22, [R1+0x628] ;  /* 0x0006280001167983 */ /* 0x000ea80000300800 */
[----:B------:R-:W2:Y:S01]  /*b2830*/  LDL.LU R23, [R1+0x62c] ;  /* 0x00062c0001177983 */ /* 0x000ea20000300800 */
[----:B------:R-:W-:-:S02]  /*b2840*/  IMAD.MOV.U32 R24, RZ, RZ, R15 ;  /* 0x000000ffff187224 */ /* 0x000fc400078e000f */
[----:B------:R-:W-:Y:S01]  /*b2850*/  IMAD.MOV.U32 R25, RZ, RZ, R0 ;  /* 0x000000ffff197224 */ /* 0x000fe200078e0000 */
[----:B--2---:R-:W-:Y:S04]  /*b2860*/  STL.64 [R1+0x120b8], R22 ;  /* 0x0120b81601007387 */ /* 0x004fe80000100a00 */
[----:B----4-:R-:W-:Y:S04]  /*b2870*/  STL.64 [R1+0x120b0], R20 ;  /* 0x0120b01401007387 */ /* 0x010fe80000100a00 */
[----:B------:R-:W2:Y:S04]  /*b2880*/  LDL.LU R15, [R1+0x12148] ;  /* 0x01214800010f7983 */ /* 0x000ea80000300800 */
[----:B------:R-:W4:Y:S04]  /*b2890*/  LDL.LU R0, [R1+0x12144] ;  /* 0x0121440001007983 */ /* 0x000f280000300800 */
[----:B------:R-:W-:Y:S04]  /*b28a0*/  STL.64 [R1+0x120c8], R26 ;  /* 0x0120c81a01007387 */ /* 0x000fe80000100a00 */
[----:B------:R0:W-:Y:S04]  /*b28b0*/  STL.64 [R1+0x120c0], R24 ;  /* 0x0120c01801007387 */ /* 0x0001e80000100a00 */
[----:B0-----:R-:W4:Y:S04]  /*b28c0*/  LDL.LU R24, [R1+0x660] ;  /* 0x0006600001187983 */ /* 0x001f280000300800 */
[----:B------:R-:W4:Y:S04]  /*b28d0*/  LDL.LU R25, [R1+0x664] ;  /* 0x0006640001197983 */ /* 0x000f280000300800 */
[----:B------:R-:W3:Y:S04]  /*b28e0*/  LDL.LU R26, [R1+0x668] ;  /* 0x00066800011a7983 */ /* 0x000ee80000300800 */
[----:B------:R-:W3:Y:S04]  /*b28f0*/  LDL.LU R27, [R1+0x66c] ;  /* 0x00066c00011b7983 */ /* 0x000ee80000300800 */
[----:B---3--:R2:W-:Y:S02]  /*b2900*/  STL.64 [R1+0x120d8], R26 ;  /* 0x0120d81a01007387 */ /* 0x0085e40000100a00 */
[----:B--2---:R-:W-:-:S02]  /*b2910*/  IMAD.MOV.U32 R26, RZ, RZ, R15 ;  /* 0x000000ffff1a7224 */ /* 0x004fc400078e000f */
[----:B------:R-:W-:Y:S01]  /*b2920*/  IMAD.MOV.U32 R27, RZ, RZ, R14 ;  /* 0x000000ffff1b7224 */ /* 0x000fe200078e000e */
[----:B------:R-:W2:Y:S04]  /*b2930*/  LDL.LU R15, [R1+0x12140] ;  /* 0x01214000010f7983 */ /* 0x000ea80000300800 */
[----:B------:R-:W3:Y:S04]  /*b2940*/  LDL.LU R14, [R1+0x1213c] ;  /* 0x01213c00010e7983 */ /* 0x000ee80000300800 */
[----:B----4-:R0:W-:Y:S04]  /*b2950*/  STL.64 [R1+0x120d0], R24 ;  /* 0x0120d01801007387 */ /* 0x0101e80000100a00 */
[----:B------:R-:W4:Y:S04]  /*b2960*/  LDL.64 R6, [R1+0x70] ;  /* 0x0000700001067983 */ /* 0x000f280000100a00 */
[----:B------:R-:W3:Y:S04]  /*b2970*/  LDL.LU R16, [R1+0x630] ;  /* 0x0006300001107983 */ /* 0x000ee80000300800 */
[----:B------:R-:W3:Y:S04]  /*b2980*/  LDL.LU R17, [R1+0x634] ;  /* 0x0006340001117983 */ /* 0x000ee80000300800 */
[----:B------:R-:W4:Y:S04]  /*b2990*/  LDL.LU R18, [R1+0x638] ;  /* 0x0006380001127983 */ /* 0x000f280000300800 */
[----:B------:R-:W4:Y:S04]  /*b29a0*/  LDL.LU R19, [R1+0x63c] ;  /* 0x00063c0001137983 */ /* 0x000f280000300800 */
[----:B0-----:R-:W3:Y:S04]  /*b29b0*/  LDL.64 R24, [R1+0x90] ;  /* 0x0000900001187983 */ /* 0x001ee80000100a00 */
[----:B------:R0:W-:Y:S02]  /*b29c0*/  STL.64 [R1+0x120f8], R26 ;  /* 0x0120f81a01007387 */ /* 0x0001e40000100a00 */
[----:B0-----:R-:W-:-:S02]  /*b29d0*/  IMAD.MOV.U32 R27, RZ, RZ, R0 ;  /* 0x000000ffff1b7224 */ /* 0x001fc400078e0000 */
[----:B--2---:R-:W-:Y:S02]  /*b29e0*/  IMAD.MOV.U32 R26, RZ, RZ, R15 ;  /* 0x000000ffff1a7224 */ /* 0x004fe400078e000f */
[----:B------:R-:W2:Y:S04]  /*b29f0*/  LDL.LU R15, [R1+0x12138] ;  /* 0x01213800010f7983 */ /* 0x000ea80000300800 */
[----:B------:R-:W2:Y:S04]  /*b2a00*/  LDL.LU R0, [R1+0x3258] ;  /* 0x0032580001007983 */ /* 0x000ea80000300800 */
[----:B---3--:R0:W-:Y:S04]  /*b2a10*/  STL.64 [R1+0x120f0], R24 ;  /* 0x0120f01801007387 */ /* 0x0081e80000100a00 */
[----:B0-----:R-:W3:Y:S04]  /*b2a20*/  LDL.64 R24, [R1+0xa0] ;  /* 0x0000a00001187983 */ /* 0x001ee80000100a00 */
[----:B------:R-:W-:Y:S04]  /*b2a30*/  STL.64 [R1+0x12130], R26 ;  /* 0x0121301a01007387 */ /* 0x000fe80000100a00 */
[----:B---3--:R0:W-:Y:S04]  /*b2a40*/  STL.64 [R1+0x12128], R24 ;  /* 0x0121281801007387 */ /* 0x0081e80000100a00 */
[----:B0-----:R-:W2:Y:S04]  /*b2a50*/  LDL.LU R24, [R1+0x290] ;  /* 0x0002900001187983 */ /* 0x001ea80000300800 */
[----:B------:R-:W2:Y:S04]  /*b2a60*/  LDL.LU R25, [R1+0x294] ;  /* 0x0002940001197983 */ /* 0x000ea80000300800 */
[----:B------:R-:W2:Y:S04]  /*b2a70*/  LDL.LU R26, [R1+0x298] ;  /* 0x00029800011a7983 */ /* 0x000ea80000300800 */
[----:B------:R-:W2:Y:S04]  /*b2a80*/  LDL.LU R27, [R1+0x29c] ;  /* 0x00029c00011b7983 */ /* 0x000ea80000300800 */
[----:B----4-:R-:W-:Y:S04]  /*b2a90*/  STL.64 [R1+0x120e8], R18 ;  /* 0x0120e81201007387 */ /* 0x010fe80000100a00 */
[----:B------:R0:W-:Y:S04]  /*b2aa0*/  STL.64 [R1+0x120e0], R16 ;  /* 0x0120e01001007387 */ /* 0x0001e80000100a00 */
[----:B0-----:R-:W3:Y:S04]  /*b2ab0*/  LDL.LU R16, [R1+0x670] ;  /* 0x0006700001107983 */ /* 0x001ee80000300800 */
[----:B------:R-:W3:Y:S04]  /*b2ac0*/  LDL.LU R17, [R1+0x674] ;  /* 0x0006740001117983 */ /* 0x000ee80000300800 */
[----:B------:R-:W4:Y:S04]  /*b2ad0*/  LDL.LU R18, [R1+0x678] ;  /* 0x0006780001127983 */ /* 0x000f280000300800 */
[----:B------:R-:W4:Y:S04]  /*b2ae0*/  LDL.LU R19, [R1+0x67c] ;  /* 0x00067c0001137983 */ /* 0x000f280000300800 */
[----:B------:R-:W2:Y:S04]  /*b2af0*/  LDL.LU R29, [R1+0x3244] ;  /* 0x00324400011d7983 */ /* 0x000ea80000300800 */
[----:B----4-:R-:W-:Y:S04]  /*b2b00*/  STL.64 [R1+0x12108], R18 ;  /* 0x0121081201007387 */ /* 0x010fe80000100a00 */
[----:B---3--:R0:W-:Y:S04]  /*b2b10*/  STL.64 [R1+0x12100], R16 ;  /* 0x0121001001007387 */ /* 0x0081e80000100a00 */
[----:B0-----:R-:W3:Y:S04]  /*b2b20*/  LDL.LU R16, [R1+0x690] ;  /* 0x0006900001107983 */ /* 0x001ee80000300800 */
[----:B------:R-:W3:Y:S04]  /*b2b30*/  LDL.LU R17, [R1+0x694] ;  /* 0x0006940001117983 */ /* 0x000ee80000300800 */
[----:B------:R-:W4:Y:S04]  /*b2b40*/  LDL.LU R18, [R1+0x698] ;  /* 0x0006980001127983 */ /* 0x000f280000300800 */
[----:B------:R-:W4:Y:S01]  /*b2b50*/  LDL.LU R19, [R1+0x69c] ;  /* 0x00069c0001137983 */ /* 0x000f220000300800 */
[----:B--2---:R-:W-:Y:S03]  /*b2b60*/  HMMA.16816.F32 R8, R8, R14, R24 ;  /* 0x0000000e0808723c */ /* 0x004fe60000001818 */
[----:B----4-:R-:W-:Y:S04]  /*b2b70*/  STL.64 [R1+0x12118], R18 ;  /* 0x0121181201007387 */ /* 0x010fe80000100a00 */
[----:B---3--:R0:W-:Y:S04]  /*b2b80*/  STL.64 [R1+0x12110], R16 ;  /* 0x0121101001007387 */ /* 0x0081e80000100a00 */
        /* <DEDUP_REMOVED lines=8> */
[----:B------:R0:W-:Y:S04]  /*b2c10*/  STL [R1+0x11f0c], R2 ;  /* 0x011f0c0201007387 */ /* 0x0001e80000100800 */
[----:B0-----:R-:W4:Y:S04]  /*b2c20*/  LDL.LU R2, [R1+0x325c] ;  /* 0x00325c0001027983 */ /* 0x001f280000300800 */
[----:B------:R0:W-:Y:S04]  /*b2c30*/  STL [R1+0x11f08], R3 ;  /* 0x011f080301007387 */ /* 0x0001e80000100800 */
[----:B0-----:R-:W2:Y:S04]  /*b2c40*/  LDL.LU R3, [R1+0x3250] ;  /* 0x0032500001037983 */ /* 0x001ea80000300800 */
[----:B------:R-:W3:Y:S04]  /*b2c50*/  LDL.LU.64 R26, [R1+0x12130] ;  /* 0x01213000011a7983 */ /* 0x000ee80000300a00 */
[----:B------:R-:W3:Y:S04]  /*b2c60*/  LDL.LU.64 R24, [R1+0x12128] ;  /* 0x0121280001187983 */ /* 0x000ee80000300a00 */
[----:B------:R0:W-:Y:S04]  /*b2c70*/  STL.64 [R1+0x2230], R8 ;  /* 0x0022300801007387 */ /* 0x0001e80000100a00 */
[----:B------:R1:W-:Y:S04]  /*b2c80*/  STL.64 [R1+0x2238], R10 ;  /* 0x0022380a01007387 */ /* 0x0003e80000100a00 */
[----:B0-----:R-:W4:Y:S04]  /*b2c90*/  LDL.LU R8, [R1+0x3240] ;  /* 0x0032400001087983 */ /* 0x001f280000300800 */
[----:B------:R-:W2:Y:S04]  /*b2ca0*/  LDL.LU R9, [R1+0x324c] ;  /* 0x00324c0001097983 */ /* 0x000ea80000300800 */
[----:B-1----:R-:W2:Y:S04]  /*b2cb0*/  LDL.LU R10, [R1+0x3248] ;  /* 0x00324800010a7983 */ /* 0x002ea80000300800 */
[----:B------:R-:W3:Y:S01]  /*b2cc0*/  LDL.LU R11, [R1+0x3254] ;  /* 0x00325400010b7983 */ /* 0x000ee20000300800 */
[----:B------:R-:W-:-:S03]  /*b2cd0*/  IMAD.MOV.U32 R5, RZ, RZ, R12 ;  /* 0x000000ffff057224 */ /* 0x000fc600078e000c */
[----:B------:R0:W-:Y:S01]  /*b2ce0*/  STL.64 [R1+0x11f00], R14 ;  /* 0x011f000e01007387 */ /* 0x0001e20000100a00 */
[----:B------:R-:W-:-:S03]  /*b2cf0*/  IMAD.MOV.U32 R4, RZ, RZ, R13 ;  /* 0x000000ffff047224 */ /* 0x000fc600078e000d */
[----:B------:R-:W3:Y:S04]  /*b2d00*/  LDL.LU R12, [R1+0x680] ;  /* 0x00068000010c7983 */ /* 0x000ee80000300800 */
[----:B------:R-:W3:Y:S04]  /*b2d10*/  LDL.LU R13, [R1+0x684] ;  /* 0x00068400010d7983 */ /* 0x000ee80000300800 */
[----:B0-----:R-:W3:Y:S04]  /*b2d20*/  LDL.LU R14, [R1+0x688] ;  /* 0x00068800010e7983 */ /* 0x001ee80000300800 */
[----:B------:R-:W3:Y:S01]  /*b2d30*/  LDL.LU R15, [R1+0x68c] ;  /* 0x00068c00010f7983 */ /* 0x000ee20000300800 */
[----:B----4-:R-:W-:-:S02]  /*b2d40*/  IMAD R8, R8, 0x100, R29 ;  /* 0x0000010008087824 */ /* 0x010fc400078e021d */
[----:B--2---:R-:W-:Y:S02]  /*b2d50*/  IMAD R9, R10, 0x100, R9 ;  /* 0x000001000a097824 */ /* 0x004fe400078e0209 */
[----:B---3--:R-:W-:Y:S02]  /*b2d60*/  IMAD R10, R3, 0x100, R11 ;  /* 0x00000100030a7824 */ /* 0x008fe400078e020b */
[----:B------:R-:W-:Y:S01]  /*b2d70*/  IMAD R11, R0, 0x100, R2 ;  /* 0x00000100000b7824 */ /* 0x000fe200078e0202 */
[----:B------:R-:W-:Y:S01]  /*b2d80*/  F2FP.F16.E5M2.UNPACK_B R8, R8 ;  /* 0x00000008ff08723e */ /* 0x000fe200020004ff */
[----:B------:R-:W2:Y:S01]  /*b2d90*/  LDL.LU R29, [R1+0x12120] ;  /* 0x01212000011d7983 */ /* 0x000ea20000300800 */
[----:B------:R-:W-:Y:S02]  /*b2da0*/  F2FP.F16.E5M2.UNPACK_B R9, R9 ;  /* 0x00000009ff09723e */ /* 0x000fe400020004ff */
[----:B------:R-:W-:Y:S02]  /*b2db0*/  F2FP.F16.E5M2.UNPACK_B R10, R10 ;  /* 0x0000000aff0a723e */ /* 0x000fe400020004ff */
[----:B------:R-:W-:-:S07]  /*b2dc0*/  F2FP.F16.E5M2.UNPACK_B R11, R11 ;  /* 0x0000000bff0b723e */ /* 0x000fce00020004ff */
[----:B------:R-:W-:-:S15]  /*b2dd0*/  HMMA.16816.F32 R16, R8, R24, R16 ;  /* 0x000000180810723c */ /* 0x000fde0000001810 */
[----:B------:R-:W-:-:S08]  /*b2de0*/  NOP ;  /* 0x0000000000007918 */ /* 0x000fd00000000000 */
[----:B------:R-:W-:Y:S04]  /*b2df0*/  STL.64 [R1+0x2220], R16 ;  /* 0x0022201001007387 */ /* 0x000fe80000100a00 */
[----:B------:R0:W-:Y:S04]  /*b2e00*/  STL.64 [R1+0x2228], R18 ;  /* 0x0022281201007387 */ /* 0x0001e80000100a00 */
[----:B0-----:R-:W3:Y:S04]  /*b2e10*/  LDL.LU.64 R18, [R1+0x12118] ;  /* 0x0121180001127983 */ /* 0x001ee80000300a00 */
[----:B------:R-:W3:Y:S01]  /*b2e20*/  LDL.LU.64 R16, [R1+0x12110] ;  /* 0x0121100001107983 */ /* 0x000ee20000300a00 */
[----:B------:R-:W-:-:S02]  /*b2e30*/  IMAD.MOV.U32 R3, RZ, RZ, R24 ;  /* 0x000000ffff037224 */ /* 0x000fc400078e0018 */
[----:B------:R-:W-:-:S03]  /*b2e40*/  IMAD.MOV.U32 R0, RZ, RZ, R25 ;  /* 0x000000ffff007224 */ /* 0x000fc600078e0019 */
[----:B------:R0:W-:Y:S04]  /*b2e50*/  STL [R1+0x11f10], R3 ;  /* 0x011f100301007387 */ /* 0x0001e80000100800 */
[----:B0-----:R-:W4:Y:S01]  /*b2e60*/  LDL.64 R2, [R1+0x80] ;  /* 0x0000800001027983 */ /* 0x001f220000100a00 */
[----:B---3--:R-:W-:Y:S03]  /*b2e70*/  HMMA.16816.F32 R24, R8, R26, R16 ;  /* 0x0000001a0818723c */ /* 0x008fe60000001810 */
[----:B------:R-:W3:Y:S04]  /*b2e80*/  LDL.LU.64 R18, [R1+0x12108] ;  /* 0x0121080001127983 */ /* 0x000ee80000300a00 */
[----:B------:R-:W3:-:S15]  /*b2e90*/  LDL.LU.64 R16, [R1+0x12100] ;  /* 0x0121000001107983 */ /* 0x000ede0000300a00 */
[----:B------:R-:W-:-:S01]  /*b2ea0*/  NOP ;  /* 0x0000000000007918 */ /* 0x000fc20000000000 */
[----:B------:R-:W-:Y:S04]  /*b2eb0*/  STL.64 [R1+0x2210], R24 ;  /* 0x0022101801007387 */ /* 0x000fe80000100a00 */
[----:B------:R0:W-:Y:S04]  /*b2ec0*/  STL.64 [R1+0x2218], R26 ;  /* 0x0022181a01007387 */ /* 0x0001e80000100a00 */
[----:B0-----:R-:W3:Y:S04]  /*b2ed0*/  LDL.LU.64 R26, [R1+0x120f8] ;  /* 0x0120f800011a7983 */ /* 0x001ee80000300a00 */
[----:B------:R-:W2:Y:S02]  /*b2ee0*/  LDL.LU.64 R24, [R1+0x120f0] ;  /* 0x0120f00001187983 */ /* 0x000ea40000300a00 */
[----:B--2---:R-:W-:-:S15]  /*b2ef0*/  HMMA.16816.F32 R12, R8, R24, R12 ;  /* 0x00000018080c723c */ /* 0x004fde000000180c */
[----:B------:R-:W-:-:S08]  /*b2f00*/  NOP ;  /* 0x0000000000007918 */ /* 0x000fd00000000000 */
[----:B------:R0:W-:Y:S02]  /*b2f10*/  STL.64 [R1+0x2200], R12 ;  /* 0x0022000c01007387 */ /* 0x0001e40000100a00 */
[----:B0-----:R-:W-:Y:S02]  /*b2f20*/  IMAD.MOV.U32 R13, RZ, RZ, R24 ;  /* 0x000000ffff0d7224 */ /* 0x001fe400078e0018 */
[----:B------:R-:W-:Y:S02]  /*b2f30*/  IMAD.MOV.U32 R12, RZ, RZ, R25 ;  /* 0x000000ffff0c7224 */ /* 0x000fe400078e0019 */
[----:B---3--:R-:W-:Y:S01]  /*b2f40*/  HMMA.16816.F32 R24, R8, R26, R16 ;  /* 0x0000001a0818723c */ /* 0x008fe20000001810 */
[----:B------:R-:W-:Y:S04]  /*b2f50*/  STL.64 [R1+0x2208], R14 ;  /* 0x0022080e01007387 */ /* 0x000fe80000100a00 */
[----:B------:R-:W2:Y:S04]  /*b2f60*/  LDL.LU.64 R18, [R1+0x120e8] ;  /* 0x0120e80001127983 */ /* 0x000ea80000300a00 */
[----:B------:R-:W2:-:S14]  /*b2f70*/  LDL.LU.64 R16, [R1+0x120e0] ;  /* 0x0120e00001107983 */ /* 0x000e9c0000300a00 */
[----:B------:R-:W-:Y:S04]  /*b2f80*/  STL.64 [R1+0x21f0], R24 ;  /* 0x0021f01801007387 */ /* 0x000fe80000100a00 */
[----:B------:R0:W-:Y:S04]  /*b2f90*/  STL.64 [R1+0x21f8], R26 ;  /* 0x0021f81a01007387 */ /* 0x0001e80000100a00 */
[----:B0-----:R-:W3:Y:S04]  /*b2fa0*/  LDL.LU.64 R26, [R1+0x120d8] ;  /* 0x0120d800011a7983 */ /* 0x001ee80000300a00 */
[----:B------:R-:W3:Y:S01]  /*b2fb0*/  LDL.LU.64 R24, [R1+0x120d0] ;  /* 0x0120d00001187983 */ /* 0x000ee20000300a00 */
[----:B----4-:R-:W-:-:S02]  /*b2fc0*/  IMAD.MOV.U32 R15, RZ, RZ, R2 ;  /* 0x000000ffff0f7224 */ /* 0x010fc400078e0002 */
[----:B------:R-:W-:Y:S01]  /*b2fd0*/  IMAD.MOV.U32 R14, RZ, RZ, R3 ;  /* 0x000000ffff0e7224 */ /* 0x000fe200078e0003 */
[C---:B------:R-:W-:Y:S06]  /*b2fe0*/  HMMA.16816.F32 R20, R8.reuse, R4, R20 ;  /* 0x000000040814723c */ /* 0x040fec0000001814 */
[----:B---3--:R-:W-:-:S15]  /*b2ff0*/  HMMA.16816.F32 R24, R8, R2, R24 ;  /* 0x000000020818723c */ /* 0x008fde0000001818 */
[----:B------:R-:W-:-:S08]  /*b3000*/  NOP ;  /* 0x0000000000007918 */ /* 0x000fd00000000000 */
[----:B------:R-:W-:Y:S04]  /*b3010*/  STL.64 [R1+0x21d0], R24 ;  /* 0x0021d01801007387 */ /* 0x000fe80000100a00 */
[----:B------:R0:W-:Y:S04]  /*b3020*/  STL.64 [R1+0x21d8], R26 ;  /* 0x0021d81a01007387 */ /* 0x0001e80000100a00 */
[----:B0-----:R-:W3:Y:S04]  /*b3030*/  LDL.LU.64 R26, [R1+0x120c8] ;  /* 0x0120c800011a7983 */ /* 0x001ee80000300a00 */
[----:B------:R-:W2:Y:S04]  /*b3040*/  LDL.LU.64 R24, [R1+0x120c0] ;  /* 0x0120c00001187983 */ /* 0x000ea80000300a00 */
[----:B------:R-:W-:Y:S04]  /*b3050*/  STL.64 [R1+0x11f30], R14 ;  /* 0x011f300e01007387 */ /* 0x000fe80000100a00 */
[----:B------:R0:W-:Y:S04]  /*b3060*/  STL.64 [R1+0x11f28], R12 ;  /* 0x011f280c01007387 */ /* 0x0001e80000100a00 */
[----:B0-----:R-:W4:Y:S04]  /*b3070*/  LDL.LU R12, [R1+0x640] ;  /* 0x00064000010c7983 */ /* 0x001f280000300800 */
[----:B------:R-:W4:Y:S04]  /*b3080*/  LDL.LU R13, [R1+0x644] ;  /* 0x00064400010d7983 */ /* 0x000f280000300800 */
[----:B------:R-:W4:Y:S04]  /*b3090*/  LDL.LU R14, [R1+0x648] ;  /* 0x00064800010e7983 */ /* 0x000f280000300800 */
[----:B------:R-:W4:Y:S04]  /*b30a0*/  LDL.LU R15, [R1+0x64c] ;  /* 0x00064c00010f7983 */ /* 0x000f280000300800 */
[----:B------:R-:W-:Y:S04]  /*b30b0*/  STL.64 [R1+0x21c0], R20 ;  /* 0x0021c01401007387 */ /* 0x000fe80000100a00 */
[----:B------:R0:W-:Y:S04]  /*b30c0*/  STL.64 [R1+0x21c8], R22 ;  /* 0x0021c81601007387 */ /* 0x0001e80000100a00 */
[----:B0-----:R-:W3:Y:S04]  /*b30d0*/  LDL.LU.64 R22, [R1+0x120b8] ;  /* 0x0120b80001167983 */ /* 0x001ee80000300a00 */
[----:B------:R-:W3:Y:S01]  /*b30e0*/  LDL.LU.64 R20, [R1+0x120b0] ;  /* 0x0120b00001147983 */ /* 0x000ee20000300a00 */
[----:B------:R-:W-:-:S02]  /*b30f0*/  IMAD.MOV.U32 R3, RZ, RZ, R6 ;  /* 0x000000ffff037224 */ /* 0x000fc400078e0006 */
[----:B------:R-:W-:Y:S01]  /*b3100*/  IMAD.MOV.U32 R2, RZ, RZ, R7 ;  /* 0x000000ffff027224 */ /* 0x000fe200078e0007 */
[C---:B----4-:R-:W-:Y:S06]  /*b3110*/  HMMA.16816.F32 R12, R8.reuse, R6, R12 ;  /* 0x00000006080c723c */ /* 0x050fec000000180c */
[----:B---3--:R-:W-:-:S15]  /*b3120*/  HMMA.16816.F32 R4, R8, R26, R20 ;  /* 0x0000001a0804723c */ /* 0x008fde0000001814 */
[----:B------:R-:W-:-:S02]  /*b3130*/  NOP ;  /* 0x0000000000007918 */ /* 0x000fc40000000000 */
[----:B------:R-:W-:Y:S04]  /*b3140*/  STL.64 [R1+0x21b0], R12 ;  /* 0x0021b00c01007387 */ /* 0x000fe80000100a00 */
[----:B------:R2:W-:Y:S04]  /*b3150*/  STL.64 [R1+0x21b8], R14 ;  /* 0x0021b80e01007387 */ /* 0x0005e80000100a00 */
[----:B------:R-:W3:Y:S01]  /*b3160*/  LDL.LU R20, [R1+0x530] ;  /* 0x0005300001147983 */ /* 0x000ee20000300800 */
[----:B--2---:R-:W-:-:S15]  /*b3170*/  HMMA.16816.F32 R12, R8, R24, R16 ;  /* 0x00000018080c723c */ /* 0x004fde0000001810 */
[----:B------:R-:W-:-:S08]  /*b3180*/  NOP ;  /* 0x0000000000007918 */ /* 0x000fd00000000000 */
[----:B------:R-:W-:Y:S04]  /*b3190*/  STL.64 [R1+0x21a0], R12 ;  /* 0x0021a00c01007387 */ /* 0x000fe80000100a00 */
[----:B------:R-:W-:Y:S04]  /*b31a0*/  STL.64 [R1+0x21a8], R14 ;  /* 0x0021a80e01007387 */ /* 0x000fe80000100a00 */
[----:B------:R-:W-:Y:S04]  /*b31b0*/  STL.64 [R1+0x2180], R4 ;  /* 0x0021800401007387 */ /* 0x000fe80000100a00 */
[----:B------:R-:W-:Y:S04]  /*b31c0*/  STL.64 [R1+0x2188], R6 ;  /* 0x0021880601007387 */ /* 0x000fe80000100a00 */
        /* <DEDUP_REMOVED lines=9> */
[----:B---3--:R0:W-:Y:S04]  /*b3260*/  STL.64 [R1+0x11f90], R22 ;  /* 0x011f901601007387 */ /* 0x0081e80000100a00 */
[----:B0-----:R-:W3:Y:S04]  /*b3270*/  LDL R22, [R1] ;  /* 0x0000000001167983 */ /* 0x001ee80000100800 */
[----:B------:R-:W3:Y:S04]  /*b3280*/  LDL R23, [R1+0x4] ;  /* 0x0000040001177983 */ /* 0x000ee80000100800 */
[----:B--2---:R0:W-:Y:S04]  /*b3290*/  STL.64 [R1+0x11f88], R20 ;  /* 0x011f881401007387 */ /* 0x0041e80000100a00 */
[----:B---3--:R-:W-:Y:S04]  /*b32a0*/  STL.64 [R1+0x11fa8], R22 ;  /* 0x011fa81601007387 */ /* 0x008fe80000100a00 */
[----:B------:R-:W2:Y:S04]  /*b32b0*/  LDL.LU R24, [R1+0x550] ;  /* 0x0005500001187983 */ /* 0x000ea80000300800 */
[----:B------:R-:W2:Y:S04]  /*b32c0*/  LDL.LU R25, [R1+0x554] ;  /* 0x0005540001197983 */ /* 0x000ea80000300800 */
[----:B------:R-:W3:Y:S04]  /*b32d0*/  LDL.LU R26, [R1+0x558] ;  /* 0x00055800011a7983 */ /* 0x000ee80000300800 */
[----:B------:R-:W3:Y:S04]  /*b32e0*/  LDL.LU R27, [R1+0x55c] ;  /* 0x00055c00011b7983 */ /* 0x000ee80000300800 */
[----:B0-----:R-:W4:Y:S04]  /*b32f0*/  LDL R20, [R1+0x8] ;  /* 0x0000080001147983 */ /* 0x001f280000100800 */
        /* <DEDUP_REMOVED lines=259> */
[----:B------:R2:W-:Y:S01]  /*b4330*/  STL.64 [R1+0x11cf8], R16 ;  /* 0x011cf81001007387 */ /* 0x0005e20000100a00 */
[C---:B---3--:R-:W-:Y:S06]  /*b4340*/  HMMA.16816.F32 R20, R8.reuse, R6, R20 ;  /* 0x000000060814723c */ /* 0x048fec0000001814 */
[----:B--2---:R-:W-:-:S15]  /*b4350*/  HMMA.16816.F32 R16, R8, R4, R24 ;  /* 0x000000040810723c */ /* 0x004fde0000001818 */
[----:B------:R-:W-:-:S02]  /*b4360*/  NOP ;  /* 0x0000000000007918 */ /* 0x000fc40000000000 */
[----:B------:R0:W-:Y:S04]  /*b4370*/  STL.64 [R1+0x1760], R20 ;  /* 0x0017601401007387 */ /* 0x0001e80000100a00 */
[----:B------:R1:W-:Y:S04]  /*b4380*/  STL.64 [R1+0x1768], R22 ;  /* 0x0017681601007387 */ /* 0x0003e80000100a00 */
[----:B0-----:R-:W2:Y:S04]  /*b4390*/  LDL.LU R20, [R1+0x440] ;  /* 0x0004400001147983 */ /* 0x001ea80000300800 */
[----:B------:R0:W-:Y:S04]  /*b43a0*/  STL.64 [R1+0x1750], R16 ;  /* 0x0017501001007387 */ /* 0x0001e80000100a00 */
[----:B------:R3:W-:Y:S04]  /*b43b0*/  STL.64 [R1+0x1758], R18 ;  /* 0x0017581201007387 */ /* 0x0007e80000100a00 */
[----:B------:R-:W2:Y:S04]  /*b43c0*/  LDL.LU R21, [R1+0x444] ;  /* 0x0004440001157983 */ /* 0x000ea80000300800 */
[----:B-1----:R-:W4:Y:S04]  /*b43d0*/  LDL.LU R22, [R1+0x448] ;  /* 0x0004480001167983 */ /* 0x002f280000300800 */
[----:B------:R-:W4:Y:S01]  /*b43e0*/  LDL.LU R23, [R1+0x44c] ;  /* 0x00044c0001177983 */ /* 0x000f220000300800 */
[----:B------:R-:W-:-:S02]  /*b43f0*/  IMAD.MOV.U32 R24, RZ, RZ, R3 ;  /* 0x000000ffff187224 */ /* 0x000fc400078e0003 */
[----:B------:R-:W-:Y:S01]  /*b4400*/  IMAD.MOV.U32 R25, RZ, RZ, R2 ;  /* 0x000000ffff197224 */ /* 0x000fe200078e0002 */
[----:B----4-:R-:W-:Y:S04]  /*b4410*/  STL.64 [R1+0x11e78], R22 ;  /* 0x011e781601007387 */ /* 0x010fe80000100a00 */
[----:B--2---:R1:W-:Y:S04]  /*b4420*/  STL.64 [R1+0x11e70], R20 ;  /* 0x011e701401007387 */ /* 0x0043e80000100a00 */
[----:B------:R-:W2:Y:S04]  /*b4430*/  LDL.LU R3, [R1+0x11f10] ;  /* 0x011f100001037983 */ /* 0x000ea80000300800 */
[----:B------:R-:W4:Y:S04]  /*b4440*/  LDL.LU R2, [R1+0x11f0c] ;  /* 0x011f0c0001027983 */ /* 0x000f280000300800 */
[----:B0-----:R-:W2:Y:S04]  /*b4450*/  LDL.LU R16, [R1+0x450] ;  /* 0x0004500001107983 */ /* 0x001ea80000300800 */
[----:B------:R-:W2:Y:S04]  /*b4460*/  LDL.LU R17, [R1+0x454] ;  /* 0x0004540001117983 */ /* 0x000ea80000300800 */
[----:B---3--:R-:W3:Y:S04]  /*b4470*/  LDL.LU R18, [R1+0x458] ;  /* 0x0004580001127983 */ /* 0x008ee80000300800 */
[----:B------:R-:W3:Y:S04]  /*b4480*/  LDL.LU R19, [R1+0x45c] ;  /* 0x00045c0001137983 */ /* 0x000ee80000300800 */
[----:B---3--:R-:W-:Y:S04]  /*b4490*/  STL.64 [R1+0x11e88], R18 ;  /* 0x011e881201007387 */ /* 0x008fe80000100a00 */
[----:B--2---:R0:W-:Y:S04]  /*b44a0*/  STL.64 [R1+0x11e80], R16 ;  /* 0x011e801001007387 */ /* 0x0041e80000100a00 */
[----:B-1----:R-:W2:Y:S04]  /*b44b0*/  LDL.LU R20, [R1+0x460] ;  /* 0x0004600001147983 */ /* 0x002ea80000300800 */
[----:B------:R-:W2:Y:S04]  /*b44c0*/  LDL.LU R21, [R1+0x464] ;  /* 0x0004640001157983 */ /* 0x000ea80000300800 */
[----:B------:R-:W3:Y:S04]  /*b44d0*/  LDL.LU R22, [R1+0x468] ;  /* 0x0004680001167983 */ /* 0x000ee80000300800 */
[----:B------:R-:W3:Y:S04]  /*b44e0*/  LDL.LU R23, [R1+0x46c] ;  /* 0x00046c0001177983 */ /* 0x000ee80000300800 */
[----:B0-----:R-:W4:Y:S01]  /*b44f0*/  LDL.64 R16, [R1+0x88] ;  /* 0x0000880001107983 */ /* 0x001f220000100a00 */
[----:B------:R-:W-:-:S02]  /*b4500*/  IMAD.MOV.U32 R18, RZ, RZ, R15 ;  /* 0x000000ffff127224 */ /* 0x000fc400078e000f */
[----:B------:R-:W-:-:S05]  /*b4510*/  IMAD.MOV.U32 R19, RZ, RZ, R14 ;  /* 0x000000ffff137224 */ /* 0x000fca00078e000e */
[----:B------:R0:W-:Y:S02]  /*b4520*/  STL.64 [R1+0x11eb8], R18 ;  /* 0x011eb81201007387 */ /* 0x0001e40000100a00 */
[----:B0-----:R-:W-:Y:S02]  /*b4530*/  IMAD.MOV.U32 R19, RZ, RZ, R12 ;  /* 0x000000ffff137224 */ /* 0x001fe400078e000c */
[----:B------:R-:W-:Y:S01]  /*b4540*/  IMAD.MOV.U32 R18, RZ, RZ, R13 ;  /* 0x000000ffff127224 */ /* 0x000fe200078e000d */
[----:B----4-:R-:W-:Y:S04]  /*b4550*/  STL.64 [R1+0x11eb0], R16 ;  /* 0x011eb01001007387 */ /* 0x010fe80000100a00 */
[----:B---3--:R-:W-:Y:S04]  /*b4560*/  STL.64 [R1+0x11e98], R22 ;  /* 0x011e981601007387 */ /* 0x008fe80000100a00 */
[----:B--2---:R0:W-:Y:S04]  /*b4570*/  STL.64 [R1+0x11e90], R20 ;  /* 0x011e901401007387 */ /* 0x0041e80000100a00 */
[----:B0-----:R-:W2:Y:S04]  /*b4580*/  LDL.LU R20, [R1+0x470] ;  /* 0x0004700001147983 */ /* 0x001ea80000300800 */
[----:B------:R-:W2:Y:S04]  /*b4590*/  LDL.LU R21, [R1+0x474] ;  /* 0x0004740001157983 */ /* 0x000ea80000300800 */
[----:B------:R-:W3:Y:S04]  /*b45a0*/  LDL.LU R22, [R1+0x478] ;  /* 0x0004780001167983 */ /* 0x000ee80000300800 */
[----:B------:R-:W3:Y:S04]  /*b45b0*/  LDL.LU R23, [R1+0x47c] ;  /* 0x00047c0001177983 */ /* 0x000ee80000300800 */
[----:B------:R-:W4:Y:S04]  /*b45c0*/  LDL.LU R12, [R1+0x4c0] ;  /* 0x0004c000010c7983 */ /* 0x000f280000300800 */
[----:B------:R-:W4:Y:S04]  /*b45d0*/  LDL.LU R13, [R1+0x4c4] ;  /* 0x0004c400010d7983 */ /* 0x000f280000300800 */
[----:B------:R-:W4:Y:S04]  /*b45e0*/  LDL.LU R14, [R1+0x4c8] ;  /* 0x0004c800010e7983 */ /* 0x000f280000300800 */
[----:B------:R-:W4:Y:S04]  /*b45f0*/  LDL.LU R15, [R1+0x4cc] ;  /* 0x0004cc00010f7983 */ /* 0x000f280000300800 */
[----:B------:R-:W2:Y:S04]  /*b4600*/  LDL.64 R16, [R1+0x98] ;  /* 0x0000980001107983 */ /* 0x000ea80000100a00 */
[----:B------:R0:W-:Y:S02]  /*b4610*/  STL.64 [R1+0x11ed8], R18 ;  /* 0x011ed81201007387 */ /* 0x0001e40000100a00 */
[----:B0-----:R-:W-:-:S02]  /*b4620*/  IMAD.MOV.U32 R18, RZ, RZ, R3 ;  /* 0x000000ffff127224 */ /* 0x001fc400078e0003 */
[----:B--2---:R-:W-:Y:S04]  /*b4630*/  STL.64 [R1+0x11ed0], R16 ;  /* 0x011ed01001007387 */ /* 0x004fe80000100a00 */
[----:B---3--:R-:W-:Y:S04]  /*b4640*/  STL.64 [R1+0x11ea8], R22 ;  /* 0x011ea81601007387 */ /* 0x008fe80000100a00 */
[----:B------:R0:W-:Y:S04]  /*b4650*/  STL.64 [R1+0x11ea0], R20 ;  /* 0x011ea01401007387 */ /* 0x0001e80000100a00 */
[----:B0-----:R-:W2:Y:S04]  /*b4660*/  LDL.LU R20, [R1+0x480] ;  /* 0x0004800001147983 */ /* 0x001ea80000300800 */
[----:B------:R-:W2:Y:S04]  /*b4670*/  LDL.LU R21, [R1+0x484] ;  /* 0x0004840001157983 */ /* 0x000ea80000300800 */
[----:B------:R-:W3:Y:S04]  /*b4680*/  LDL.LU R22, [R1+0x488] ;  /* 0x0004880001167983 */ /* 0x000ee80000300800 */
[----:B------:R-:W3:Y:S04]  /*b4690*/  LDL.LU R23, [R1+0x48c] ;  /* 0x00048c0001177983 */ /* 0x000ee80000300800 */
[----:B------:R-:W4:Y:S04]  /*b46a0*/  LDL.LU R3, [R1+0x11f08] ;  /* 0x011f080001037983 */ /* 0x000f280000300800 */
[----:B------:R-:W2:Y:S04]  /*b46b0*/  LDL.LU R16, [R1+0x327c] ;  /* 0x00327c0001107983 */ /* 0x000ea80000300800 */
[----:B------:R-:W2:Y:S01]  /*b46c0*/  LDL.LU R17, [R1+0x3278] ;  /* 0x0032780001117983 */ /* 0x000ea20000300800 */
[----:B------:R-:W-:-:S05]  /*b46d0*/  IMAD.MOV.U32 R19, RZ, RZ, R0 ;  /* 0x000000ffff137224 */ /* 0x000fca00078e0000 */
[----:B------:R-:W-:Y:S04]  /*b46e0*/  STL.64 [R1+0x11ef8], R18 ;  /* 0x011ef81201007387 */ /* 0x000fe80000100a00 */
[----:B--2---:R0:W-:Y:S04]  /*b46f0*/  STL.64 [R1+0x11ef0], R16 ;  /* 0x011ef01001007387 */ /* 0x0041e80000100a00 */
[----:B0-----:R-:W2:Y:S04]  /*b4700*/  LDL.LU R16, [R1+0x280] ;  /* 0x0002800001107983 */ /* 0x001ea80000300800 */
[----:B------:R-:W2:Y:S04]  /*b4710*/  LDL.LU R17, [R1+0x284] ;  /* 0x0002840001117983 */ /* 0x000ea80000300800 */
[----:B------:R-:W2:Y:S04]  /*b4720*/  LDL.LU R18, [R1+0x288] ;  /* 0x0002880001127983 */ /* 0x000ea80000300800 */
[----:B------:R-:W2:Y:S04]  /*b4730*/  LDL.LU R19, [R1+0x28c] ;  /* 0x00028c0001137983 */ /* 0x000ea80000300800 */
[----:B---3--:R-:W-:Y:S04]  /*b4740*/  STL.64 [R1+0x11ec8], R22 ;  /* 0x011ec81601007387 */ /* 0x008fe80000100a00 */
[----:B------:R0:W-:Y:S04]  /*b4750*/  STL.64 [R1+0x11ec0], R20 ;  /* 0x011ec01401007387 */ /* 0x0001e80000100a00 */
[----:B0-----:R-:W3:Y:S04]  /*b4760*/  LDL.LU R20, [R1+0x490] ;  /* 0x0004900001147983 */ /* 0x001ee80000300800 */
[----:B------:R-:W3:Y:S04]  /*b4770*/  LDL.LU R21, [R1+0x494] ;  /* 0x0004940001157983 */ /* 0x000ee80000300800 */
[----:B------:R-:W2:Y:S04]  /*b4780*/  LDL.LU R22, [R1+0x498] ;  /* 0x0004980001167983 */ /* 0x000ea80000300800 */
[----:B------:R-:W2:Y:S01]  /*b4790*/  LDL.LU R23, [R1+0x49c] ;  /* 0x00049c0001177983 */ /* 0x000ea20000300800 */
[C---:B----4-:R-:W-:Y:S03]  /*b47a0*/  HMMA.16816.F32 R12, R8.reuse, R2, R12 ;  /* 0x00000002080c723c */ /* 0x050fe6000000180c */
[----:B--2---:R-:W-:Y:S04]  /*b47b0*/  STL.64 [R1+0x11ee8], R22 ;  /* 0x011ee81601007387 */ /* 0x004fe80000100a00 */
[----:B---3--:R0:W-:Y:S04]  /*b47c0*/  STL.64 [R1+0x11ee0], R20 ;  /* 0x011ee01401007387 */ /* 0x0081e80000100a00 */
[----:B0-----:R-:W2:Y:S04]  /*b47d0*/  LDL.LU R20, [R1+0x4b0] ;  /* 0x0004b00001147983 */ /* 0x001ea80000300800 */
[----:B------:R-:W2:Y:S04]  /*b47e0*/  LDL.LU R21, [R1+0x4b4] ;  /* 0x0004b40001157983 */ /* 0x000ea80000300800 */
[----:B------:R-:W2:Y:S04]  /*b47f0*/  LDL.LU R22, [R1+0x4b8] ;  /* 0x0004b80001167983 */ /* 0x000ea80000300800 */
[----:B------:R-:W2:Y:S04]  /*b4800*/  LDL.LU R23, [R1+0x4bc] ;  /* 0x0004bc0001177983 */ /* 0x000ea80000300800 */
[----:B------:R-:W3:Y:S04]  /*b4810*/  LDL.64 R26, [R1+0x68] ;  /* 0x00006800011a7983 */ /* 0x000ee80000100a00 */
[----:B------:R-:W-:Y:S04]  /*b4820*/  STL [R1+0x11cd8], R4 ;  /* 0x011cd80401007387 */ /* 0x000fe80000100800 */
[----:B------:R0:W-:Y:S04]  /*b4830*/  STL [R1+0x11cd4], R5 ;  /* 0x011cd40501007387 */ /* 0x0001e80000100800 */
[----:B0-----:R-:W4:Y:S04]  /*b4840*/  LDL.64 R4, [R1+0x78] ;  /* 0x0000780001047983 */ /* 0x001f280000100a00 */
[----:B------:R-:W-:Y:S04]  /*b4850*/  STL.64 [R1+0x1730], R12 ;  /* 0x0017300c01007387 */ /* 0x000fe80000100a00 */
[----:B------:R0:W-:Y:S04]  /*b4860*/  STL.64 [R1+0x1738], R14 ;  /* 0x0017380e01007387 */ /* 0x0001e80000100a00 */
[----:B0-----:R-:W2:Y:S04]  /*b4870*/  LDL.LU.64 R14, [R1+0x11f00] ;  /* 0x011f0000010e7983 */ /* 0x001ea80000300a00 */
[----:B------:R0:W-:Y:S04]  /*b4880*/  STL [R1+0x11ccc], R2 ;  /* 0x011ccc0201007387 */ /* 0x0001e80000100800 */
[----:B0-----:R-:W3:Y:S04]  /*b4890*/  LDL.LU R2, [R1+0x3270] ;  /* 0x0032700001027983 */ /* 0x001ee80000300800 */
[----:B------:R0:W-:Y:S04]  /*b48a0*/  STL [R1+0x11cc8], R3 ;  /* 0x011cc80301007387 */ /* 0x0001e80000100800 */
[----:B0-----:R-:W3:Y:S01]  /*b48b0*/  LDL.LU R3, [R1+0x3274] ;  /* 0x0032740001037983 */ /* 0x001ee20000300800 */
[----:B--2---:R-:W-:Y:S03]  /*b48c0*/  HMMA.16816.F32 R8, R8, R14, R16 ;  /* 0x0000000e0808723c */ /* 0x004fe60000001810 */
[----:B------:R-:W2:Y:S04]  /*b48d0*/  LDL.LU.64 R18, [R1+0x11ef8] ;  /* 0x011ef80001127983 */ /* 0x000ea80000300a00 */
[----:B------:R-:W4:-:S15]  /*b48e0*/  LDL.LU.64 R16, [R1+0x11ef0] ;  /* 0x011ef00001107983 */ /* 0x000f1e0000300a00 */
[----:B------:R-:W-:-:S01]  /*b48f0*/  NOP ;  /* 0x0000000000007918 */ /* 0x000fc20000000000 */
[----:B------:R0:W-:Y:S04]  /*b4900*/  STL.64 [R1+0x16e0], R8 ;  /* 0x0016e00801007387 */ /* 0x0001e80000100a00 */
[----:B------:R1:W-:Y:S04]  /*b4910*/  STL.64 [R1+0x16e8], R10 ;  /* 0x0016e80a01007387 */ /* 0x0003e80000100a00 */
[----:B0-----:R-:W3:Y:S04]  /*b4920*/  LDL.LU R8, [R1+0x3264] ;  /* 0x0032640001087983 */ /* 0x001ee80000300800 */
[----:B------:R-:W3:Y:S04]  /*b4930*/  LDL.LU R9, [R1+0x3260] ;  /* 0x0032600001097983 */ /* 0x000ee80000300800 */
[----:B-1----:R-:W2:Y:S04]  /*b4940*/  LDL.LU R10, [R1+0x326c] ;  /* 0x00326c00010a7983 */ /* 0x002ea80000300800 */
[----:B------:R-:W2:Y:S01]  /*b4950*/  LDL.LU R11, [R1+0x3268] ;  /* 0x00326800010b7983 */ /* 0x000ea20000300800 */
[----:B------:R-:W-:-:S02]  /*b4960*/  IMAD.MOV.U32 R0, RZ, RZ, R15 ;  /* 0x000000ffff007224 */ /* 0x000fc400078e000f */
[----:B------:R-:W-:-:S03]  /*b4970*/  IMAD.MOV.U32 R12, RZ, RZ, R14 ;  /* 0x000000ffff0c7224 */ /* 0x000fc600078e000e */
[----:B------:R-:W-:Y:S04]  /*b4980*/  STL [R1+0x11cdc], R0 ;  /* 0x011cdc0001007387 */ /* 0x000fe80000100800 */
[----:B------:R0:W-:Y:S04]  /*b4990*/  STL [R1+0x11cd0], R12 ;  /* 0x011cd00c01007387 */ /* 0x0001e80000100800 */
[----:B0-----:R-:W4:Y:S04]  /*b49a0*/  LDL.LU R12, [R1+0x4a0] ;  /* 0x0004a000010c7983 */ /* 0x001f280000300800 */
[----:B------:R-:W4:Y:S04]  /*b49b0*/  LDL.LU R13, [R1+0x4a4] ;  /* 0x0004a400010d7983 */ /* 0x000f280000300800 */
[----:B------:R-:W4:Y:S04]  /*b49c0*/  LDL.LU R14, [R1+0x4a8] ;  /* 0x0004a800010e7983 */ /* 0x000f280000300800 */
[----:B------:R-:W4:Y:S01]  /*b49d0*/  LDL.LU R15, [R1+0x4ac] ;  /* 0x0004ac00010f7983 */ /* 0x000f220000300800 */
[----:B---3--:R-:W-:-:S02]  /*b49e0*/  IMAD R8, R9, 0x100, R8 ;  /* 0x0000010009087824 */ /* 0x008fc400078e0208 */
[----:B--2---:R-:W-:Y:S02]  /*b49f0*/  IMAD R9, R11, 0x100, R10 ;  /* 0x000001000b097824 */ /* 0x004fe400078e020a */
[----:B------:R-:W-:Y:S02]  /*b4a00*/  IMAD R10, R2, 0x100, R3 ;  /* 0x00000100020a7824 */ /* 0x000fe400078e0203 */
[----:B----4-:R-:W-:Y:S01]  /*b4a10*/  IMAD R11, R17, 0x100, R16 ;  /* 0x00000100110b7824 */ /* 0x010fe200078e0210 */
[----:B------:R-:W-:Y:S02]  /*b4a20*/  F2FP.F16.E5M2.UNPACK_B R8, R8 ;  /* 0x00000008ff08723e */ /* 0x000fe400020004ff */
[----:B------:R-:W-:Y:S02]  /*b4a30*/  F2FP.F16.E5M2.UNPACK_B R9, R9 ;  /* 0x00000009ff09723e */ /* 0x000fe400020004ff */
[----:B------:R-:W-:Y:S02]  /*b4a40*/  F2FP.F16.E5M2.UNPACK_B R10, R10 ;  /* 0x0000000aff0a723e */ /* 0x000fe400020004ff */
[----:B------:R-:W-:-:S07]  /*b4a50*/  F2FP.F16.E5M2.UNPACK_B R11, R11 ;  /* 0x0000000bff0b723e */ /* 0x000fce00020004ff */
[----:B------:R-:W-:Y:S01]  /*b4a60*/  HMMA.16816.F32 R16, R8, R18, R20 ;  /* 0x000000120810723c */ /* 0x000fe20000001814 */
[----:B------:R-:W2:Y:S04]  /*b4a70*/  LDL.LU.64 R22, [R1+0x11ee8] ;  /* 0x011ee80001167983 */ /* 0x000ea80000300a00 */
[----:B------:R-:W2:-:S15]  /*b4a80*/  LDL.LU.64 R20, [R1+0x11ee0] ;  /* 0x011ee00001147983 */ /* 0x000e9e0000300a00 */
[----:B------:R-:W-:-:S03]  /*b4a90*/  NOP ;  /* 0x0000000000007918 */ /* 0x000fc60000000000 */
[----:B------:R-:W-:Y:S04]  /*b4aa0*/  STL.64 [R1+0x11b0], R16 ;  /* 0x0011b01001007387 */ /* 0x000fe80000100a00 */
[----:B------:R0:W-:Y:S04]  /*b4ab0*/  STL.64 [R1+0x11b8], R18 ;  /* 0x0011b81201007387 */ /* 0x0001e80000100a00 */
[----:B0-----:R-:W2:Y:S04]  /*b4ac0*/  LDL.LU.64 R18, [R1+0x11ed8] ;  /* 0x011ed80001127983 */ /* 0x001ea80000300a00 */
[----:B------:R-:W3:Y:S02]  /*b4ad0*/  LDL.LU.64 R16, [R1+0x11ed0] ;  /* 0x011ed00001107983 */ /* 0x000ee40000300a00 */
[----:B---3--:R-:W-:-:S15]  /*b4ae0*/  HMMA.16816.F32 R12, R8, R16, R12 ;  /* 0x00000010080c723c */ /* 0x008fde000000180c */
[----:B------:R-:W-:-:S08]  /*b4af0*/  NOP ;  /* 0x0000000000007918 */ /* 0x000fd00000000000 */
[----:B------:R0:W-:Y:S04]  /*b4b00*/  STL.64 [R1+0x1160], R12 ;  /* 0x0011600c01007387 */ /* 0x0001e80000100a00 */
[----:B------:R1:W-:Y:S01]  /*b4b10*/  STL.64 [R1+0x1168], R14 ;  /* 0x0011680e01007387 */ /* 0x0003e20000100a00 */
[----:B0-----:R-:W-:Y:S02]  /*b4b20*/  IMAD.MOV.U32 R13, RZ, RZ, R17 ;  /* 0x000000ffff0d7224 */ /* 0x001fe400078e0011 */
[----:B-1----:R-:W-:Y:S02]  /*b4b30*/  IMAD.MOV.U32 R14, RZ, RZ, R16 ;  /* 0x000000ffff0e7224 */ /* 0x002fe400078e0010 */
[----:B--2---:R-:W-:Y:S03]  /*b4b40*/  HMMA.16816.F32 R16, R8, R18, R20 ;  /* 0x000000120810723c */ /* 0x004fe60000001814 */
[----:B------:R-:W-:Y:S04]  /*b4b50*/  STL [R1+0x11ce0], R14 ;  /* 0x011ce00e01007387 */ /* 0x000fe80000100800 */
[----:B------:R-:W2:Y:S04]  /*b4b60*/  LDL.LU.64 R22, [R1+0x11ec8] ;  /* 0x011ec80001167983 */ /* 0x000ea80000300a00 */
[----:B------:R-:W2:-:S12]  /*b4b70*/  LDL.LU.64 R20, [R1+0x11ec0] ;  /* 0x011ec00001147983 */ /* 0x000e980000300a00 */
        /* <DEDUP_REMOVED lines=10> */
[----:B------:R-:W-:-:S02]  /*b4c20*/  IMAD.MOV.U32 R12, RZ, RZ, R16 ;  /* 0x000000ffff0c7224 */ /* 0x000fc400078e0010 */
[----:B------:R-:W-:Y:S02]  /*b4c30*/  IMAD.MOV.U32 R2, RZ, RZ, R17 ;  /* 0x000000ffff027224 */ /* 0x000fe400078e0011 */
[----:B---3--:R-:W-:Y:S01]  /*b4c40*/  HMMA.16816.F32 R16, R8, R18, R20 ;  /* 0x000000120810723c */ /* 0x008fe20000001814 */
[----:B------:R-:W2:Y:S04]  /*b4c50*/  LDL.LU.64 R22, [R1+0x11e98] ;  /* 0x011e980001167983 */ /* 0x000ea80000300a00 */
[----:B------:R-:W2:-:S15]  /*b4c60*/  LDL.LU.64 R20, [R1+0x11e90] ;  /* 0x011e900001147983 */ /* 0x000e9e0000300a00 */
[----:B------:R-:W-:-:S03]  /*b4c70*/  NOP ;  /* 0x0000000000007918 */ /* 0x000fc60000000000 */
        /* <DEDUP_REMOVED lines=10> */
[----:B---3--:R-:W-:-:S15]  /*b4d20*/  HMMA.16816.F32 R16, R8, R24, R16 ;  /* 0x000000180810723c */ /* 0x008fde0000001810 */
[----:B------:R-:W-:-:S08]  /*b4d30*/  NOP ;  /* 0x0000000000007918 */ /* 0x000fd00000000000 */
[----:B------:R-:W-:Y:S04]  /*b4d40*/  STL.64 [R1+0x1010], R16 ;  /* 0x0010101001007387 */ /* 0x000fe80000100a00 */
[----:B------:R2:W-:Y:S01]  /*b4d50*/  STL.64 [R1+0x1018], R18 ;  /* 0x0010181201007387 */ /* 0x0005e20000100a00 */
[----:B------:R-:W-:Y:S02]  /*b4d60*/  IMAD.MOV.U32 R3, RZ, RZ, R4 ;  /* 0x000000ffff037224 */ /* 0x000fe400078e0004 */
[----:B------:R-:W-:Y:S02]  /*b4d70*/  IMAD.MOV.U32 R15, RZ, RZ, R5 ;  /* 0x000000ffff0f7224 */ /* 0x000fe400078e0005 */
[----:B------:R-:W-:Y:S02]  /*b4d80*/  IMAD.MOV.U32 R4, RZ, RZ, R26 ;  /* 0x000000ffff047224 */ /* 0x000fe400078e001a */
[----:B------:R-:W-:Y:S01]  /*b4d90*/  IMAD.MOV.U32 R5, RZ, RZ, R27 ;  /* 0x000000ffff057224 */ /* 0x000fe200078e001b */
[----:B--2---:R-:W-:-:S15]  /*b4da0*/  HMMA.16816.F32 R16, R8, R26, R20 ;  /* 0x0000001a0810723c */ /* 0x004fde0000001814 */
[----:B------:R-:W-:-:S08]  /*b4db0*/  NOP ;  /* 0x0000000000007918 */ /* 0x000fd00000000000 */
[----:B------:R0:W-:Y:S04]  /*b4dc0*/  STL.64 [R1+0xf90], R16 ;  /* 0x000f901001007387 */ /* 0x0001e80000100a00 */
[----:B------:R1:W-:Y:S04]  /*b4dd0*/  STL.64 [R1+0xf98], R18 ;  /* 0x000f981201007387 */ /* 0x0003e80000100a00 */
[----:B0-----:R-:W2:Y:S04]  /*b4de0*/  LDL.LU R16, [R1+0x320] ;  /* 0x0003200001107983 */ /* 0x001ea80000300800 */
[----:B------:R-:W2:Y:S04]  /*b4df0*/  LDL.LU R17, [R1+0x324] ;  /* 0x0003240001117983 */ /* 0x000ea80000300800 */
[----:B-1----:R-:W3:Y:S04]  /*b4e00*/  LDL.LU R18, [R1+0x328] ;  /* 0x0003280001127983 */ /* 0x002ee80000300800 */
[----:B------:R-:W3:Y:S04]  /*b4e10*/  LDL.LU R19, [R1+0x32c] ;  /* 0x00032c0001137983 */ /* 0x000ee80000300800 */
[----:B------:R-:W4:Y:S04]  /*b4e20*/  LDL.LU R20, [R1+0x340] ;  /* 0x0003400001147983 */ /* 0x000f280000300800 */
[----:B------:R-:W4:Y:S04]  /*b4e30*/  LDL.LU R21, [R1+0x344] ;  /* 0x0003440001157983 */ /* 0x000f280000300800 */
[----:B------:R-:W2:Y:S04]  /*b4e40*/  LDL.LU R22, [R1+0x348] ;  /* 0x0003480001167983 */ /* 0x000ea80000300800 */
[----:B------:R-:W2:Y:S04]  /*b4e50*/  LDL.LU R23, [R1+0x34c] ;  /* 0x00034c0001177983 */ /* 0x000ea80000300800 */
[----:B------:R-:W3:Y:S04]  /*b4e60*/  LDL.LU R24, [R1+0x360] ;  /* 0x0003600001187983 */ /* 0x000ee80000300800 */
[----:B------:R-:W3:Y:S04]  /*b4e70*/  LDL.LU R25, [R1+0x364] ;  /* 0x0003640001197983 */ /* 0x000ee80000300800 */
[----:B------:R-:W4:Y:S04]  /*b4e80*/  LDL.LU R26, [R1+0x368] ;  /* 0x00036800011a7983 */ /* 0x000f280000300800 */
[----:B------:R-:W4:Y:S04]  /*b4e90*/  LDL.LU R27, [R1+0x36c] ;  /* 0x00036c00011b7983 */ /* 0x000f280000300800 */
[----:B----4-:R0:W-:Y:S04]  /*b4ea0*/  STL.64 [R1+0x11d50], R26 ;  /* 0x011d501a01007387 */ /* 0x0101e80000100a00 */
[----:B0-----:R-:W4:Y:S04]  /*b4eb0*/  LDL R26, [R1] ;  /* 0x00000000011a7983 */ /* 0x001f280000100800 */
[----:B------:R-:W4:Y:S04]  /*b4ec0*/  LDL R27, [R1+0x4] ;  /* 0x00000400011b7983 */ /* 0x000f280000100800 */
[----:B---3--:R-:W-:Y:S04]  /*b4ed0*/  STL.64 [R1+0x11d48], R24 ;  /* 0x011d481801007387 */ /* 0x008fe80000100a00 */
[----:B----4-:R-:W-:Y:S04]  /*b4ee0*/  STL.64 [R1+0x11d68], R26 ;  /* 0x011d681a01007387 */ /* 0x010fe80000100a00 */
[----:B--2---:R-:W-:Y:S04]  /*b4ef0*/  STL.64 [R1+0x11d30], R22 ;  /* 0x011d301601007387 */ /* 0x004fe80000100a00 */
        /* <DEDUP_REMOVED lines=85> */
[----:B------:R-:W4:Y:S04]  /*b5450*/  LDL.64 R26, [R1+0x60] ;  /* 0x00006000011a7983 */ /* 0x000f280000100a00 */
        /* <DEDUP_REMOVED lines=24> */
[----:B------:R-:W-:Y:S04]  /*b55e0*/  STL.64 [R1+0x11d10], R18 ;  /* 0x011d101201007387 */ /* 0x000fe80000100a00 */
[----:B------:R0:W-:Y:S04]  /*b55f0*/  STL.64 [R1+0x11d08], R16 ;  /* 0x011d081001007387 */ /* 0x0001e80000100a00 */
[----:B0-----:R-:W3:Y:S04]  /*b5600*/  LDL.LU R16, [R1+0x330] ;  /* 0x0003300001107983 */ /* 0x001ee80000300800 */
[----:B------:R-:W3:Y:S04]  /*b5610*/  LDL.LU R17, [R1+0x334] ;  /* 0x0003340001117983 */ /* 0x000ee80000300800 */
[----:B------:R-:W3:Y:S04]  /*b5620*/  LDL.LU R18, [R1+0x338] ;  /* 0x0003380001127983 */ /* 0x000ee80000300800 */
[----:B------:R-:W3:Y:S04]  /*b5630*/  LDL.LU R19, [R1+0x33c] ;  /* 0x00033c0001137983 */ /* 0x000ee80000300800 */
[----:B------:R-:W-:Y:S04]  /*b5640*/  STL.64 [R1+0x11cf0], R6 ;  /* 0x011cf00601007387 */ /* 0x000fe80000100a00 */
[----:B------:R0:W-:Y:S04]  /*b5650*/  STL.64 [R1+0x11ce8], R4 ;  /* 0x011ce80401007387 */ /* 0x0001e80000100a00 */
[----:B0-----:R-:W2:Y:S04]  /*b5660*/  LDL.LU R4, [R1+0x430] ;  /* 0x0004300001047983 */ /* 0x001ea80000300800 */
[----:B------:R-:W2:Y:S04]  /*b5670*/  LDL.LU R5, [R1+0x434] ;  /* 0x0004340001057983 */ /* 0x000ea80000300800 */
[----:B------:R-:W2:Y:S04]  /*b5680*/  LDL.LU R6, [R1+0x438] ;  /* 0x0004380001067983 */ /* 0x000ea80000300800 */
[----:B------:R-:W2:Y:S01]  /*b5690*/  LDL.LU R7, [R1+0x43c] ;  /* 0x00043c0001077983 */ /* 0x000ea20000300800 */
[----:B----4-:R-:W-:-:S02]  /*b56a0*/  IMAD.MOV.U32 R14, RZ, RZ, R26 ;  /* 0x000000ffff0e7224 */ /* 0x010fc400078e001a */
[----:B------:R-:W-:Y:S01]  /*b56b0*/  IMAD.MOV.U32 R0, RZ, RZ, R27 ;  /* 0x000000ffff007224 */ /* 0x000fe200078e001b */
[C---:B--2---:R-:W-:Y:S06]  /*b56c0*/  HMMA.16816.F32 R4, R8.reuse, R26, R4 ;  /* 0x0000001a0804723c */ /* 0x044fec0000001804 */
[----:B------:R-:W-:-:S15]  /*b56d0*/  HMMA.16816.F32 R24, R8, R24, R20 ;  /* 0x000000180818723c */ /* 0x000fde0000001814 */
[----:B------:R-:W-:-:S02]  /*b56e0*/  NOP ;  /* 0x0000000000007918 */ /* 0x000fc40000000000 */
[----:B------:R0:W-:Y:S04]  /*b56f0*/  STL.64 [R1+0xf80], R4 ;  /* 0x000f800401007387 */ /* 0x0001e80000100a00 */
[----:B------:R1:W-:Y:S04]  /*b5700*/  STL.64 [R1+0xf88], R6 ;  /* 0x000f880601007387 */ /* 0x0003e80000100a00 */
[----:B0-----:R-:W2:Y:S04]  /*b5710*/  LDL.LU R4, [R1+0x310] ;  /* 0x0003100001047983 */ /* 0x001ea80000300800 */
[----:B------:R-:W2:Y:S04]  /*b5720*/  LDL.LU R5, [R1+0x314] ;  /* 0x0003140001057983 */ /* 0x000ea80000300800 */
[----:B-1----:R-:W2:Y:S04]  /*b5730*/  LDL.LU R6, [R1+0x318] ;  /* 0x0003180001067983 */ /* 0x002ea80000300800 */
[----:B------:R-:W2:Y:S04]  /*b5740*/  LDL.LU R7, [R1+0x31c] ;  /* 0x00031c0001077983 */ /* 0x000ea80000300800 */
        /* <DEDUP_REMOVED lines=88> */
[----:B------:R-:W3:Y:S04]  /*b5cd0*/  LDL.LU.64 R24, [R1+0x11d38] ;  /* 0x011d380001187983 */ /* 0x000ee80000300a00 */
[----:B------:R-:W-:Y:S01]  /*b5ce0*/  STL [R1+0x11c98], R29 ;  /* 0x011c981d01007387 */ /* 0x000fe20000100800 */
        /* <DEDUP_REMOVED lines=14> */
[----:B0-----:R-:W2:Y:S04]  /*b5dd0*/  LDL.LU R24, [R1+0x2f0] ;  /* 0x0002f00001187983 */ /* 0x001ea80000300800 */
[----:B------:R-:W2:Y:S04]  /*b5de0*/  LDL.LU R25, [R1+0x2f4] ;  /* 0x0002f40001197983 */ /* 0x000ea80000300800 */
[----:B------:R-:W2:Y:S04]  /*b5df0*/  LDL.LU R26, [R1+0x2f8] ;  /* 0x0002f800011a7983 */ /* 0x000ea80000300800 */
[----:B------:R-:W2:Y:S01]  /*b5e00*/  LDL.LU R27, [R1+0x2fc] ;  /* 0x0002fc00011b7983 */ /* 0x000ea20000300800 */
[----:B---3--:R-:W-:-:S15]  /*b5e10*/  HMMA.16816.F32 R16, R8, R22, R16 ;  /* 0x000000160810723c */ /* 0x008fde0000001810 */
        /* <DEDUP_REMOVED lines=10> */
[----:B------:R-:W3:Y:S04]  /*b5ec0*/  LDL.LU.64 R16, [R1+0x11cf8] ;  /* 0x011cf80001107983 */ /* 0x000ee80000300a00 */
[----:B------:R-:W-:Y:S04]  /*b5ed0*/  STL.64 [R1+0x11ad0], R22 ;  /* 0x011ad01601007387 */ /* 0x000fe80000100a00 */
[----:B------:R0:W-:Y:S04]  /*b5ee0*/  STL.64 [R1+0x11ac8], R20 ;  /* 0x011ac81401007387 */ /* 0x0001e80000100a00 */
[----:B0-----:R-:W3:Y:S04]  /*b5ef0*/  LDL.LU R20, [R1+0x300] ;  /* 0x0003000001147983 */ /* 0x001ee80000300800 */
[----:B------:R-:W3:Y:S04]  /*b5f00*/  LDL.LU R21, [R1+0x304] ;  /* 0x0003040001157983 */ /* 0x000ee80000300800 */
[----:B------:R-:W3:Y:S04]  /*b5f10*/  LDL.LU R22, [R1+0x308] ;  /* 0x0003080001167983 */ /* 0x000ee80000300800 */
[----:B------:R-:W3:Y:S01]  /*b5f20*/  LDL.LU R23, [R1+0x30c] ;  /* 0x00030c0001177983 */ /* 0x000ee20000300800 */
[----:B--2---:R-:W-:-:S15]  /*b5f30*/  HMMA.16816.F32 R4, R8, R18, R4 ;  /* 0x000000120804723c */ /* 0x004fde0000001804 */
[----:B------:R-:W-:-:S08]  /*b5f40*/  NOP ;  /* 0x0000000000007918 */ /* 0x000fd00000000000 */
[----:B------:R-:W-:Y:S04]  /*b5f50*/  STL.64 [R1+0xaa0], R4 ;  /* 0x000aa00401007387 */ /* 0x000fe80000100a00 */
[----:B------:R0:W-:Y:S04]  /*b5f60*/  STL.64 [R1+0xaa8], R6 ;  /* 0x000aa80601007387 */ /* 0x0001e80000100a00 */
[----:B0-----:R-:W2:Y:S04]  /*b5f70*/  LDL.LU.64 R6, [R1+0x11cf0] ;  /* 0x011cf00001067983 */ /* 0x001ea80000300a00 */
[----:B------:R-:W4:Y:S01]  /*b5f80*/  LDL.LU.64 R4, [R1+0x11ce8] ;  /* 0x011ce80001047983 */ /* 0x000f220000300a00 */
[----:B---3--:R-:W-:Y:S03]  /*b5f90*/  HMMA.16816.F32 R20, R8, R16, R20 ;  /* 0x000000100814723c */ /* 0x008fe60000001814 */
[----:B------:R-:W-:Y:S04]  /*b5fa0*/  STL.64 [R1+0x11ab0], R18 ;  /* 0x011ab01201007387 */ /* 0x000fe80000100a00 */
[----:B------:R2:W-:-:S15]  /*b5fb0*/  STL.64 [R1+0x11aa8], R16 ;  /* 0x011aa81001007387 */ /* 0x0005de0000100a00 */
[----:B------:R-:W-:-:S01]  /*b5fc0*/  NOP ;  /* 0x0000000000007918 */ /* 0x000fc20000000000 */
[----:B------:R0:W-:Y:S04]  /*b5fd0*/  STL.64 [R1+0xa60], R20 ;  /* 0x000a601401007387 */ /* 0x0001e80000100a00 */
[----:B------:R1:W-:Y:S01]  /*b5fe0*/  STL.64 [R1+0xa68], R22 ;  /* 0x000a681601007387 */ /* 0x0003e20000100a00 */
[----:B--2---:R-:W-:Y:S07]  /*b5ff0*/  HMMA.16816.F32 R16, R8, R6, R24 ;  /* 0x000000060810723c */ /* 0x004fee0000001818 */
[----:B------:R-:W-:-:S02]  /*b6000*/  IMAD.MOV.U32 R26, RZ, RZ, R14 ;  /* 0x000000ffff1a7224 */ /* 0x000fc400078e000e */
[----:B------:R-:W2:Y:S01]  /*b6010*/  LDL.LU R14, [R1+0x11ce0] ;  /* 0x011ce000010e7983 */ /* 0x000ea20000300800 */
[----:B------:R-:W-:-:S13]  /*b6020*/  IMAD.MOV.U32 R27, RZ, RZ, R0 ;  /* 0x000000ffff1b7224 */ /* 0x000fda00078e0000 */
[----:B------:R-:W-:Y:S04]  /*b6030*/  STL.64 [R1+0xa10], R16 ;  /* 0x000a101001007387 */ /* 0x000fe80000100a00 */
[----:B------:R-:W-:Y:S04]  /*b6040*/  STL.64 [R1+0xa18], R18 ;  /* 0x000a181201007387 */ /* 0x000fe80000100a00 */
[----:B------:R-:W3:Y:S04]  /*b6050*/  LDL.LU R0, [R1+0x11cdc] ;  /* 0x011cdc0001007983 */ /* 0x000ee80000300800 */
[----:B0-----:R-:W2:Y:S04]  /*b6060*/  LDL.LU R20, [R1+0x940] ;  /* 0x0009400001147983 */ /* 0x001ea80000300800 */
[----:B------:R-:W2:Y:S04]  /*b6070*/  LDL.LU R21, [R1+0x944] ;  /* 0x0009440001157983 */ /* 0x000ea80000300800 */
[----:B-1----:R-:W3:Y:S04]  /*b6080*/  LDL.LU R22, [R1+0x948] ;  /* 0x0009480001167983 */ /* 0x002ee80000300800 */
[----:B------:R-:W3:Y:S01]  /*b6090*/  LDL.LU R23, [R1+0x94c] ;  /* 0x00094c0001177983 */ /* 0x000ee20000300800 */
[----:B----4-:R-:W-:-:S02]  /*b60a0*/  IMAD.MOV.U32 R24, RZ, RZ, R4 ;  /* 0x000000ffff187224 */ /* 0x010fc400078e0004 */
[----:B------:R-:W-:Y:S01]  /*b60b0*/  IMAD.MOV.U32 R25, RZ, RZ, R5 ;  /* 0x000000ffff197224 */ /* 0x000fe200078e0005 */
[----:B---3--:R-:W-:Y:S04]  /*b60c0*/  STL.64 [R1+0x11c20], R22 ;  /* 0x011c201601007387 */ /* 0x008fe80000100a00 */
[----:B--2---:R-:W-:Y:S04]  /*b60d0*/  STL.64 [R1+0x11c18], R20 ;  /* 0x011c181401007387 */ /* 0x004fe80000100a00 */
[----:B------:R-:W2:Y:S04]  /*b60e0*/  LDL.LU R4, [R1+0x11cd8] ;  /* 0x011cd80001047983 */ /* 0x000ea80000300800 */
[----:B------:R-:W2:Y:S04]  /*b60f0*/  LDL.LU R5, [R1+0x11cd4] ;  /* 0x011cd40001057983 */ /* 0x000ea80000300800 */
[----:B------:R-:W-:Y:S04]  /*b6100*/  STL.64 [R1+0x11c30], R26 ;  /* 0x011c301a01007387 */ /* 0x000fe80000100a00 */
        /* <DEDUP_REMOVED lines=14> */
[----:B------:R-:W4:Y:S01]  /*b61f0*/  LDL.LU R19, [R1+0x90c] ;  /* 0x00090c0001137983 */ /* 0x000f220000300800 */
[----:B--2---:R-:W-:Y:S03]  /*b6200*/  HMMA.16816.F32 R24, R8, R4, R24 ;  /* 0x000000040818723c */ /* 0x004fe60000001818 */
[----:B----4-:R0:W-:Y:S02]  /*b6210*/  STL.64 [R1+0x11c50], R18 ;  /* 0x011c501201007387 */ /* 0x0101e40000100a00 */
[----:B0-----:R-:W-:-:S02]  /*b6220*/  IMAD.MOV.U32 R18, RZ, RZ, R12 ;  /* 0x000000ffff127224 */ /* 0x001fc400078e000c */
[----:B------:R-:W-:Y:S01]  /*b6230*/  IMAD.MOV.U32 R19, RZ, RZ, R2 ;  /* 0x000000ffff137224 */ /* 0x000fe200078e0002 */
[----:B------:R-:W2:Y:S04]  /*b6240*/  LDL.LU R12, [R1+0x11cd0] ;  /* 0x011cd000010c7983 */ /* 0x000ea80000300800 */
[----:B------:R-:W4:Y:S04]  /*b6250*/  LDL.LU R2, [R1+0x11ccc] ;  /* 0x011ccc0001027983 */ /* 0x000f280000300800 */
[----:B---3--:R0:W-:Y:S04]  /*b6260*/  STL.64 [R1+0x11c48], R16 ;  /* 0x011c481001007387 */ /* 0x0081e80000100a00 */
[----:B------:R-:W3:Y:S04]  /*b6270*/  LDL.64 R20, [R1+0x80] ;  /* 0x0000800001147983 */ /* 0x000ee80000100a00 */
[----:B------:R-:W-:Y:S04]  /*b6280*/  STL [R1+0x11a8c], R6 ;  /* 0x011a8c0601007387 */ /* 0x000fe80000100800 */
[----:B------:R-:W-:Y:S04]  /*b6290*/  STL [R1+0x11a88], R7 ;  /* 0x011a880701007387 */ /* 0x000fe80000100800 */
[----:B0-----:R-:W2:Y:S04]  /*b62a0*/  LDL.64 R16, [R1+0x90] ;  /* 0x0000900001107983 */ /* 0x001ea80000100a00 */
[----:B------:R0:W-:Y:S04]  /*b62b0*/  STL.64 [R1+0x11c80], R18 ;  /* 0x011c801201007387 */ /* 0x0001e80000100a00 */
[----:B------:R-:W-:Y:S01]  /*b62c0*/  STL.64 [R1+0xa00], R24 ;  /* 0x000a001801007387 */ /* 0x000fe20000100a00 */
[----:B------:R-:W-:-:S02]  /*b62d0*/  IMAD.MOV.U32 R22, RZ, RZ, R3 ;  /* 0x000000ffff167224 */ /* 0x000fc400078e0003 */
[----:B------:R-:W-:Y:S01]  /*b62e0*/  IMAD.MOV.U32 R23, RZ, RZ, R15 ;  /* 0x000000ffff177224 */ /* 0x000fe200078e000f */
[----:B------:R-:W-:Y:S01]  /*b62f0*/  STL.64 [R1+0xa08], R26 ;  /* 0x000a081a01007387 */ /* 0x000fe20000100a00 */
[----:B0-----:R-:W-:Y:S02]  /*b6300*/  IMAD.MOV.U32 R18, RZ, RZ, R14 ;  /* 0x000000ffff127224 */ /* 0x001fe400078e000e */
[----:B------:R-:W-:Y:S01]  /*b6310*/  IMAD.MOV.U32 R19, RZ, RZ, R13 ;  /* 0x000000ffff137224 */ /* 0x000fe200078e000d */
[----:B--2---:R-:W-:Y:S04]  /*b6320*/  STL.64 [R1+0x11c78], R16 ;  /* 0x011c781001007387 */ /* 0x004fe80000100a00 */
[----:B------:R-:W4:Y:S04]  /*b6330*/  LDL.LU R3, [R1+0x11cc8] ;  /* 0x011cc80001037983 */ /* 0x000f280000300800 */
[----:B------:R-:W-:Y:S04]  /*b6340*/  STL.64 [R1+0x11ca0], R18 ;  /* 0x011ca01201007387 */ /* 0x000fe80000100a00 */
[----:B------:R-:W-:Y:S04]  /*b6350*/  STL.64 [R1+0x11c60], R22 ;  /* 0x011c601601007387 */ /* 0x000fe80000100a00 */
[----:B---3--:R0:W-:Y:S04]  /*b6360*/  STL.64 [R1+0x11c58], R20 ;  /* 0x011c581401007387 */ /* 0x0081e80000100a00 */
[----:B0-----:R-:W2:Y:S04]  /*b6370*/  LDL.LU R20, [R1+0x8f0] ;  /* 0x0008f00001147983 */ /* 0x001ea80000300800 */
[----:B------:R-:W2:Y:S04]  /*b6380*/  LDL.LU R21, [R1+0x8f4] ;  /* 0x0008f40001157983 */ /* 0x000ea80000300800 */
[----:B------:R-:W3:Y:S04]  /*b6390*/  LDL.LU R22, [R1+0x8f8] ;  /* 0x0008f80001167983 */ /* 0x000ee80000300800 */
[----:B------:R-:W3:Y:S01]  /*b63a0*/  LDL.LU R23, [R1+0x8fc] ;  /* 0x0008fc0001177983 */ /* 0x000ee20000300800 */
[----:B------:R-:W-:-:S03]  /*b63b0*/  IMAD.MOV.U32 R18, RZ, RZ, R12 ;  /* 0x000000ffff127224 */ /* 0x000fc600078e000c */
[----:B------:R-:W4:Y:S04]  /*b63c0*/  LDL.LU R29, [R1+0x3284] ;  /* 0x00328400011d7983 */ /* 0x000f280000300800 */
[----:B------:R-:W2:Y:S04]  /*b63d0*/  LDL.LU R12, [R1+0x3280] ;  /* 0x00328000010c7983 */ /* 0x000ea80000300800 */
        /* <DEDUP_REMOVED lines=8> */
[----:B------:R-:W3:Y:S01]  /*b6460*/  LDL.LU R15, [R1+0x27c] ;  /* 0x00027c00010f7983 */ /* 0x000ee20000300800 */
[----:B------:R-:W-:-:S03]  /*b6470*/  IMAD.MOV.U32 R19, RZ, RZ, R0 ;  /* 0x000000ffff137224 */ /* 0x000fc600078e0000 */
[----:B---3--:R-:W-:Y:S04]  /*b6480*/  STL.64 [R1+0x11cc0], R14 ;  /* 0x011cc00e01007387 */ /* 0x008fe80000100a00 */
[----:B--2---:R0:W-:Y:S04]  /*b6490*/  STL.64 [R1+0x11cb8], R12 ;  /* 0x011cb80c01007387 */ /* 0x0041e80000100a00 */
[----:B0-----:R-:W4:Y:S04]  /*b64a0*/  LDL.LU R12, [R1+0x2d0] ;  /* 0x0002d000010c7983 */ /* 0x001f280000300800 */
[----:B------:R-:W4:Y:S04]  /*b64b0*/  LDL.LU R13, [R1+0x2d4] ;  /* 0x0002d400010d7983 */ /* 0x000f280000300800 */
[----:B------:R-:W4:Y:S04]  /*b64c0*/  LDL.LU R14, [R1+0x2d8] ;  /* 0x0002d800010e7983 */ /* 0x000f280000300800 */
[----:B------:R-:W4:Y:S04]  /*b64d0*/  LDL.LU R15, [R1+0x2dc] ;  /* 0x0002dc00010f7983 */ /* 0x000f280000300800 */
[----:B------:R-:W2:Y:S04]  /*b64e0*/  LDL.LU R0, [R1+0x3298] ;  /* 0x0032980001007983 */ /* 0x000ea80000300800 */
[----:B------:R-:W3:Y:S04]  /*b64f0*/  LDL.64 R16, [R1+0xa0] ;  /* 0x0000a00001107983 */ /* 0x000ee80000100a00 */
[----:B------:R-:W-:Y:S04]  /*b6500*/  STL.64 [R1+0x11c70], R22 ;  /* 0x011c701601007387 */ /* 0x000fe80000100a00 */
[----:B------:R0:W-:Y:S04]  /*b6510*/  STL.64 [R1+0x11c68], R20 ;  /* 0x011c681401007387 */ /* 0x0001e80000100a00 */
        /* <DEDUP_REMOVED lines=16> */
[----:B------:R1:W-:Y:S04]  /*b6620*/  STL [R1+0x11a90], R5 ;  /* 0x011a900501007387 */ /* 0x0003e80000100800 */
[----:B0-----:R-:W4:Y:S04]  /*b6630*/  LDL.LU R4, [R1+0x2c0] ;  /* 0x0002c00001047983 */ /* 0x001f280000300800 */
[----:B-1----:R-:W4:Y:S04]  /*b6640*/  LDL.LU R5, [R1+0x2c4] ;  /* 0x0002c40001057983 */ /* 0x002f280000300800 */
[----:B------:R-:W4:Y:S04]  /*b6650*/  LDL.LU R6, [R1+0x2c8] ;  /* 0x0002c80001067983 */ /* 0x000f280000300800 */
[----:B------:R-:W4:Y:S04]  /*b6660*/  LDL.LU R7, [R1+0x2cc] ;  /* 0x0002cc0001077983 */ /* 0x000f280000300800 */
[----:B------:R-:W-:Y:S04]  /*b6670*/  STL.64 [R1+0x9f0], R12 ;  /* 0x0009f00c01007387 */ /* 0x000fe80000100a00 */
[----:B------:R0:W-:Y:S04]  /*b6680*/  STL.64 [R1+0x9f8], R14 ;  /* 0x0009f80e01007387 */ /* 0x0001e80000100a00 */
[----:B0-----:R-:W2:Y:S04]  /*b6690*/  LDL.LU.64 R14, [R1+0x11cc0] ;  /* 0x011cc000010e7983 */ /* 0x001ea80000300a00 */
[----:B------:R-:W2:Y:S02]  /*b66a0*/  LDL.LU.64 R12, [R1+0x11cb8] ;  /* 0x011cb800010c7983 */ /* 0x000ea40000300a00 */
[----:B--2---:R-:W-:Y:S02]  /*b66b0*/  HMMA.16816.F32 R8, R8, R18, R12 ;  /* 0x000000120808723c */ /* 0x004fe4000000180c */
[----:B------:R-:W2:Y:S04]  /*b66c0*/  LDL.LU.64 R14, [R1+0x11cb0] ;  /* 0x011cb000010e7983 */ /* 0x000ea80000300a00 */
[----:B------:R-:W3:Y:S04]  /*b66d0*/  LDL.LU.64 R12, [R1+0x11ca8] ;  /* 0x011ca800010c7983 */ /* 0x000ee80000300a00 */
[----:B------:R-:W4:-:S13]  /*b66e0*/  LDL.LU.64 R18, [R1+0x11ca0] ;  /* 0x011ca00001127983 */ /* 0x000f1a0000300a00 */
[----:B------:R-:W-:Y:S04]  /*b66f0*/  STL.64 [R1+0x980], R8 ;  /* 0x0009800801007387 */ /* 0x000fe80000100a00 */
[----:B------:R0:W-:Y:S04]  /*b6700*/  STL.64 [R1+0x988], R10 ;  /* 0x0009880a01007387 */ /* 0x0001e80000100a00 */
[----:B0-----:R-:W4:Y:S04]  /*b6710*/  LDL.LU R10, [R1+0x328c] ;  /* 0x00328c00010a7983 */ /* 0x001f280000300800 */
[----:B------:R-:W4:Y:S04]  /*b6720*/  LDL.LU R11, [R1+0x3294] ;  /* 0x00329400010b7983 */ /* 0x000f280000300800 */
[----:B------:R-:W4:Y:S04]  /*b6730*/  LDL R8, [R1+0x70] ;  /* 0x0000700001087983 */ /* 0x000f280000100800 */
[----:B------:R-:W4:Y:S01]  /*b6740*/  LDL R9, [R1+0x74] ;  /* 0x0000740001097983 */ /* 0x000f220000100800 */
[----:B--2---:R-:W-:-:S02]  /*b6750*/  IMAD R15, R0, 0x100, R15 ;  /* 0x00000100000f7824 */ /* 0x004fc400078e020f */
[----:B---3--:R-:W-:Y:S02]  /*b6760*/  IMAD R12, R12, 0x100, R29 ;  /* 0x000001000c0c7824 */ /* 0x008fe400078e021d */
[----:B------:R-:W2:Y:S01]  /*b6770*/  LDL.LU R29, [R1+0x11c98] ;  /* 0x011c9800011d7983 */ /* 0x000ea20000300800 */
[----:B------:R-:W-:Y:S02]  /*b6780*/  F2FP.F16.E5M2.UNPACK_B R15, R15 ;  /* 0x0000000fff0f723e */ /* 0x000fe400020004ff */
[----:B------:R-:W-:Y:S01]  /*b6790*/  F2FP.F16.E5M2.UNPACK_B R12, R12 ;  /* 0x0000000cff0c723e */ /* 0x000fe200020004ff */
[----:B----4-:R-:W-:Y:S02]  /*b67a0*/  IMAD R13, R13, 0x100, R10 ;  /* 0x000001000d0d7824 */ /* 0x010fe400078e020a */
[----:B------:R-:W-:-:S03]  /*b67b0*/  IMAD R14, R14, 0x100, R11 ;  /* 0x000001000e0e7824 */ /* 0x000fc600078e020b */
[----:B------:R-:W-:Y:S02]  /*b67c0*/  F2FP.F16.E5M2.UNPACK_B R13, R13 ;  /* 0x0000000dff0d723e */ /* 0x000fe400020004ff */
[----:B------:R-:W-:-:S07]  /*b67d0*/  F2FP.F16.E5M2.UNPACK_B R14, R14 ;  /* 0x0000000eff0e723e */ /* 0x000fce00020004ff */
[----:B------:R-:W-:-:S15]  /*b67e0*/  HMMA.16816.F32 R4, R12, R16, R4 ;  /* 0x000000100c04723c */ /* 0x000fde0000001804 */
[----:B------:R-:W-:-:S08]  /*b67f0*/  NOP ;  /* 0x0000000000007918 */ /* 0x000fd00000000000 */
[----:B------:R-:W-:Y:S04]  /*b6800*/  STL.64 [R1+0x8e0], R4 ;  /* 0x0008e00401007387 */ /* 0x000fe80000100a00 */
[----:B------:R0:W-:Y:S02]  /*b6810*/  STL.64 [R1+0x8e8], R6 ;  /* 0x0008e80601007387 */ /* 0x0001e40000100a00 */
[----:B0-----:R-:W-:Y:S02]  /*b6820*/  IMAD.MOV.U32 R6, RZ, RZ, R16 ;  /* 0x000000ffff067224 */ /* 0x001fe400078e0010 */
[----:B------:R-:W-:Y:S02]  /*b6830*/  IMAD.MOV.U32 R7, RZ, RZ, R17 ;  /* 0x000000ffff077224 */ /* 0x000fe400078e0011 */
[----:B------:R-:W-:Y:S01]  /*b6840*/  HMMA.16816.F32 R16, R12, R18, R20 ;  /* 0x000000120c10723c */ /* 0x000fe20000001814 */
[----:B------:R-:W3:Y:S04]  /*b6850*/  LDL.LU.64 R22, [R1+0x11c90] ;  /* 0x011c900001167983 */ /* 0x000ee80000300a00 */
[----:B------:R-:W3:-:S15]  /*b6860*/  LDL.LU.64 R20, [R1+0x11c88] ;  /* 0x011c880001147983 */ /* 0x000ede0000300a00 */
[----:B------:R-:W-:-:S03]  /*b6870*/  NOP ;  /* 0x0000000000007918 */ /* 0x000fc60000000000 */
        /* <DEDUP_REMOVED lines=11> */
[----:B------:R-:W-:-:S03]  /*b6930*/  IMAD.MOV.U32 R0, RZ, RZ, R17 ;  /* 0x000000ffff007224 */ /* 0x000fc600078e0011 */
[----:B------:R-:W-:Y:S01]  /*b6940*/  STL [R1+0x11b60], R10 ;  /* 0x011b600a01007387 */ /* 0x000fe20000100800 */
[----:B----4-:R-:W-:Y:S03]  /*b6950*/  HMMA.16816.F32 R16, R12, R18, R20 ;  /* 0x000000120c10723c */ /* 0x010fe60000001814 */
[----:B------:R-:W3:Y:S04]  /*b6960*/  LDL.LU.64 R22, [R1+0x11c60] ;  /* 0x011c600001167983 */ /* 0x000ee80000300a00 */
[----:B------:R-:W4:-:S15]  /*b6970*/  LDL.LU.64 R20, [R1+0x11c58] ;  /* 0x011c580001147983 */ /* 0x000f1e0000300a00 */
[----:B------:R-:W-:-:S01]  /*b6980*/  NOP ;  /* 0x0000000000007918 */ /* 0x000fc20000000000 */
[----:B------:R-:W-:Y:S04]  /*b6990*/  STL.64 [R1+0x830], R16 ;  /* 0x0008301001007387 */ /* 0x000fe80000100a00 */
[----:B------:R0:W-:Y:S04]  /*b69a0*/  STL.64 [R1+0x838], R18 ;  /* 0x0008381201007387 */ /* 0x0001e80000100a00 */
[----:B0-----:R-:W2:Y:S04]  /*b69b0*/  LDL.LU.64 R18, [R1+0x11c50] ;  /* 0x011c500001127983 */ /* 0x001ea80000300a00 */
[----:B------:R-:W2:Y:S01]  /*b69c0*/  LDL.LU.64 R16, [R1+0x11c48] ;  /* 0x011c480001107983 */ /* 0x000ea20000300a00 */
[----:B----4-:R-:W-:-:S02]  /*b69d0*/  IMAD.MOV.U32 R4, RZ, RZ, R20 ;  /* 0x000000ffff047224 */ /* 0x010fc400078e0014 */
[----:B------:R-:W-:Y:S01]  /*b69e0*/  IMAD.MOV.U32 R5, RZ, RZ, R21 ;  /* 0x000000ffff057224 */ /* 0x000fe200078e0015 */
[C---:B--2---:R-:W-:Y:S06]  /*b69f0*/  HMMA.16816.F32 R16, R12.reuse, R20, R16 ;  /* 0x000000140c10723c */ /* 0x044fec0000001810 */
[----:B---3--:R-:W-:-:S15]  /*b6a00*/  HMMA.16816.F32 R20, R12, R22, R24 ;  /* 0x000000160c14723c */ /* 0x008fde0000001818 */
[----:B------:R-:W-:-:S02]  /*b6a10*/  NOP ;  /* 0x0000000000007918 */ /* 0x000fc40000000000 */
[----:B------:R-:W-:Y:S04]  /*b6a20*/  STL.64 [R1+0x820], R16 ;  /* 0x0008201001007387 */ /* 0x000fe80000100a00 */
[----:B------:R0:W-:Y:S04]  /*b6a30*/  STL.64 [R1+0x828], R18 ;  /* 0x0008281201007387 */ /* 0x0001e80000100a00 */
[----:B0-----:R-:W2:Y:S04]  /*b6a40*/  LDL.LU.64 R18, [R1+0x11c40] ;  /* 0x011c400001127983 */ /* 0x001ea80000300a00 */
[----:B------:R-:W2:Y:S04]  /*b6a50*/  LDL.LU.64 R16, [R1+0x11c38] ;  /* 0x011c380001107983 */ /* 0x000ea80000300a00 */
[----:B------:R-:W-:Y:S04]  /*b6a60*/  STL.64 [R1+0x11aa0], R6 ;  /* 0x011aa00601007387 */ /* 0x000fe80000100a00 */
[----:B------:R0:W-:Y:S04]  /*b6a70*/  STL.64 [R1+0x11a98], R4 ;  /* 0x011a980401007387 */ /* 0x0001e80000100a00 */
[----:B0-----:R-:W3:Y:S04]  /*b6a80*/  LDL.LU R4, [R1+0x920] ;  /* 0x0009200001047983 */ /* 0x001ee80000300800 */
[----:B------:R-:W3:Y:S04]  /*b6a90*/  LDL.LU R5, [R1+0x924] ;  /* 0x0009240001057983 */ /* 0x000ee80000300800 */
[----:B------:R-:W3:Y:S04]  /*b6aa0*/  LDL.LU R6, [R1+0x928] ;  /* 0x0009280001067983 */ /* 0x000ee80000300800 */
[----:B------:R-:W3:Y:S04]  /*b6ab0*/  LDL.LU R7, [R1+0x92c] ;  /* 0x00092c0001077983 */ /* 0x000ee80000300800 */
[----:B------:R-:W4:Y:S04]  /*b6ac0*/  LDL.LU.64 R26, [R1+0x11c30] ;  /* 0x011c3000011a7983 */ /* 0x000f280000300a00 */
[----:B------:R-:W2:Y:S04]  /*b6ad0*/  LDL.LU.64 R24, [R1+0x11c28] ;  /* 0x011c280001187983 */ /* 0x000ea80000300a00 */
[----:B------:R-:W-:Y:S04]  /*b6ae0*/  STL.64 [R1+0x810], R20 ;  /* 0x0008101401007387 */ /* 0x000fe80000100a00 */
[----:B------:R0:W-:Y:S04]  /*b6af0*/  STL.64 [R1+0x818], R22 ;  /* 0x0008181601007387 */ /* 0x0001e80000100a00 */
[----:B0-----:R-:W4:Y:S04]  /*b6b00*/  LDL.LU.64 R22, [R1+0x11c20] ;  /* 0x011c200001167983 */ /* 0x001f280000300a00 */
[----:B------:R-:W4:Y:S01]  /*b6b10*/  LDL.LU.64 R20, [R1+0x11c18] ;  /* 0x011c180001147983 */ /* 0x000f220000300a00 */
[C---:B---3--:R-:W-:Y:S06]  /*b6b20*/  HMMA.16816.F32 R4, R12.reuse, R8, R4 ;  /* 0x000000080c04723c */ /* 0x048fec0000001804 */
[----:B--2---:R-:W-:-:S15]  /*b6b30*/  HMMA.16816.F32 R8, R12, R24, R16 ;  /* 0x000000180c08723c */ /* 0x004fde0000001810 */
[----:B------:R-:W-:-:S02]  /*b6b40*/  NOP ;  /* 0x0000000000007918 */ /* 0x000fc40000000000 */
[----:B------:R-:W-:Y:S04]  /*b6b50*/  STL.64 [R1+0x800], R4 ;  /* 0x0008000401007387 */ /* 0x000fe80000100a00 */
[----:B------:R4:W-:Y:S02]  /*b6b60*/  STL.64 [R1+0x808], R6 ;  /* 0x0008080601007387 */ /* 0x0009e40000100a00 */
[----:B----4-:R-:W-:Y:S02]  /*b6b70*/  HMMA.16816.F32 R4, R12, R26, R20 ;  /* 0x0000001a0c04723c */ /* 0x010fe40000001814 */
[----:B------:R-:W2:Y:S04]  /*b6b80*/  LDL.LU R20, [R1+0xa80] ;  /* 0x000a800001147983 */ /* 0x000ea80000300800 */
[----:B------:R-:W-:Y:S04]  /*b6b90*/  STL.64 [R1+0x7f0], R8 ;  /* 0x0007f00801007387 */ /* 0x000fe80000100a00 */
[----:B------:R-:W-:-:S13]  /*b6ba0*/  STL.64 [R1+0x7f8], R10 ;  /* 0x0007f80a01007387 */ /* 0x000fda0000100a00 */
        /* <DEDUP_REMOVED lines=40> */
[----:B----4-:R0:W-:Y:S04]  /*b6e30*/  STL.64 [R1+0x11b68], R24 ;  /* 0x011b681801007387 */ /* 0x0101e80000100a00 */
[----:B------:R-:W4:Y:S04]  /*b6e40*/  LDL R8, [R1+0x20] ;  /* 0x0000200001087983 */ /* 0x000f280000100800 */
[----:B------:R-:W4:Y:S04]  /*b6e50*/  LDL R9, [R1+0x24] ;  /* 0x0000240001097983 */ /* 0x000f280000100800 */
[----:B----4-:R-:W-:Y:S04]  /*b6e60*/  STL.64 [R1+0x11b70], R8 ;  /* 0x011b700801007387 */ /* 0x010fe80000100a00 */
[----:B0-----:R-:W4:Y:S04]  /*b6e70*/  LDL.LU R24, [R1+0x9d0] ;  /* 0x0009d00001187983 */ /* 0x001f280000300800 */
[----:B------:R-:W4:Y:S04]  /*b6e80*/  LDL.LU R25, [R1+0x9d4] ;  /* 0x0009d40001197983 */ /* 0x000f280000300800 */
[----:B------:R-:W2:Y:S04]  /*b6e90*/  LDL.LU R26, [R1+0x9d8] ;  /* 0x0009d800011a7983 */ /* 0x000ea80000300800 */
[----:B------:R-:W2:Y:S04]  /*b6ea0*/  LDL.LU R27, [R1+0x9dc] ;  /* 0x0009dc00011b7983 */ /* 0x000ea80000300800 */
[----:B--2---:R-:W-:Y:S04]  /*b6eb0*/  STL.64 [R1+0x11b80], R26 ;  /* 0x011b801a01007387 */ /* 0x004fe80000100a00 */
[----:B----4-:R0:W-:Y:S04]  /*b6ec0*/  STL.64 [R1+0x11b78], R24 ;  /* 0x011b781801007387 */ /* 0x0101e80000100a00 */
[----:B------:R-:W2:Y:S04]  /*b6ed0*/  LDL R10, [R1+0x28] ;  /* 0x00002800010a7983 */ /* 0x000ea80000100800 */
[----:B------:R-:W2:Y:S04]  /*b6ee0*/  LDL R11, [R1+0x2c] ;  /* 0x00002c00010b7983 */ /* 0x000ea80000100800 */
[----:B--2---:R-:W-:Y:S04]  /*b6ef0*/  STL.64 [R1+0x11b88], R10 ;  /* 0x011b880a01007387 */ /* 0x004fe80000100a00 */
[----:B0-----:R-:W2:Y:S04]  /*b6f00*/  LDL.LU R24, [R1+0x9c0] ;  /* 0x0009c00001187983 */ /* 0x001ea80000300800 */
[----:B------:R-:W2:Y:S04]  /*b6f10*/  LDL.LU R25, [R1+0x9c4] ;  /* 0x0009c40001197983 */ /* 0x000ea80000300800 */
[----:B------:R-:W4:Y:S04]  /*b6f20*/  LDL.LU R26, [R1+0x9c8] ;  /* 0x0009c800011a7983 */ /* 0x000f280000300800 */
[----:B------:R-:W4:Y:S04]  /*b6f30*/  LDL.LU R27, [R1+0x9cc] ;  /* 0x0009cc00011b7983 */ /* 0x000f280000300800 */
[----:B----4-:R-:W-:Y:S04]  /*b6f40*/  STL.64 [R1+0x11b98], R26 ;  /* 0x011b981a01007387 */ /* 0x010fe80000100a00 */
[----:B--2---:R0:W-:Y:S04]  /*b6f50*/  STL.64 [R1+0x11b90], R24 ;  /* 0x011b901801007387 */ /* 0x0041e80000100a00 */
[----:B------:R-:W2:Y:S04]  /*b6f60*/  LDL R8, [R1+0x30] ;  /* 0x0000300001087983 */ /* 0x000ea80000100800 */
[----:B------:R-:W2:Y:S04]  /*b6f70*/  LDL R9, [R1+0x34] ;  /* 0x0000340001097983 */ /* 0x000ea80000100800 */
[----:B--2---:R1:W-:Y:S04]  /*b6f80*/  STL.64 [R1+0x11ba0], R8 ;  /* 0x011ba00801007387 */ /* 0x0043e80000100a00 */
        /* <DEDUP_REMOVED lines=8> */
[----:B-1----:R-:W4:Y:S04]  /*b7010*/  LDL R8, [R1+0x40] ;  /* 0x0000400001087983 */ /* 0x002f280000100800 */
[----:B------:R-:W4:Y:S04]  /*b7020*/  LDL R9, [R1+0x44] ;  /* 0x0000440001097983 */ /* 0x000f280000100800 */
[----:B--2---:R1:W-:Y:S04]  /*b7030*/  STL.64 [R1+0x11bb8], R10 ;  /* 0x011bb80a01007387 */ /* 0x0043e80000100a00 */
[----:B----4-:R-:W-:Y:S04]  /*b7040*/  STL.64 [R1+0x11bd0], R8 ;  /* 0x011bd00801007387 */ /* 0x010fe80000100a00 */
[----:B0-----:R-:W2:Y:S04]  /*b7050*/  LDL.LU R24, [R1+0x9a0] ;  /* 0x0009a00001187983 */ /* 0x001ea80000300800 */
[----:B------:R-:W2:Y:S04]  /*b7060*/  LDL.LU R25, [R1+0x9a4] ;  /* 0x0009a40001197983 */ /* 0x000ea80000300800 */
[----:B------:R-:W4:Y:S04]  /*b7070*/  LDL.LU R26, [R1+0x9a8] ;  /* 0x0009a800011a7983 */ /* 0x000f280000300800 */
[----:B------:R-:W4:Y:S04]  /*b7080*/  LDL.LU R27, [R1+0x9ac] ;  /* 0x0009ac00011b7983 */ /* 0x000f280000300800 */
[----:B-1----:R-:W3:Y:S04]  /*b7090*/  LDL R10, [R1+0x48] ;  /* 0x00004800010a7983 */ /* 0x002ee80000100800 */
[----:B------:R-:W3:Y:S04]  /*b70a0*/  LDL R11, [R1+0x4c] ;  /* 0x00004c00010b7983 */ /* 0x000ee80000100800 */
[----:B---3--:R-:W-:Y:S04]  /*b70b0*/  STL.64 [R1+0x11be8], R10 ;  /* 0x011be80a01007387 */ /* 0x008fe80000100a00 */
[----:B----4-:R-:W-:Y:S04]  /*b70c0*/  STL.64 [R1+0x11bc8], R26 ;  /* 0x011bc81a01007387 */ /* 0x010fe80000100a00 */
        /* <DEDUP_REMOVED lines=103> */
[----:B------:R-:W4:-:S15]  /*b7740*/  LDL.LU.64 R24, [R1+0x11b68] ;  /* 0x011b680001187983 */ /* 0x000f1e0000300a00 */
[----:B------:R-:W-:-:S06]  /*b7750*/  NOP ;  /* 0x0000000000007918 */ /* 0x000fcc0000000000 */
[----:B------:R-:W-:Y:S04]  /*b7760*/  STL.64 [R1+0x760], R8 ;  /* 0x0007600801007387 */ /* 0x000fe80000100a00 */
[----:B------:R0:W-:Y:S04]  /*b7770*/  STL.64 [R1+0x768], R10 ;  /* 0x0007680a01007387 */ /* 0x0001e80000100a00 */
[----:B0-----:R-:W3:Y:S04]  /*b7780*/  LDL.LU R10, [R1+0x11b60] ;  /* 0x011b6000010a7983 */ /* 0x001ee80000300800 */
[----:B------:R-:W3:Y:S04]  /*b7790*/  LDL.LU R8, [R1+0x32a0] ;  /* 0x0032a00001087983 */ /* 0x000ee80000300800 */
[----:B------:R-:W3:Y:S04]  /*b77a0*/  LDL.LU R9, [R1+0x32ac] ;  /* 0x0032ac0001097983 */ /* 0x000ee80000300800 */
        /* <DEDUP_REMOVED lines=34> */
[----:B0-----:R-:W4:Y:S04]  /*b79d0*/  LDL.LU.64 R26, [R1+0x11af0] ;  /* 0x011af000011a7983 */ /* 0x001f280000300a00 */
[----:B------:R-:W2:Y:S01]  /*b79e0*/  LDL.LU.64 R24, [R1+0x11ae8] ;  /* 0x011ae80001187983 */ /* 0x000ea20000300a00 */
[----:B----4-:R-:W-:-:S15]  /*b79f0*/  HMMA.16816.F32 R20, R12, R26, R20 ;  /* 0x0000001a0c14723c */ /* 0x010fde0000001814 */
        /* <DEDUP_REMOVED lines=21> */
[----:B0-----:R-:W4:Y:S04]  /*b7b50*/  LDL.LU.64 R18, [R1+0x11ac0] ;  /* 0x011ac00001127983 */ /* 0x001f280000300a00 */
[----:B------:R-:W4:Y:S04]  /*b7b60*/  LDL.LU.64 R16, [R1+0x11ab8] ;  /* 0x011ab80001107983 */ /* 0x000f280000300a00 */
[----:B------:R0:W-:Y:S04]  /*b7b70*/  STL [R1+0x11884], R22 ;  /* 0x0118841601007387 */ /* 0x0001e80000100800 */
[----:B0-----:R-:W2:Y:S04]  /*b7b80*/  LDL.LU R22, [R1+0x32a4] ;  /* 0x0032a40001167983 */ /* 0x001ea80000300800 */
[----:B------:R-:W-:Y:S01]  /*b7b90*/  STL [R1+0x11880], R23 ;  /* 0x0118801701007387 */ /* 0x000fe20000100800 */
[----:B----4-:R-:W-:-:S15]  /*b7ba0*/  HMMA.16816.F32 R16, R12, R20, R16 ;  /* 0x000000140c10723c */ /* 0x010fde0000001810 */
[----:B------:R-:W-:-:S08]  /*b7bb0*/  NOP ;  /* 0x0000000000007918 */ /* 0x000fd00000000000 */
[----:B------:R-:W-:Y:S04]  /*b7bc0*/  STL.64 [R1+0x6d0], R16 ;  /* 0x0006d01001007387 */ /* 0x000fe80000100a00 */
[----:B------:R0:W-:Y:S04]  /*b7bd0*/  STL.64 [R1+0x6d8], R18 ;  /* 0x0006d81201007387 */ /* 0x0001e80000100a00 */
[----:B0-----:R-:W3:Y:S04]  /*b7be0*/  LDL.LU.64 R18, [R1+0x11ab0] ;  /* 0x011ab00001127983 */ /* 0x001ee80000300a00 */
[----:B------:R-:W4:Y:S04]  /*b7bf0*/  LDL.LU.64 R16, [R1+0x11aa8] ;  /* 0x011aa80001107983 */ /* 0x000f280000300a00 */
[----:B------:R-:W-:Y:S01]  /*b7c00*/  STL.64 [R1+0x11a50], R20 ;  /* 0x011a501401007387 */ /* 0x000fe20000100a00 */
[----:B---3--:R-:W-:-:S15]  /*b7c10*/  HMMA.16816.F32 R4, R12, R18, R4 ;  /* 0x000000120c04723c */ /* 0x008fde0000001804 */
[----:B------:R-:W-:-:S08]  /*b7c20*/  NOP ;  /* 0x0000000000007918 */ /* 0x000fd00000000000 */
[----:B------:R-:W-:Y:S04]  /*b7c30*/  STL.64 [R1+0x6c0], R4 ;  /* 0x0006c00401007387 */ /* 0x000fe80000100a00 */
[----:B------:R0:W-:Y:S04]  /*b7c40*/  STL.64 [R1+0x6c8], R6 ;  /* 0x0006c80601007387 */ /* 0x0001e80000100a00 */
[----:B0-----:R-:W3:Y:S04]  /*b7c50*/  LDL.LU.64 R6, [R1+0x11aa0] ;  /* 0x011aa00001067983 */ /* 0x001ee80000300a00 */
[----:B------:R-:W2:Y:S01]  /*b7c60*/  LDL.LU.64 R4, [R1+0x11a98] ;  /* 0x011a980001047983 */ /* 0x000ea20000300a00 */
[----:B----4-:R-:W-:-:S15]  /*b7c70*/  HMMA.16816.F32 R24, R12, R16, R24 ;  /* 0x000000100c18723c */ /* 0x010fde0000001818 */
[----:B------:R-:W-:-:S08]  /*b7c80*/  NOP ;  /* 0x0000000000007918 */ /* 0x000fd00000000000 */
[----:B------:R2:W-:Y:S04]  /*b7c90*/  STL.64 [R1+0x6b0], R24 ;  /* 0x0006b01801007387 */ /* 0x0005e80000100a00 */
[----:B------:R0:W-:Y:S01]  /*b7ca0*/  STL.64 [R1+0x6b8], R26 ;  /* 0x0006b81a01007387 */ /* 0x0001e20000100a00 */
[----:B--2---:R-:W-:Y:S02]  /*b7cb0*/  IMAD.MOV.U32 R24, RZ, RZ, R4 ;  /* 0x000000ffff187224 */ /* 0x004fe400078e0004 */
[----:B------:R-:W-:Y:S01]  /*b7cc0*/  IMAD.MOV.U32 R25, RZ, RZ, R5 ;  /* 0x000000ffff197224 */ /* 0x000fe200078e0005 */
[----:B------:R-:W2:Y:S04]  /*b7cd0*/  LDL.LU R4, [R1+0x11a94] ;  /* 0x011a940001047983 */ /* 0x000ea80000300800 */
[----:B------:R-:W2:Y:S04]  /*b7ce0*/  LDL.LU R5, [R1+0x11a90] ;  /* 0x011a900001057983 */ /* 0x000ea80000300800 */
[----:B0-----:R-:W4:Y:S04]  /*b7cf0*/  LDL.64 R26, [R1+0x78] ;  /* 0x00007800011a7983 */ /* 0x001f280000100a00 */
[----:B----4-:R-:W-:Y:S04]  /*b7d00*/  STL.64 [R1+0x11a08], R26 ;  /* 0x011a081a01007387 */ /* 0x010fe80000100a00 */
[----:B------:R-:W-:Y:S04]  /*b7d10*/  STL.64 [R1+0x11a00], R24 ;  /* 0x011a001801007387 */ /* 0x000fe80000100a00 */
[----:B------:R-:W-:Y:S04]  /*b7d20*/  STL.64 [R1+0x11868], R18 ;  /* 0x0118681201007387 */ /* 0x000fe80000100a00 */
[----:B------:R0:W-:Y:S04]  /*b7d30*/  STL.64 [R1+0x11860], R16 ;  /* 0x0118601001007387 */ /* 0x0001e80000100a00 */
[----:B0-----:R-:W4:Y:S04]  /*b7d40*/  LDL.LU R16, [R1+0xba0] ;  /* 0x000ba00001107983 */ /* 0x001f280000300800 */
[----:B------:R-:W4:Y:S04]  /*b7d50*/  LDL.LU R17, [R1+0xba4] ;  /* 0x000ba40001117983 */ /* 0x000f280000300800 */
[----:B------:R-:W3:Y:S04]  /*b7d60*/  LDL.LU R18, [R1+0xba8] ;  /* 0x000ba80001127983 */ /* 0x000ee80000300800 */
[----:B------:R-:W3:Y:S01]  /*b7d70*/  LDL.LU R19, [R1+0xbac] ;  /* 0x000bac0001137983 */ /* 0x000ee20000300800 */
[----:B------:R-:W-:-:S02]  /*b7d80*/  IMAD.MOV.U32 R26, RZ, RZ, R10 ;  /* 0x000000ffff1a7224 */ /* 0x000fc400078e000a */
[----:B------:R-:W-:Y:S01]  /*b7d90*/  IMAD.MOV.U32 R27, RZ, RZ, R0 ;  /* 0x000000ffff1b7224 */ /* 0x000fe200078e0000 */
[----:B---3--:R-:W-:Y:S04]  /*b7da0*/  STL.64 [R1+0x11a18], R18 ;  /* 0x011a181201007387 */ /* 0x008fe80000100a00 */
[----:B----4-:R0:W-:Y:S04]  /*b7db0*/  STL.64 [R1+0x11a10], R16 ;  /* 0x011a101001007387 */ /* 0x0101e80000100a00 */
[----:B------:R-:W3:Y:S04]  /*b7dc0*/  LDL.64 R24, [R1+0x98] ;  /* 0x0000980001187983 */ /* 0x000ee80000100a00 */
[----:B------:R-:W-:Y:S01]  /*b7dd0*/  STL.64 [R1+0x11a38], R26 ;  /* 0x011a381a01007387 */ /* 0x000fe20000100a00 */
[----:B------:R-:W-:-:S02]  /*b7de0*/  IMAD R8, R8, 0x100, R22 ;  /* 0x0000010008087824 */ /* 0x000fc400078e0216 */
[----:B------:R-:W-:Y:S01]  /*b7df0*/  IMAD R9, R11, 0x100, R9 ;  /* 0x000001000b097824 */ /* 0x000fe200078e0209 */
[----:B---3--:R-:W-:Y:S04]  /*b7e00*/  STL.64 [R1+0x11a30], R24 ;  /* 0x011a301801007387 */ /* 0x008fe80000100a00 */
[----:B0-----:R-:W3:Y:S04]  /*b7e10*/  LDL.LU R16, [R1+0xb60] ;  /* 0x000b600001107983 */ /* 0x001ee80000300800 */
        /* <DEDUP_REMOVED lines=9> */
[----:B----4-:R-:W-:Y:S04]  /*b7eb0*/  STL.64 [R1+0x11a80], R10 ;  /* 0x011a800a01007387 */ /* 0x010fe80000100a00 */
[----:B------:R0:W-:Y:S04]  /*b7ec0*/  STL.64 [R1+0x11a78], R8 ;  /* 0x011a780801007387 */ /* 0x0001e80000100a00 */
[----:B0-----:R-:W4:Y:S04]  /*b7ed0*/  LDL.LU R8, [R1+0xaf0] ;  /* 0x000af00001087983 */ /* 0x001f280000300800 */
[----:B------:R-:W4:Y:S04]  /*b7ee0*/  LDL.LU R9, [R1+0xaf4] ;  /* 0x000af40001097983 */ /* 0x000f280000300800 */
[----:B------:R-:W4:Y:S04]  /*b7ef0*/  LDL.LU R10, [R1+0xaf8] ;  /* 0x000af800010a7983 */ /* 0x000f280000300800 */
[----:B------:R-:W4:Y:S04]  /*b7f00*/  LDL.LU R11, [R1+0xafc] ;  /* 0x000afc00010b7983 */ /* 0x000f280000300800 */
[----:B------:R-:W4:Y:S04]  /*b7f10*/  LDL.LU R0, [R1+0x32b8] ;  /* 0x0032b80001007983 */ /* 0x000f280000300800 */
[----:B---3--:R-:W-:Y:S04]  /*b7f20*/  STL.64 [R1+0x11a60], R22 ;  /* 0x011a601601007387 */ /* 0x008fe80000100a00 */
[----:B--2---:R0:W-:Y:S04]  /*b7f30*/  STL.64 [R1+0x11a58], R20 ;  /* 0x011a581401007387 */ /* 0x0041e80000100a00 */
[----:B0-----:R-:W2:Y:S04]  /*b7f40*/  LDL.LU R20, [R1+0xb30] ;  /* 0x000b300001147983 */ /* 0x001ea80000300800 */
[----:B------:R-:W2:Y:S04]  /*b7f50*/  LDL.LU R21, [R1+0xb34] ;  /* 0x000b340001157983 */ /* 0x000ea80000300800 */
[----:B------:R-:W3:Y:S04]  /*b7f60*/  LDL.LU R22, [R1+0xb38] ;  /* 0x000b380001167983 */ /* 0x000ee80000300800 */
[----:B------:R-:W3:Y:S01]  /*b7f70*/  LDL.LU R23, [R1+0xb3c] ;  /* 0x000b3c0001177983 */ /* 0x000ee20000300800 */
[----:B------:R-:W-:-:S02]  /*b7f80*/  IMAD.MOV.U32 R26, RZ, RZ, R6 ;  /* 0x000000ffff1a7224 */ /* 0x000fc400078e0006 */
[----:B------:R-:W-:Y:S01]  /*b7f90*/  IMAD.MOV.U32 R27, RZ, RZ, R7 ;  /* 0x000000ffff1b7224 */ /* 0x000fe200078e0007 */
[----:B---3--:R-:W-:Y:S04]  /*b7fa0*/  STL.64 [R1+0x11a70], R22 ;  /* 0x011a701601007387 */ /* 0x008fe80000100a00 */
[----:B--2---:R0:W-:Y:S04]  /*b7fb0*/  STL.64 [R1+0x11a68], R20 ;  /* 0x011a681401007387 */ /* 0x0041e80000100a00 */
[----:B0-----:R-:W2:Y:S04]  /*b7fc0*/  LDL.LU R20, [R1+0xb00] ;  /* 0x000b000001147983 */ /* 0x001ea80000300800 */
[----:B------:R-:W2:Y:S04]  /*b7fd0*/  LDL.LU R21, [R1+0xb04] ;  /* 0x000b040001157983 */ /* 0x000ea80000300800 */
[----:B------:R-:W2:Y:S04]  /*b7fe0*/  LDL.LU R22, [R1+0xb08] ;  /* 0x000b080001167983 */ /* 0x000ea80000300800 */
[----:B------:R-:W2:Y:S04]  /*b7ff0*/  LDL.LU R23, [R1+0xb0c] ;  /* 0x000b0c0001177983 */ /* 0x000ea80000300800 */
[----:B------:R-:W3:Y:S04]  /*b8000*/  LDL.64 R24, [R1+0xa8] ;  /* 0x0000a80001187983 */ /* 0x000ee80000100a00 */
[----:B------:R-:W4:Y:S04]  /*b8010*/  LDL.LU R6, [R1+0x11a8c] ;  /* 0x011a8c0001067983 */ /* 0x000f280000300800 */
[----:B------:R-:W4:Y:S04]  /*b8020*/  LDL.LU R7, [R1+0x11a88] ;  /* 0x011a880001077983 */ /* 0x000f280000300800 */
[----:B------:R-:W-:Y:S04]  /*b8030*/  STL.64 [R1+0x11a28], R18 ;  /* 0x011a281201007387 */ /* 0x000fe80000100a00 */
[----:B------:R0:W-:Y:S04]  /*b8040*/  STL.64 [R1+0x11a20], R16 ;  /* 0x011a201001007387 */ /* 0x0001e80000100a00 */
[----:B0-----:R-:W3:Y:S04]  /*b8050*/  LDL.LU R16, [R1+0xb50] ;  /* 0x000b500001107983 */ /* 0x001ee80000300800 */
[----:B------:R-:W3:Y:S04]  /*b8060*/  LDL.LU R17, [R1+0xb54] ;  /* 0x000b540001117983 */ /* 0x000ee80000300800 */
[----:B------:R-:W3:Y:S04]  /*b8070*/  LDL.LU R18, [R1+0xb58] ;  /* 0x000b580001127983 */ /* 0x000ee80000300800 */
[----:B------:R-:W3:Y:S01]  /*b8080*/  LDL.LU R19, [R1+0xb5c] ;  /* 0x000b5c0001137983 */ /* 0x000ee20000300800 */
[C---:B----4-:R-:W-:Y:S06]  /*b8090*/  HMMA.16816.F32 R8, R12.reuse, R6, R8 ;  /* 0x000000060c08723c */ /* 0x050fec0000001808 */
[C---:B--2---:R-:W-:Y:S01]  /*b80a0*/  HMMA.16816.F32 R20, R12.reuse, R4, R20 ;  /* 0x000000040c14723c */ /* 0x044fe20000001814 */
[----:B---3--:R-:W-:Y:S04]  /*b80b0*/  STL.64 [R1+0x11a48], R18 ;  /* 0x011a481201007387 */ /* 0x008fe80000100a00 */
[----:B------:R0:W-:Y:S04]  /*b80c0*/  STL.64 [R1+0x11a40], R16 ;  /* 0x011a401001007387 */ /* 0x0001e80000100a00 */
[----:B0-----:R-:W2:Y:S04]  /*b80d0*/  LDL.LU R16, [R1+0xb40] ;  /* 0x000b400001107983 */ /* 0x001ea80000300800 */
[----:B------:R-:W2:Y:S04]  /*b80e0*/  LDL.LU R17, [R1+0xb44] ;  /* 0x000b440001117983 */ /* 0x000ea80000300800 */
[----:B------:R-:W2:Y:S04]  /*b80f0*/  LDL.LU R18, [R1+0xb48] ;  /* 0x000b480001127983 */ /* 0x000ea80000300800 */
[----:B------:R-:W2:Y:S04]  /*b8100*/  LDL.LU R19, [R1+0xb4c] ;  /* 0x000b4c0001137983 */ /* 0x000ea80000300800 */
[----:B------:R-:W-:Y:S04]  /*b8110*/  STL.64 [R1+0x6a0], R8 ;  /* 0x0006a00801007387 */ /* 0x000fe80000100a00 */
[----:B------:R0:W-:Y:S04]  /*b8120*/  STL.64 [R1+0x6a8], R10 ;  /* 0x0006a80a01007387 */ /* 0x0001e80000100a00 */
[----:B0-----:R-:W3:Y:S04]  /*b8130*/  LDL.LU.64 R10, [R1+0x11a80] ;  /* 0x011a8000010a7983 */ /* 0x001ee80000300a00 */
[----:B------:R-:W4:Y:S04]  /*b8140*/  LDL.LU.64 R8, [R1+0x11a78] ;  /* 0x011a780001087983 */ /* 0x000f280000300a00 */
[----:B------:R0:W-:Y:S04]  /*b8150*/  STL [R1+0x1183c], R6 ;  /* 0x01183c0601007387 */ /* 0x0001e80000100800 */
[----:B0-----:R-:W3:Y:S04]  /*b8160*/  LDL.LU R6, [R1+0x32b4] ;  /* 0x0032b40001067983 */ /* 0x001ee80000300800 */
[----:B------:R-:W-:Y:S04]  /*b8170*/  STL [R1+0x11838], R7 ;  /* 0x0118380701007387 */ /* 0x000fe80000100800 */
[----:B------:R-:W-:Y:S04]  /*b8180*/  STL.64 [R1+0x8d0], R20 ;  /* 0x0008d01401007387 */ /* 0x000fe80000100a00 */
[----:B------:R0:W-:Y:S04]  /*b8190*/  STL.64 [R1+0x8d8], R22 ;  /* 0x0008d81601007387 */ /* 0x0001e80000100a00 */
[----:B0-----:R-:W2:Y:S04]  /*b81a0*/  LDL.LU.64 R22, [R1+0x11a70] ;  /* 0x011a700001167983 */ /* 0x001ea80000300a00 */
[----:B------:R-:W2:Y:S04]  /*b81b0*/  LDL.LU.64 R20, [R1+0x11a68] ;  /* 0x011a680001147983 */ /* 0x000ea80000300a00 */
[----:B------:R0:W-:Y:S04]  /*b81c0*/  STL.64 [R1+0x11898], R4 ;  /* 0x0118980401007387 */ /* 0x0001e80000100a00 */
[----:B0-----:R-:W4:Y:S04]  /*b81d0*/  LDL.LU R4, [R1+0xb90] ;  /* 0x000b900001047983 */ /* 0x001f280000300800 */
[----:B------:R-:W4:Y:S01]  /*b81e0*/  LDL.LU R5, [R1+0xb94] ;  /* 0x000b940001057983 */ /* 0x000f220000300800 */
[----:B--2---:R-:W-:Y:S01]  /*b81f0*/  HMMA.16816.F32 R20, R12, R2, R20 ;  /* 0x000000020c14723c */ /* 0x004fe20000001814 */
[----:B---3--:R-:W-:-:S02]  /*b8200*/  IMAD R10, R10, 0x100, R6 ;  /* 0x000001000a0a7824 */ /* 0x008fc400078e0206 */
[----:B------:R-:W2:Y:S04]  /*b8210*/  LDL.LU R6, [R1+0xb98] ;  /* 0x000b980001067983 */ /* 0x000ea80000300800 */
[----:B------:R-:W2:-:S15]  /*b8220*/  LDL.LU R7, [R1+0xb9c] ;  /* 0x000b9c0001077983 */ /* 0x000e9e0000300800 */
[----:B------:R-:W-:-:S01]  /*b8230*/  NOP ;  /* 0x0000000000007918 */ /* 0x000fc20000000000 */
[----:B------:R-:W-:Y:S04]  /*b8240*/  STL.64 [R1+0x8c0], R20 ;  /* 0x0008c01401007387 */ /* 0x000fe80000100a00 */
[----:B------:R0:W-:Y:S04]  /*b8250*/  STL.64 [R1+0x8c8], R22 ;  /* 0x0008c81601007387 */ /* 0x0001e80000100a00 */
[----:B0-----:R-:W3:Y:S04]  /*b8260*/  LDL.LU.64 R22, [R1+0x11a60] ;  /* 0x011a600001167983 */ /* 0x001ee80000300a00 */
[----:B------:R-:W3:Y:S01]  /*b8270*/  LDL.LU.64 R20, [R1+0x11a58] ;  /* 0x011a580001147983 */ /* 0x000ee20000300a00 */
[----:B------:R-:W-:Y:S01]  /*b8280*/  IMAD R11, R0, 0x100, R11 ;  /* 0x00000100000b7824 */ /* 0x000fe200078e020b */
[----:B----4-:R-:W-:-:S02]  /*b8290*/  F2FP.F16.E5M2.UNPACK_B R8, R8 ;  /* 0x00000008ff08723e */ /* 0x010fc400020004ff */
[----:B------:R-:W-:Y:S02]  /*b82a0*/  F2FP.F16.E5M2.UNPACK_B R9, R9 ;  /* 0x00000009ff09723e */ /* 0x000fe400020004ff */
[----:B------:R-:W-:Y:S02]  /*b82b0*/  F2FP.F16.E5M2.UNPACK_B R10, R10 ;  /* 0x0000000aff0a723e */ /* 0x000fe400020004ff */
[----:B------:R-:W-:Y:S01]  /*b82c0*/  F2FP.F16.E5M2.UNPACK_B R11, R11 ;  /* 0x0000000bff0b723e */ /* 0x000fe200020004ff */
[----:B---3--:R-:W-:Y:S01]  /*b82d0*/  HMMA.16816.F32 R12, R12, R24, R20 ;  /* 0x000000180c0c723c */ /* 0x008fe20000001814 */
[----:B------:R-:W3:Y:S06]  /*b82e0*/  LDL.LU.64 R20, [R1+0x11a50] ;  /* 0x011a500001147983 */ /* 0x000eec0000300a00 */
[----:B------:R-:W-:-:S02]  /*b82f0*/  IMAD.MOV.U32 R22, RZ, RZ, R24 ;  /* 0x000000ffff167224 */ /* 0x000fc400078e0018 */
[----:B------:R-:W-:Y:S02]  /*b8300*/  IMAD.MOV.U32 R23, RZ, RZ, R25 ;  /* 0x000000ffff177224 */ /* 0x000fe400078e0019 */
[----:B------:R-:W-:-:S12]  /*b8310*/  HMMA.16816.F32 R24, R8, R26, R16 ;  /* 0x0000001a0818723c */ /* 0x000fd80000001810 */
[----:B------:R-:W-:Y:S04]  /*b8320*/  STL.64 [R1+0x690], R12 ;  /* 0x0006900c01007387 */ /* 0x000fe80000100a00 */
[----:B------:R0:W-:Y:S04]  /*b8330*/  STL.64 [R1+0x698], R14 ;  /* 0x0006980e01007387 */ /* 0x0001e80000100a00 */
[----:B0-----:R-:W4:Y:S04]  /*b8340*/  LDL.64 R14, [R1+0x88] ;  /* 0x00008800010e7983 */ /* 0x001f280000100a00 */
[----:B------:R-:W-:Y:S04]  /*b8350*/  STL.64 [R1+0x118a8], R22 ;  /* 0x0118a81601007387 */ /* 0x000fe80000100a00 */
[----:B---3--:R0:W-:Y:S04]  /*b8360*/  STL.64 [R1+0x118a0], R20 ;  /* 0x0118a01401007387 */ /* 0x0081e80000100a00 */
[----:B0-----:R-:W4:Y:S04]  /*b8370*/  LDL.LU R20, [R1+0xb80] ;  /* 0x000b800001147983 */ /* 0x001f280000300800 */
[----:B------:R-:W4:Y:S04]  /*b8380*/  LDL.LU R21, [R1+0xb84] ;  /* 0x000b840001157983 */ /* 0x000f280000300800 */
[----:B------:R-:W4:Y:S04]  /*b8390*/  LDL.LU R22, [R1+0xb88] ;  /* 0x000b880001167983 */ /* 0x000f280000300800 */
[----:B------:R-:W4:Y:S04]  /*b83a0*/  LDL.LU R23, [R1+0xb8c] ;  /* 0x000b8c0001177983 */ /* 0x000f280000300800 */
[----:B------:R-:W3:Y:S04]  /*b83b0*/  LDL.LU.64 R18, [R1+0x11a48] ;  /* 0x011a480001127983 */ /* 0x000ee80000300a00 */
[----:B------:R-:W3:Y:S04]  /*b83c0*/  LDL.LU.64 R16, [R1+0x11a40] ;  /* 0x011a400001107983 */ /* 0x000ee80000300a00 */
        /* <DEDUP_REMOVED lines=20> */
[----:B----4-:R-:W-:Y:S06]  /*b8510*/  HMMA.16816.F32 R20, R8, R14, R20 ;  /* 0x0000000e0814723c */ /* 0x010fec0000001814 */
[----:B------:R-:W-:-:S05]  /*b8520*/  IMAD.MOV.U32 R0, RZ, RZ, R15 ;  /* 0x000000ffff007224 */ /* 0x000fca00078e000f */
[----:B------:R0:W-:-:S12]  /*b8530*/  STL [R1+0x117fc], R0 ;  /* 0x0117fc0001007387 */ /* 0x0001d80000100800 */
[----:B------:R-:W-:Y:S04]  /*b8540*/  STL.64 [R1+0x650], R20 ;  /* 0x0006501401007387 */ /* 0x000fe80000100a00 */
[----:B------:R-:W-:Y:S01]  /*b8550*/  STL.64 [R1+0x658], R22 ;  /* 0x0006581601007387 */ /* 0x000fe20000100a00 */
[C---:B---3--:R-:W-:Y:S06]  /*b8560*/  HMMA.16816.F32 R12, R8.reuse, R24, R4 ;  /* 0x00000018080c723c */ /* 0x048fec0000001804 */
[----:B--2---:R-:W-:-:S15]  /*b8570*/  HMMA.16816.F32 R4, R8, R26, R16 ;  /* 0x0000001a0804723c */ /* 0x004fde0000001810 */
[----:B------:R-:W-:-:S02]  /*b8580*/  NOP ;  /* 0x0000000000007918 */ /* 0x000fc40000000000 */
[----:B------:R-:W-:Y:S04]  /*b8590*/  STL.64 [R1+0x640], R12 ;  /* 0x0006400c01007387 */ /* 0x000fe80000100a00 */
[----:B------:R-:W-:Y:S04]  /*b85a0*/  STL.64 [R1+0x648], R14 ;  /* 0x0006480e01007387 */ /* 0x000fe80000100a00 */
[----:B------:R-:W2:Y:S04]  /*b85b0*/  LDL.LU R16, [R1+0xd20] ;  /* 0x000d200001107983 */ /* 0x000ea80000300800 */
[----:B------:R-:W-:Y:S04]  /*b85c0*/  STL.64 [R1+0x630], R4 ;  /* 0x0006300401007387 */ /* 0x000fe80000100a00 */
[----:B------:R1:W-:Y:S04]  /*b85d0*/  STL.64 [R1+0x638], R6 ;  /* 0x0006380601007387 */ /* 0x0003e80000100a00 */
[----:B------:R-:W2:Y:S04]  /*b85e0*/  LDL.LU R17, [R1+0xd24] ;  /* 0x000d240001117983 */ /* 0x000ea80000300800 */
[----:B------:R-:W3:Y:S04]  /*b85f0*/  LDL.LU R18, [R1+0xd28] ;  /* 0x000d280001127983 */ /* 0x000ee80000300800 */
[----:B------:R-:W3:Y:S01]  /*b8600*/  LDL.LU R19, [R1+0xd2c] ;  /* 0x000d2c0001137983 */ /* 0x000ee20000300800 */
[----:B0-----:R-:W-:-:S03]  /*b8610*/  IMAD.MOV.U32 R0, RZ, RZ, R27 ;  /* 0x000000ffff007224 */ /* 0x001fc600078e001b */
[----:B---3--:R-:W-:Y:S04]  /*b8620*/  STL.64 [R1+0x118b8], R18 ;  /* 0x0118b81201007387 */ /* 0x008fe80000100a00 */
[----:B--2---:R0:W-:Y:S04]  /*b8630*/  STL.64 [R1+0x118b0], R16 ;  /* 0x0118b01001007387 */ /* 0x0041e80000100a00 */
[----:B------:R-:W2:Y:S04]  /*b8640*/  LDL.LU R24, [R1+0xcf0] ;  /* 0x000cf00001187983 */ /* 0x000ea80000300800 */
[----:B------:R-:W2:Y:S04]  /*b8650*/  LDL.LU R25, [R1+0xcf4] ;  /* 0x000cf40001197983 */ /* 0x000ea80000300800 */
[----:B------:R-:W3:Y:S04]  /*b8660*/  LDL.LU R26, [R1+0xcf8] ;  /* 0x000cf800011a7983 */ /* 0x000ee80000300800 */
[----:B------:R-:W3:Y:S04]  /*b8670*/  LDL.LU R27, [R1+0xcfc] ;  /* 0x000cfc00011b7983 */ /* 0x000ee80000300800 */
[----:B---3--:R3:W-:Y:S04]  /*b8680*/  STL.64 [R1+0x118c8], R26 ;  /* 0x0118c81a01007387 */ /* 0x0087e80000100a00 */
[----:B--2---:R-:W-:Y:S04]  /*b8690*/  STL.64 [R1+0x118c0], R24 ;  /* 0x0118c01801007387 */ /* 0x004fe80000100a00 */
[----:B-1----:R-:W2:Y:S04]  /*b86a0*/  LDL R6, [R1] ;  /* 0x0000000001067983 */ /* 0x002ea80000100800 */
[----:B------:R-:W2:Y:S04]  /*b86b0*/  LDL R7, [R1+0x4] ;  /* 0x0000040001077983 */ /* 0x000ea80000100800 */
[----:B------:R-:W4:Y:S04]  /*b86c0*/  LDL.LU R20, [R1+0xce0] ;  /* 0x000ce00001147983 */ /* 0x000f280000300800 */
[----:B------:R-:W4:Y:S04]  /*b86d0*/  LDL.LU R21, [R1+0xce4] ;  /* 0x000ce40001157983 */ /* 0x000f280000300800 */
[----:B------:R-:W3:Y:S04]  /*b86e0*/  LDL.LU R22, [R1+0xce8] ;  /* 0x000ce80001167983 */ /* 0x000ee80000300800 */
[----:B------:R-:W3:Y:S04]  /*b86f0*/  LDL.LU R23, [R1+0xcec] ;  /* 0x000cec0001177983 */ /* 0x000ee80000300800 */
[----:B---3--:R-:W-:Y:S04]  /*b8700*/  STL.64 [R1+0x118d8], R22 ;  /* 0x0118d81601007387 */ /* 0x008fe80000100a00 */
[----:B----4-:R-:W-:Y:S04]  /*b8710*/  STL.64 [R1+0x118d0], R20 ;  /* 0x0118d01401007387 */ /* 0x010fe80000100a00 */
[----:B0-----:R-:W3:Y:S04]  /*b8720*/  LDL.LU R16, [R1+0xcc0] ;  /* 0x000cc00001107983 */ /* 0x001ee80000300800 */
[----:B------:R-:W3:Y:S04]  /*b8730*/  LDL.LU R17, [R1+0xcc4] ;  /* 0x000cc40001117983 */ /* 0x000ee80000300800 */
[----:B------:R-:W4:Y:S04]  /*b8740*/  LDL.LU R18, [R1+0xcc8] ;  /* 0x000cc80001127983 */ /* 0x000f280000300800 */
[----:B------:R-:W4:Y:S04]  /*b8750*/  LDL.LU R19, [R1+0xccc] ;  /* 0x000ccc0001137983 */ /* 0x000f280000300800 */
[----:B----4-:R-:W-:Y:S04]  /*b8760*/  STL.64 [R1+0x118e8], R18 ;  /* 0x0118e81201007387 */ /* 0x010fe80000100a00 */
[----:B---3--:R0:W-:Y:S04]  /*b8770*/  STL.64 [R1+0x118e0], R16 ;  /* 0x0118e01001007387 */ /* 0x0081e80000100a00 */
[----:B------:R-:W3:Y:S04]  /*b8780*/  LDL R26, [R1+0x10] ;  /* 0x00001000011a7983 */ /* 0x000ee80000100800 */
[----:B------:R-:W3:Y:S04]  /*b8790*/  LDL R27, [R1+0x14] ;  /* 0x00001400011b7983 */ /* 0x000ee80000100800 */
[----:B0-----:R-:W4:Y:S04]  /*b87a0*/  LDL.LU R16, [R1+0xca0] ;  /* 0x000ca00001107983 */ /* 0x001f280000300800 */
[----:B------:R-:W4:Y:S04]  /*b87b0*/  LDL.LU R17, [R1+0xca4] ;  /* 0x000ca40001117983 */ /* 0x000f280000300800 */
[----:B------:R-:W2:Y:S04]  /*b87c0*/  LDL.LU R18, [R1+0xca8] ;  /* 0x000ca80001127983 */ /* 0x000ea80000300800 */
[----:B------:R-:W2:Y:S04]  /*b87d0*/  LDL.LU R19, [R1+0xcac] ;  /* 0x000cac0001137983 */ /* 0x000ea80000300800 */
[----:B--2---:R0:W-:Y:S04]  /*b87e0*/  STL.64 [R1+0x118f8], R18 ;  /* 0x0118f81201007387 */ /* 0x0041e80000100a00 */
[----:B0-----:R-:W2:Y:S04]  /*b87f0*/  LDL R18, [R1+0x20] ;  /* 0x0000200001127983 */ /* 0x001ea80000100800 */
[----:B------:R-:W2:Y:S04]  /*b8800*/  LDL R19, [R1+0x24] ;  /* 0x0000240001137983 */ /* 0x000ea80000100800 */
[----:B----4-:R0:W-:Y:S04]  /*b8810*/  STL.64 [R1+0x118f0], R16 ;  /* 0x0118f01001007387 */ /* 0x0101e80000100a00 */
[----:B0-----:R-:W4:Y:S04]  /*b8820*/  LDL.64 R16, [R1+0x28] ;  /* 0x0000280001107983 */ /* 0x001f280000100a00 */
[----:B--2---:R-:W-:Y:S04]  /*b8830*/  STL.64 [R1+0x11928], R18 ;  /* 0x0119281201007387 */ /* 0x004fe80000100a00 */
[----:B----4-:R-:W-:Y:S04]  /*b8840*/  STL.64 [R1+0x11920], R16 ;  /* 0x0119201001007387 */ /* 0x010fe80000100a00 */
[----:B------:R-:W2:Y:S04]  /*b8850*/  LDL.64 R24, [R1+0x18] ;  /* 0x0000180001187983 */ /* 0x000ea80000100a00 */
        /* <DEDUP_REMOVED lines=8> */
[----:B------:R-:W2:Y:S04]  /*b88e0*/  LDL.64 R16, [R1+0x38] ;  /* 0x0000380001107983 */ /* 0x000ea80000100a00 */
        /* <DEDUP_REMOVED lines=81> */
[----:B------:R-:W2:Y:S04]  /*b8e00*/  LDL.LU R22, [R1+0xcb8] ;  /* 0x000cb80001167983 */ /* 0x000ea80000300800 */
[----:B------:R-:W2:Y:S04]  /*b8e10*/  LDL.LU R23, [R1+0xcbc] ;  /* 0x000cbc0001177983 */ /* 0x000ea80000300800 */
[----:B------:R-:W3:Y:S04]  /*b8e20*/  LDL.64 R4, [R1+0x8] ;  /* 0x0000080001047983 */ /* 0x000ee80000100a00 */
[----:B------:R-:W3:Y:S04]  /*b8e30*/  LDL.LU R12, [R1+0xd00] ;  /* 0x000d0000010c7983 */ /* 0x000ee80000300800 */
[----:B------:R-:W3:Y:S04]  /*b8e40*/  LDL.LU R13, [R1+0xd04] ;  /* 0x000d0400010d7983 */ /* 0x000ee80000300800 */
[----:B------:R-:W3:Y:S04]  /*b8e50*/  LDL.LU R14, [R1+0xd08] ;  /* 0x000d0800010e7983 */ /* 0x000ee80000300800 */
[----:B------:R-:W3:Y:S04]  /*b8e60*/  LDL.LU R15, [R1+0xd0c] ;  /* 0x000d0c00010f7983 */ /* 0x000ee80000300800 */
        /* <DEDUP_REMOVED lines=24> */
[----:B------:R-:W2:Y:S02]  /*b8ff0*/  LDL.LU.64 R16, [R1+0x119b0] ;  /* 0x0119b00001107983 */ /* 0x000ea40000300a00 */
        /* <DEDUP_REMOVED lines=58> */
[----:B------:R-:W4:-:S15]  /*b93a0*/  LDL.LU.64 R24, [R1+0x11900] ;  /* 0x0119000001187983 */ /* 0x000f1e0000300a00 */
[----:B------:R-:W-:-:S01]  /*b93b0*/  NOP ;  /* 0x0000000000007918 */ /* 0x000fc20000000000 */
[----:B------:R-:W-:Y:S04]  /*b93c0*/  STL.64 [R1+0x580], R16 ;  /* 0x0005801001007387 */ /* 0x000fe80000100a00 */
[----:B------:R0:W-:Y:S04]  /*b93d0*/  STL.64 [R1+0x588], R18 ;  /* 0x0005881201007387 */ /* 0x0001e80000100a00 */
[----:B0-----:R-:W3:Y:S04]  /*b93e0*/  LDL.LU.64 R18, [R1+0x118f8] ;  /* 0x0118f80001127983 */ /* 0x001ee80000300a00 */
[----:B------:R-:W3:Y:S01]  /*b93f0*/  LDL.LU.64 R16, [R1+0x118f0] ;  /* 0x0118f00001107983 */ /* 0x000ee20000300a00 */
[----:B----4-:R-:W-:Y:S01]  /*b9400*/  IMAD.MOV.U32 R0, RZ, RZ, R25 ;  /* 0x000000ffff007224 */ /* 0x010fe200078e0019 */
[C---:B---3--:R-:W-:Y:S06]  /*b9410*/  HMMA.16816.F32 R16, R8.reuse, R24, R16 ;  /* 0x000000180810723c */ /* 0x048fec0000001810 */
[----:B--2---:R-:W-:-:S15]  /*b9420*/  HMMA.16816.F32 R24, R8, R26, R20 ;  /* 0x0000001a0818723c */ /* 0x004fde0000001814 */
[----:B------:R-:W-:-:S02]  /*b9430*/  NOP ;  /* 0x0000000000007918 */ /* 0x000fc40000000000 */
[----:B------:R-:W-:Y:S04]  /*b9440*/  STL.64 [R1+0x570], R16 ;  /* 0x0005701001007387 */ /* 0x000fe80000100a00 */
[----:B------:R0:W-:Y:S04]  /*b9450*/  STL.64 [R1+0x578], R18 ;  /* 0x0005781201007387 */ /* 0x0001e80000100a00 */
[----:B0-----:R-:W2:Y:S04]  /*b9460*/  LDL.LU.64 R18, [R1+0x118e8] ;  /* 0x0118e80001127983 */ /* 0x001ea80000300a00 */
[----:B------:R-:W2:Y:S04]  /*b9470*/  LDL.LU.64 R16, [R1+0x118e0] ;  /* 0x0118e00001107983 */ /* 0x000ea80000300a00 */
[----:B------:R-:W-:Y:S04]  /*b9480*/  STL [R1+0x11818], R0 ;  /* 0x0118180001007387 */ /* 0x000fe80000100800 */
[----:B------:R-:W3:Y:S04]  /*b9490*/  LDL.LU.64 R22, [R1+0x118d8] ;  /* 0x0118d80001167983 */ /* 0x000ee80000300a00 */
[----:B------:R-:W3:Y:S04]  /*b94a0*/  LDL.LU.64 R20, [R1+0x118d0] ;  /* 0x0118d00001147983 */ /* 0x000ee80000300a00 */
[----:B------:R-:W-:Y:S04]  /*b94b0*/  STL.64 [R1+0x560], R24 ;  /* 0x0005601801007387 */ /* 0x000fe80000100a00 */
[----:B------:R0:W-:Y:S04]  /*b94c0*/  STL.64 [R1+0x568], R26 ;  /* 0x0005681a01007387 */ /* 0x0001e80000100a00 */
[----:B0-----:R-:W4:Y:S04]  /*b94d0*/  LDL.LU.64 R26, [R1+0x118c8] ;  /* 0x0118c800011a7983 */ /* 0x001f280000300a00 */
[----:B------:R-:W4:Y:S01]  /*b94e0*/  LDL.LU.64 R24, [R1+0x118c0] ;  /* 0x0118c00001187983 */ /* 0x000f220000300a00 */
[----:B------:R-:W-:Y:S01]  /*b94f0*/  IMAD.MOV.U32 R0, RZ, RZ, R5 ;  /* 0x000000ffff007224 */ /* 0x000fe200078e0005 */
[C---:B--2---:R-:W-:Y:S06]  /*b9500*/  HMMA.16816.F32 R16, R8.reuse, R4, R16 ;  /* 0x000000040810723c */ /* 0x044fec0000001810 */
[C---:B---3--:R-:W-:Y:S06]  /*b9510*/  HMMA.16816.F32 R4, R8.reuse, R6, R20 ;  /* 0x000000060804723c */ /* 0x048fec0000001814 */
[C---:B----4-:R-:W-:Y:S11]  /*b9520*/  HMMA.16816.F32 R24, R8.reuse, R28, R24 ;  /* 0x0000001c0818723c */ /* 0x050ff60000001818 */
[----:B------:R-:W-:Y:S04]  /*b9530*/  STL.64 [R1+0x550], R16 ;  /* 0x0005501001007387 */ /* 0x000fe80000100a00 */
[----:B------:R0:W-:Y:S04]  /*b9540*/  STL.64 [R1+0x558], R18 ;  /* 0x0005581201007387 */ /* 0x0001e80000100a00 */
[----:B0-----:R-:W2:Y:S04]  /*b9550*/  LDL.LU.64 R18, [R1+0x118b8] ;  /* 0x0118b80001127983 */ /* 0x001ea80000300a00 */
[----:B------:R-:W2:Y:S04]  /*b9560*/  LDL.LU.64 R16, [R1+0x118b0] ;  /* 0x0118b00001107983 */ /* 0x000ea80000300a00 */
[----:B------:R-:W3:Y:S04]  /*b9570*/  LDL.LU.64 R22, [R1+0x118a8] ;  /* 0x0118a80001167983 */ /* 0x000ee80000300a00 */
[----:B------:R-:W4:Y:S04]  /*b9580*/  LDL.LU.64 R20, [R1+0x118a0] ;  /* 0x0118a00001147983 */ /* 0x000f280000300a00 */
[----:B------:R0:W-:Y:S04]  /*b9590*/  STL.64 [R1+0x540], R4 ;  /* 0x0005400401007387 */ /* 0x0001e80000100a00 */
[----:B------:R-:W-:Y:S04]  /*b95a0*/  STL.64 [R1+0x548], R6 ;  /* 0x0005480601007387 */ /* 0x000fe80000100a00 */
[----:B0-----:R-:W3:Y:S04]  /*b95b0*/  LDL.LU.64 R4, [R1+0x11898] ;  /* 0x0118980001047983 */ /* 0x001ee80000300a00 */
[----:B------:R-:W-:Y:S04]  /*b95c0*/  STL.64 [R1+0x530], R24 ;  /* 0x0005301801007387 */ /* 0x000fe80000100a00 */
[----:B------:R0:W-:Y:S04]  /*b95d0*/  STL.64 [R1+0x538], R26 ;  /* 0x0005381a01007387 */ /* 0x0001e80000100a00 */
[----:B0-----:R-:W2:Y:S04]  /*b95e0*/  LDL.LU.64 R26, [R1+0x11890] ;  /* 0x01189000011a7983 */ /* 0x001ea80000300a00 */
[----:B------:R-:W4:Y:S01]  /*b95f0*/  LDL.LU.64 R24, [R1+0x11888] ;  /* 0x0118880001187983 */ /* 0x000f220000300a00 */
[----:B--2---:R-:W-:-:S15]  /*b9600*/  HMMA.16816.F32 R12, R8, R26, R12 ;  /* 0x0000001a080c723c */ /* 0x004fde000000180c */
[----:B------:R-:W-:-:S08]  /*b9610*/  NOP ;  /* 0x0000000000007918 */ /* 0x000fd00000000000 */
[----:B------:R-:W-:Y:S04]  /*b9620*/  STL.64 [R1+0x520], R12 ;  /* 0x0005200c01007387 */ /* 0x000fe80000100a00 */
[----:B------:R4:W-:Y:S02]  /*b9630*/  STL.64 [R1+0x528], R14 ;  /* 0x0005280e01007387 */ /* 0x0009e40000100a00 */
[----:B----4-:R-:W-:Y:S02]  /*b9640*/  HMMA.16816.F32 R12, R8, R24, R16 ;  /* 0x00000018080c723c */ /* 0x010fe40000001810 */
[----:B------:R-:W2:-:S15]  /*b9650*/  LDL.LU R16, [R1+0xd40] ;  /* 0x000d400001107983 */ /* 0x000e9e0000300800 */
[----:B------:R-:W-:-:S06]  /*b9660*/  NOP ;  /* 0x0000000000007918 */ /* 0x000fcc0000000000 */
[----:B------:R-:W-:Y:S04]  /*b9670*/  STL.64 [R1+0x510], R12 ;  /* 0x0005100c01007387 */ /* 0x000fe80000100a00 */
[----:B------:R-:W-:Y:S04]  /*b9680*/  STL.64 [R1+0x518], R14 ;  /* 0x0005180e01007387 */ /* 0x000fe80000100a00 */
[----:B------:R-:W2:Y:S04]  /*b9690*/  LDL.LU R17, [R1+0xd44] ;  /* 0x000d440001117983 */ /* 0x000ea80000300800 */
[----:B------:R-:W4:Y:S04]  /*b96a0*/  LDL.LU R18, [R1+0xd48] ;  /* 0x000d480001127983 */ /* 0x000f280000300800 */
[----:B------:R-:W4:Y:S04]  /*b96b0*/  LDL.LU R19, [R1+0xd4c] ;  /* 0x000d4c0001137983 */ /* 0x000f280000300800 */
[----:B----4-:R-:W-:Y:S04]  /*b96c0*/  STL.64 [R1+0x11878], R18 ;  /* 0x0118781201007387 */ /* 0x010fe80000100a00 */
[----:B--2---:R0:W-:Y:S04]  /*b96d0*/  STL.64 [R1+0x11870], R16 ;  /* 0x0118701001007387 */ /* 0x0041e80000100a00 */
[----:B0-----:R-:W2:Y:S04]  /*b96e0*/  LDL.LU R16, [R1+0xd30] ;  /* 0x000d300001107983 */ /* 0x001ea80000300800 */
[----:B------:R-:W2:Y:S04]  /*b96f0*/  LDL.LU R17, [R1+0xd34] ;  /* 0x000d340001117983 */ /* 0x000ea80000300800 */
[----:B------:R-:W2:Y:S04]  /*b9700*/  LDL.LU R18, [R1+0xd38] ;  /* 0x000d380001127983 */ /* 0x000ea80000300800 */
[----:B------:R-:W2:Y:S04]  /*b9710*/  LDL.LU R19, [R1+0xd3c] ;  /* 0x000d3c0001137983 */ /* 0x000ea80000300800 */
[----:B------:R-:W4:Y:S04]  /*b9720*/  LDL.LU R6, [R1+0x32c4] ;  /* 0x0032c40001067983 */ /* 0x000f280000300800 */
[----:B------:R-:W2:Y:S04]  /*b9730*/  LDL.LU R12, [R1+0x32c0] ;  /* 0x0032c000010c7983 */ /* 0x000ea80000300800 */
[----:B------:R-:W4:Y:S04]  /*b9740*/  LDL.LU R7, [R1+0x32cc] ;  /* 0x0032cc0001077983 */ /* 0x000f280000300800 */
[----:B----4-:R-:W-:Y:S04]  /*b9750*/  STL.64 [R1+0x11848], R6 ;  /* 0x0118480601007387 */ /* 0x010fe80000100a00 */
[----:B---3--:R0:W-:Y:S04]  /*b9760*/  STL.64 [R1+0x11840], R4 ;  /* 0x0118400401007387 */ /* 0x0081e80000100a00 */
[----:B0-----:R-:W3:Y:S04]  /*b9770*/  LDL.LU R4, [R1+0xd70] ;  /* 0x000d700001047983 */ /* 0x001ee80000300800 */
[----:B------:R-:W3:Y:S04]  /*b9780*/  LDL.LU R5, [R1+0xd74] ;  /* 0x000d740001057983 */ /* 0x000ee80000300800 */
[----:B------:R-:W4:Y:S04]  /*b9790*/  LDL.LU R6, [R1+0xd78] ;  /* 0x000d780001067983 */ /* 0x000f280000300800 */
[----:B------:R-:W4:Y:S04]  /*b97a0*/  LDL.LU R7, [R1+0xd7c] ;  /* 0x000d7c0001077983 */ /* 0x000f280000300800 */
[----:B----4-:R-:W-:Y:S04]  /*b97b0*/  STL.64 [R1+0x11858], R6 ;  /* 0x0118580601007387 */ /* 0x010fe80000100a00 */
[----:B---3--:R0:W-:Y:S04]  /*b97c0*/  STL.64 [R1+0x11850], R4 ;  /* 0x0118500401007387 */ /* 0x0081e80000100a00 */
[----:B0-----:R-:W3:Y:S04]  /*b97d0*/  LDL.LU R4, [R1+0xd60] ;  /* 0x000d600001047983 */ /* 0x001ee80000300800 */
[----:B------:R-:W3:Y:S04]  /*b97e0*/  LDL.LU R5, [R1+0xd64] ;  /* 0x000d640001057983 */ /* 0x000ee80000300800 */
[----:B------:R-:W3:Y:S04]  /*b97f0*/  LDL.LU R6, [R1+0xd68] ;  /* 0x000d680001067983 */ /* 0x000ee80000300800 */
[----:B------:R-:W3:Y:S04]  /*b9800*/  LDL.LU R7, [R1+0xd6c] ;  /* 0x000d6c0001077983 */ /* 0x000ee80000300800 */
[----:B------:R-:W4:Y:S04]  /*b9810*/  LDL.LU R13, [R1+0x32c8] ;  /* 0x0032c800010d7983 */ /* 0x000f280000300800 */
[----:B------:R-:W4:Y:S04]  /*b9820*/  LDL.LU R14, [R1+0x32d0] ;  /* 0x0032d000010e7983 */ /* 0x000f280000300800 */
[----:B------:R-:W4:Y:S04]  /*b9830*/  LDL.LU R15, [R1+0x32d8] ;  /* 0x0032d800010f7983 */ /* 0x000f280000300800 */
[----:B------:R0:W-:Y:S02]  /*b9840*/  STL.64 [R1+0x11600], R26 ;  /* 0x0116001a01007387 */ /* 0x0001e40000100a00 */
[----:B0-----:R-:W-:-:S02]  /*b9850*/  IMAD.MOV.U32 R26, RZ, RZ, R22 ;  /* 0x000000ffff1a7224 */ /* 0x001fc400078e0016 */
[----:B------:R-:W-:Y:S01]  /*b9860*/  IMAD.MOV.U32 R27, RZ, RZ, R23 ;  /* 0x000000ffff1b7224 */ /* 0x000fe200078e0017 */
[----:B------:R-:W2:Y:S04]  /*b9870*/  LDL.LU R22, [R1+0x11884] ;  /* 0x0118840001167983 */ /* 0x000ea80000300800 */
[----:B------:R-:W2:Y:S04]  /*b9880*/  LDL.LU R23, [R1+0x11880] ;  /* 0x0118800001177983 */ /* 0x000ea80000300800 */
[----:B------:R0:W-:Y:S04]  /*b9890*/  STL.64 [R1+0x115f8], R24 ;  /* 0x0115f81801007387 */ /* 0x0001e80000100a00 */
[----:B------:R1:W-:Y:S04]  /*b98a0*/  STL.64 [R1+0x11820], R26 ;  /* 0x0118201a01007387 */ /* 0x0003e80000100a00 */
[----:B0-----:R-:W3:Y:S04]  /*b98b0*/  LDL.LU R24, [R1+0xd90] ;  /* 0x000d900001187983 */ /* 0x001ee80000300800 */
[----:B------:R-:W3:Y:S04]  /*b98c0*/  LDL.LU R25, [R1+0xd94] ;  /* 0x000d940001197983 */ /* 0x000ee80000300800 */
[----:B-1----:R-:W4:Y:S04]  /*b98d0*/  LDL.LU R26, [R1+0xd98] ;  /* 0x000d9800011a7983 */ /* 0x002f280000300800 */
[----:B------:R-:W4:Y:S01]  /*b98e0*/  LDL.LU R27, [R1+0xd9c] ;  /* 0x000d9c00011b7983 */ /* 0x000f220000300800 */
[C---:B--2---:R-:W-:Y:S03]  /*b98f0*/  HMMA.16816.F32 R16, R8.reuse, R22, R16 ;  /* 0x000000160810723c */ /* 0x044fe60000001810 */
[----:B----4-:R-:W-:Y:S04]  /*b9900*/  STL.64 [R1+0x11830], R26 ;  /* 0x0118301a01007387 */ /* 0x010fe80000100a00 */
[----:B---3--:R0:W-:Y:S04]  /*b9910*/  STL.64 [R1+0x11828], R24 ;  /* 0x0118281801007387 */ /* 0x0081e80000100a00 */
[----:B0-----:R-:W2:Y:S04]  /*b9920*/  LDL.LU R24, [R1+0xd80] ;  /* 0x000d800001187983 */ /* 0x001ea80000300800 */
[----:B------:R-:W2:Y:S04]  /*b9930*/  LDL.LU R25, [R1+0xd84] ;  /* 0x000d840001197983 */ /* 0x000ea80000300800 */
[----:B------:R-:W2:Y:S04]  /*b9940*/  LDL.LU R26, [R1+0xd88] ;  /* 0x000d8800011a7983 */ /* 0x000ea80000300800 */
[----:B------:R-:W2:Y:S04]  /*b9950*/  LDL.LU R27, [R1+0xd8c] ;  /* 0x000d8c00011b7983 */ /* 0x000ea80000300800 */
        /* <DEDUP_REMOVED lines=30> */
[----:B0-----:R-:W4:Y:S04]  /*b9b40*/  LDL.LU R16, [R1+0xdd0] ;  /* 0x000dd00001107983 */ /* 0x001f280000300800 */
[----:B------:R-:W4:Y:S04]  /*b9b50*/  LDL.LU R17, [R1+0xdd4] ;  /* 0x000dd40001117983 */ /* 0x000f280000300800 */
[----:B------:R-:W4:Y:S04]  /*b9b60*/  LDL.LU R18, [R1+0xdd8] ;  /* 0x000dd80001127983 */ /* 0x000f280000300800 */
[----:B------:R-:W4:Y:S01]  /*b9b70*/  LDL.LU R19, [R1+0xddc] ;  /* 0x000ddc0001137983 */ /* 0x000f220000300800 */
[----:B---3--:R-:W-:-:S02]  /*b9b80*/  IMAD R12, R12, 0x100, R6 ;  /* 0x000001000c0c7824 */ /* 0x008fc400078e0206 */
[----:B------:R-:W-:Y:S01]  /*b9b90*/  IMAD R13, R13, 0x100, R7 ;  /* 0x000001000d0d7824 */ /* 0x000fe200078e0207 */
[----:B------:R-:W2:Y:S04]  /*b9ba0*/  LDL.LU R6, [R1+0x1183c] ;  /* 0x01183c0001067983 */ /* 0x000ea80000300800 */
[----:B------:R-:W2:Y:S02]  /*b9bb0*/  LDL.LU R7, [R1+0x11838] ;  /* 0x0118380001077983 */ /* 0x000ea40000300800 */
        /* <DEDUP_REMOVED lines=8> */
[----:B------:R0:W-:Y:S04]  /*b9c40*/  STL [R1+0x115a8], R7 ;  /* 0x0115a80701007387 */ /* 0x0001e80000100800 */
[----:B0-----:R-:W3:Y:S01]  /*b9c50*/  LDL.LU R7, [R1+0x32d4] ;  /* 0x0032d40001077983 */ /* 0x001ee20000300800 */
[----:B----4-:R-:W-:-:S15]  /*b9c60*/  HMMA.16816.F32 R24, R8, R4, R24 ;  /* 0x000000040818723c */ /* 0x010fde0000001818 */
[----:B------:R-:W-:-:S08]  /*b9c70*/  NOP ;  /* 0x0000000000007918 */ /* 0x000fd00000000000 */
[----:B------:R-:W-:Y:S04]  /*b9c80*/  STL.64 [R1+0x8b0], R24 ;  /* 0x0008b01801007387 */ /* 0x000fe80000100a00 */
[----:B------:R0:W-:Y:S04]  /*b9c90*/  STL.64 [R1+0x8b8], R26 ;  /* 0x0008b81a01007387 */ /* 0x0001e80000100a00 */
[----:B0-----:R-:W4:Y:S04]  /*b9ca0*/  LDL.LU.64 R26, [R1+0x11820] ;  /* 0x01182000011a7983 */ /* 0x001f280000300a00 */
[----:B------:R-:W-:Y:S01]  /*b9cb0*/  STL [R1+0x11590], R5 ;  /* 0x0115900501007387 */ /* 0x000fe20000100800 */
[----:B---3--:R-:W-:-:S02]  /*b9cc0*/  IMAD R14, R14, 0x100, R7 ;  /* 0x000001000e0e7824 */ /* 0x008fc400078e0207 */
[----:B--2---:R-:W-:Y:S01]  /*b9cd0*/  IMAD R15, R15, 0x100, R6 ;  /* 0x000001000f0f7824 */ /* 0x004fe200078e0206 */
[----:B------:R0:W-:Y:S02]  /*b9ce0*/  STL [R1+0x11608], R4 ;  /* 0x0116080401007387 */ /* 0x0001e40000100800 */
[----:B0-----:R-:W-:Y:S06]  /*b9cf0*/  HMMA.16816.F32 R4, R8, R2, R16 ;  /* 0x000000020804723c */ /* 0x001fec0000001810 */
[----:B------:R-:W-:Y:S04]  /*b9d00*/  STL [R1+0x115d4], R2 ;  /* 0x0115d40201007387 */ /* 0x000fe80000100800 */
[----:B------:R-:W-:-:S13]  /*b9d10*/  STL [R1+0x115d0], R3 ;  /* 0x0115d00301007387 */ /* 0x000fda0000100800 */
[----:B------:R-:W-:Y:S04]  /*b9d20*/  STL.64 [R1+0x8a0], R4 ;  /* 0x0008a00401007387 */ /* 0x000fe80000100a00 */
[----:B------:R4:W-:Y:S04]  /*b9d30*/  STL.64 [R1+0x8a8], R6 ;  /* 0x0008a80601007387 */ /* 0x0009e80000100a00 */
[----:B------:R-:W2:Y:S01]  /*b9d40*/  LDL.LU R16, [R1+0xfb0] ;  /* 0x000fb00001107983 */ /* 0x000ea20000300800 */
[----:B----4-:R-:W-:-:S15]  /*b9d50*/  HMMA.16816.F32 R4, R8, R26, R20 ;  /* 0x0000001a0804723c */ /* 0x010fde0000001814 */
[----:B------:R-:W-:-:S08]  /*b9d60*/  NOP ;  /* 0x0000000000007918 */ /* 0x000fd00000000000 */
[----:B------:R0:W-:Y:S04]  /*b9d70*/  STL.64 [R1+0x4b0], R4 ;  /* 0x0004b00401007387 */ /* 0x0001e80000100a00 */
[----:B------:R1:W-:Y:S04]  /*b9d80*/  STL.64 [R1+0x4b8], R6 ;  /* 0x0004b80601007387 */ /* 0x0003e80000100a00 */
[----:B------:R-:W2:Y:S04]  /*b9d90*/  LDL.LU R17, [R1+0xfb4] ;  /* 0x000fb40001117983 */ /* 0x000ea80000300800 */
[----:B------:R-:W3:Y:S04]  /*b9da0*/  LDL.LU R18, [R1+0xfb8] ;  /* 0x000fb80001127983 */ /* 0x000ee80000300800 */
[----:B------:R-:W3:Y:S04]  /*b9db0*/  LDL.LU R19, [R1+0xfbc] ;  /* 0x000fbc0001137983 */ /* 0x000ee80000300800 */
[----:B---3--:R-:W-:Y:S04]  /*b9dc0*/  STL.64 [R1+0x11618], R18 ;  /* 0x0116181201007387 */ /* 0x008fe80000100a00 */
[----:B--2---:R-:W-:Y:S04]  /*b9dd0*/  STL.64 [R1+0x11610], R16 ;  /* 0x0116101001007387 */ /* 0x004fe80000100a00 */
[----:B------:R-:W2:Y:S04]  /*b9de0*/  LDL.LU R24, [R1+0xfa0] ;  /* 0x000fa00001187983 */ /* 0x000ea80000300800 */
[----:B------:R-:W2:Y:S04]  /*b9df0*/  LDL.LU R25, [R1+0xfa4] ;  /* 0x000fa40001197983 */ /* 0x000ea80000300800 */
[----:B------:R-:W3:Y:S04]  /*b9e00*/  LDL.LU R26, [R1+0xfa8] ;  /* 0x000fa800011a7983 */ /* 0x000ee80000300800 */
[----:B------:R-:W3:Y:S01]  /*b9e10*/  LDL.LU R27, [R1+0xfac] ;  /* 0x000fac00011b7983 */ /* 0x000ee20000300800 */
[----:B0-----:R-:W-:-:S03]  /*b9e20*/  IMAD.MOV.U32 R5, RZ, RZ, R0 ;  /* 0x000000ffff057224 */ /* 0x001fc600078e0000 */
[----:B---3--:R-:W-:Y:S04]  /*b9e30*/  STL.64 [R1+0x11628], R26 ;  /* 0x0116281a01007387 */ /* 0x008fe80000100a00 */
[----:B--2---:R0:W-:Y:S04]  /*b9e40*/  STL.64 [R1+0x11620], R24 ;  /* 0x0116201801007387 */ /* 0x0041e80000100a00 */
[----:B-1----:R-:W2:Y:S04]  /*b9e50*/  LDL R6, [R1] ;  /* 0x0000000001067983 */ /* 0x002ea80000100800 */
[----:B------:R-:W2:Y:S04]  /*b9e60*/  LDL R7, [R1+0x4] ;  /* 0x0000040001077983 */ /* 0x000ea80000100800 */
[----:B------:R-:W3:Y:S04]  /*b9e70*/  LDL R4, [R1+0x8] ;  /* 0x0000080001047983 */ /* 0x000ee80000100800 */
[----:B------:R-:W4:Y:S04]  /*b9e80*/  LDL.LU R0, [R1+0x11818] ;  /* 0x0118180001007983 */ /* 0x000f280000300800 */
[----:B--2---:R1:W-:Y:S04]  /*b9e90*/  STL.64 [R1+0x11638], R6 ;  /* 0x0116380601007387 */ /* 0x0043e80000100a00 */
[----:B---3--:R-:W-:Y:S04]  /*b9ea0*/  STL.64 [R1+0x11630], R4 ;  /* 0x0116300401007387 */ /* 0x008fe80000100a00 */
[----:B0-----:R-:W2:Y:S04]  /*b9eb0*/  LDL.LU R24, [R1+0xf60] ;  /* 0x000f600001187983 */ /* 0x001ea80000300800 */
[----:B------:R-:W2:Y:S04]  /*b9ec0*/  LDL.LU R25, [R1+0xf64] ;  /* 0x000f640001197983 */ /* 0x000ea80000300800 */
[----:B------:R-:W3:Y:S04]  /*b9ed0*/  LDL.LU R26, [R1+0xf68] ;  /* 0x000f6800011a7983 */ /* 0x000ee80000300800 */
[----:B------:R-:W3:Y:S04]  /*b9ee0*/  LDL.LU R27, [R1+0xf6c] ;  /* 0x000f6c00011b7983 */ /* 0x000ee80000300800 */
[----:B---3--:R-:W-:Y:S04]  /*b9ef0*/  STL.64 [R1+0x11648], R26 ;  /* 0x0116481a01007387 */ /* 0x008fe80000100a00 */
[----:B--2---:R0:W-:Y:S04]  /*b9f00*/  STL.64 [R1+0x11640], R24 ;  /* 0x0116401801007387 */ /* 0x0041e80000100a00 */
[----:B-1----:R-:W2:Y:S04]  /*b9f10*/  LDL R6, [R1+0x10] ;  /* 0x0000100001067983 */ /* 0x002ea80000100800 */
[----:B------:R-:W2:Y:S04]  /*b9f20*/  LDL R7, [R1+0x14] ;  /* 0x0000140001077983 */ /* 0x000ea80000100800 */
[----:B--2---:R-:W-:Y:S04]  /*b9f30*/  STL.64 [R1+0x11650], R6 ;  /* 0x0116500601007387 */ /* 0x004fe80000100a00 */
[----:B0-----:R-:W2:Y:S04]  /*b9f40*/  LDL.LU R24, [R1+0xf50] ;  /* 0x000f500001187983 */ /* 0x001ea80000300800 */
[----:B------:R-:W2:Y:S04]  /*b9f50*/  LDL.LU R25, [R1+0xf54] ;  /* 0x000f540001197983 */ /* 0x000ea80000300800 */
[----:B------:R-:W3:Y:S04]  /*b9f60*/  LDL.LU R26, [R1+0xf58] ;  /* 0x000f5800011a7983 */ /* 0x000ee80000300800 */
[----:B------:R-:W3:Y:S01]  /*b9f70*/  LDL.LU R27, [R1+0xf5c] ;  /* 0x000f5c00011b7983 */ /* 0x000ee20000300800 */
[----:B----4-:R-:W-:-:S03]  /*b9f80*/  IMAD.MOV.U32 R5, RZ, RZ, R0 ;  /* 0x000000ffff057224 */ /* 0x010fc600078e0000 */
[----:B---3--:R-:W-:Y:S04]  /*b9f90*/  STL.64 [R1+0x11660], R26 ;  /* 0x0116601a01007387 */ /* 0x008fe80000100a00 */
[----:B--2---:R0:W-:Y:S04]  /*b9fa0*/  STL.64 [R1+0x11658], R24 ;  /* 0x0116581801007387 */ /* 0x0041e80000100a00 */
[----:B------:R-:W2:Y:S04]  /*b9fb0*/  LDL R4, [R1+0x18] ;  /* 0x0000180001047983 */ /* 0x000ea80000100800 */
[----:B------:R-:W3:Y:S04]  /*b9fc0*/  LDL.LU R0, [R1+0x11814] ;  /* 0x0118140001007983 */ /* 0x000ee80000300800 */
        /* <DEDUP_REMOVED lines=9> */
[----:B-1----:R-:W4:Y:S01]  /*ba060*/  LDL R4, [R1+0x28] ;  /* 0x0000280001047983 */ /* 0x002f220000100800 */
[----:B---3--:R-:W-:-:S03]  /*ba070*/  IMAD.MOV.U32 R5, RZ, RZ, R0 ;  /* 0x000000ffff057224 */ /* 0x008fc600078e0000 */
[----:B------:R-:W3:Y:S04]  /*ba080*/  LDL.LU R0, [R1+0x11810] ;  /* 0x0118100001007983 */ /* 0x000ee80000300800 */
        /* <DEDUP_REMOVED lines=15> */
[----:B------:R-:W4:Y:S01]  /*ba180*/  LDL R4, [R1+0x38] ;  /* 0x0000380001047983 */ /* 0x000f220000100800 */
[----:B------:R-:W-:-:S03]  /*ba190*/  IMAD.MOV.U32 R5, RZ, RZ, R0 ;  /* 0x000000ffff057224 */ /* 0x000fc600078e0000 */
[----:B------:R-:W2:Y:S04]  /*ba1a0*/  LDL.LU R0, [R1+0x1180c] ;  /* 0x01180c0001007983 */ /* 0x000ea80000300800 */
        /* <DEDUP_REMOVED lines=28> */
[----:B------:R-:W2:Y:S01]  /*ba370*/  LDL R4, [R1+0x58] ;  /* 0x0000580001047983 */ /* 0x000ea20000100800 */
[----:B------:R-:W-:-:S03]  /*ba380*/  IMAD.MOV.U32 R5, RZ, RZ, R0 ;  /* 0x000000ffff057224 */ /* 0x000fc600078e0000 */
[----:B------:R-:W3:Y:S04]  /*ba390*/  LDL.LU R0, [R1+0x11804] ;  /* 0x0118040001007983 */ /* 0x000ee80000300800 */
        /* <DEDUP_REMOVED lines=94> */
[----:B------:R-:W-:-:S02]  /*ba980*/  F2FP.F16.E5M2.UNPACK_B R12, R12 ;  /* 0x0000000cff0c723e */ /* 0x000fc400020004ff */
[----:B------:R-:W-:Y:S01]  /*ba990*/  F2FP.F16.E5M2.UNPACK_B R13, R13 ;  /* 0x0000000dff0d723e */ /* 0x000fe200020004ff */
[----:B---3--:R-:W-:Y:S04]  /*ba9a0*/  STL.64 [R1+0x117f0], R26 ;  /* 0x0117f01a01007387 */ /* 0x008fe80000100a00 */
[----:B--2---:R0:W-:Y:S04]  /*ba9b0*/  STL.64 [R1+0x117e8], R24 ;  /* 0x0117e81801007387 */ /* 0x0041e80000100a00 */
[----:B0-----:R-:W4:Y:S04]  /*ba9c0*/  LDL.LU R24, [R1+0xde0] ;  /* 0x000de00001187983 */ /* 0x001f280000300800 */
[----:B------:R-:W4:Y:S04]  /*ba9d0*/  LDL.LU R25, [R1+0xde4] ;  /* 0x000de40001197983 */ /* 0x000f280000300800 */
[----:B------:R-:W4:Y:S04]  /*ba9e0*/  LDL.LU R26, [R1+0xde8] ;  /* 0x000de800011a7983 */ /* 0x000f280000300800 */
[----:B------:R-:W4:Y:S01]  /*ba9f0*/  LDL.LU R27, [R1+0xdec] ;  /* 0x000dec00011b7983 */ /* 0x000f220000300800 */
[----:B------:R-:W-:-:S02]  /*baa00*/  F2FP.F16.E5M2.UNPACK_B R14, R14 ;  /* 0x0000000eff0e723e */ /* 0x000fc400020004ff */
[----:B------:R-:W-:Y:S01]  /*baa10*/  F2FP.F16.E5M2.UNPACK_B R15, R15 ;  /* 0x0000000fff0f723e */ /* 0x000fe200020004ff */
[----:B------:R-:W2:Y:S04]  /*baa20*/  LDL.LU R16, [R1+0xf70] ;  /* 0x000f700001107983 */ /* 0x000ea80000300800 */
[----:B------:R-:W2:Y:S04]  /*baa30*/  LDL.LU R17, [R1+0xf74] ;  /* 0x000f740001117983 */ /* 0x000ea80000300800 */
[----:B------:R-:W2:Y:S04]  /*baa40*/  LDL.LU R18, [R1+0xf78] ;  /* 0x000f780001127983 */ /* 0x000ea80000300800 */
[----:B------:R-:W2:Y:S04]  /*baa50*/  LDL.LU R19, [R1+0xf7c] ;  /* 0x000f7c0001137983 */ /* 0x000ea80000300800 */
        /* <DEDUP_REMOVED lines=8> */
[----:B----4-:R-:W-:-:S15]  /*baae0*/  HMMA.16816.F32 R24, R12, R6, R24 ;  /* 0x000000060c18723c */ /* 0x010fde0000001818 */
[----:B------:R-:W-:-:S08]  /*baaf0*/  NOP ;  /* 0x0000000000007918 */ /* 0x000fd00000000000 */
[----:B------:R-:W-:Y:S04]  /*bab00*/  STL.64 [R1+0x4a0], R24 ;  /* 0x0004a01801007387 */ /* 0x000fe80000100a00 */
[----:B------:R0:W-:Y:S04]  /*bab10*/  STL.64 [R1+0x4a8], R26 ;  /* 0x0004a81a01007387 */ /* 0x0001e80000100a00 */
[----:B0-----:R-:W4:Y:S04]  /*bab20*/  LDL.LU.64 R26, [R1+0x117f0] ;  /* 0x0117f000011a7983 */ /* 0x001f280000300a00 */
[----:B------:R-:W4:Y:S01]  /*bab30*/  LDL.LU.64 R24, [R1+0x117e8] ;  /* 0x0117e80001187983 */ /* 0x000f220000300a00 */
[----:B------:R-:W-:-:S02]  /*bab40*/  IMAD.MOV.U32 R5, RZ, RZ, R0 ;  /* 0x000000ffff057224 */ /* 0x000fc400078e0000 */
[----:B------:R-:W-:Y:S02]  /*bab50*/  IMAD.MOV.U32 R2, RZ, RZ, R6 ;  /* 0x000000ffff027224 */ /* 0x000fe400078e0006 */
[----:B------:R-:W-:-:S03]  /*bab60*/  IMAD.MOV.U32 R3, RZ, RZ, R7 ;  /* 0x000000ffff037224 */ /* 0x000fc600078e0007 */
[----:B----4-:R-:W-:Y:S01]  /*bab70*/  HMMA.16816.F32 R4, R12, R4, R24 ;  /* 0x000000040c04723c */ /* 0x010fe20000001818 */
[----:B------:R-:W4:Y:S04]  /*bab80*/  LDL.LU.64 R26, [R1+0x117e0] ;  /* 0x0117e000011a7983 */ /* 0x000f280000300a00 */
[----:B------:R-:W4:-:S15]  /*bab90*/  LDL.LU.64 R24, [R1+0x117d8] ;  /* 0x0117d80001187983 */ /* 0x000f1e0000300a00 */
[----:B------:R-:W-:-:S03]  /*baba0*/  NOP ;  /* 0x0000000000007918 */ /* 0x000fc60000000000 */
        /* <DEDUP_REMOVED lines=127> */
[----:B0-----:R-:W4:Y:S04]  /*bb3a0*/  LDL.LU.64 R26, [R1+0x11628] ;  /* 0x01162800011a7983 */ /* 0x001f280000300a00 */
[----:B------:R-:W4:Y:S01]  /*bb3b0*/  LDL.LU.64 R24, [R1+0x11620] ;  /* 0x0116200001187983 */ /* 0x000f220000300a00 */
[----:B--2---:R-:W-:Y:S03]  /*bb3c0*/  HMMA.16816.F32 R4, R12, R6, R16 ;  /* 0x000000060c04723c */ /* 0x004fe60000001810 */
[----:B------:R-:W2:Y:S04]  /*bb3d0*/  LDL.LU.64 R18, [R1+0x11618] ;  /* 0x0116180001127983 */ /* 0x000ea80000300a00 */
[----:B------:R-:W2:-:S15]  /*bb3e0*/  LDL.LU.64 R16, [R1+0x11610] ;  /* 0x0116100001107983 */ /* 0x000e9e0000300a00 */
[----:B------:R-:W-:-:S01]  /*bb3f0*/  NOP ;  /* 0x0000000000007918 */ /* 0x000fc20000000000 */
[----:B------:R0:W-:Y:S04]  /*bb400*/  STL.64 [R1+0x360], R4 ;  /* 0x0003600401007387 */ /* 0x0001e80000100a00 */
[----:B------:R-:W-:Y:S04]  /*bb410*/  STL.64 [R1+0x368], R6 ;  /* 0x0003680601007387 */ /* 0x000fe80000100a00 */
[----:B0-----:R-:W3:Y:S01]  /*bb420*/  LDL.LU R4, [R1+0x11608] ;  /* 0x0116080001047983 */ /* 0x001ee20000300800 */
[----:B----4-:R-:W-:-:S15]  /*bb430*/  HMMA.16816.F32 R24, R12, R28, R24 ;  /* 0x0000001c0c18723c */ /* 0x010fde0000001818 */
[----:B------:R-:W-:-:S08]  /*bb440*/  NOP ;  /* 0x0000000000007918 */ /* 0x000fd00000000000 */
[----:B------:R-:W-:Y:S04]  /*bb450*/  STL.64 [R1+0x350], R24 ;  /* 0x0003501801007387 */ /* 0x000fe80000100a00 */
[----:B------:R0:W-:Y:S04]  /*bb460*/  STL.64 [R1+0x358], R26 ;  /* 0x0003581a01007387 */ /* 0x0001e80000100a00 */
[----:B0-----:R-:W2:Y:S04]  /*bb470*/  LDL.LU.64 R26, [R1+0x11600] ;  /* 0x01160000011a7983 */ /* 0x001ea80000300a00 */
[----:B------:R-:W3:Y:S04]  /*bb480*/  LDL.LU.64 R24, [R1+0x115f8] ;  /* 0x0115f80001187983 */ /* 0x000ee80000300a00 */
[----:B------:R-:W-:Y:S01]  /*bb490*/  STL.64 [R1+0x11470], R28 ;  /* 0x0114701c01007387 */ /* 0x000fe20000100a00 */
        /* <DEDUP_REMOVED lines=13> */
[----:B0-----:R-:W4:Y:S04]  /*bb570*/  LDL.LU R24, [R1+0xfd0] ;  /* 0x000fd00001187983 */ /* 0x001f280000300800 */
[----:B------:R-:W4:Y:S04]  /*bb580*/  LDL.LU R25, [R1+0xfd4] ;  /* 0x000fd40001197983 */ /* 0x000f280000300800 */
[----:B------:R-:W4:Y:S04]  /*bb590*/  LDL.LU R26, [R1+0xfd8] ;  /* 0x000fd800011a7983 */ /* 0x000f280000300800 */
[----:B------:R-:W4:Y:S01]  /*bb5a0*/  LDL.LU R27, [R1+0xfdc] ;  /* 0x000fdc00011b7983 */ /* 0x000f220000300800 */
[C---:B--2---:R-:W-:Y:S06]  /*bb5b0*/  HMMA.16816.F32 R8, R12.reuse, R20, R8 ;  /* 0x000000140c08723c */ /* 0x044fec0000001808 */
[----:B----4-:R-:W-:-:S15]  /*bb5c0*/  HMMA.16816.F32 R24, R12, R22, R24 ;  /* 0x000000160c18723c */ /* 0x010fde0000001818 */
[----:B------:R-:W-:-:S08]  /*bb5d0*/  NOP ;  /* 0x0000000000007918 */ /* 0x000fd00000000000 */
[----:B------:R0:W-:Y:S04]  /*bb5e0*/  STL.64 [R1+0x320], R24 ;  /* 0x0003201801007387 */ /* 0x0001e80000100a00 */
[----:B------:R1:W-:Y:S04]  /*bb5f0*/  STL.64 [R1+0x328], R26 ;  /* 0x0003281a01007387 */ /* 0x0003e80000100a00 */
[----:B0-----:R-:W2:Y:S04]  /*bb600*/  LDL.LU R24, [R1+0x10a0] ;  /* 0x0010a00001187983 */ /* 0x001ea80000300800 */
[----:B------:R-:W-:Y:S04]  /*bb610*/  STL.64 [R1+0x310], R8 ;  /* 0x0003100801007387 */ /* 0x000fe80000100a00 */
[----:B------:R-:W-:Y:S04]  /*bb620*/  STL.64 [R1+0x318], R10 ;  /* 0x0003180a01007387 */ /* 0x000fe80000100a00 */
[----:B------:R-:W2:Y:S04]  /*bb630*/  LDL.LU R25, [R1+0x10a4] ;  /* 0x0010a40001197983 */ /* 0x000ea80000300800 */
[----:B-1----:R-:W4:Y:S04]  /*bb640*/  LDL.LU R26, [R1+0x10a8] ;  /* 0x0010a800011a7983 */ /* 0x002f280000300800 */
[----:B------:R-:W4:Y:S04]  /*bb650*/  LDL.LU R27, [R1+0x10ac] ;  /* 0x0010ac00011b7983 */ /* 0x000f280000300800 */
[----:B----4-:R-:W-:Y:S04]  /*bb660*/  STL.64 [R1+0x11568], R26 ;  /* 0x0115681a01007387 */ /* 0x010fe80000100a00 */
[----:B--2---:R0:W-:Y:S04]  /*bb670*/  STL.64 [R1+0x11560], R24 ;  /* 0x0115601801007387 */ /* 0x0041e80000100a00 */
[----:B0-----:R-:W2:Y:S04]  /*bb680*/  LDL.LU R24, [R1+0x1050] ;  /* 0x0010500001187983 */ /* 0x001ea80000300800 */
[----:B------:R-:W2:Y:S04]  /*bb690*/  LDL.LU R25, [R1+0x1054] ;  /* 0x0010540001197983 */ /* 0x000ea80000300800 */
[----:B------:R-:W4:Y:S04]  /*bb6a0*/  LDL.LU R26, [R1+0x1058] ;  /* 0x00105800011a7983 */ /* 0x000f280000300800 */
[----:B------:R-:W4:Y:S04]  /*bb6b0*/  LDL.LU R27, [R1+0x105c] ;  /* 0x00105c00011b7983 */ /* 0x000f280000300800 */
[----:B------:R-:W3:Y:S04]  /*bb6c0*/  LDL.LU R6, [R1+0x32e4] ;  /* 0x0032e40001067983 */ /* 0x000ee80000300800 */
[----:B------:R-:W2:Y:S04]  /*bb6d0*/  LDL.LU R8, [R1+0x32e0] ;  /* 0x0032e00001087983 */ /* 0x000ea80000300800 */
[----:B------:R-:W3:Y:S04]  /*bb6e0*/  LDL.LU R7, [R1+0x32ec] ;  /* 0x0032ec0001077983 */ /* 0x000ee80000300800 */
[----:B------:R-:W2:Y:S04]  /*bb6f0*/  LDL.LU R9, [R1+0x32e8] ;  /* 0x0032e80001097983 */ /* 0x000ea80000300800 */
[----:B------:R-:W4:Y:S04]  /*bb700*/  LDL.LU R5, [R1+0x32f4] ;  /* 0x0032f40001057983 */ /* 0x000f280000300800 */
[----:B---3--:R-:W-:Y:S04]  /*bb710*/  STL.64 [R1+0x115b8], R6 ;  /* 0x0115b80601007387 */ /* 0x008fe80000100a00 */
[----:B----4-:R0:W-:Y:S04]  /*bb720*/  STL.64 [R1+0x115b0], R4 ;  /* 0x0115b00401007387 */ /* 0x0101e80000100a00 */
        /* <DEDUP_REMOVED lines=13> */
[----:B------:R-:W-:Y:S04]  /*bb800*/  STL.64 [R1+0x11578], R26 ;  /* 0x0115781a01007387 */ /* 0x000fe80000100a00 */
        /* <DEDUP_REMOVED lines=11> */
[----:B------:R-:W-:Y:S03]  /*bb8c0*/  HMMA.16816.F32 R4, R12, R18, R4 ;  /* 0x000000120c04723c */ /* 0x000fe60000001804 */
[----:B---3--:R-:W-:Y:S04]  /*bb8d0*/  STL.64 [R1+0x115a0], R26 ;  /* 0x0115a01a01007387 */ /* 0x008fe80000100a00 */
[----:B--2---:R0:W-:Y:S04]  /*bb8e0*/  STL.64 [R1+0x11598], R24 ;  /* 0x0115981801007387 */ /* 0x0041e80000100a00 */
[----:B0-----:R-:W2:Y:S04]  /*bb8f0*/  LDL.LU R24, [R1+0x1020] ;  /* 0x0010200001187983 */ /* 0x001ea80000300800 */
[----:B------:R-:W2:Y:S04]  /*bb900*/  LDL.LU R25, [R1+0x1024] ;  /* 0x0010240001197983 */ /* 0x000ea80000300800 */
[----:B------:R-:W2:Y:S04]  /*bb910*/  LDL.LU R26, [R1+0x1028] ;  /* 0x00102800011a7983 */ /* 0x000ea80000300800 */
[----:B------:R-:W2:Y:S04]  /*bb920*/  LDL.LU R27, [R1+0x102c] ;  /* 0x00102c00011b7983 */ /* 0x000ea80000300800 */
[----:B------:R-:W3:Y:S04]  /*bb930*/  LDL.64 R28, [R1+0x90] ;  /* 0x00009000011c7983 */ /* 0x000ee80000100a00 */
[----:B------:R0:W-:Y:S04]  /*bb940*/  STL.64 [R1+0x11448], R22 ;  /* 0x0114481601007387 */ /* 0x0001e80000100a00 */
[----:B0-----:R-:W3:Y:S04]  /*bb950*/  LDL.64 R22, [R1+0x98] ;  /* 0x0000980001167983 */ /* 0x001ee80000100a00 */
[----:B------:R0:W-:Y:S02]  /*bb960*/  STL.64 [R1+0x11440], R20 ;  /* 0x0114401401007387 */ /* 0x0001e40000100a00 */
[----:B0-----:R-:W-:-:S02]  /*bb970*/  IMAD.MOV.U32 R20, RZ, RZ, R2 ;  /* 0x000000ffff147224 */ /* 0x001fc400078e0002 */
[----:B------:R-:W-:Y:S01]  /*bb980*/  IMAD.MOV.U32 R21, RZ, RZ, R3 ;  /* 0x000000ffff157224 */ /* 0x000fe200078e0003 */
[----:B------:R-:W3:Y:S04]  /*bb990*/  LDL.LU R2, [R1+0x115d4] ;  /* 0x0115d40001027983 */ /* 0x000ee80000300800 */
[----:B------:R-:W3:Y:S04]  /*bb9a0*/  LDL.LU R3, [R1+0x115d0] ;  /* 0x0115d00001037983 */ /* 0x000ee80000300800 */
        /* <DEDUP_REMOVED lines=14> */
[----:B------:R-:W3:Y:S04]  /*bba90*/  LDL.LU R18, [R1+0x1088] ;  /* 0x0010880001127983 */ /* 0x000ee80000300800 */
[----:B------:R-:W3:Y:S01]  /*bbaa0*/  LDL.LU R19, [R1+0x108c] ;  /* 0x00108c0001137983 */ /* 0x000ee20000300800 */
[----:B----4-:R-:W-:-:S02]  /*bbab0*/  IMAD R8, R8, 0x100, R6 ;  /* 0x0000010008087824 */ /* 0x010fc400078e0206 */
[----:B------:R-:W-:Y:S01]  /*bbac0*/  IMAD R9, R9, 0x100, R7 ;  /* 0x0000010009097824 */ /* 0x000fe200078e0207 */
[----:B------:R-:W4:Y:S04]  /*bbad0*/  LDL.LU R6, [R1+0x115ac] ;  /* 0x0115ac0001067983 */ /* 0x000f280000300800 */
[----:B------:R-:W4:Y:S01]  /*bbae0*/  LDL.LU R7, [R1+0x115a8] ;  /* 0x0115a80001077983 */ /* 0x000f220000300800 */
[----:B--2---:R-:W-:Y:S01]  /*bbaf0*/  IMAD R10, R10, 0x100, R5 ;  /* 0x000001000a0a7824 */ /* 0x004fe200078e0205 */
[----:B----4-:R-:W-:-:S15]  /*bbb00*/  HMMA.16816.F32 R24, R12, R6, R24 ;  /* 0x000000060c18723c */ /* 0x010fde0000001818 */
[----:B------:R-:W-:-:S08]  /*bbb10*/  NOP ;  /* 0x0000000000007918 */ /* 0x000fd00000000000 */
[----:B------:R-:W-:Y:S04]  /*bbb20*/  STL.64 [R1+0x2e0], R24 ;  /* 0x0002e01801007387 */ /* 0x000fe80000100a00 */
[----:B------:R0:W-:Y:S04]  /*bbb30*/  STL.64 [R1+0x2e8], R26 ;  /* 0x0002e81a01007387 */ /* 0x0001e80000100a00 */
[----:B0-----:R-:W2:Y:S04]  /*bbb40*/  LDL.LU.64 R26, [R1+0x115a0] ;  /* 0x0115a000011a7983 */ /* 0x001ea80000300a00 */
[----:B------:R-:W2:Y:S04]  /*bbb50*/  LDL.LU.64 R24, [R1+0x11598] ;  /* 0x0115980001187983 */ /* 0x000ea80000300a00 */
[----:B------:R-:W2:Y:S02]  /*bbb60*/  LDL.LU R5, [R1+0x11590] ;  /* 0x0115900001057983 */ /* 0x000ea40000300800 */
[----:B--2---:R-:W-:-:S15]  /*bbb70*/  HMMA.16816.F32 R24, R12, R4, R24 ;  /* 0x000000040c18723c */ /* 0x004fde0000001818 */
[----:B------:R-:W-:-:S08]  /*bbb80*/  NOP ;  /* 0x0000000000007918 */ /* 0x000fd00000000000 */
[----:B------:R-:W-:Y:S04]  /*bbb90*/  STL.64 [R1+0x890], R24 ;  /* 0x0008901801007387 */ /* 0x000fe80000100a00 */
[----:B------:R0:W-:Y:S04]  /*bbba0*/  STL.64 [R1+0x898], R26 ;  /* 0x0008981a01007387 */ /* 0x0001e80000100a00 */
[----:B0-----:R-:W3:Y:S04]  /*bbbb0*/  LDL.LU.64 R26, [R1+0x11588] ;  /* 0x01158800011a7983 */ /* 0x001ee80000300a00 */
[----:B------:R-:W3:Y:S04]  /*bbbc0*/  LDL.LU.64 R24, [R1+0x11580] ;  /* 0x0115800001187983 */ /* 0x000ee80000300a00 */
        /* <DEDUP_REMOVED lines=10> */
[----:B0-----:R-:W3:Y:S04]  /*bbc70*/  LDL.LU.64 R26, [R1+0x11578] ;  /* 0x01157800011a7983 */ /* 0x001ee80000300a00 */
[----:B------:R-:W3:Y:S04]  /*bbc80*/  LDL.LU.64 R24, [R1+0x11570] ;  /* 0x0115700001187983 */ /* 0x000ee80000300a00 */
[----:B------:R-:W-:Y:S04]  /*bbc90*/  STL [R1+0x1138c], R2 ;  /* 0x01138c0201007387 */ /* 0x000fe80000100800 */
[----:B------:R0:W-:Y:S04]  /*bbca0*/  STL [R1+0x11388], R3 ;  /* 0x0113880301007387 */ /* 0x0001e80000100800 */
[----:B0-----:R-:W3:Y:S01]  /*bbcb0*/  LDL.64 R2, [R1+0xa8] ;  /* 0x0000a80001027983 */ /* 0x001ee20000100a00 */
[----:B------:R-:W-:Y:S01]  /*bbcc0*/  IMAD R11, R0, 0x100, R11 ;  /* 0x00000100000b7824 */ /* 0x000fe200078e020b */
[----:B------:R-:W-:-:S02]  /*bbcd0*/  F2FP.F16.E5M2.UNPACK_B R8, R8 ;  /* 0x00000008ff08723e */ /* 0x000fc400020004ff */
[----:B------:R-:W-:Y:S02]  /*bbce0*/  F2FP.F16.E5M2.UNPACK_B R9, R9 ;  /* 0x00000009ff09723e */ /* 0x000fe400020004ff */
[----:B------:R-:W-:Y:S02]  /*bbcf0*/  F2FP.F16.E5M2.UNPACK_B R10, R10 ;  /* 0x0000000aff0a723e */ /* 0x000fe400020004ff */
[----:B------:R-:W-:Y:S01]  /*bbd00*/  F2FP.F16.E5M2.UNPACK_B R11, R11 ;  /* 0x0000000bff0b723e */ /* 0x000fe200020004ff */
[----:B---3--:R-:W-:Y:S06]  /*bbd10*/  HMMA.16816.F32 R12, R12, R2, R24 ;  /* 0x000000020c0c723c */ /* 0x008fec0000001818 */
[----:B------:R-:W-:Y:S01]  /*bbd20*/  IMAD.MOV.U32 R0, RZ, RZ, R3 ;  /* 0x000000ffff007224 */ /* 0x000fe200078e0003 */
[----:B------:R-:W3:Y:S04]  /*bbd30*/  LDL.LU.64 R26, [R1+0x11568] ;  /* 0x01156800011a7983 */ /* 0x000ee80000300a00 */
[----:B------:R-:W3:Y:S04]  /*bbd40*/  LDL.LU.64 R24, [R1+0x11560] ;  /* 0x0115600001187983 */ /* 0x000ee80000300a00 */
[----:B------:R-:W-:Y:S08]  /*bbd50*/  STL [R1+0x11390], R0 ;  /* 0x0113900001007387 */ /* 0x000ff00000100800 */
[----:B------:R-:W-:Y:S04]  /*bbd60*/  STL.64 [R1+0x2d0], R12 ;  /* 0x0002d00c01007387 */ /* 0x000fe80000100a00 */
[----:B------:R2:W-:Y:S02]  /*bbd70*/  STL.64 [R1+0x2d8], R14 ;  /* 0x0002d80e01007387 */ /* 0x0005e40000100a00 */
[C---:B--2---:R-:W-:Y:S06]  /*bbd80*/  HMMA.16816.F32 R12, R8.reuse, R20, R4 ;  /* 0x00000014080c723c */ /* 0x044fec0000001804 */
[----:B------:R-:W-:Y:S06]  /*bbd90*/  HMMA.16816.F32 R4, R8, R22, R16 ;  /* 0x000000160804723c */ /* 0x000fec0000001810 */
[----:B------:R-:W-:-:S02]  /*bbda0*/  IMAD.MOV.U32 R3, RZ, RZ, R23 ;  /* 0x000000ffff037224 */ /* 0x000fc400078e0017 */
[----:B------:R-:W-:-:S09]  /*bbdb0*/  IMAD.MOV.U32 R2, RZ, RZ, R22 ;  /* 0x000000ffff027224 */ /* 0x000fd200078e0016 */
[----:B------:R-:W-:Y:S04]  /*bbdc0*/  STL.64 [R1+0x2c0], R12 ;  /* 0x0002c00c01007387 */ /* 0x000fe80000100a00 */
[----:B------:R0:W-:Y:S04]  /*bbdd0*/  STL.64 [R1+0x2c8], R14 ;  /* 0x0002c80e01007387 */ /* 0x0001e80000100a00 */
[----:B------:R-:W-:Y:S04]  /*bbde0*/  STL.64 [R1+0x2b0], R4 ;  /* 0x0002b00401007387 */ /* 0x000fe80000100a00 */
[----:B------:R3:W-:Y:S04]  /*bbdf0*/  STL.64 [R1+0x2b8], R6 ;  /* 0x0002b80601007387 */ /* 0x0007e80000100a00 */
[----:B------:R-:W-:Y:S04]  /*bbe00*/  STL [R1+0x11398], R3 ;  /* 0x0113980301007387 */ /* 0x000fe80000100800 */
[----:B------:R-:W-:Y:S04]  /*bbe10*/  STL [R1+0x11394], R2 ;  /* 0x0113940201007387 */ /* 0x000fe80000100800 */
[----:B0-----:R-:W2:Y:S01]  /*bbe20*/  LDL.64 R14, [R1+0x68] ;  /* 0x00006800010e7983 */ /* 0x001ea20000100a00 */
[----:B---3--:R-:W-:-:S15]  /*bbe30*/  HMMA.16816.F32 R4, R8, R28, R24 ;  /* 0x0000001c0804723c */ /* 0x008fde0000001818 */
[----:B------:R-:W-:-:S08]  /*bbe40*/  NOP ;  /* 0x0000000000007918 */ /* 0x000fd00000000000 */
[----:B------:R0:W-:Y:S04]  /*bbe50*/  STL.64 [R1+0x2a0], R4 ;  /* 0x0002a00401007387 */ /* 0x0001e80000100a00 */
[----:B------:R1:W-:Y:S04]  /*bbe60*/  STL.64 [R1+0x2a8], R6 ;  /* 0x0002a80601007387 */ /* 0x0003e80000100a00 */
[----:B--2---:R2:W-:Y:S04]  /*bbe70*/  STL.64 [R1+0x11520], R14 ;  /* 0x0115200e01007387 */ /* 0x0045e80000100a00 */
[----:B0-----:R-:W3:Y:S04]  /*bbe80*/  LDL.LU R4, [R1+0x1110] ;  /* 0x0011100001047983 */ /* 0x001ee80000300800 */
[----:B------:R-:W3:Y:S04]  /*bbe90*/  LDL.LU R5, [R1+0x1114] ;  /* 0x0011140001057983 */ /* 0x000ee80000300800 */
[----:B-1----:R-:W4:Y:S04]  /*bbea0*/  LDL.LU R6, [R1+0x1118] ;  /* 0x0011180001067983 */ /* 0x002f280000300800 */
[----:B------:R-:W4:Y:S04]  /*bbeb0*/  LDL.LU R7, [R1+0x111c] ;  /* 0x00111c0001077983 */ /* 0x000f280000300800 */
[----:B------:R-:W3:Y:S04]  /*bbec0*/  LDL.64 R12, [R1+0x70] ;  /* 0x00007000010c7983 */ /* 0x000ee80000100a00 */
[----:B--2---:R-:W2:Y:S04]  /*bbed0*/  LDL.64 R14, [R1+0x78] ;  /* 0x00007800010e7983 */ /* 0x004ea80000100a00 */
[----:B--2---:R-:W-:Y:S04]  /*bbee0*/  STL.64 [R1+0x11540], R14 ;  /* 0x0115400e01007387 */ /* 0x004fe80000100a00 */
[----:B---3--:R-:W-:Y:S04]  /*bbef0*/  STL.64 [R1+0x11538], R12 ;  /* 0x0115380c01007387 */ /* 0x008fe80000100a00 */
[----:B----4-:R-:W-:Y:S04]  /*bbf00*/  STL.64 [R1+0x11508], R6 ;  /* 0x0115080601007387 */ /* 0x010fe80000100a00 */
[----:B------:R0:W-:Y:S04]  /*bbf10*/  STL.64 [R1+0x11500], R4 ;  /* 0x0115000401007387 */ /* 0x0001e80000100a00 */
[----:B0-----:R-:W2:Y:S04]  /*bbf20*/  LDL.LU R4, [R1+0x1100] ;  /* 0x0011000001047983 */ /* 0x001ea80000300800 */
[----:B------:R-:W2:Y:S04]  /*bbf30*/  LDL.LU R5, [R1+0x1104] ;  /* 0x0011040001057983 */ /* 0x000ea80000300800 */
[----:B------:R-:W3:Y:S04]  /*bbf40*/  LDL.LU R6, [R1+0x1108] ;  /* 0x0011080001067983 */ /* 0x000ee80000300800 */
[----:B------:R-:W3:Y:S04]  /*bbf50*/  LDL.LU R7, [R1+0x110c] ;  /* 0x00110c0001077983 */ /* 0x000ee80000300800 */
[----:B------:R-:W4:Y:S04]  /*bbf60*/  LDL.LU R12, [R1+0x10c0] ;  /* 0x0010c000010c7983 */ /* 0x000f280000300800 */
[----:B------:R-:W4:Y:S04]  /*bbf70*/  LDL.LU R13, [R1+0x10c4] ;  /* 0x0010c400010d7983 */ /* 0x000f280000300800 */
[----:B----4-:R0:W-:Y:S04]  /*bbf80*/  STL.64 [R1+0x11548], R12 ;  /* 0x0115480c01007387 */ /* 0x0101e80000100a00 */
[----:B0-----:R-:W4:Y:S04]  /*bbf90*/  LDL.64 R12, [R1+0x88] ;  /* 0x00008800010c7983 */ /* 0x001f280000100a00 */
        /* <DEDUP_REMOVED lines=25> */
[----:B------:R-:W3:Y:S01]  /*bc130*/  LDL.64 R22, [R1+0x58] ;  /* 0x0000580001167983 */ /* 0x000ee20000100a00 */
[----:B------:R-:W-:-:S03]  /*bc140*/  IMAD.MOV.U32 R0, RZ, RZ, R29 ;  /* 0x000000ffff007224 */ /* 0x000fc600078e001d */
[----:B------:R-:W3:Y:S04]  /*bc150*/  LDL.LU R24, [R1+0x1140] ;  /* 0x0011400001187983 */ /* 0x000ee80000300800 */
[----:B------:R-:W3:Y:S04]  /*bc160*/  LDL.LU R25, [R1+0x1144] ;  /* 0x0011440001197983 */ /* 0x000ee80000300800 */
[----:B------:R-:W3:Y:S04]  /*bc170*/  LDL.LU R26, [R1+0x1148] ;  /* 0x00114800011a7983 */ /* 0x000ee80000300800 */
[----:B------:R-:W3:Y:S04]  /*bc180*/  LDL.LU R27, [R1+0x114c] ;  /* 0x00114c00011b7983 */ /* 0x000ee80000300800 */
[----:B------:R-:W3:Y:S04]  /*bc190*/  LDL.64 R28, [R1+0x50] ;  /* 0x00005000011c7983 */ /* 0x000ee80000100a00 */
[----:B------:R-:W-:Y:S01]  /*bc1a0*/  STL [R1+0x1139c], R0 ;  /* 0x01139c0001007387 */ /* 0x000fe20000100800 */
[----:B----4-:R-:W-:-:S02]  /*bc1b0*/  IMAD.MOV.U32 R2, RZ, RZ, R13 ;  /* 0x000000ffff027224 */ /* 0x010fc400078e000d */
[----:B------:R-:W-:Y:S01]  /*bc1c0*/  IMAD.MOV.U32 R3, RZ, RZ, R12 ;  /* 0x000000ffff037224 */ /* 0x000fe200078e000c */
[----:B--2---:R-:W-:-:S15]  /*bc1d0*/  HMMA.16816.F32 R4, R8, R12, R4 ;  /* 0x0000000c0804723c */ /* 0x004fde0000001804 */
[----:B------:R-:W-:-:S08]  /*bc1e0*/  NOP ;  /* 0x0000000000007918 */ /* 0x000fd00000000000 */
[----:B------:R-:W-:Y:S04]  /*bc1f0*/  STL.64 [R1+0x290], R4 ;  /* 0x0002900401007387 */ /* 0x000fe80000100a00 */
[----:B------:R0:W-:Y:S04]  /*bc200*/  STL.64 [R1+0x298], R6 ;  /* 0x0002980601007387 */ /* 0x0001e80000100a00 */
[----:B0-----:R-:W2:Y:S04]  /*bc210*/  LDL.LU.64 R6, [R1+0x11558] ;  /* 0x0115580001067983 */ /* 0x001ea80000300a00 */
[----:B------:R-:W2:Y:S04]  /*bc220*/  LDL.LU.64 R4, [R1+0x11550] ;  /* 0x0115500001047983 */ /* 0x000ea80000300a00 */
[----:B------:R-:W4:Y:S04]  /*bc230*/  LDL.LU.64 R12, [R1+0x11548] ;  /* 0x01154800010c7983 */ /* 0x000f280000300a00 */
[----:B------:R-:W-:Y:S04]  /*bc240*/  STL [R1+0x113a4], R2 ;  /* 0x0113a40201007387 */ /* 0x000fe80000100800 */
[----:B------:R0:W-:Y:S04]  /*bc250*/  STL [R1+0x113a0], R3 ;  /* 0x0113a00301007387 */ /* 0x0001e80000100800 */
[----:B0-----:R-:W4:Y:S02]  /*bc260*/  LDL.64 R2, [R1+0x80] ;  /* 0x0000800001027983 */ /* 0x001f240000100a00 */
[----:B----4-:R-:W-:-:S15]  /*bc270*/  HMMA.16816.F32 R12, R8, R2, R12 ;  /* 0x00000002080c723c */ /* 0x010fde000000180c */
[----:B------:R-:W-:-:S08]  /*bc280*/  NOP ;  /* 0x0000000000007918 */ /* 0x000fd00000000000 */
[----:B------:R-:W-:Y:S04]  /*bc290*/  STL.64 [R1+0x280], R12 ;  /* 0x0002800c01007387 */ /* 0x000fe80000100a00 */
[----:B------:R0:W-:Y:S04]  /*bc2a0*/  STL.64 [R1+0x288], R14 ;  /* 0x0002880e01007387 */ /* 0x0001e80000100a00 */
[----:B0-----:R-:W2:Y:S01]  /*bc2b0*/  LDL.LU.64 R14, [R1+0x11540] ;  /* 0x01154000010e7983 */ /* 0x001ea20000300a00 */
[----:B------:R-:W-:-:S03]  /*bc2c0*/  IMAD.MOV.U32 R0, RZ, RZ, R3 ;  /* 0x000000ffff007224 */ /* 0x000fc600078e0003 */
[----:B------:R-:W4:Y:S04]  /*bc2d0*/  LDL.LU.64 R12, [R1+0x11538] ;  /* 0x01153800010c7983 */ /* 0x000f280000300a00 */
[----:B------:R-:W-:Y:S01]  /*bc2e0*/  STL [R1+0x113a8], R0 ;  /* 0x0113a80001007387 */ /* 0x000fe20000100800 */
[----:B--2---:R-:W-:-:S15]  /*bc2f0*/  HMMA.16816.F32 R4, R8, R14, R4 ;  /* 0x0000000e0804723c */ /* 0x004fde0000001804 */
[----:B------:R-:W-:-:S08]  /*bc300*/  NOP ;  /* 0x0000000000007918 */ /* 0x000fd00000000000 */
[----:B------:R-:W-:Y:S04]  /*bc310*/  STL.64 [R1+0x270], R4 ;  /* 0x0002700401007387 */ /* 0x000fe80000100a00 */
[----:B------:R0:W-:Y:S04]  /*bc320*/  STL.64 [R1+0x278], R6 ;  /* 0x0002780601007387 */ /* 0x0001e80000100a00 */
[----:B0-----:R-:W4:Y:S04]  /*bc330*/  LDL.LU.64 R6, [R1+0x11530] ;  /* 0x0115300001067983 */ /* 0x001f280000300a00 */
[----:B------:R-:W4:Y:S01]  /*bc340*/  LDL.LU.64 R4, [R1+0x11528] ;  /* 0x0115280001047983 */ /* 0x000f220000300a00 */
[----:B------:R-:W-:-:S02]  /*bc350*/  IMAD.MOV.U32 R3, RZ, RZ, R15 ;  /* 0x000000ffff037224 */ /* 0x000fc400078e000f */
[----:B------:R-:W-:Y:S02]  /*bc360*/  IMAD.MOV.U32 R2, RZ, RZ, R14 ;  /* 0x000000ffff027224 */ /* 0x000fe400078e000e */
[----:B------:R-:W2:Y:S04]  /*bc370*/  LDL.LU.64 R14, [R1+0x11520] ;  /* 0x01152000010e7983 */ /* 0x000ea80000300a00 */
[----:B------:R-:W-:Y:S04]  /*bc380*/  STL [R1+0x113b0], R3 ;  /* 0x0113b00301007387 */ /* 0x000fe80000100800 */
[----:B------:R-:W-:Y:S01]  /*bc390*/  STL [R1+0x113ac], R2 ;  /* 0x0113ac0201007387 */ /* 0x000fe20000100800 */
        /* <DEDUP_REMOVED lines=16> */
[----:B---3--:R-:W-:Y:S01]  /*bc4a0*/  IMAD.MOV.U32 R0, RZ, RZ, R21 ;  /* 0x000000ffff007224 */ /* 0x008fe200078e0015 */
[----:B------:R0:W-:Y:S04]  /*bc4b0*/  STL [R1+0x113bc], R2 ;  /* 0x0113bc0201007387 */ /* 0x0001e80000100800 */
[----:B------:R1:W-:Y:S04]  /*bc4c0*/  STL [R1+0x113b8], R3 ;  /* 0x0113b80301007387 */ /* 0x0003e80000100800 */
[----:B------:R-:W-:Y:S01]  /*bc4d0*/  STL [R1+0x113c0], R0 ;  /* 0x0113c00001007387 */ /* 0x000fe20000100800 */
[----:B0-----:R-:W-:-:S02]  /*bc4e0*/  IMAD.MOV.U32 R2, RZ, RZ, R22 ;  /* 0x000000ffff027224 */ /* 0x001fc400078e0016 */
[----:B-1----:R-:W-:Y:S01]  /*bc4f0*/  IMAD.MOV.U32 R3, RZ, RZ, R23 ;  /* 0x000000ffff037224 */ /* 0x002fe200078e0017 */
[----:B--2---:R-:W-:-:S15]  /*bc500*/  HMMA.16816.F32 R4, R8, R20, R4 ;  /* 0x000000140804723c */ /* 0x004fde0000001804 */
[----:B------:R-:W-:-:S08]  /*bc510*/  NOP ;  /* 0x0000000000007918 */ /* 0x000fd00000000000 */
[----:B------:R-:W-:Y:S04]  /*bc520*/  STL.64 [R1+0x240], R4 ;  /* 0x0002400401007387 */ /* 0x000fe80000100a00 */
[----:B------:R0:W-:Y:S02]  /*bc530*/  STL.64 [R1+0x248], R6 ;  /* 0x0002480601007387 */ /* 0x0001e40000100a00 */
[----:B0-----:R-:W-:-:S15]  /*bc540*/  HMMA.16816.F32 R4, R8, R22, R16 ;  /* 0x000000160804723c */ /* 0x001fde0000001810 */
[----:B------:R-:W-:-:S08]  /*bc550*/  NOP ;  /* 0x0000000000007918 */ /* 0x000fd00000000000 */
[----:B------:R-:W-:Y:S04]  /*bc560*/  STL.64 [R1+0x230], R4 ;  /* 0x0002300401007387 */ /* 0x000fe80000100a00 */
[----:B------:R0:W-:Y:S04]  /*bc570*/  STL.64 [R1+0x238], R6 ;  /* 0x0002380601007387 */ /* 0x0001e80000100a00 */
[----:B------:R-:W-:Y:S04]  /*bc580*/  STL [R1+0x113c8], R3 ;  /* 0x0113c80301007387 */ /* 0x000fe80000100800 */
[----:B------:R-:W-:Y:S04]  /*bc590*/  STL [R1+0x113c4], R2 ;  /* 0x0113c40201007387 */ /* 0x000fe80000100800 */
[----:B------:R-:W2:Y:S01]  /*bc5a0*/  LDL.64 R14, [R1+0x28] ;  /* 0x00002800010e7983 */ /* 0x000ea20000100a00 */
[----:B0-----:R-:W-:-:S15]  /*bc5b0*/  HMMA.16816.F32 R4, R8, R28, R24 ;  /* 0x0000001c0804723c */ /* 0x001fde0000001818 */
        /* <DEDUP_REMOVED lines=115> */
[----:B------:R0:W-:Y:S02]  /*bccf0*/  STL.64 [R1+0x1b8], R6 ;  /* 0x0001b80601007387 */ /* 0x0001e40000100a00 */
[----:B0-----:R-:W-:Y:S02]  /*bcd00*/  HMMA.16816.F32 R4, R8, R28, R24 ;  /* 0x0000001c0804723c */ /* 0x001fe40000001818 */
[----:B------:R-:W-:Y:S04]  /*bcd10*/  STL [R1+0x113f8], R3 ;  /* 0x0113f80301007387 */ /* 0x000fe80000100800 */
[----:B------:R-:W-:Y:S04]  /*bcd20*/  STL [R1+0x113f4], R2 ;  /* 0x0113f40201007387 */ /* 0x000fe80000100800 */
        /* <DEDUP_REMOVED lines=17> */
[----:B------:R-:W3:Y:S01]  /*bce40*/  LDL.LU R25, [R1+0x1204] ;  /* 0x0012040001197983 */ /* 0x000ee20000300800 */
[----:B------:R-:W-:-:S03]  /*bce50*/  IMAD.MOV.U32 R0, RZ, RZ, R29 ;  /* 0x000000ffff007224 */ /* 0x000fc600078e001d */
[----:B---3--:R0:W-:Y:S04]  /*bce60*/  STL.64 [R1+0x11488], R24 ;  /* 0x0114881801007387 */ /* 0x0081e80000100a00 */
[----:B0-----:R-:W3:Y:S04]  /*bce70*/  LDL.64 R24, [R1+0x8] ;  /* 0x0000080001187983 */ /* 0x001ee80000100a00 */
[----:B------:R-:W4:Y:S04]  /*bce80*/  LDL.LU R26, [R1+0x1208] ;  /* 0x00120800011a7983 */ /* 0x000f280000300800 */
[----:B------:R-:W4:Y:S04]  /*bce90*/  LDL.LU R27, [R1+0x120c] ;  /* 0x00120c00011b7983 */ /* 0x000f280000300800 */
[----:B------:R-:W4:Y:S04]  /*bcea0*/  LDL.64 R28, [R1] ;  /* 0x00000000011c7983 */ /* 0x000f280000100a00 */
[----:B--2---:R-:W-:Y:S04]  /*bceb0*/  STL.64 [R1+0x11458], R22 ;  /* 0x0114581601007387 */ /* 0x004fe80000100a00 */
        /* <DEDUP_REMOVED lines=17> */
[----:B------:R-:W4:Y:S04]  /*bcfd0*/  LDL.LU R4, [R1+0x1270] ;  /* 0x0012700001047983 */ /* 0x000f280000300800 */
[----:B------:R-:W4:Y:S04]  /*bcfe0*/  LDL.LU R5, [R1+0x1274] ;  /* 0x0012740001057983 */ /* 0x000f280000300800 */
[----:B------:R-:W3:Y:S04]  /*bcff0*/  LDL.LU R6, [R1+0x1278] ;  /* 0x0012780001067983 */ /* 0x000ee80000300800 */
[----:B------:R-:W3:Y:S01]  /*bd000*/  LDL.LU R7, [R1+0x127c] ;  /* 0x00127c0001077983 */ /* 0x000ee20000300800 */
[----:B------:R-:W-:-:S02]  /*bd010*/  IMAD.MOV.U32 R3, RZ, RZ, R24 ;  /* 0x000000ffff037224 */ /* 0x000fc400078e0018 */
[----:B------:R-:W-:Y:S01]  /*bd020*/  IMAD.MOV.U32 R2, RZ, RZ, R25 ;  /* 0x000000ffff027224 */ /* 0x000fe200078e0019 */
[C---:B--2---:R-:W-:Y:S01]  /*bd030*/  HMMA.16816.F32 R20, R8.reuse, R24, R20 ;  /* 0x000000180814723c */ /* 0x044fe20000001814 */
[----:B---3--:R-:W-:Y:S04]  /*bd040*/  STL.64 [R1+0x11418], R6 ;  /* 0x0114180601007387 */ /* 0x008fe80000100a00 */
[----:B----4-:R0:W-:Y:S04]  /*bd050*/  STL.64 [R1+0x11410], R4 ;  /* 0x0114100401007387 */ /* 0x0101e80000100a00 */
        /* <DEDUP_REMOVED lines=8> */
[----:B------:R-:W-:Y:S04]  /*bd0e0*/  STL [R1+0x113fc], R0 ;  /* 0x0113fc0001007387 */ /* 0x000fe80000100800 */
[----:B------:R-:W-:Y:S04]  /*bd0f0*/  STL.64 [R1+0x190], R20 ;  /* 0x0001901401007387 */ /* 0x000fe80000100a00 */
[----:B------:R0:W-:Y:S04]  /*bd100*/  STL.64 [R1+0x198], R22 ;  /* 0x0001981601007387 */ /* 0x0001e80000100a00 */
[----:B0-----:R-:W2:Y:S04]  /*bd110*/  LDL.LU.64 R22, [R1+0x11498] ;  /* 0x0114980001167983 */ /* 0x001ea80000300a00 */
[----:B------:R-:W2:Y:S04]  /*bd120*/  LDL.LU.64 R20, [R1+0x11490] ;  /* 0x0114900001147983 */ /* 0x000ea80000300a00 */
        /* <DEDUP_REMOVED lines=68> */
[----:B------:R-:W2:Y:S04]  /*bd570*/  LDL.LU R19, [R1+0x330c] ;  /* 0x00330c0001137983 */ /* 0x000ea80000300800 */
[----:B------:R0:W-:Y:S01]  /*bd580*/  STL.64 [R1+0x11140], R16 ;  /* 0x0111401001007387 */ /* 0x0001e20000100a00 */
[----:B----4-:R-:W-:-:S02]  /*bd590*/  IMAD R12, R12, 0x100, R18 ;  /* 0x000001000c0c7824 */ /* 0x010fc400078e0212 */
[----:B--2---:R-:W-:Y:S02]  /*bd5a0*/  IMAD R13, R13, 0x100, R19 ;  /* 0x000001000d0d7824 */ /* 0x004fe400078e0213 */
[----:B0-----:R-:W-:Y:S06]  /*bd5b0*/  HMMA.16816.F32 R16, R8, R6, R20 ;  /* 0x000000060810723c */ /* 0x001fec0000001814 */
[----:B------:R-:W-:Y:S04]  /*bd5c0*/  STL [R1+0x1111c], R6 ;  /* 0x01111c0601007387 */ /* 0x000fe80000100800 */
[----:B------:R-:W-:-:S13]  /*bd5d0*/  STL [R1+0x11118], R7 ;  /* 0x0111180701007387 */ /* 0x000fda0000100800 */
[----:B------:R0:W-:Y:S04]  /*bd5e0*/  STL.64 [R1+0x100], R16 ;  /* 0x0001001001007387 */ /* 0x0001e80000100a00 */
[----:B------:R1:W-:Y:S04]  /*bd5f0*/  STL.64 [R1+0x108], R18 ;  /* 0x0001081201007387 */ /* 0x0003e80000100a00 */
[----:B0-----:R-:W2:Y:S04]  /*bd600*/  LDL.LU R16, [R1+0x1430] ;  /* 0x0014300001107983 */ /* 0x001ea80000300800 */
[----:B------:R-:W2:Y:S04]  /*bd610*/  LDL.LU R17, [R1+0x1434] ;  /* 0x0014340001117983 */ /* 0x000ea80000300800 */
[----:B-1----:R-:W4:Y:S04]  /*bd620*/  LDL.LU R18, [R1+0x1438] ;  /* 0x0014380001127983 */ /* 0x002f280000300800 */
[----:B------:R-:W4:Y:S01]  /*bd630*/  LDL.LU R19, [R1+0x143c] ;  /* 0x00143c0001137983 */ /* 0x000f220000300800 */
[----:B------:R-:W-:-:S03]  /*bd640*/  IMAD.MOV.U32 R23, RZ, RZ, R0 ;  /* 0x000000ffff177224 */ /* 0x000fc600078e0000 */
[----:B----4-:R-:W-:Y:S04]  /*bd650*/  STL.64 [R1+0x11188], R18 ;  /* 0x0111881201007387 */ /* 0x010fe80000100a00 */
[----:B--2---:R0:W-:Y:S04]  /*bd660*/  STL.64 [R1+0x11180], R16 ;  /* 0x0111801001007387 */ /* 0x0041e80000100a00 */
[----:B---3--:R-:W-:Y:S04]  /*bd670*/  STL.64 [R1+0x11358], R4 ;  /* 0x0113580401007387 */ /* 0x008fe80000100a00 */
[----:B------:R-:W2:Y:S01]  /*bd680*/  LDL R22, [R1] ;  /* 0x0000000001167983 */ /* 0x000ea20000100800 */
[----:B0-----:R-:W-:-:S15]  /*bd690*/  HMMA.16816.F32 R16, R8, R4, R24 ;  /* 0x000000040810723c */ /* 0x001fde0000001818 */
[----:B------:R-:W-:-:S08]  /*bd6a0*/  NOP ;  /* 0x0000000000007918 */ /* 0x000fd00000000000 */
[----:B------:R0:W-:Y:S04]  /*bd6b0*/  STL.64 [R1+0x870], R16 ;  /* 0x0008701001007387 */ /* 0x0001e80000100a00 */
[----:B------:R1:W-:Y:S04]  /*bd6c0*/  STL.64 [R1+0x878], R18 ;  /* 0x0008781201007387 */ /* 0x0003e80000100a00 */
[----:B------:R-:W3:Y:S04]  /*bd6d0*/  LDL.LU R0, [R1+0x113fc] ;  /* 0x0113fc0001007983 */ /* 0x000ee80000300800 */
[----:B--2---:R-:W-:Y:S04]  /*bd6e0*/  STL.64 [R1+0x11190], R22 ;  /* 0x0111901601007387 */ /* 0x004fe80000100a00 */
[----:B0-----:R-:W2:Y:S04]  /*bd6f0*/  LDL.LU R16, [R1+0x1400] ;  /* 0x0014000001107983 */ /* 0x001ea80000300800 */
        /* <DEDUP_REMOVED lines=9> */
[----:B------:R-:W-:Y:S04]  /*bd790*/  STL.64 [R1+0x111a8], R20 ;  /* 0x0111a81401007387 */ /* 0x000fe80000100a00 */
[----:B0-----:R-:W2:Y:S04]  /*bd7a0*/  LDL.LU R16, [R1+0x13f0] ;  /* 0x0013f00001107983 */ /* 0x001ea80000300800 */
[----:B------:R-:W2:Y:S04]  /*bd7b0*/  LDL.LU R17, [R1+0x13f4] ;  /* 0x0013f40001117983 */ /* 0x000ea80000300800 */
[----:B------:R-:W4:Y:S04]  /*bd7c0*/  LDL.LU R18, [R1+0x13f8] ;  /* 0x0013f80001127983 */ /* 0x000f280000300800 */
[----:B------:R-:W4:Y:S01]  /*bd7d0*/  LDL.LU R19, [R1+0x13fc] ;  /* 0x0013fc0001137983 */ /* 0x000f220000300800 */
[----:B---3--:R-:W-:-:S03]  /*bd7e0*/  IMAD.MOV.U32 R23, RZ, RZ, R0 ;  /* 0x000000ffff177224 */ /* 0x008fc600078e0000 */
[----:B----4-:R-:W-:Y:S04]  /*bd7f0*/  STL.64 [R1+0x111b8], R18 ;  /* 0x0111b81201007387 */ /* 0x010fe80000100a00 */
[----:B--2---:R0:W-:Y:S04]  /*bd800*/  STL.64 [R1+0x111b0], R16 ;  /* 0x0111b01001007387 */ /* 0x0041e80000100a00 */
[----:B------:R-:W2:Y:S04]  /*bd810*/  LDL R22, [R1+0x10] ;  /* 0x0000100001167983 */ /* 0x000ea80000100800 */
[----:B------:R-:W3:Y:S04]  /*bd820*/  LDL.LU R0, [R1+0x113f0] ;  /* 0x0113f00001007983 */ /* 0x000ee80000300800 */
        /* <DEDUP_REMOVED lines=8> */
[----:B--2---:R0:W-:Y:S04]  /*bd8b0*/  STL.64 [R1+0x111c8], R16 ;  /* 0x0111c81001007387 */ /* 0x0041e80000100a00 */
[----:B------:R-:W2:Y:S04]  /*bd8c0*/  LDL.LU R2, [R1+0x113ec] ;  /* 0x0113ec0001027983 */ /* 0x000ea80000300800 */
[----:B------:R-:W4:Y:S04]  /*bd8d0*/  LDL.LU R3, [R1+0x113e8] ;  /* 0x0113e80001037983 */ /* 0x000f280000300800 */
[----:B-1----:R-:W2:Y:S01]  /*bd8e0*/  LDL R22, [R1+0x20] ;  /* 0x0000200001167983 */ /* 0x002ea20000100800 */
[----:B---3--:R-:W-:-:S03]  /*bd8f0*/  IMAD.MOV.U32 R23, RZ, RZ, R0 ;  /* 0x000000ffff177224 */ /* 0x008fc600078e0000 */
[----:B------:R-:W3:Y:S04]  /*bd900*/  LDL.LU R0, [R1+0x113e4] ;  /* 0x0113e40001007983 */ /* 0x000ee80000300800 */
[----:B------:R4:W-:Y:S04]  /*bd910*/  STL.64 [R1+0x111d8], R20 ;  /* 0x0111d81401007387 */ /* 0x0009e80000100a00 */
[----:B--2---:R-:W-:Y:S04]  /*bd920*/  STL.64 [R1+0x111f0], R22 ;  /* 0x0111f01601007387 */ /* 0x004fe80000100a00 */
[----:B0-----:R-:W2:Y:S04]  /*bd930*/  LDL.LU R16, [R1+0x13d0] ;  /* 0x0013d00001107983 */ /* 0x001ea80000300800 */
[----:B------:R-:W2:Y:S04]  /*bd940*/  LDL.LU R17, [R1+0x13d4] ;  /* 0x0013d40001117983 */ /* 0x000ea80000300800 */
[----:B------:R-:W3:Y:S04]  /*bd950*/  LDL.LU R18, [R1+0x13d8] ;  /* 0x0013d80001127983 */ /* 0x000ee80000300800 */
[----:B------:R-:W3:Y:S01]  /*bd960*/  LDL.LU R19, [R1+0x13dc] ;  /* 0x0013dc0001137983 */ /* 0x000ee20000300800 */
[----:B----4-:R-:W-:-:S02]  /*bd970*/  IMAD.MOV.U32 R20, RZ, RZ, R3 ;  /* 0x000000ffff147224 */ /* 0x010fc400078e0003 */
[----:B------:R-:W-:Y:S01]  /*bd980*/  IMAD.MOV.U32 R21, RZ, RZ, R2 ;  /* 0x000000ffff157224 */ /* 0x000fe200078e0002 */
[----:B------:R-:W4:Y:S04]  /*bd990*/  LDL.LU R3, [R1+0x113e0] ;  /* 0x0113e00001037983 */ /* 0x000f280000300800 */
[----:B------:R-:W4:Y:S04]  /*bd9a0*/  LDL.LU R2, [R1+0x113dc] ;  /* 0x0113dc0001027983 */ /* 0x000f280000300800 */
[----:B------:R-:W-:Y:S04]  /*bd9b0*/  STL.64 [R1+0x11208], R20 ;  /* 0x0112081401007387 */ /* 0x000fe80000100a00 */
        /* <DEDUP_REMOVED lines=27> */
[----:B------:R-:W2:Y:S01]  /*bdb70*/  LDL R22, [R1+0x40] ;  /* 0x0000400001167983 */ /* 0x000ea20000100800 */
[----:B------:R-:W-:-:S03]  /*bdb80*/  IMAD.MOV.U32 R23, RZ, RZ, R0 ;  /* 0x000000ffff177224 */ /* 0x000fc600078e0000 */
[----:B------:R-:W3:Y:S01]  /*bdb90*/  LDL.LU R0, [R1+0x113cc] ;  /* 0x0113cc0001007983 */ /* 0x000ee20000300800 */
[----:B----4-:R-:W-:Y:S02]  /*bdba0*/  IMAD.MOV.U32 R20, RZ, RZ, R3 ;  /* 0x000000ffff147224 */ /* 0x010fe400078e0003 */
[----:B------:R-:W-:Y:S01]  /*bdbb0*/  IMAD.MOV.U32 R21, RZ, RZ, R2 ;  /* 0x000000ffff157224 */ /* 0x000fe200078e0002 */
        /* <DEDUP_REMOVED lines=8> */
[----:B------:R-:W4:Y:S04]  /*bdc40*/  LDL.LU R2, [R1+0x113c4] ;  /* 0x0113c40001027983 */ /* 0x000f280000300800 */
[----:B------:R-:W2:Y:S01]  /*bdc50*/  LDL R22, [R1+0x50] ;  /* 0x0000500001167983 */ /* 0x000ea20000100800 */
[----:B------:R-:W-:-:S03]  /*bdc60*/  IMAD.MOV.U32 R23, RZ, RZ, R0 ;  /* 0x000000ffff177224 */ /* 0x000fc600078e0000 */
[----:B------:R-:W4:Y:S04]  /*bdc70*/  LDL.LU R0, [R1+0x113c0] ;  /* 0x0113c00001007983 */ /* 0x000f280000300800 */
[----:B------:R-:W-:Y:S04]  /*bdc80*/  STL.64 [R1+0x11268], R20 ;  /* 0x0112681401007387 */ /* 0x000fe80000100a00 */
[----:B--2---:R-:W-:Y:S04]  /*bdc90*/  STL.64 [R1+0x11280], R22 ;  /* 0x0112801601007387 */ /* 0x004fe80000100a00 */
[----:B---3--:R-:W-:Y:S04]  /*bdca0*/  STL.64 [R1+0x11248], R18 ;  /* 0x0112481201007387 */ /* 0x008fe80000100a00 */
[----:B------:R0:W-:Y:S04]  /*bdcb0*/  STL.64 [R1+0x11240], R16 ;  /* 0x0112401001007387 */ /* 0x0001e80000100a00 */
        /* <DEDUP_REMOVED lines=89> */
[----:B------:R-:W3:Y:S01]  /*be250*/  LDL.LU R7, [R1+0x12cc] ;  /* 0x0012cc0001077983 */ /* 0x000ee20000300800 */
[----:B------:R-:W-:-:S03]  /*be260*/  IMAD R14, R14, 0x100, R28 ;  /* 0x000001000e0e7824 */ /* 0x000fc600078e021c */
[----:B---3--:R-:W-:Y:S04]  /*be270*/  STL.64 [R1+0x11370], R6 ;  /* 0x0113700601007387 */ /* 0x008fe80000100a00 */
[----:B--2---:R0:W-:Y:S04]  /*be280*/  STL.64 [R1+0x11368], R4 ;  /* 0x0113680401007387 */ /* 0x0041e80000100a00 */
[----:B------:R-:W2:Y:S04]  /*be290*/  LDL R28, [R1+0xa8] ;  /* 0x0000a800011c7983 */ /* 0x000ea80000100800 */
        /* <DEDUP_REMOVED lines=10> */
[----:B------:R-:W4:Y:S04]  /*be340*/  LDL.64 R22, [R1+0xa0] ;  /* 0x0000a00001167983 */ /* 0x000f280000100a00 */
        /* <DEDUP_REMOVED lines=29> */
[----:B------:R-:W-:Y:S04]  /*be520*/  STL.64 [R1+0x860], R4 ;  /* 0x0008600401007387 */ /* 0x000fe80000100a00 */
[----:B------:R0:W-:Y:S04]  /*be530*/  STL.64 [R1+0x868], R6 ;  /* 0x0008680601007387 */ /* 0x0001e80000100a00 */
[----:B0-----:R-:W4:Y:S04]  /*be540*/  LDL.LU.64 R6, [R1+0x11380] ;  /* 0x0113800001067983 */ /* 0x001f280000300a00 */
[----:B------:R-:W4:Y:S01]  /*be550*/  LDL.LU.64 R4, [R1+0x11378] ;  /* 0x0113780001047983 */ /* 0x000f220000300a00 */
[----:B------:R-:W-:-:S02]  /*be560*/  IMAD R15, R15, 0x100, R29 ;  /* 0x000001000f0f7824 */ /* 0x000fc400078e021d */
[----:B------:R-:W-:Y:S01]  /*be570*/  IMAD.MOV.U32 R29, RZ, RZ, R0 ;  /* 0x000000ffff1d7224 */ /* 0x000fe200078e0000 */
[----:B------:R-:W-:Y:S02]  /*be580*/  F2FP.F16.E5M2.UNPACK_B R12, R12 ;  /* 0x0000000cff0c723e */ /* 0x000fe400020004ff */
[----:B------:R-:W-:Y:S02]  /*be590*/  F2FP.F16.E5M2.UNPACK_B R13, R13 ;  /* 0x0000000dff0d723e */ /* 0x000fe400020004ff */
[----:B------:R-:W-:Y:S02]  /*be5a0*/  F2FP.F16.E5M2.UNPACK_B R14, R14 ;  /* 0x0000000eff0e723e */ /* 0x000fe400020004ff */
[----:B----4-:R-:W-:Y:S01]  /*be5b0*/  HMMA.16816.F32 R8, R8, R28, R4 ;  /* 0x0000001c0808723c */ /* 0x010fe20000001804 */
[----:B------:R-:W4:Y:S04]  /*be5c0*/  LDL.LU.64 R6, [R1+0x11370] ;  /* 0x0113700001067983 */ /* 0x000f280000300a00 */
[----:B------:R-:W4:Y:S01]  /*be5d0*/  LDL.LU.64 R4, [R1+0x11368] ;  /* 0x0113680001047983 */ /* 0x000f220000300a00 */
[----:B------:R-:W-:-:S03]  /*be5e0*/  F2FP.F16.E5M2.UNPACK_B R15, R15 ;  /* 0x0000000fff0f723e */ /* 0x000fc600020004ff */
[----:B------:R-:W3:Y:S01]  /*be5f0*/  LDL.LU.64 R28, [R1+0x11360] ;  /* 0x01136000011c7983 */ /* 0x000ee20000300a00 */
[----:B------:R-:W-:-:S13]  /*be600*/  IMAD.MOV.U32 R0, RZ, RZ, R23 ;  /* 0x000000ffff007224 */ /* 0x000fda00078e0017 */
[----:B------:R0:W-:Y:S04]  /*be610*/  STL.64 [R1+0xf0], R8 ;  /* 0x0000f00801007387 */ /* 0x0001e80000100a00 */
[----:B------:R1:W-:Y:S04]  /*be620*/  STL.64 [R1+0xf8], R10 ;  /* 0x0000f80a01007387 */ /* 0x0003e80000100a00 */
[----:B0-----:R-:W3:Y:S04]  /*be630*/  LDL.LU R8, [R1+0x1420] ;  /* 0x0014200001087983 */ /* 0x001ee80000300800 */
[----:B------:R-:W3:Y:S04]  /*be640*/  LDL.LU R9, [R1+0x1424] ;  /* 0x0014240001097983 */ /* 0x000ee80000300800 */
[----:B-1----:R-:W3:Y:S04]  /*be650*/  LDL.LU R10, [R1+0x1428] ;  /* 0x00142800010a7983 */ /* 0x002ee80000300800 */
[----:B------:R-:W3:Y:S01]  /*be660*/  LDL.LU R11, [R1+0x142c] ;  /* 0x00142c00010b7983 */ /* 0x000ee20000300800 */
[----:B----4-:R-:W-:-:S15]  /*be670*/  HMMA.16816.F32 R4, R12, R22, R4 ;  /* 0x000000160c04723c */ /* 0x010fde0000001804 */
[----:B------:R-:W-:-:S08]  /*be680*/  NOP ;  /* 0x0000000000007918 */ /* 0x000fd00000000000 */
[----:B------:R0:W-:Y:S04]  /*be690*/  STL.64 [R1+0xe0], R4 ;  /* 0x0000e00401007387 */ /* 0x0001e80000100a00 */
[----:B------:R1:W-:Y:S04]  /*be6a0*/  STL.64 [R1+0xe8], R6 ;  /* 0x0000e80601007387 */ /* 0x0003e80000100a00 */
[----:B0-----:R-:W4:Y:S01]  /*be6b0*/  LDL.LU.64 R4, [R1+0x11358] ;  /* 0x0113580001047983 */ /* 0x001f220000300a00 */
[----:B-1----:R-:W-:Y:S02]  /*be6c0*/  IMAD.MOV.U32 R6, RZ, RZ, R22 ;  /* 0x000000ffff067224 */ /* 0x002fe400078e0016 */
[----:B--2---:R-:W-:Y:S01]  /*be6d0*/  HMMA.16816.F32 R20, R12, R20, R16 ;  /* 0x000000140c14723c */ /* 0x004fe20000001810 */
        /* <DEDUP_REMOVED lines=131> */
[----:B0-----:R-:W2:Y:S01]  /*bef10*/  LDL.LU.64 R22, [R1+0x11190] ;  /* 0x0111900001167983 */ /* 0x001ea20000300a00 */
[C---:B---3--:R-:W-:Y:S06]  /*bef20*/  HMMA.16816.F32 R24, R12.reuse, R28, R24 ;  /* 0x0000001c0c18723c */ /* 0x048fec0000001818 */
[----:B--2---:R-:W-:Y:S01]  /*bef30*/  HMMA.16816.F32 R20, R12, R22, R16 ;  /* 0x000000160c14723c */ /* 0x004fe20000001810 */
[----:B------:R-:W2:Y:S04]  /*bef40*/  LDL.LU.64 R18, [R1+0x11188] ;  /* 0x0111880001127983 */ /* 0x000ea80000300a00 */
[----:B------:R-:W2:-:S15]  /*bef50*/  LDL.LU.64 R16, [R1+0x11180] ;  /* 0x0111800001107983 */ /* 0x000e9e0000300a00 */
[----:B------:R-:W-:-:S03]  /*bef60*/  NOP ;  /* 0x0000000000007918 */ /* 0x000fc60000000000 */
[----:B------:R-:W-:Y:S04]  /*bef70*/  STL.64 [R1+0xad0], R20 ;  /* 0x000ad01401007387 */ /* 0x000fe80000100a00 */
[----:B------:R0:W-:Y:S04]  /*bef80*/  STL.64 [R1+0xad8], R22 ;  /* 0x000ad81601007387 */ /* 0x0001e80000100a00 */
[----:B0-----:R-:W3:Y:S04]  /*bef90*/  LDL.LU.64 R22, [R1+0x11178] ;  /* 0x0111780001167983 */ /* 0x001ee80000300a00 */
[----:B------:R-:W3:Y:S04]  /*befa0*/  LDL.LU.64 R20, [R1+0x11170] ;  /* 0x0111700001147983 */ /* 0x000ee80000300a00 */
[----:B------:R-:W-:Y:S04]  /*befb0*/  STL.64 [R1+0xb00], R24 ;  /* 0x000b001801007387 */ /* 0x000fe80000100a00 */
[----:B------:R0:W-:Y:S04]  /*befc0*/  STL.64 [R1+0xb08], R26 ;  /* 0x000b081a01007387 */ /* 0x0001e80000100a00 */
[----:B0-----:R-:W4:Y:S04]  /*befd0*/  LDL.LU.64 R26, [R1+0x11168] ;  /* 0x01116800011a7983 */ /* 0x001f280000300a00 */
[----:B------:R-:W2:Y:S01]  /*befe0*/  LDL.LU.64 R24, [R1+0x11160] ;  /* 0x0111600001187983 */ /* 0x000ea20000300a00 */
[----:B----4-:R-:W-:-:S15]  /*beff0*/  HMMA.16816.F32 R8, R12, R26, R8 ;  /* 0x0000001a0c08723c */ /* 0x010fde0000001808 */
[----:B------:R-:W-:-:S08]  /*bf000*/  NOP ;  /* 0x0000000000007918 */ /* 0x000fd00000000000 */
[----:B------:R-:W-:Y:S04]  /*bf010*/  STL.64 [R1+0xb20], R8 ;  /* 0x000b200801007387 */ /* 0x000fe80000100a00 */
[----:B------:R2:W-:Y:S02]  /*bf020*/  STL.64 [R1+0xb28], R10 ;  /* 0x000b280a01007387 */ /* 0x0005e40000100a00 */
[----:B--2---:R-:W-:Y:S02]  /*bf030*/  HMMA.16816.F32 R8, R12, R24, R16 ;  /* 0x000000180c08723c */ /* 0x004fe40000001810 */
[----:B------:R0:W-:Y:S02]  /*bf040*/  STL.64 [R1+0x10f18], R26 ;  /* 0x010f181a01007387 */ /* 0x0001e40000100a00 */
[----:B0-----:R-:W-:-:S15]  /*bf050*/  IMAD.MOV.U32 R26, RZ, RZ, R6 ;  /* 0x000000ffff1a7224 */ /* 0x001fde00078e0006 */
[----:B------:R-:W-:-:S04]  /*bf060*/  NOP ;  /* 0x0000000000007918 */ /* 0x000fc80000000000 */
[----:B------:R0:W-:Y:S04]  /*bf070*/  STL.64 [R1+0xb30], R8 ;  /* 0x000b300801007387 */ /* 0x0001e80000100a00 */
[----:B------:R-:W-:Y:S04]  /*bf080*/  STL.64 [R1+0xb38], R10 ;  /* 0x000b380a01007387 */ /* 0x000fe80000100a00 */
[----:B------:R-:W2:Y:S04]  /*bf090*/  LDL.LU R6, [R1+0x3324] ;  /* 0x0033240001067983 */ /* 0x000ea80000300800 */
[----:B0-----:R-:W4:Y:S04]  /*bf0a0*/  LDL.LU R8, [R1+0x3320] ;  /* 0x0033200001087983 */ /* 0x001f280000300800 */
[----:B------:R-:W2:Y:S04]  /*bf0b0*/  LDL.LU R7, [R1+0x332c] ;  /* 0x00332c0001077983 */ /* 0x000ea80000300800 */
[----:B--2---:R-:W-:Y:S04]  /*bf0c0*/  STL.64 [R1+0x11128], R6 ;  /* 0x0111280601007387 */ /* 0x004fe80000100a00 */
        /* <DEDUP_REMOVED lines=8> */
[----:B------:R-:W2:Y:S01]  /*bf150*/  LDL.LU R19, [R1+0x145c] ;  /* 0x00145c0001137983 */ /* 0x000ea20000300800 */
[----:B------:R-:W-:-:S03]  /*bf160*/  IMAD.MOV.U32 R27, RZ, RZ, R0 ;  /* 0x000000ffff1b7224 */ /* 0x000fc600078e0000 */
[----:B--2---:R-:W-:Y:S04]  /*bf170*/  STL.64 [R1+0x11158], R18 ;  /* 0x0111581201007387 */ /* 0x004fe80000100a00 */
[----:B----4-:R0:W-:Y:S04]  /*bf180*/  STL.64 [R1+0x11150], R16 ;  /* 0x0111501001007387 */ /* 0x0101e80000100a00 */
        /* <DEDUP_REMOVED lines=14> */
[----:B------:R0:W-:Y:S04]  /*bf270*/  STL.64 [R1+0x10f10], R24 ;  /* 0x010f101801007387 */ /* 0x0001e80000100a00 */
[----:B0-----:R-:W2:Y:S04]  /*bf280*/  LDL.64 R24, [R1+0xa8] ;  /* 0x0000a80001187983 */ /* 0x001ea80000100a00 */
[----:B------:R-:W-:Y:S04]  /*bf290*/  STL.64 [R1+0x110f0], R26 ;  /* 0x0110f01a01007387 */ /* 0x000fe80000100a00 */
[----:B--2---:R0:W-:Y:S04]  /*bf2a0*/  STL.64 [R1+0x110e8], R24 ;  /* 0x0110e81801007387 */ /* 0x0041e80000100a00 */
[----:B0-----:R-:W2:Y:S04]  /*bf2b0*/  LDL.LU R24, [R1+0x14b0] ;  /* 0x0014b00001187983 */ /* 0x001ea80000300800 */
[----:B------:R-:W2:Y:S04]  /*bf2c0*/  LDL.LU R25, [R1+0x14b4] ;  /* 0x0014b40001197983 */ /* 0x000ea80000300800 */
[----:B------:R-:W3:Y:S04]  /*bf2d0*/  LDL.LU R26, [R1+0x14b8] ;  /* 0x0014b800011a7983 */ /* 0x000ee80000300800 */
[----:B------:R-:W3:Y:S01]  /*bf2e0*/  LDL.LU R27, [R1+0x14bc] ;  /* 0x0014bc00011b7983 */ /* 0x000ee20000300800 */
[C---:B------:R-:W-:Y:S03]  /*bf2f0*/  HMMA.16816.F32 R16, R12.reuse, R22, R16 ;  /* 0x000000160c10723c */ /* 0x040fe60000001810 */
        /* <DEDUP_REMOVED lines=64> */
[----:B------:R-:W3:Y:S04]  /*bf700*/  LDL.LU.64 R24, [R1+0x110f8] ;  /* 0x0110f80001187983 */ /* 0x000ee80000300a00 */
[----:B------:R-:W-:Y:S01]  /*bf710*/  STL [R1+0x10ea8], R5 ;  /* 0x010ea80501007387 */ /* 0x000fe20000100800 */
[----:B---3--:R-:W-:-:S15]  /*bf720*/  HMMA.16816.F32 R24, R12, R2, R24 ;  /* 0x000000020c18723c */ /* 0x008fde0000001818 */
[----:B------:R-:W-:-:S08]  /*bf730*/  NOP ;  /* 0x0000000000007918 */ /* 0x000fd00000000000 */
[----:B------:R-:W-:Y:S04]  /*bf740*/  STL.64 [R1+0xc20], R24 ;  /* 0x000c201801007387 */ /* 0x000fe80000100a00 */
[----:B------:R0:W-:Y:S04]  /*bf750*/  STL.64 [R1+0xc28], R26 ;  /* 0x000c281a01007387 */ /* 0x0001e80000100a00 */
[----:B0-----:R-:W3:Y:S04]  /*bf760*/  LDL.LU.64 R26, [R1+0x110f0] ;  /* 0x0110f000011a7983 */ /* 0x001ee80000300a00 */
[----:B------:R-:W4:Y:S01]  /*bf770*/  LDL.LU.64 R24, [R1+0x110e8] ;  /* 0x0110e80001187983 */ /* 0x000f220000300a00 */
[----:B--2---:R-:W-:-:S02]  /*bf780*/  IMAD R10, R10, 0x100, R6 ;  /* 0x000001000a0a7824 */ /* 0x004fc400078e0206 */
[----:B------:R-:W-:Y:S01]  /*bf790*/  IMAD R11, R0, 0x100, R11 ;  /* 0x00000100000b7824 */ /* 0x000fe200078e020b */
[----:B------:R-:W-:Y:S02]  /*bf7a0*/  F2FP.F16.E5M2.UNPACK_B R8, R8 ;  /* 0x00000008ff08723e */ /* 0x000fe400020004ff */
[----:B------:R-:W-:Y:S02]  /*bf7b0*/  F2FP.F16.E5M2.UNPACK_B R9, R9 ;  /* 0x00000009ff09723e */ /* 0x000fe400020004ff */
[----:B------:R-:W-:Y:S02]  /*bf7c0*/  F2FP.F16.E5M2.UNPACK_B R10, R10 ;  /* 0x0000000aff0a723e */ /* 0x000fe400020004ff */
[----:B------:R-:W-:Y:S01]  /*bf7d0*/  F2FP.F16.E5M2.UNPACK_B R11, R11 ;  /* 0x0000000bff0b723e */ /* 0x000fe200020004ff */
[----:B------:R-:W-:Y:S04]  /*bf7e0*/  STL [R1+0x10eec], R2 ;  /* 0x010eec0201007387 */ /* 0x000fe80000100800 */
[----:B------:R-:W-:Y:S01]  /*bf7f0*/  STL [R1+0x10ee8], R3 ;  /* 0x010ee80301007387 */ /* 0x000fe20000100800 */
[----:B----4-:R-:W-:Y:S06]  /*bf800*/  HMMA.16816.F32 R12, R12, R24, R16 ;  /* 0x000000180c0c723c */ /* 0x010fec0000001810 */
[----:B------:R-:W-:-:S15]  /*bf810*/  IMAD.MOV.U32 R5, RZ, RZ, R24 ;  /* 0x000000ffff057224 */ /* 0x000fde00078e0018 */
[----:B------:R-:W-:-:S02]  /*bf820*/  NOP ;  /* 0x0000000000007918 */ /* 0x000fc40000000000 */
[----:B------:R-:W-:Y:S04]  /*bf830*/  STL.64 [R1+0xc10], R12 ;  /* 0x000c100c01007387 */ /* 0x000fe80000100a00 */
[----:B------:R-:W-:Y:S04]  /*bf840*/  STL.64 [R1+0xc18], R14 ;  /* 0x000c180e01007387 */ /* 0x000fe80000100a00 */
[----:B------:R3:W-:Y:S02]  /*bf850*/  STL.64 [R1+0x10f20], R4 ;  /* 0x010f200401007387 */ /* 0x0007e40000100a00 */
[----:B---3--:R-:W-:Y:S02]  /*bf860*/  HMMA.16816.F32 R4, R8, R26, R20 ;  /* 0x0000001a0804723c */ /* 0x008fe40000001814 */
[----:B------:R-:W2:-:S15]  /*bf870*/  LDL.LU R20, [R1+0x1630] ;  /* 0x0016300001147983 */ /* 0x000e9e0000300800 */
[----:B------:R-:W-:-:S06]  /*bf880*/  NOP ;  /* 0x0000000000007918 */ /* 0x000fcc0000000000 */
[----:B------:R-:W-:Y:S04]  /*bf890*/  STL.64 [R1+0xc30], R4 ;  /* 0x000c300401007387 */ /* 0x000fe80000100a00 */
[----:B------:R0:W-:Y:S04]  /*bf8a0*/  STL.64 [R1+0xc38], R6 ;  /* 0x000c380601007387 */ /* 0x0001e80000100a00 */
[----:B------:R-:W2:Y:S04]  /*bf8b0*/  LDL.LU R21, [R1+0x1634] ;  /* 0x0016340001157983 */ /* 0x000ea80000300800 */
[----:B------:R-:W3:Y:S04]  /*bf8c0*/  LDL.LU R22, [R1+0x1638] ;  /* 0x0016380001167983 */ /* 0x000ee80000300800 */
[----:B------:R-:W3:Y:S04]  /*bf8d0*/  LDL.LU R23, [R1+0x163c] ;  /* 0x00163c0001177983 */ /* 0x000ee80000300800 */
[----:B---3--:R-:W-:Y:S04]  /*bf8e0*/  STL.64 [R1+0x10f30], R22 ;  /* 0x010f301601007387 */ /* 0x008fe80000100a00 */
[----:B--2---:R1:W-:Y:S04]  /*bf8f0*/  STL.64 [R1+0x10f28], R20 ;  /* 0x010f281401007387 */ /* 0x0043e80000100a00 */
[----:B0-----:R-:W2:Y:S04]  /*bf900*/  LDL R6, [R1] ;  /* 0x0000000001067983 */ /* 0x001ea80000100800 */
[----:B------:R-:W2:Y:S04]  /*bf910*/  LDL R7, [R1+0x4] ;  /* 0x0000040001077983 */ /* 0x000ea80000100800 */
[----:B--2---:R-:W-:Y:S04]  /*bf920*/  STL.64 [R1+0x10f38], R6 ;  /* 0x010f380601007387 */ /* 0x004fe80000100a00 */
[----:B-1----:R-:W2:Y:S04]  /*bf930*/  LDL.LU R20, [R1+0x1600] ;  /* 0x0016000001147983 */ /* 0x002ea80000300800 */
[----:B------:R-:W2:Y:S04]  /*bf940*/  LDL.LU R21, [R1+0x1604] ;  /* 0x0016040001157983 */ /* 0x000ea80000300800 */
[----:B------:R-:W3:Y:S04]  /*bf950*/  LDL.LU R22, [R1+0x1608] ;  /* 0x0016080001167983 */ /* 0x000ee80000300800 */
[----:B------:R-:W3:Y:S04]  /*bf960*/  LDL.LU R23, [R1+0x160c] ;  /* 0x00160c0001177983 */ /* 0x000ee80000300800 */
[----:B---3--:R-:W-:Y:S04]  /*bf970*/  STL.64 [R1+0x10f48], R22 ;  /* 0x010f481601007387 */ /* 0x008fe80000100a00 */
[----:B--2---:R0:W-:Y:S04]  /*bf980*/  STL.64 [R1+0x10f40], R20 ;  /* 0x010f401401007387 */ /* 0x0041e80000100a00 */
[----:B------:R-:W2:Y:S04]  /*bf990*/  LDL R4, [R1+0x8] ;  /* 0x0000080001047983 */ /* 0x000ea80000100800 */
[----:B------:R-:W2:Y:S04]  /*bf9a0*/  LDL R5, [R1+0xc] ;  /* 0x00000c0001057983 */ /* 0x000ea80000100800 */
[----:B--2---:R-:W-:Y:S04]  /*bf9b0*/  STL.64 [R1+0x10f50], R4 ;  /* 0x010f500401007387 */ /* 0x004fe80000100a00 */
[----:B0-----:R-:W2:Y:S04]  /*bf9c0*/  LDL.LU R20, [R1+0x15f0] ;  /* 0x0015f00001147983 */ /* 0x001ea80000300800 */
[----:B------:R-:W2:Y:S04]  /*bf9d0*/  LDL.LU R21, [R1+0x15f4] ;  /* 0x0015f40001157983 */ /* 0x000ea80000300800 */
[----:B------:R-:W3:Y:S04]  /*bf9e0*/  LDL.LU R22, [R1+0x15f8] ;  /* 0x0015f80001167983 */ /* 0x000ee80000300800 */
[----:B------:R-:W3:Y:S04]  /*bf9f0*/  LDL.LU R23, [R1+0x15fc] ;  /* 0x0015fc0001177983 */ /* 0x000ee80000300800 */
[----:B---3--:R-:W-:Y:S04]  /*bfa00*/  STL.64 [R1+0x10f60], R22 ;  /* 0x010f601601007387 */ /* 0x008fe80000100a00 */
[----:B--2---:R0:W-:Y:S04]  /*bfa10*/  STL.64 [R1+0x10f58], R20 ;  /* 0x010f581401007387 */ /* 0x0041e80000100a00 */
[----:B------:R-:W2:Y:S04]  /*bfa20*/  LDL R6, [R1+0x10] ;  /* 0x0000100001067983 */ /* 0x000ea80000100800 */
[----:B------:R-:W2:Y:S04]  /*bfa30*/  LDL R7, [R1+0x14] ;  /* 0x0000140001077983 */ /* 0x000ea80000100800 */
[----:B--2---:R1:W-:Y:S04]  /*bfa40*/  STL.64 [R1+0x10f68], R6 ;  /* 0x010f680601007387 */ /* 0x0043e80000100a00 */
        /* <DEDUP_REMOVED lines=8> */
[----:B-1----:R-:W3:Y:S04]  /*bfad0*/  LDL R6, [R1+0x20] ;  /* 0x0000200001067983 */ /* 0x002ee80000100800 */
[----:B------:R-:W3:Y:S04]  /*bfae0*/  LDL R7, [R1+0x24] ;  /* 0x0000240001077983 */ /* 0x000ee80000100800 */
[----:B--2---:R1:W-:Y:S04]  /*bfaf0*/  STL.64 [R1+0x10f80], R4 ;  /* 0x010f800401007387 */ /* 0x0043e80000100a00 */
[----:B---3--:R-:W-:Y:S04]  /*bfb00*/  STL.64 [R1+0x10f98], R6 ;  /* 0x010f980601007387 */ /* 0x008fe80000100a00 */
[----:B0-----:R-:W2:Y:S04]  /*bfb10*/  LDL.LU R20, [R1+0x15d0] ;  /* 0x0015d00001147983 */ /* 0x001ea80000300800 */
[----:B------:R-:W2:Y:S04]  /*bfb20*/  LDL.LU R21, [R1+0x15d4] ;  /* 0x0015d40001157983 */ /* 0x000ea80000300800 */
[----:B------:R-:W3:Y:S04]  /*bfb30*/  LDL.LU R22, [R1+0x15d8] ;  /* 0x0015d80001167983 */ /* 0x000ee80000300800 */
[----:B------:R-:W3:Y:S04]  /*bfb40*/  LDL.LU R23, [R1+0x15dc] ;  /* 0x0015dc0001177983 */ /* 0x000ee80000300800 */
[----:B-1----:R-:W4:Y:S04]  /*bfb50*/  LDL R4, [R1+0x28] ;  /* 0x0000280001047983 */ /* 0x002f280000100800 */
        /* <DEDUP_REMOVED lines=80> */
[----:B------:R-:W4:Y:S04]  /*c0060*/  LDL.LU R4, [R1+0x1510] ;  /* 0x0015100001047983 */ /* 0x000f280000300800 */
[----:B------:R-:W4:Y:S04]  /*c0070*/  LDL.LU R5, [R1+0x1514] ;  /* 0x0015140001057983 */ /* 0x000f280000300800 */
[----:B0-----:R-:W2:Y:S04]  /*c0080*/  LDL.LU R6, [R1+0x1518] ;  /* 0x0015180001067983 */ /* 0x001ea80000300800 */
[----:B------:R-:W2:Y:S04]  /*c0090*/  LDL.LU R7, [R1+0x151c] ;  /* 0x00151c0001077983 */ /* 0x000ea80000300800 */
[----:B--2---:R-:W-:Y:S04]  /*c00a0*/  STL.64 [R1+0x110a0], R6 ;  /* 0x0110a00601007387 */ /* 0x004fe80000100a00 */
[----:B----4-:R0:W-:Y:S04]  /*c00b0*/  STL.64 [R1+0x11098], R4 ;  /* 0x0110980401007387 */ /* 0x0101e80000100a00 */
        /* <DEDUP_REMOVED lines=14> */
[----:B0-----:R-:W2:Y:S04]  /*c01a0*/  LDL.LU R4, [R1+0x14f0] ;  /* 0x0014f00001047983 */ /* 0x001ea80000300800 */
[----:B------:R-:W2:Y:S04]  /*c01b0*/  LDL.LU R5, [R1+0x14f4] ;  /* 0x0014f40001057983 */ /* 0x000ea80000300800 */
[----:B------:R-:W3:Y:S04]  /*c01c0*/  LDL.LU R6, [R1+0x14f8] ;  /* 0x0014f80001067983 */ /* 0x000ee80000300800 */
[----:B------:R-:W3:Y:S04]  /*c01d0*/  LDL.LU R7, [R1+0x14fc] ;  /* 0x0014fc0001077983 */ /* 0x000ee80000300800 */
[----:B-1----:R-:W4:Y:S04]  /*c01e0*/  LDL.64 R14, [R1+0x98] ;  /* 0x00009800010e7983 */ /* 0x002f280000100a00 */
        /* <DEDUP_REMOVED lines=24> */
[----:B----4-:R-:W-:Y:S01]  /*c0370*/  HMMA.16816.F32 R4, R8, R14, R4 ;  /* 0x0000000e0804723c */ /* 0x010fe20000001804 */
[----:B------:R-:W-:-:S02]  /*c0380*/  IMAD.MOV.U32 R0, RZ, RZ, R25 ;  /* 0x000000ffff007224 */ /* 0x000fc400078e0019 */
        /* <DEDUP_REMOVED lines=14> */
[----:B------:R-:W-:Y:S04]  /*c0470*/  STL.64 [R1+0xc60], R4 ;  /* 0x000c600401007387 */ /* 0x000fe80000100a00 */
[----:B------:R0:W-:Y:S04]  /*c0480*/  STL.64 [R1+0xc68], R6 ;  /* 0x000c680601007387 */ /* 0x0001e80000100a00 */
[----:B0-----:R-:W2:Y:S04]  /*c0490*/  LDL.LU.64 R6, [R1+0x110e0] ;  /* 0x0110e00001067983 */ /* 0x001ea80000300a00 */
[----:B------:R-:W2:Y:S01]  /*c04a0*/  LDL.LU.64 R4, [R1+0x110d8] ;  /* 0x0110d80001047983 */ /* 0x000ea20000300a00 */
[----:B------:R-:W-:-:S02]  /*c04b0*/  IMAD.MOV.U32 R2, RZ, RZ, R14 ;  /* 0x000000ffff027224 */ /* 0x000fc400078e000e */
[----:B------:R-:W-:Y:S02]  /*c04c0*/  IMAD.MOV.U32 R3, RZ, RZ, R15 ;  /* 0x000000ffff037224 */ /* 0x000fe400078e000f */
        /* <DEDUP_REMOVED lines=26> */
[----:B0-----:R-:W4:Y:S04]  /*c0670*/  LDL.LU R12, [R1+0x1650] ;  /* 0x00165000010c7983 */ /* 0x001f280000300800 */
[----:B------:R-:W4:Y:S04]  /*c0680*/  LDL.LU R13, [R1+0x1654] ;  /* 0x00165400010d7983 */ /* 0x000f280000300800 */
[----:B-1----:R-:W4:Y:S04]  /*c0690*/  LDL.LU R14, [R1+0x1658] ;  /* 0x00165800010e7983 */ /* 0x002f280000300800 */
[----:B------:R-:W4:Y:S01]  /*c06a0*/  LDL.LU R15, [R1+0x165c] ;  /* 0x00165c00010f7983 */ /* 0x000f220000300800 */
        /* <DEDUP_REMOVED lines=103> */
[----:B------:R0:W-:Y:S04]  /*c0d20*/  STL.64 [R1+0xe90], R4 ;  /* 0x000e900401007387 */ /* 0x0001e80000100a00 */
[----:B------:R-:W-:Y:S04]  /*c0d30*/  STL.64 [R1+0xe98], R6 ;  /* 0x000e980601007387 */ /* 0x000fe80000100a00 */
[----:B0-----:R-:W3:Y:S04]  /*c0d40*/  LDL.LU.64 R4, [R1+0x10f20] ;  /* 0x010f200001047983 */ /* 0x001ee80000300a00 */
[----:B------:R-:W-:Y:S04]  /*c0d50*/  STL.64 [R1+0xea0], R24 ;  /* 0x000ea01801007387 */ /* 0x000fe80000100a00 */
[----:B------:R0:W-:Y:S04]  /*c0d60*/  STL.64 [R1+0xea8], R26 ;  /* 0x000ea81a01007387 */ /* 0x0001e80000100a00 */
[----:B0-----:R-:W4:Y:S04]  /*c0d70*/  LDL.LU.64 R26, [R1+0x10f18] ;  /* 0x010f1800011a7983 */ /* 0x001f280000300a00 */
[----:B------:R-:W2:Y:S04]  /*c0d80*/  LDL.LU.64 R24, [R1+0x10f10] ;  /* 0x010f100001187983 */ /* 0x000ea80000300a00 */
[----:B------:R0:W-:Y:S04]  /*c0d90*/  STL.64 [R1+0x10d48], R28 ;  /* 0x010d481c01007387 */ /* 0x0001e80000100a00 */
[----:B0-----:R-:W3:Y:S01]  /*c0da0*/  LDL.64 R28, [R1+0x90] ;  /* 0x00009000011c7983 */ /* 0x001ee20000100a00 */
[C---:B----4-:R-:W-:Y:S06]  /*c0db0*/  HMMA.16816.F32 R16, R8.reuse, R26, R16 ;  /* 0x0000001a0810723c */ /* 0x050fec0000001810 */
[----:B--2---:R-:W-:Y:S01]  /*c0dc0*/  HMMA.16816.F32 R20, R8, R24, R20 ;  /* 0x000000180814723c */ /* 0x004fe20000001814 */
[----:B---3--:R-:W-:-:S15]  /*c0dd0*/  STL.64 [R1+0x10e70], R28 ;  /* 0x010e701c01007387 */ /* 0x008fde0000100a00 */
[----:B------:R-:W-:-:S01]  /*c0de0*/  NOP ;  /* 0x0000000000007918 */ /* 0x000fc20000000000 */
        /* <DEDUP_REMOVED lines=19> */
[----:B------:R-:W3:Y:S01]  /*c0f20*/  LDL.LU R27, [R1+0x164c] ;  /* 0x00164c00011b7983 */ /* 0x000ee20000300800 */
[----:B--2---:R-:W-:Y:S01]  /*c0f30*/  HMMA.16816.F32 R12, R8, R20, R12 ;  /* 0x00000014080c723c */ /* 0x004fe2000000180c */
[----:B------:R-:W-:-:S02]  /*c0f40*/  IMAD.MOV.U32 R28, RZ, RZ, R5 ;  /* 0x000000ffff1c7224 */ /* 0x000fc400078e0005 */
[----:B------:R-:W-:-:S03]  /*c0f50*/  IMAD.MOV.U32 R29, RZ, RZ, R0 ;  /* 0x000000ffff1d7224 */ /* 0x000fc600078e0000 */
[----:B---3--:R-:W-:-:S15]  /*c0f60*/  HMMA.16816.F32 R24, R8, R22, R24 ;  /* 0x000000160818723c */ /* 0x008fde0000001818 */
[----:B------:R-:W-:-:S08]  /*c0f70*/  NOP ;  /* 0x0000000000007918 */ /* 0x000fd00000000000 */
[----:B------:R-:W-:Y:S04]  /*c0f80*/  STL.64 [R1+0xf00], R24 ;  /* 0x000f001801007387 */ /* 0x000fe80000100a00 */
[----:B------:R-:W-:Y:S04]  /*c0f90*/  STL.64 [R1+0xf08], R26 ;  /* 0x000f081a01007387 */ /* 0x000fe80000100a00 */
[----:B------:R-:W-:Y:S04]  /*c0fa0*/  STL.64 [R1+0xf10], R12 ;  /* 0x000f100c01007387 */ /* 0x000fe80000100a00 */
[----:B------:R0:W-:Y:S04]  /*c0fb0*/  STL.64 [R1+0xf18], R14 ;  /* 0x000f180e01007387 */ /* 0x0001e80000100a00 */
[----:B------:R-:W2:Y:S04]  /*c0fc0*/  LDL.LU R5, [R1+0x3354] ;  /* 0x0033540001057983 */ /* 0x000ea80000300800 */
[----:B0-----:R-:W3:Y:S04]  /*c0fd0*/  LDL.LU R14, [R1+0x3350] ;  /* 0x00335000010e7983 */ /* 0x001ee80000300800 */
[----:B------:R-:W4:Y:S04]  /*c0fe0*/  LDL.LU R15, [R1+0x335c] ;  /* 0x00335c00010f7983 */ /* 0x000f280000300800 */
[----:B------:R-:W4:Y:S04]  /*c0ff0*/  LDL.LU R0, [R1+0x3358] ;  /* 0x0033580001007983 */ /* 0x000f280000300800 */
[----:B------:R-:W3:Y:S04]  /*c1000*/  LDL.LU R24, [R1+0x16a0] ;  /* 0x0016a00001187983 */ /* 0x000ee80000300800 */
[----:B------:R-:W3:Y:S04]  /*c1010*/  LDL.LU R25, [R1+0x16a4] ;  /* 0x0016a40001197983 */ /* 0x000ee80000300800 */
[----:B------:R-:W4:Y:S04]  /*c1020*/  LDL.LU R26, [R1+0x16a8] ;  /* 0x0016a800011a7983 */ /* 0x000f280000300800 */
[----:B------:R-:W4:Y:S04]  /*c1030*/  LDL.LU R27, [R1+0x16ac] ;  /* 0x0016ac00011b7983 */ /* 0x000f280000300800 */
[----:B------:R-:W2:Y:S04]  /*c1040*/  LDL.LU R6, [R1+0x3344] ;  /* 0x0033440001067983 */ /* 0x000ea80000300800 */
[----:B------:R-:W3:Y:S04]  /*c1050*/  LDL.LU R12, [R1+0x3340] ;  /* 0x00334000010c7983 */ /* 0x000ee80000300800 */
[----:B------:R-:W2:Y:S04]  /*c1060*/  LDL.LU R7, [R1+0x334c] ;  /* 0x00334c0001077983 */ /* 0x000ea80000300800 */
[----:B--2---:R-:W-:Y:S04]  /*c1070*/  STL.64 [R1+0x10ed0], R6 ;  /* 0x010ed00601007387 */ /* 0x004fe80000100a00 */
[----:B------:R0:W-:Y:S04]  /*c1080*/  STL.64 [R1+0x10ec8], R4 ;  /* 0x010ec80401007387 */ /* 0x0001e80000100a00 */
[----:B0-----:R-:W2:Y:S04]  /*c1090*/  LDL.LU R4, [R1+0x1670] ;  /* 0x0016700001047983 */ /* 0x001ea80000300800 */
        /* <DEDUP_REMOVED lines=10> */
[----:B------:R-:W-:Y:S04]  /*c1140*/  STL.64 [R1+0x10e90], R26 ;  /* 0x010e901a01007387 */ /* 0x000fe80000100a00 */
[----:B---3--:R0:W-:Y:S04]  /*c1150*/  STL.64 [R1+0x10e88], R24 ;  /* 0x010e881801007387 */ /* 0x0081e80000100a00 */
[----:B0-----:R-:W3:Y:S04]  /*c1160*/  LDL.LU R24, [R1+0x16b0] ;  /* 0x0016b00001187983 */ /* 0x001ee80000300800 */
        /* <DEDUP_REMOVED lines=16> */
[----:B------:R0:W-:Y:S02]  /*c1270*/  STL.64 [R1+0x10ce0], R22 ;  /* 0x010ce01601007387 */ /* 0x0001e40000100a00 */
[----:B0-----:R-:W-:-:S02]  /*c1280*/  IMAD.MOV.U32 R22, RZ, RZ, R2 ;  /* 0x000000ffff167224 */ /* 0x001fc400078e0002 */
[----:B------:R-:W-:Y:S01]  /*c1290*/  IMAD.MOV.U32 R23, RZ, RZ, R3 ;  /* 0x000000ffff177224 */ /* 0x000fe200078e0003 */
[----:B------:R-:W3:Y:S04]  /*c12a0*/  LDL.LU R2, [R1+0x10eec] ;  /* 0x010eec0001027983 */ /* 0x000ee80000300800 */
[----:B------:R-:W3:Y:S04]  /*c12b0*/  LDL.LU R3, [R1+0x10ee8] ;  /* 0x010ee80001037983 */ /* 0x000ee80000300800 */
[----:B------:R0:W-:Y:S04]  /*c12c0*/  STL.64 [R1+0x10cd8], R20 ;  /* 0x010cd81401007387 */ /* 0x0001e80000100a00 */
[----:B0-----:R-:W3:Y:S04]  /*c12d0*/  LDL.64 R20, [R1+0xa0] ;  /* 0x0000a00001147983 */ /* 0x001ee80000100a00 */
        /* <DEDUP_REMOVED lines=45> */
[----:B------:R-:W3:Y:S01]  /*c15b0*/  LDL.LU.64 R24, [R1+0x10e88] ;  /* 0x010e880001187983 */ /* 0x000ee20000300a00 */
[----:B------:R-:W-:Y:S01]  /*c15c0*/  IMAD R15, R0, 0x100, R15 ;  /* 0x00000100000f7824 */ /* 0x000fe200078e020f */
[----:B------:R-:W-:-:S02]  /*c15d0*/  F2FP.F16.E5M2.UNPACK_B R12, R12 ;  /* 0x0000000cff0c723e */ /* 0x000fc400020004ff */
[----:B------:R-:W-:Y:S02]  /*c15e0*/  F2FP.F16.E5M2.UNPACK_B R13, R13 ;  /* 0x0000000dff0d723e */ /* 0x000fe400020004ff */
[----:B------:R-:W-:Y:S02]  /*c15f0*/  F2FP.F16.E5M2.UNPACK_B R14, R14 ;  /* 0x0000000eff0e723e */ /* 0x000fe400020004ff */
[----:B------:R-:W-:-:S07]  /*c1600*/  F2FP.F16.E5M2.UNPACK_B R15, R15 ;  /* 0x0000000fff0f723e */ /* 0x000fce00020004ff */
[----:B--2---:R-:W-:Y:S06]  /*c1610*/  HMMA.16816.F32 R4, R12, R20, R4 ;  /* 0x000000140c04723c */ /* 0x004fec0000001804 */
[----:B---3--:R-:W-:Y:S01]  /*c1620*/  HMMA.16816.F32 R8, R8, R28, R24 ;  /* 0x0000001c0808723c */ /* 0x008fe20000001818 */
[----:B------:R-:W2:Y:S04]  /*c1630*/  LDL.LU.64 R26, [R1+0x10e80] ;  /* 0x010e8000011a7983 */ /* 0x000ea80000300a00 */
[----:B------:R-:W2:Y:S04]  /*c1640*/  LDL.LU.64 R24, [R1+0x10e78] ;  /* 0x010e780001187983 */ /* 0x000ea80000300a00 */
[----:B------:R-:W2:Y:S01]  /*c1650*/  LDL.LU.64 R28, [R1+0x10e70] ;  /* 0x010e7000011c7983 */ /* 0x000ea20000300a00 */
[----:B------:R-:W-:-:S13]  /*c1660*/  IMAD.MOV.U32 R0, RZ, RZ, R21 ;  /* 0x000000ffff007224 */ /* 0x000fda00078e0015 */
[----:B------:R-:W-:Y:S04]  /*c1670*/  STL.64 [R1+0xfd0], R8 ;  /* 0x000fd00801007387 */ /* 0x000fe80000100a00 */
[----:B------:R0:W-:Y:S04]  /*c1680*/  STL.64 [R1+0xfd8], R10 ;  /* 0x000fd80a01007387 */ /* 0x0001e80000100a00 */
[----:B------:R-:W-:Y:S04]  /*c1690*/  STL [R1+0x10c5c], R0 ;  /* 0x010c5c0001007387 */ /* 0x000fe80000100800 */
[----:B------:R-:W-:Y:S04]  /*c16a0*/  STL.64 [R1+0xff0], R4 ;  /* 0x000ff00401007387 */ /* 0x000fe80000100a00 */
[----:B------:R2:W-:Y:S01]  /*c16b0*/  STL.64 [R1+0xff8], R6 ;  /* 0x000ff80601007387 */ /* 0x0005e20000100a00 */
[----:B0-----:R-:W-:-:S15]  /*c16c0*/  HMMA.16816.F32 R8, R12, R22, R16 ;  /* 0x000000160c08723c */ /* 0x001fde0000001810 */
[----:B------:R-:W-:-:S08]  /*c16d0*/  NOP ;  /* 0x0000000000007918 */ /* 0x000fd00000000000 */
[----:B------:R0:W-:Y:S04]  /*c16e0*/  STL.64 [R1+0x1000], R8 ;  /* 0x0010000801007387 */ /* 0x0001e80000100a00 */
[----:B------:R1:W-:Y:S04]  /*c16f0*/  STL.64 [R1+0x1008], R10 ;  /* 0x0010080a01007387 */ /* 0x0003e80000100a00 */
[----:B------:R-:W3:Y:S01]  /*c1700*/  LDL.LU R20, [R1+0x1870] ;  /* 0x0018700001147983 */ /* 0x000ee20000300800 */
[----:B--2---:R-:W-:-:S15]  /*c1710*/  HMMA.16816.F32 R4, R12, R28, R24 ;  /* 0x0000001c0c04723c */ /* 0x004fde0000001818 */
[----:B------:R-:W-:-:S08]  /*c1720*/  NOP ;  /* 0x0000000000007918 */ /* 0x000fd00000000000 */
[----:B------:R2:W-:Y:S04]  /*c1730*/  STL.64 [R1+0x1030], R4 ;  /* 0x0010300401007387 */ /* 0x0005e80000100a00 */
[----:B------:R-:W-:Y:S04]  /*c1740*/  STL.64 [R1+0x1038], R6 ;  /* 0x0010380601007387 */ /* 0x000fe80000100a00 */
[----:B------:R-:W3:Y:S04]  /*c1750*/  LDL.LU R21, [R1+0x1874] ;  /* 0x0018740001157983 */ /* 0x000ee80000300800 */
[----:B------:R-:W4:Y:S04]  /*c1760*/  LDL.LU R22, [R1+0x1878] ;  /* 0x0018780001167983 */ /* 0x000f280000300800 */
[----:B------:R-:W4:Y:S04]  /*c1770*/  LDL.LU R23, [R1+0x187c] ;  /* 0x00187c0001177983 */ /* 0x000f280000300800 */
[----:B----4-:R-:W-:Y:S04]  /*c1780*/  STL.64 [R1+0x10d40], R22 ;  /* 0x010d401601007387 */ /* 0x010fe80000100a00 */
[----:B---3--:R-:W-:Y:S04]  /*c1790*/  STL.64 [R1+0x10d38], R20 ;  /* 0x010d381401007387 */ /* 0x008fe80000100a00 */
[----:B------:R-:W3:Y:S04]  /*c17a0*/  LDL R24, [R1+0x18] ;  /* 0x0000180001187983 */ /* 0x000ee80000100800 */
[----:B------:R-:W3:Y:S04]  /*c17b0*/  LDL R25, [R1+0x1c] ;  /* 0x00001c0001197983 */ /* 0x000ee80000100800 */
[----:B0-----:R-:W4:Y:S04]  /*c17c0*/  LDL.LU R8, [R1+0x1840] ;  /* 0x0018400001087983 */ /* 0x001f280000300800 */
[----:B------:R-:W4:Y:S04]  /*c17d0*/  LDL.LU R9, [R1+0x1844] ;  /* 0x0018440001097983 */ /* 0x000f280000300800 */
[----:B-1----:R-:W2:Y:S04]  /*c17e0*/  LDL.LU R10, [R1+0x1848] ;  /* 0x00184800010a7983 */ /* 0x002ea80000300800 */
[----:B------:R-:W2:Y:S04]  /*c17f0*/  LDL.LU R11, [R1+0x184c] ;  /* 0x00184c00010b7983 */ /* 0x000ea80000300800 */
[----:B--2---:R-:W-:Y:S04]  /*c1800*/  STL.64 [R1+0x10d58], R10 ;  /* 0x010d580a01007387 */ /* 0x004fe80000100a00 */
[----:B----4-:R0:W-:Y:S04]  /*c1810*/  STL.64 [R1+0x10d50], R8 ;  /* 0x010d500801007387 */ /* 0x0101e80000100a00 */
[----:B------:R-:W2:Y:S04]  /*c1820*/  LDL R4, [R1+0x28] ;  /* 0x0000280001047983 */ /* 0x000ea80000100800 */
[----:B------:R-:W2:Y:S04]  /*c1830*/  LDL R5, [R1+0x2c] ;  /* 0x00002c0001057983 */ /* 0x000ea80000100800 */
[----:B0-----:R-:W4:Y:S04]  /*c1840*/  LDL.LU R8, [R1+0x1810] ;  /* 0x0018100001087983 */ /* 0x001f280000300800 */
[----:B------:R-:W4:Y:S04]  /*c1850*/  LDL.LU R9, [R1+0x1814] ;  /* 0x0018140001097983 */ /* 0x000f280000300800 */
[----:B------:R-:W3:Y:S04]  /*c1860*/  LDL.LU R10, [R1+0x1818] ;  /* 0x00181800010a7983 */ /* 0x000ee80000300800 */
[----:B------:R-:W3:Y:S01]  /*c1870*/  LDL.LU R11, [R1+0x181c] ;  /* 0x00181c00010b7983 */ /* 0x000ee20000300800 */
[----:B------:R-:W-:-:S03]  /*c1880*/  IMAD.MOV.U32 R0, RZ, RZ, R29 ;  /* 0x000000ffff007224 */ /* 0x000fc600078e001d */
[----:B---3--:R0:W-:Y:S04]  /*c1890*/  STL.64 [R1+0x10d68], R10 ;  /* 0x010d680a01007387 */ /* 0x0081e80000100a00 */
[----:B0-----:R-:W3:Y:S04]  /*c18a0*/  LDL R10, [R1+0x38] ;  /* 0x00003800010a7983 */ /* 0x001ee80000100800 */
[----:B------:R-:W3:Y:S04]  /*c18b0*/  LDL R11, [R1+0x3c] ;  /* 0x00003c00010b7983 */ /* 0x000ee80000100800 */
[----:B----4-:R0:W-:Y:S04]  /*c18c0*/  STL.64 [R1+0x10d60], R8 ;  /* 0x010d600801007387 */ /* 0x0101e80000100a00 */
[----:B------:R-:W4:Y:S04]  /*c18d0*/  LDL.64 R28, [R1+0x30] ;  /* 0x00003000011c7983 */ /* 0x000f280000100a00 */
[----:B------:R-:W2:Y:S04]  /*c18e0*/  LDL.LU R20, [R1+0x1820] ;  /* 0x0018200001147983 */ /* 0x000ea80000300800 */
[----:B------:R-:W2:Y:S04]  /*c18f0*/  LDL.LU R21, [R1+0x1824] ;  /* 0x0018240001157983 */ /* 0x000ea80000300800 */
[----:B------:R-:W4:Y:S04]  /*c1900*/  LDL.LU R22, [R1+0x1828] ;  /* 0x0018280001167983 */ /* 0x000f280000300800 */
[----:B------:R-:W4:Y:S04]  /*c1910*/  LDL.LU R23, [R1+0x182c] ;  /* 0x00182c0001177983 */ /* 0x000f280000300800 */
[----:B0-----:R-:W2:Y:S04]  /*c1920*/  LDL.64 R8, [R1+0x40] ;  /* 0x0000400001087983 */ /* 0x001ea80000100a00 */
[----:B---3--:R0:W-:Y:S04]  /*c1930*/  STL.64 [R1+0x10d98], R10 ;  /* 0x010d980a01007387 */ /* 0x0081e80000100a00 */
[----:B0-----:R-:W3:Y:S04]  /*c1940*/  LDL R10, [R1+0x48] ;  /* 0x00004800010a7983 */ /* 0x001ee80000100800 */
[----:B------:R-:W3:Y:S04]  /*c1950*/  LDL R11, [R1+0x4c] ;  /* 0x00004c00010b7983 */ /* 0x000ee80000100800 */
[----:B--2---:R-:W-:Y:S04]  /*c1960*/  STL.64 [R1+0x10d90], R8 ;  /* 0x010d900801007387 */ /* 0x004fe80000100a00 */
[----:B----4-:R-:W-:Y:S04]  /*c1970*/  STL.64 [R1+0x10d78], R22 ;  /* 0x010d781601007387 */ /* 0x010fe80000100a00 */
[----:B------:R0:W-:Y:S04]  /*c1980*/  STL.64 [R1+0x10d70], R20 ;  /* 0x010d701401007387 */ /* 0x0001e80000100a00 */
[----:B0-----:R-:W2:Y:S04]  /*c1990*/  LDL.LU R20, [R1+0x17f0] ;  /* 0x0017f00001147983 */ /* 0x001ea80000300800 */
[----:B------:R-:W2:Y:S04]  /*c19a0*/  LDL.LU R21, [R1+0x17f4] ;  /* 0x0017f40001157983 */ /* 0x000ea80000300800 */
[----:B------:R-:W4:Y:S04]  /*c19b0*/  LDL.LU R22, [R1+0x17f8] ;  /* 0x0017f80001167983 */ /* 0x000f280000300800 */
[----:B------:R-:W4:Y:S04]  /*c19c0*/  LDL.LU R23, [R1+0x17fc] ;  /* 0x0017fc0001177983 */ /* 0x000f280000300800 */
[----:B------:R-:W2:Y:S04]  /*c19d0*/  LDL.64 R8, [R1+0x50] ;  /* 0x0000500001087983 */ /* 0x000ea80000100a00 */
[----:B---3--:R-:W-:Y:S04]  /*c19e0*/  STL.64 [R1+0x10dc8], R10 ;  /* 0x010dc80a01007387 */ /* 0x008fe80000100a00 */
[----:B--2---:R-:W-:Y:S04]  /*c19f0*/  STL.64 [R1+0x10dc0], R8 ;  /* 0x010dc00801007387 */ /* 0x004fe80000100a00 */
[----:B----4-:R-:W-:Y:S04]  /*c1a00*/  STL.64 [R1+0x10d88], R22 ;  /* 0x010d881601007387 */ /* 0x010fe80000100a00 */
        /* <DEDUP_REMOVED lines=25> */
[----:B----4-:R0:W-:Y:S04]  /*c1ba0*/  STL.64 [R1+0x10e28], R10 ;  /* 0x010e280a01007387 */ /* 0x0101e80000100a00 */
[----:B0-----:R-:W4:Y:S04]  /*c1bb0*/  LDL R10, [R1+0x78] ;  /* 0x00007800010a7983 */ /* 0x001f280000100800 */
[----:B------:R-:W4:Y:S04]  /*c1bc0*/  LDL R11, [R1+0x7c] ;  /* 0x00007c00010b7983 */ /* 0x000f280000100800 */
[----:B--2---:R-:W-:Y:S04]  /*c1bd0*/  STL.64 [R1+0x10e20], R8 ;  /* 0x010e200801007387 */ /* 0x004fe80000100a00 */
[----:B---3--:R-:W-:Y:S04]  /*c1be0*/  STL.64 [R1+0x10dd8], R22 ;  /* 0x010dd81601007387 */ /* 0x008fe80000100a00 */
[----:B------:R0:W-:Y:S04]  /*c1bf0*/  STL.64 [R1+0x10dd0], R20 ;  /* 0x010dd01401007387 */ /* 0x0001e80000100a00 */
        /* <DEDUP_REMOVED lines=45> */
[----:B------:R-:W2:Y:S04]  /*c1ed0*/  LDL.64 R6, [R1+0x20] ;  /* 0x0000200001067983 */ /* 0x000ea80000100a00 */
[----:B------:R-:W3:Y:S04]  /*c1ee0*/  LDL.LU R16, [R1+0x1850] ;  /* 0x0018500001107983 */ /* 0x000ee80000300800 */
[----:B------:R-:W3:Y:S04]  /*c1ef0*/  LDL.LU R17, [R1+0x1854] ;  /* 0x0018540001117983 */ /* 0x000ee80000300800 */
[----:B------:R-:W3:Y:S04]  /*c1f00*/  LDL.LU R18, [R1+0x1858] ;  /* 0x0018580001127983 */ /* 0x000ee80000300800 */
[----:B------:R-:W3:Y:S04]  /*c1f10*/  LDL.LU R19, [R1+0x185c] ;  /* 0x00185c0001137983 */ /* 0x000ee80000300800 */
[----:B------:R-:W3:Y:S04]  /*c1f20*/  LDL.64 R26, [R1+0x10] ;  /* 0x00001000011a7983 */ /* 0x000ee80000100a00 */
        /* <DEDUP_REMOVED lines=90> */
[C---:B--2---:R-:W-:Y:S06]  /*c24d0*/  HMMA.16816.F32 R20, R12.reuse, R4, R20 ;  /* 0x000000040c14723c */ /* 0x044fec0000001814 */
[----:B----4-:R-:W-:-:S15]  /*c24e0*/  HMMA.16816.F32 R8, R12, R28, R8 ;  /* 0x0000001c0c08723c */ /* 0x010fde0000001808 */
[----:B------:R-:W-:-:S08]  /*c24f0*/  NOP ;  /* 0x0000000000007918 */ /* 0x000fd00000000000 */
[----:B------:R-:W-:Y:S04]  /*c2500*/  STL.64 [R1+0x1190], R8 ;  /* 0x0011900801007387 */ /* 0x000fe80000100a00 */
[----:B------:R0:W-:Y:S04]  /*c2510*/  STL.64 [R1+0x1198], R10 ;  /* 0x0011980a01007387 */ /* 0x0001e80000100a00 */
[----:B0-----:R-:W2:Y:S04]  /*c2520*/  LDL.LU.64 R10, [R1+0x10d58] ;  /* 0x010d5800010a7983 */ /* 0x001ea80000300a00 */
[----:B------:R-:W2:Y:S04]  /*c2530*/  LDL.LU.64 R8, [R1+0x10d50] ;  /* 0x010d500001087983 */ /* 0x000ea80000300a00 */
[----:B------:R-:W4:Y:S04]  /*c2540*/  LDL.LU.64 R28, [R1+0x10d48] ;  /* 0x010d4800011c7983 */ /* 0x000f280000300a00 */
[----:B------:R-:W-:Y:S04]  /*c2550*/  STL [R1+0x10c78], R0 ;  /* 0x010c780001007387 */ /* 0x000fe80000100800 */
[----:B------:R-:W-:Y:S04]  /*c2560*/  STL.64 [R1+0x11a0], R20 ;  /* 0x0011a01401007387 */ /* 0x000fe80000100a00 */
[----:B------:R0:W-:Y:S04]  /*c2570*/  STL.64 [R1+0x11a8], R22 ;  /* 0x0011a81601007387 */ /* 0x0001e80000100a00 */
[----:B0-----:R-:W4:Y:S04]  /*c2580*/  LDL.LU.64 R22, [R1+0x10d40] ;  /* 0x010d400001167983 */ /* 0x001f280000300a00 */
[----:B------:R-:W4:Y:S01]  /*c2590*/  LDL.LU.64 R20, [R1+0x10d38] ;  /* 0x010d380001147983 */ /* 0x000f220000300a00 */
[----:B------:R-:W-:-:S05]  /*c25a0*/  IMAD.MOV.U32 R0, RZ, RZ, R7 ;  /* 0x000000ffff007224 */ /* 0x000fca00078e0007 */
[----:B------:R3:W-:Y:S02]  /*c25b0*/  STL [R1+0x10c7c], R0 ;  /* 0x010c7c0001007387 */ /* 0x0007e40000100800 */
[----:B---3--:R-:W-:Y:S01]  /*c25c0*/  IMAD.MOV.U32 R0, RZ, RZ, R27 ;  /* 0x000000ffff007224 */ /* 0x008fe200078e001b */
[C---:B--2---:R-:W-:Y:S06]  /*c25d0*/  HMMA.16816.F32 R8, R12.reuse, R6, R8 ;  /* 0x000000060c08723c */ /* 0x044fec0000001808 */
[----:B----4-:R-:W-:-:S15]  /*c25e0*/  HMMA.16816.F32 R4, R12, R26, R20 ;  /* 0x0000001a0c04723c */ /* 0x010fde0000001814 */
[----:B------:R-:W-:-:S02]  /*c25f0*/  NOP ;  /* 0x0000000000007918 */ /* 0x000fc40000000000 */
[----:B------:R-:W-:Y:S04]  /*c2600*/  STL.64 [R1+0x11d0], R8 ;  /* 0x0011d00801007387 */ /* 0x000fe80000100a00 */
[----:B------:R0:W-:Y:S02]  /*c2610*/  STL.64 [R1+0x11d8], R10 ;  /* 0x0011d80a01007387 */ /* 0x0001e40000100a00 */
[----:B0-----:R-:W-:-:S15]  /*c2620*/  HMMA.16816.F32 R8, R12, R24, R16 ;  /* 0x000000180c08723c */ /* 0x001fde0000001810 */
[----:B------:R-:W-:-:S08]  /*c2630*/  NOP ;  /* 0x0000000000007918 */ /* 0x000fd00000000000 */
[----:B------:R-:W-:Y:S04]  /*c2640*/  STL.64 [R1+0x11e0], R8 ;  /* 0x0011e00801007387 */ /* 0x000fe80000100a00 */
[----:B------:R-:W-:Y:S04]  /*c2650*/  STL.64 [R1+0x11e8], R10 ;  /* 0x0011e80a01007387 */ /* 0x000fe80000100a00 */
[----:B------:R-:W2:Y:S04]  /*c2660*/  LDL.LU R20, [R1+0x18d0] ;  /* 0x0018d00001147983 */ /* 0x000ea80000300800 */
        /* <DEDUP_REMOVED lines=15> */
[----:B----4-:R0:W-:Y:S04]  /*c2760*/  STL.64 [R1+0x10d20], R26 ;  /* 0x010d201a01007387 */ /* 0x0101e80000100a00 */
[----:B0-----:R-:W4:Y:S04]  /*c2770*/  LDL R26, [R1+0x8] ;  /* 0x00000800011a7983 */ /* 0x001f280000100800 */
[----:B------:R-:W4:Y:S04]  /*c2780*/  LDL R27, [R1+0xc] ;  /* 0x00000c00011b7983 */ /* 0x000f280000100800 */
[----:B--2---:R-:W-:Y:S04]  /*c2790*/  STL.64 [R1+0x10d18], R24 ;  /* 0x010d181801007387 */ /* 0x004fe80000100a00 */
[----:B------:R-:W2:Y:S04]  /*c27a0*/  LDL.64 R8, [R1] ;  /* 0x0000000001087983 */ /* 0x000ea80000100a00 */
[----:B---3--:R-:W-:Y:S04]  /*c27b0*/  STL.64 [R1+0x10cf0], R22 ;  /* 0x010cf01601007387 */ /* 0x008fe80000100a00 */
        /* <DEDUP_REMOVED lines=13> */
[----:B------:R-:W2:Y:S04]  /*c2890*/  LDL.LU R6, [R1+0x1918] ;  /* 0x0019180001067983 */ /* 0x000ea80000300800 */
[----:B------:R-:W2:Y:S04]  /*c28a0*/  LDL.LU R7, [R1+0x191c] ;  /* 0x00191c0001077983 */ /* 0x000ea80000300800 */
[----:B------:R-:W4:Y:S04]  /*c28b0*/  LDL.LU R16, [R1+0x18f0] ;  /* 0x0018f00001107983 */ /* 0x000f280000300800 */
[----:B------:R-:W4:Y:S04]  /*c28c0*/  LDL.LU R17, [R1+0x18f4] ;  /* 0x0018f40001117983 */ /* 0x000f280000300800 */
[----:B------:R-:W2:Y:S04]  /*c28d0*/  LDL.LU R18, [R1+0x18f8] ;  /* 0x0018f80001127983 */ /* 0x000ea80000300800 */
[----:B------:R-:W2:Y:S01]  /*c28e0*/  LDL.LU R19, [R1+0x18fc] ;  /* 0x0018fc0001137983 */ /* 0x000ea20000300800 */
[C---:B---3--:R-:W-:Y:S03]  /*c28f0*/  HMMA.16816.F32 R24, R12.reuse, R26, R20 ;  /* 0x0000001a0c18723c */ /* 0x048fe60000001814 */
[----:B--2---:R-:W-:Y:S04]  /*c2900*/  STL.64 [R1+0x10cd0], R18 ;  /* 0x010cd01201007387 */ /* 0x004fe80000100a00 */
[----:B----4-:R0:W-:Y:S04]  /*c2910*/  STL.64 [R1+0x10cc8], R16 ;  /* 0x010cc81001007387 */ /* 0x0101e80000100a00 */
        /* <DEDUP_REMOVED lines=12> */
[----:B------:R-:W-:Y:S04]  /*c29e0*/  STL [R1+0x10c80], R0 ;  /* 0x010c800001007387 */ /* 0x000fe80000100800 */
[----:B------:R-:W2:Y:S04]  /*c29f0*/  LDL.LU.64 R22, [R1+0x10d30] ;  /* 0x010d300001167983 */ /* 0x000ea80000300a00 */
[----:B------:R-:W2:Y:S04]  /*c2a00*/  LDL.LU.64 R20, [R1+0x10d28] ;  /* 0x010d280001147983 */ /* 0x000ea80000300a00 */
        /* <DEDUP_REMOVED lines=9> */
[----:B------:R-:W3:Y:S01]  /*c2aa0*/  LDL.LU.64 R24, [R1+0x10d08] ;  /* 0x010d080001187983 */ /* 0x000ee20000300a00 */
[----:B------:R-:W-:-:S03]  /*c2ab0*/  IMAD.MOV.U32 R0, RZ, RZ, R9 ;  /* 0x000000ffff007224 */ /* 0x000fc600078e0009 */
[----:B------:R-:W4:Y:S04]  /*c2ac0*/  LDL.LU R8, [R1+0x3360] ;  /* 0x0033600001087983 */ /* 0x000f280000300800 */
[----:B------:R-:W4:Y:S01]  /*c2ad0*/  LDL.LU R9, [R1+0x3368] ;  /* 0x0033680001097983 */ /* 0x000f220000300800 */
[----:B---3--:R-:W-:-:S15]  /*c2ae0*/  HMMA.16816.F32 R24, R12, R28, R24 ;  /* 0x0000001c0c18723c */ /* 0x008fde0000001818 */
[----:B------:R-:W-:-:S08]  /*c2af0*/  NOP ;  /* 0x0000000000007918 */ /* 0x000fd00000000000 */
        /* <DEDUP_REMOVED lines=20> */
[----:B------:R-:W3:Y:S04]  /*c2c40*/  LDL.LU R26, [R1+0x1958] ;  /* 0x00195800011a7983 */ /* 0x000ee80000300800 */
[----:B------:R-:W3:Y:S01]  /*c2c50*/  LDL.LU R27, [R1+0x195c] ;  /* 0x00195c00011b7983 */ /* 0x000ee20000300800 */
[C---:B--2---:R-:W-:Y:S03]  /*c2c60*/  HMMA.16816.F32 R16, R12.reuse, R22, R16 ;  /* 0x000000160c10723c */ /* 0x044fe60000001810 */
[----:B---3--:R-:W-:Y:S04]  /*c2c70*/  STL.64 [R1+0x10c90], R26 ;  /* 0x010c901a01007387 */ /* 0x008fe80000100a00 */
[----:B----4-:R0:W-:Y:S04]  /*c2c80*/  STL.64 [R1+0x10c88], R24 ;  /* 0x010c881801007387 */ /* 0x0101e80000100a00 */
        /* <DEDUP_REMOVED lines=32> */
[----:B------:R0:W-:Y:S04]  /*c2e90*/  STL.64 [R1+0x10a38], R18 ;  /* 0x010a381201007387 */ /* 0x0001e80000100a00 */
[----:B0-----:R-:W4:Y:S04]  /*c2ea0*/  LDL.LU R18, [R1+0x3374] ;  /* 0x0033740001127983 */ /* 0x001f280000300800 */
[----:B------:R-:W3:Y:S04]  /*c2eb0*/  LDL.LU R19, [R1+0x337c] ;  /* 0x00337c0001137983 */ /* 0x000ee80000300800 */
[----:B------:R0:W-:Y:S04]  /*c2ec0*/  STL.64 [R1+0x10a30], R16 ;  /* 0x010a301001007387 */ /* 0x0001e80000100a00 */
[----:B0-----:R-:W4:Y:S04]  /*c2ed0*/  LDL.LU R16, [R1+0x3364] ;  /* 0x0033640001107983 */ /* 0x001f280000300800 */
[----:B------:R-:W3:Y:S01]  /*c2ee0*/  LDL.LU R17, [R1+0x336c] ;  /* 0x00336c0001117983 */ /* 0x000ee20000300800 */
[----:B--2---:R-:W-:-:S15]  /*c2ef0*/  HMMA.16816.F32 R24, R12, R6, R24 ;  /* 0x000000060c18723c */ /* 0x004fde0000001818 */
[----:B------:R-:W-:-:S08]  /*c2f00*/  NOP ;  /* 0x0000000000007918 */ /* 0x000fd00000000000 */
[----:B------:R-:W-:Y:S04]  /*c2f10*/  STL.64 [R1+0x1290], R24 ;  /* 0x0012901801007387 */ /* 0x000fe80000100a00 */
[----:B------:R0:W-:Y:S04]  /*c2f20*/  STL.64 [R1+0x1298], R26 ;  /* 0x0012981a01007387 */ /* 0x0001e80000100a00 */
[----:B0-----:R-:W2:Y:S04]  /*c2f30*/  LDL.LU.64 R26, [R1+0x10c90] ;  /* 0x010c9000011a7983 */ /* 0x001ea80000300a00 */
[----:B------:R-:W2:Y:S01]  /*c2f40*/  LDL.LU.64 R24, [R1+0x10c88] ;  /* 0x010c880001187983 */ /* 0x000ea20000300a00 */
[----:B----4-:R-:W-:-:S02]  /*c2f50*/  IMAD R8, R8, 0x100, R16 ;  /* 0x0000010008087824 */ /* 0x010fc400078e0210 */
[----:B---3--:R-:W-:Y:S02]  /*c2f60*/  IMAD R9, R9, 0x100, R17 ;  /* 0x0000010009097824 */ /* 0x008fe400078e0211 */
[----:B------:R-:W-:Y:S02]  /*c2f70*/  IMAD R10, R10, 0x100, R18 ;  /* 0x000001000a0a7824 */ /* 0x000fe400078e0212 */
[----:B------:R-:W-:Y:S01]  /*c2f80*/  IMAD R11, R11, 0x100, R19 ;  /* 0x000001000b0b7824 */ /* 0x000fe200078e0213 */
[----:B------:R-:W-:Y:S01]  /*c2f90*/  STL [R1+0x109fc], R6 ;  /* 0x0109fc0601007387 */ /* 0x000fe20000100800 */
[----:B------:R-:W-:Y:S03]  /*c2fa0*/  HMMA.16816.F32 R16, R12, R4, R20 ;  /* 0x000000040c10723c */ /* 0x000fe60000001814 */
[----:B------:R-:W-:Y:S04]  /*c2fb0*/  STL [R1+0x109f8], R7 ;  /* 0x0109f80701007387 */ /* 0x000fe80000100800 */
[----:B------:R-:W-:Y:S04]  /*c2fc0*/  STL [R1+0x109e0], R5 ;  /* 0x0109e00501007387 */ /* 0x000fe80000100800 */
[----:B------:R-:W-:Y:S01]  /*c2fd0*/  STL [R1+0x10a50], R4 ;  /* 0x010a500401007387 */ /* 0x000fe20000100800 */
[----:B------:R-:W-:-:S02]  /*c2fe0*/  F2FP.F16.E5M2.UNPACK_B R10, R10 ;  /* 0x0000000aff0a723e */ /* 0x000fc400020004ff */
[----:B------:R-:W-:Y:S02]  /*c2ff0*/  F2FP.F16.E5M2.UNPACK_B R11, R11 ;  /* 0x0000000bff0b723e */ /* 0x000fe400020004ff */
[----:B------:R-:W-:Y:S02]  /*c3000*/  F2FP.F16.E5M2.UNPACK_B R8, R8 ;  /* 0x00000008ff08723e */ /* 0x000fe400020004ff */
[----:B------:R-:W-:-:S05]  /*c3010*/  F2FP.F16.E5M2.UNPACK_B R9, R9 ;  /* 0x00000009ff09723e */ /* 0x000fca00020004ff */
[----:B------:R0:W-:Y:S04]  /*c3020*/  STL.64 [R1+0x12a0], R16 ;  /* 0x0012a01001007387 */ /* 0x0001e80000100a00 */
[----:B------:R1:W-:Y:S04]  /*c3030*/  STL.64 [R1+0x12a8], R18 ;  /* 0x0012a81201007387 */ /* 0x0003e80000100a00 */
[----:B------:R-:W-:Y:S04]  /*c3040*/  STL.64 [R1+0x10c50], R10 ;  /* 0x010c500a01007387 */ /* 0x000fe80000100a00 */
[----:B------:R-:W-:Y:S04]  /*c3050*/  STL.64 [R1+0x10c48], R8 ;  /* 0x010c480801007387 */ /* 0x000fe80000100a00 */
[----:B0-----:R-:W3:Y:S01]  /*c3060*/  LDL.LU R16, [R1+0x1ac0] ;  /* 0x001ac00001107983 */ /* 0x001ee20000300800 */
[----:B--2---:R-:W-:-:S15]  /*c3070*/  HMMA.16816.F32 R4, R12, R2, R24 ;  /* 0x000000020c04723c */ /* 0x004fde0000001818 */
[----:B------:R-:W-:-:S08]  /*c3080*/  NOP ;  /* 0x0000000000007918 */ /* 0x000fd00000000000 */
[----:B------:R-:W-:Y:S04]  /*c3090*/  STL.64 [R1+0x12c0], R4 ;  /* 0x0012c00401007387 */ /* 0x000fe80000100a00 */
[----:B------:R0:W-:Y:S04]  /*c30a0*/  STL.64 [R1+0x12c8], R6 ;  /* 0x0012c80601007387 */ /* 0x0001e80000100a00 */
[----:B------:R-:W3:Y:S04]  /*c30b0*/  LDL.LU R17, [R1+0x1ac4] ;  /* 0x001ac40001117983 */ /* 0x000ee80000300800 */
[----:B-1----:R-:W2:Y:S04]  /*c30c0*/  LDL.LU R18, [R1+0x1ac8] ;  /* 0x001ac80001127983 */ /* 0x002ea80000300800 */
[----:B------:R-:W2:Y:S04]  /*c30d0*/  LDL.LU R19, [R1+0x1acc] ;  /* 0x001acc0001137983 */ /* 0x000ea80000300800 */
[----:B--2---:R-:W-:Y:S04]  /*c30e0*/  STL.64 [R1+0x10a60], R18 ;  /* 0x010a601201007387 */ /* 0x004fe80000100a00 */
[----:B---3--:R-:W-:Y:S04]  /*c30f0*/  STL.64 [R1+0x10a58], R16 ;  /* 0x010a581001007387 */ /* 0x008fe80000100a00 */
[----:B------:R-:W2:Y:S04]  /*c3100*/  LDL.LU R24, [R1+0x1ab0] ;  /* 0x001ab00001187983 */ /* 0x000ea80000300800 */
[----:B------:R-:W2:Y:S04]  /*c3110*/  LDL.LU R25, [R1+0x1ab4] ;  /* 0x001ab40001197983 */ /* 0x000ea80000300800 */
[----:B------:R-:W3:Y:S04]  /*c3120*/  LDL.LU R26, [R1+0x1ab8] ;  /* 0x001ab800011a7983 */ /* 0x000ee80000300800 */
[----:B------:R-:W3:Y:S01]  /*c3130*/  LDL.LU R27, [R1+0x1abc] ;  /* 0x001abc00011b7983 */ /* 0x000ee20000300800 */
[----:B0-----:R-:W-:-:S03]  /*c3140*/  IMAD.MOV.U32 R7, RZ, RZ, R0 ;  /* 0x000000ffff077224 */ /* 0x001fc600078e0000 */
[----:B---3--:R-:W-:Y:S04]  /*c3150*/  STL.64 [R1+0x10a70], R26 ;  /* 0x010a701a01007387 */ /* 0x008fe80000100a00 */
[----:B--2---:R0:W-:Y:S04]  /*c3160*/  STL.64 [R1+0x10a68], R24 ;  /* 0x010a681801007387 */ /* 0x0041e80000100a00 */
[----:B------:R-:W2:Y:S04]  /*c3170*/  LDL R6, [R1] ;  /* 0x0000000001067983 */ /* 0x000ea80000100800 */
[----:B------:R-:W3:Y:S04]  /*c3180*/  LDL.LU R0, [R1+0x10c80] ;  /* 0x010c800001007983 */ /* 0x000ee80000300800 */
[----:B------:R-:W4:Y:S04]  /*c3190*/  LDL R4, [R1+0x8] ;  /* 0x0000080001047983 */ /* 0x000f280000100800 */
[----:B------:R-:W4:Y:S04]  /*c31a0*/  LDL R5, [R1+0xc] ;  /* 0x00000c0001057983 */ /* 0x000f280000100800 */
[----:B--2---:R1:W-:Y:S04]  /*c31b0*/  STL.64 [R1+0x10a80], R6 ;  /* 0x010a800601007387 */ /* 0x0043e80000100a00 */
[----:B----4-:R-:W-:Y:S04]  /*c31c0*/  STL.64 [R1+0x10a78], R4 ;  /* 0x010a780401007387 */ /* 0x010fe80000100a00 */
[----:B0-----:R-:W2:Y:S04]  /*c31d0*/  LDL.LU R24, [R1+0x1a90] ;  /* 0x001a900001187983 */ /* 0x001ea80000300800 */
[----:B------:R-:W2:Y:S04]  /*c31e0*/  LDL.LU R25, [R1+0x1a94] ;  /* 0x001a940001197983 */ /* 0x000ea80000300800 */
[----:B------:R-:W4:Y:S04]  /*c31f0*/  LDL.LU R26, [R1+0x1a98] ;  /* 0x001a9800011a7983 */ /* 0x000f280000300800 */
[----:B------:R-:W4:Y:S04]  /*c3200*/  LDL.LU R27, [R1+0x1a9c] ;  /* 0x001a9c00011b7983 */ /* 0x000f280000300800 */
[----:B----4-:R-:W-:Y:S04]  /*c3210*/  STL.64 [R1+0x10a90], R26 ;  /* 0x010a901a01007387 */ /* 0x010fe80000100a00 */
[----:B--2---:R0:W-:Y:S04]  /*c3220*/  STL.64 [R1+0x10a88], R24 ;  /* 0x010a881801007387 */ /* 0x0041e80000100a00 */
[----:B-1----:R-:W2:Y:S01]  /*c3230*/  LDL R6, [R1+0x10] ;  /* 0x0000100001067983 */ /* 0x002ea20000100800 */
[----:B---3--:R-:W-:-:S03]  /*c3240*/  IMAD.MOV.U32 R7, RZ, RZ, R0 ;  /* 0x000000ffff077224 */ /* 0x008fc600078e0000 */
[----:B------:R-:W3:Y:S04]  /*c3250*/  LDL.LU R0, [R1+0x10c7c] ;  /* 0x010c7c0001007983 */ /* 0x000ee80000300800 */
        /* <DEDUP_REMOVED lines=27> */
[----:B-1----:R-:W2:Y:S01]  /*c3410*/  LDL R6, [R1+0x30] ;  /* 0x0000300001067983 */ /* 0x002ea20000100800 */
[----:B---3--:R-:W-:-:S03]  /*c3420*/  IMAD.MOV.U32 R7, RZ, RZ, R0 ;  /* 0x000000ffff077224 */ /* 0x008fc600078e0000 */
[----:B------:R-:W3:Y:S04]  /*c3430*/  LDL.LU R0, [R1+0x10c74] ;  /* 0x010c740001007983 */ /* 0x000ee80000300800 */
[----:B--2---:R-:W-:Y:S04]  /*c3440*/  STL.64 [R1+0x10af8], R6 ;  /* 0x010af80601007387 */ /* 0x004fe80000100a00 */
[----:B----4-:R-:W-:Y:S04]  /*c3450*/  STL.64 [R1+0x10ad8], R26 ;  /* 0x010ad81a01007387 */ /* 0x010fe80000100a00 */
[----:B------:R0:W-:Y:S04]  /*c3460*/  STL.64 [R1+0x10ad0], R24 ;  /* 0x010ad01801007387 */ /* 0x0001e80000100a00 */
[----:B0-----:R-:W2:Y:S04]  /*c3470*/  LDL.LU R24, [R1+0x1a50] ;  /* 0x001a500001187983 */ /* 0x001ea80000300800 */
[----:B------:R-:W2:Y:S04]  /*c3480*/  LDL.LU R25, [R1+0x1a54] ;  /* 0x001a540001197983 */ /* 0x000ea80000300800 */
[----:B------:R-:W4:Y:S04]  /*c3490*/  LDL.LU R26, [R1+0x1a58] ;  /* 0x001a5800011a7983 */ /* 0x000f280000300800 */
[----:B------:R-:W4:Y:S04]  /*c34a0*/  LDL.LU R27, [R1+0x1a5c] ;  /* 0x001a5c00011b7983 */ /* 0x000f280000300800 */
[----:B------:R-:W3:Y:S04]  /*c34b0*/  LDL R4, [R1+0x38] ;  /* 0x0000380001047983 */ /* 0x000ee80000100800 */
        /* <DEDUP_REMOVED lines=19> */
[----:B------:R-:W4:Y:S01]  /*c35f0*/  LDL R5, [R1+0x4c] ;  /* 0x00004c0001057983 */ /* 0x000f220000100800 */
[----:B------:R-:W-:-:S03]  /*c3600*/  IMAD.MOV.U32 R7, RZ, RZ, R0 ;  /* 0x000000ffff077224 */ /* 0x000fc600078e0000 */
        /* <DEDUP_REMOVED lines=8> */
[----:B------:R-:W2:Y:S04]  /*c3690*/  LDL.LU R0, [R1+0x10c6c] ;  /* 0x010c6c0001007983 */ /* 0x000ea80000300800 */
[----:B------:R-:W3:Y:S04]  /*c36a0*/  LDL R4, [R1+0x58] ;  /* 0x0000580001047983 */ /* 0x000ee80000100800 */
[----:B------:R-:W3:Y:S04]  /*c36b0*/  LDL R5, [R1+0x5c] ;  /* 0x00005c0001057983 */ /* 0x000ee80000100800 */
[----:B----4-:R-:W-:Y:S04]  /*c36c0*/  STL.64 [R1+0x10b58], R6 ;  /* 0x010b580601007387 */ /* 0x010fe80000100a00 */
[----:B---3--:R-:W-:Y:S04]  /*c36d0*/  STL.64 [R1+0x10b70], R4 ;  /* 0x010b700401007387 */ /* 0x008fe80000100a00 */
[----:B------:R-:W-:Y:S04]  /*c36e0*/  STL.64 [R1+0x10b38], R26 ;  /* 0x010b381a01007387 */ /* 0x000fe80000100a00 */
        /* <DEDUP_REMOVED lines=77> */
[----:B------:R-:W4:Y:S04]  /*c3bc0*/  LDL.LU R0, [R1+0x10c58] ;  /* 0x010c580001007983 */ /* 0x000f280000300800 */
[----:B------:R-:W4:Y:S04]  /*c3bd0*/  LDL.LU R8, [R1+0x1940] ;  /* 0x0019400001087983 */ /* 0x000f280000300800 */
[----:B------:R-:W4:Y:S04]  /*c3be0*/  LDL.LU R9, [R1+0x1944] ;  /* 0x0019440001097983 */ /* 0x000f280000300800 */
[----:B------:R-:W4:Y:S04]  /*c3bf0*/  LDL.LU R10, [R1+0x1948] ;  /* 0x00194800010a7983 */ /* 0x000f280000300800 */
[----:B------:R-:W4:Y:S04]  /*c3c00*/  LDL.LU R11, [R1+0x194c] ;  /* 0x00194c00010b7983 */ /* 0x000f280000300800 */
        /* <DEDUP_REMOVED lines=19> */
[----:B----4-:R-:W-:Y:S03]  /*c3d40*/  HMMA.16816.F32 R12, R12, R4, R8 ;  /* 0x000000040c0c723c */ /* 0x010fe60000001808 */
        /* <DEDUP_REMOVED lines=13> */
[----:B------:R-:W2:Y:S04]  /*c3e20*/  LDL.LU.64 R10, [R1+0x10c50] ;  /* 0x010c5000010a7983 */ /* 0x000ea80000300a00 */
[----:B------:R-:W2:Y:S01]  /*c3e30*/  LDL.LU.64 R8, [R1+0x10c48] ;  /* 0x010c480001087983 */ /* 0x000ea20000300a00 */
[----:B------:R-:W-:-:S02]  /*c3e40*/  IMAD.MOV.U32 R23, RZ, RZ, R0 ;  /* 0x000000ffff177224 */ /* 0x000fc400078e0000 */
[----:B------:R-:W-:Y:S01]  /*c3e50*/  IMAD.MOV.U32 R0, RZ, RZ, R5 ;  /* 0x000000ffff007224 */ /* 0x000fe200078e0005 */
        /* <DEDUP_REMOVED lines=144> */
[----:B0-----:R-:W2:Y:S04]  /*c4760*/  LDL.LU.64 R26, [R1+0x10a70] ;  /* 0x010a7000011a7983 */ /* 0x001ea80000300a00 */
[----:B------:R-:W2:Y:S01]  /*c4770*/  LDL.LU.64 R24, [R1+0x10a68] ;  /* 0x010a680001187983 */ /* 0x000ea20000300a00 */
[----:B---3--:R-:W-:Y:S03]  /*c4780*/  HMMA.16816.F32 R4, R8, R6, R16 ;  /* 0x000000060804723c */ /* 0x008fe60000001810 */
[----:B------:R-:W3:Y:S04]  /*c4790*/  LDL.LU.64 R18, [R1+0x10a60] ;  /* 0x010a600001127983 */ /* 0x000ee80000300a00 */
[----:B------:R-:W3:-:S15]  /*c47a0*/  LDL.LU.64 R16, [R1+0x10a58] ;  /* 0x010a580001107983 */ /* 0x000ede0000300a00 */
[----:B------:R-:W-:-:S01]  /*c47b0*/  NOP ;  /* 0x0000000000007918 */ /* 0x000fc20000000000 */
[----:B------:R0:W-:Y:S04]  /*c47c0*/  STL.64 [R1+0x1410], R4 ;  /* 0x0014100401007387 */ /* 0x0001e80000100a00 */
[----:B------:R-:W-:Y:S04]  /*c47d0*/  STL.64 [R1+0x1418], R6 ;  /* 0x0014180601007387 */ /* 0x000fe80000100a00 */
[----:B0-----:R-:W4:Y:S01]  /*c47e0*/  LDL.LU R4, [R1+0x10a50] ;  /* 0x010a500001047983 */ /* 0x001f220000300800 */
[----:B--2---:R-:W-:-:S15]  /*c47f0*/  HMMA.16816.F32 R24, R8, R28, R24 ;  /* 0x0000001c0818723c */ /* 0x004fde0000001818 */
[----:B------:R-:W-:-:S08]  /*c4800*/  NOP ;  /* 0x0000000000007918 */ /* 0x000fd00000000000 */
[----:B------:R-:W-:Y:S04]  /*c4810*/  STL.64 [R1+0x1420], R24 ;  /* 0x0014201801007387 */ /* 0x000fe80000100a00 */
[----:B------:R0:W-:Y:S04]  /*c4820*/  STL.64 [R1+0x1428], R26 ;  /* 0x0014281a01007387 */ /* 0x0001e80000100a00 */
[----:B0-----:R-:W3:Y:S04]  /*c4830*/  LDL.LU.64 R26, [R1+0x10a48] ;  /* 0x010a4800011a7983 */ /* 0x001ee80000300a00 */
[----:B------:R-:W4:Y:S04]  /*c4840*/  LDL.LU.64 R24, [R1+0x10a40] ;  /* 0x010a400001187983 */ /* 0x000f280000300a00 */
[----:B------:R-:W-:Y:S01]  /*c4850*/  STL.64 [R1+0x108d8], R28 ;  /* 0x0108d81c01007387 */ /* 0x000fe20000100a00 */
        /* <DEDUP_REMOVED lines=13> */
[----:B0-----:R-:W3:Y:S01]  /*c4930*/  LDL.LU R24, [R1+0x1b70] ;  /* 0x001b700001187983 */ /* 0x001ee20000300800 */
[----:B----4-:R-:W-:-:S15]  /*c4940*/  HMMA.16816.F32 R12, R8, R22, R12 ;  /* 0x00000016080c723c */ /* 0x010fde000000180c */
[----:B------:R-:W-:-:S08]  /*c4950*/  NOP ;  /* 0x0000000000007918 */ /* 0x000fd00000000000 */
[----:B------:R-:W-:Y:S04]  /*c4960*/  STL.64 [R1+0x1450], R12 ;  /* 0x0014500c01007387 */ /* 0x000fe80000100a00 */
[----:B------:R0:W-:Y:S04]  /*c4970*/  STL.64 [R1+0x1458], R14 ;  /* 0x0014580e01007387 */ /* 0x0001e80000100a00 */
[----:B------:R-:W3:Y:S04]  /*c4980*/  LDL.LU R25, [R1+0x1b74] ;  /* 0x001b740001197983 */ /* 0x000ee80000300800 */
[----:B------:R-:W4:Y:S04]  /*c4990*/  LDL.LU R26, [R1+0x1b78] ;  /* 0x001b7800011a7983 */ /* 0x000f280000300800 */
[----:B------:R-:W4:Y:S04]  /*c49a0*/  LDL.LU R27, [R1+0x1b7c] ;  /* 0x001b7c00011b7983 */ /* 0x000f280000300800 */
[----:B------:R-:W2:Y:S04]  /*c49b0*/  LDL.LU R5, [R1+0x3394] ;  /* 0x0033940001057983 */ /* 0x000ea80000300800 */
[----:B0-----:R-:W2:Y:S04]  /*c49c0*/  LDL.LU R14, [R1+0x3390] ;  /* 0x00339000010e7983 */ /* 0x001ea80000300800 */
[----:B------:R-:W2:Y:S04]  /*c49d0*/  LDL.LU R15, [R1+0x3398] ;  /* 0x00339800010f7983 */ /* 0x000ea80000300800 */
[----:B----4-:R-:W-:Y:S04]  /*c49e0*/  STL.64 [R1+0x109c8], R26 ;  /* 0x0109c81a01007387 */ /* 0x010fe80000100a00 */
[----:B---3--:R0:W-:Y:S04]  /*c49f0*/  STL.64 [R1+0x109c0], R24 ;  /* 0x0109c01801007387 */ /* 0x0081e80000100a00 */
[----:B0-----:R-:W2:Y:S04]  /*c4a00*/  LDL.LU R24, [R1+0x1af0] ;  /* 0x001af00001187983 */ /* 0x001ea80000300800 */
[----:B------:R-:W2:Y:S04]  /*c4a10*/  LDL.LU R25, [R1+0x1af4] ;  /* 0x001af40001197983 */ /* 0x000ea80000300800 */
[----:B------:R-:W2:Y:S04]  /*c4a20*/  LDL.LU R26, [R1+0x1af8] ;  /* 0x001af800011a7983 */ /* 0x000ea80000300800 */
[----:B------:R-:W2:Y:S04]  /*c4a30*/  LDL.LU R27, [R1+0x1afc] ;  /* 0x001afc00011b7983 */ /* 0x000ea80000300800 */
[----:B------:R-:W3:Y:S04]  /*c4a40*/  LDL.64 R28, [R1+0x98] ;  /* 0x00009800011c7983 */ /* 0x000ee80000100a00 */
[----:B------:R-:W4:Y:S04]  /*c4a50*/  LDL.LU R6, [R1+0x3384] ;  /* 0x0033840001067983 */ /* 0x000f280000300800 */
[----:B------:R-:W3:Y:S01]  /*c4a60*/  LDL.LU R12, [R1+0x3380] ;  /* 0x00338000010c7983 */ /* 0x000ee20000300800 */
[----:B--2---:R-:W-:-:S15]  /*c4a70*/  HMMA.16816.F32 R24, R8, R20, R24 ;  /* 0x000000140818723c */ /* 0x004fde0000001818 */
[----:B------:R-:W-:-:S08]  /*c4a80*/  NOP ;  /* 0x0000000000007918 */ /* 0x000fd00000000000 */
[----:B------:R-:W-:Y:S04]  /*c4a90*/  STL.64 [R1+0x1460], R24 ;  /* 0x0014601801007387 */ /* 0x000fe80000100a00 */
[----:B------:R-:W-:Y:S04]  /*c4aa0*/  STL.64 [R1+0x1468], R26 ;  /* 0x0014681a01007387 */ /* 0x000fe80000100a00 */
[----:B------:R-:W4:Y:S04]  /*c4ab0*/  LDL.LU R7, [R1+0x338c] ;  /* 0x00338c0001077983 */ /* 0x000f280000300800 */
[----:B----4-:R-:W-:Y:S04]  /*c4ac0*/  STL.64 [R1+0x10a08], R6 ;  /* 0x010a080601007387 */ /* 0x010fe80000100a00 */
        /* <DEDUP_REMOVED lines=29> */
[----:B------:R0:W-:Y:S04]  /*c4ca0*/  STL.64 [R1+0x108b0], R22 ;  /* 0x0108b01601007387 */ /* 0x0001e80000100a00 */
[----:B0-----:R-:W3:Y:S04]  /*c4cb0*/  LDL.64 R22, [R1+0xa0] ;  /* 0x0000a00001167983 */ /* 0x001ee80000100a00 */
[----:B------:R0:W-:Y:S04]  /*c4cc0*/  STL.64 [R1+0x108a8], R20 ;  /* 0x0108a81401007387 */ /* 0x0001e80000100a00 */
[----:B0-----:R-:W3:Y:S01]  /*c4cd0*/  LDL R20, [R1+0xa8] ;  /* 0x0000a80001147983 */ /* 0x001ee20000100800 */
[----:B------:R-:W-:-:S03]  /*c4ce0*/  IMAD.MOV.U32 R21, RZ, RZ, R0 ;  /* 0x000000ffff157224 */ /* 0x000fc600078e0000 */
[----:B------:R-:W-:Y:S04]  /*c4cf0*/  STL.64 [R1+0x1470], R4 ;  /* 0x0014700401007387 */ /* 0x000fe80000100a00 */
[----:B------:R0:W-:Y:S01]  /*c4d00*/  STL [R1+0x1478], R6 ;  /* 0x0014780601007387 */ /* 0x0001e20000100800 */
[----:B------:R-:W-:-:S03]  /*c4d10*/  IMAD.MOV.U32 R0, RZ, RZ, R7 ;  /* 0x000000ffff007224 */ /* 0x000fc600078e0007 */
[----:B0-----:R-:W4:Y:S04]  /*c4d20*/  LDL.LU.64 R6, [R1+0x10a18] ;  /* 0x010a180001067983 */ /* 0x001f280000300a00 */
[----:B------:R-:W4:Y:S04]  /*c4d30*/  LDL.LU.64 R4, [R1+0x10a10] ;  /* 0x010a100001047983 */ /* 0x000f280000300a00 */
[----:B------:R0:W-:Y:S04]  /*c4d40*/  STL [R1+0xe7d0], R0 ;  /* 0x00e7d00001007387 */ /* 0x0001e80000100800 */
[----:B0-----:R-:W3:Y:S01]  /*c4d50*/  LDL.LU R0, [R1+0x339c] ;  /* 0x00339c0001007983 */ /* 0x001ee20000300800 */
        /* <DEDUP_REMOVED lines=32> */
[----:B0-----:R-:W4:Y:S04]  /*c4f60*/  LDL.LU R4, [R1+0x1b40] ;  /* 0x001b400001047983 */ /* 0x001f280000300800 */
[----:B------:R-:W4:Y:S04]  /*c4f70*/  LDL.LU R5, [R1+0x1b44] ;  /* 0x001b440001057983 */ /* 0x000f280000300800 */
[----:B------:R-:W4:Y:S04]  /*c4f80*/  LDL.LU R6, [R1+0x1b48] ;  /* 0x001b480001067983 */ /* 0x000f280000300800 */
[----:B------:R-:W4:Y:S01]  /*c4f90*/  LDL.LU R7, [R1+0x1b4c] ;  /* 0x001b4c0001077983 */ /* 0x000f220000300800 */
[----:B---3--:R-:W-:Y:S01]  /*c4fa0*/  IMAD R15, R15, 0x100, R0 ;  /* 0x000001000f0f7824 */ /* 0x008fe200078e0200 */
[----:B------:R-:W-:-:S02]  /*c4fb0*/  F2FP.F16.E5M2.UNPACK_B R12, R12 ;  /* 0x0000000cff0c723e */ /* 0x000fc400020004ff */
[----:B------:R-:W-:Y:S02]  /*c4fc0*/  F2FP.F16.E5M2.UNPACK_B R13, R13 ;  /* 0x0000000dff0d723e */ /* 0x000fe400020004ff */
[----:B------:R-:W-:Y:S02]  /*c4fd0*/  F2FP.F16.E5M2.UNPACK_B R14, R14 ;  /* 0x0000000eff0e723e */ /* 0x000fe400020004ff */
[----:B------:R-:W-:Y:S01]  /*c4fe0*/  F2FP.F16.E5M2.UNPACK_B R15, R15 ;  /* 0x0000000fff0f723e */ /* 0x000fe200020004ff */
[----:B------:R-:W-:Y:S01]  /*c4ff0*/  IMAD.MOV.U32 R0, RZ, RZ, R23 ;  /* 0x000000ffff007224 */ /* 0x000fe200078e0017 */
[C---:B--2---:R-:W-:Y:S06]  /*c5000*/  HMMA.16816.F32 R24, R8.reuse, R2, R24 ;  /* 0x000000020818723c */ /* 0x044fec0000001818 */
[----:B----4-:R-:W-:Y:S06]  /*c5010*/  HMMA.16816.F32 R8, R8, R20, R4 ;  /* 0x000000140808723c */ /* 0x010fec0000001804 */
[----:B------:R-:W-:Y:S11]  /*c5020*/  HMMA.16816.F32 R4, R12, R22, R16 ;  /* 0x000000160c04723c */ /* 0x000ff60000001810 */
[----:B------:R-:W-:Y:S04]  /*c5030*/  STL.64 [R1+0x14c0], R24 ;  /* 0x0014c01801007387 */ /* 0x000fe80000100a00 */
[----:B------:R0:W-:Y:S04]  /*c5040*/  STL.64 [R1+0x14c8], R26 ;  /* 0x0014c81a01007387 */ /* 0x0001e80000100a00 */
[----:B0-----:R-:W2:Y:S04]  /*c5050*/  LDL.LU.64 R26, [R1+0x109c8] ;  /* 0x0109c800011a7983 */ /* 0x001ea80000300a00 */
[----:B------:R-:W2:Y:S04]  /*c5060*/  LDL.LU.64 R24, [R1+0x109c0] ;  /* 0x0109c00001187983 */ /* 0x000ea80000300a00 */
[----:B------:R-:W-:Y:S04]  /*c5070*/  STL [R1+0x107ec], R2 ;  /* 0x0107ec0201007387 */ /* 0x000fe80000100800 */
[----:B------:R0:W-:Y:S04]  /*c5080*/  STL [R1+0x107e8], R3 ;  /* 0x0107e80301007387 */ /* 0x0001e80000100800 */
[----:B------:R-:W-:Y:S04]  /*c5090*/  STL.64 [R1+0x14b0], R8 ;  /* 0x0014b00801007387 */ /* 0x000fe80000100a00 */
[----:B------:R1:W-:Y:S04]  /*c50a0*/  STL.64 [R1+0x14b8], R10 ;  /* 0x0014b80a01007387 */ /* 0x0003e80000100a00 */
[----:B------:R-:W-:Y:S04]  /*c50b0*/  STL.64 [R1+0x14d0], R4 ;  /* 0x0014d00401007387 */ /* 0x000fe80000100a00 */
[----:B------:R2:W-:Y:S04]  /*c50c0*/  STL.64 [R1+0x14d8], R6 ;  /* 0x0014d80601007387 */ /* 0x0005e80000100a00 */
[----:B------:R-:W-:Y:S01]  /*c50d0*/  STL [R1+0x107f4], R0 ;  /* 0x0107f40001007387 */ /* 0x000fe20000100800 */
[----:B0-----:R-:W-:-:S05]  /*c50e0*/  IMAD.MOV.U32 R3, RZ, RZ, R22 ;  /* 0x000000ffff037224 */ /* 0x001fca00078e0016 */
[----:B------:R-:W-:Y:S04]  /*c50f0*/  STL [R1+0x107f0], R3 ;  /* 0x0107f00301007387 */ /* 0x000fe80000100800 */
[----:B-1----:R-:W3:Y:S01]  /*c5100*/  LDL.64 R10, [R1+0x70] ;  /* 0x00007000010a7983 */ /* 0x002ee20000100a00 */
[----:B--2---:R-:W-:-:S15]  /*c5110*/  HMMA.16816.F32 R4, R12, R28, R24 ;  /* 0x0000001c0c04723c */ /* 0x004fde0000001818 */
[----:B------:R-:W-:-:S08]  /*c5120*/  NOP ;  /* 0x0000000000007918 */ /* 0x000fd00000000000 */
[----:B------:R0:W-:Y:S04]  /*c5130*/  STL.64 [R1+0x14e0], R4 ;  /* 0x0014e00401007387 */ /* 0x0001e80000100a00 */
[----:B------:R1:W-:Y:S04]  /*c5140*/  STL.64 [R1+0x14e8], R6 ;  /* 0x0014e80601007387 */ /* 0x0003e80000100a00 */
[----:B---3--:R2:W-:Y:S04]  /*c5150*/  STL.64 [R1+0x10988], R10 ;  /* 0x0109880a01007387 */ /* 0x0085e80000100a00 */
[----:B0-----:R-:W3:Y:S04]  /*c5160*/  LDL.LU R4, [R1+0x1bd0] ;  /* 0x001bd00001047983 */ /* 0x001ee80000300800 */
[----:B------:R-:W3:Y:S04]  /*c5170*/  LDL.LU R5, [R1+0x1bd4] ;  /* 0x001bd40001057983 */ /* 0x000ee80000300800 */
[----:B-1----:R-:W4:Y:S04]  /*c5180*/  LDL.LU R6, [R1+0x1bd8] ;  /* 0x001bd80001067983 */ /* 0x002f280000300800 */
[----:B------:R-:W4:Y:S04]  /*c5190*/  LDL.LU R7, [R1+0x1bdc] ;  /* 0x001bdc0001077983 */ /* 0x000f280000300800 */
[----:B--2---:R-:W2:Y:S04]  /*c51a0*/  LDL.64 R10, [R1+0x80] ;  /* 0x00008000010a7983 */ /* 0x004ea80000100a00 */
[----:B------:R-:W3:Y:S04]  /*c51b0*/  LDL.64 R8, [R1+0x78] ;  /* 0x0000780001087983 */ /* 0x000ee80000100a00 */
        /* <DEDUP_REMOVED lines=22> */
[----:B------:R-:W4:Y:S04]  /*c5320*/  LDL.LU R6, [R1+0x1bb8] ;  /* 0x001bb80001067983 */ /* 0x000f280000300800 */
[----:B------:R-:W4:Y:S01]  /*c5330*/  LDL.LU R7, [R1+0x1bbc] ;  /* 0x001bbc0001077983 */ /* 0x000f220000300800 */
[----:B------:R-:W-:-:S03]  /*c5340*/  IMAD.MOV.U32 R2, RZ, RZ, R29 ;  /* 0x000000ffff027224 */ /* 0x000fc600078e001d */
[----:B----4-:R-:W-:Y:S04]  /*c5350*/  STL.64 [R1+0x10998], R6 ;  /* 0x0109980601007387 */ /* 0x010fe80000100a00 */
[----:B---3--:R0:W-:Y:S04]  /*c5360*/  STL.64 [R1+0x10990], R4 ;  /* 0x0109900401007387 */ /* 0x0081e80000100a00 */
[----:B0-----:R-:W3:Y:S04]  /*c5370*/  LDL.LU R4, [R1+0x1ba0] ;  /* 0x001ba00001047983 */ /* 0x001ee80000300800 */
[----:B------:R-:W3:Y:S04]  /*c5380*/  LDL.LU R5, [R1+0x1ba4] ;  /* 0x001ba40001057983 */ /* 0x000ee80000300800 */
[----:B------:R-:W3:Y:S04]  /*c5390*/  LDL.LU R6, [R1+0x1ba8] ;  /* 0x001ba80001067983 */ /* 0x000ee80000300800 */
[----:B------:R-:W3:Y:S04]  /*c53a0*/  LDL.LU R7, [R1+0x1bac] ;  /* 0x001bac0001077983 */ /* 0x000ee80000300800 */
[----:B------:R-:W4:Y:S04]  /*c53b0*/  LDL.64 R20, [R1+0x68] ;  /* 0x0000680001147983 */ /* 0x000f280000100a00 */
[----:B------:R-:W4:Y:S04]  /*c53c0*/  LDL.LU R16, [R1+0x1be0] ;  /* 0x001be00001107983 */ /* 0x000f280000300800 */
[----:B------:R-:W4:Y:S04]  /*c53d0*/  LDL.LU R17, [R1+0x1be4] ;  /* 0x001be40001117983 */ /* 0x000f280000300800 */
[----:B------:R-:W4:Y:S04]  /*c53e0*/  LDL.LU R18, [R1+0x1be8] ;  /* 0x001be80001127983 */ /* 0x000f280000300800 */
[----:B------:R-:W4:Y:S04]  /*c53f0*/  LDL.LU R19, [R1+0x1bec] ;  /* 0x001bec0001137983 */ /* 0x000f280000300800 */
[----:B------:R-:W4:Y:S04]  /*c5400*/  LDL.64 R22, [R1+0x60] ;  /* 0x0000600001167983 */ /* 0x000f280000100a00 */
[----:B------:R-:W4:Y:S04]  /*c5410*/  LDL.LU R24, [R1+0x1bf0] ;  /* 0x001bf00001187983 */ /* 0x000f280000300800 */
[----:B------:R-:W4:Y:S04]  /*c5420*/  LDL.LU R25, [R1+0x1bf4] ;  /* 0x001bf40001197983 */ /* 0x000f280000300800 */
[----:B------:R-:W4:Y:S04]  /*c5430*/  LDL.LU R26, [R1+0x1bf8] ;  /* 0x001bf800011a7983 */ /* 0x000f280000300800 */
[----:B------:R-:W4:Y:S04]  /*c5440*/  LDL.LU R27, [R1+0x1bfc] ;  /* 0x001bfc00011b7983 */ /* 0x000f280000300800 */
[----:B------:R-:W4:Y:S04]  /*c5450*/  LDL.64 R28, [R1+0x58] ;  /* 0x00005800011c7983 */ /* 0x000f280000100a00 */
[----:B------:R0:W-:Y:S04]  /*c5460*/  STL [R1+0x107f8], R2 ;  /* 0x0107f80201007387 */ /* 0x0001e80000100800 */
[----:B0-----:R-:W2:Y:S02]  /*c5470*/  LDL.64 R2, [R1+0x90] ;  /* 0x0000900001027983 */ /* 0x001ea40000100a00 */
[----:B--2---:R-:W-:Y:S06]  /*c5480*/  HMMA.16816.F32 R8, R12, R2, R8 ;  /* 0x000000020c08723c */ /* 0x004fec0000001808 */
[----:B------:R-:W-:-:S15]  /*c5490*/  IMAD.MOV.U32 R0, RZ, RZ, R2 ;  /* 0x000000ffff007224 */ /* 0x000fde00078e0002 */
[----:B------:R-:W-:-:S02]  /*c54a0*/  NOP ;  /* 0x0000000000007918 */ /* 0x000fc40000000000 */
[----:B------:R-:W-:Y:S04]  /*c54b0*/  STL.64 [R1+0x14f0], R8 ;  /* 0x0014f00801007387 */ /* 0x000fe80000100a00 */
[----:B------:R0:W-:Y:S04]  /*c54c0*/  STL.64 [R1+0x14f8], R10 ;  /* 0x0014f80a01007387 */ /* 0x0001e80000100a00 */
[----:B0-----:R-:W2:Y:S04]  /*c54d0*/  LDL.LU.64 R10, [R1+0x109b8] ;  /* 0x0109b800010a7983 */ /* 0x001ea80000300a00 */
[----:B------:R-:W2:Y:S04]  /*c54e0*/  LDL.LU.64 R8, [R1+0x109b0] ;  /* 0x0109b00001087983 */ /* 0x000ea80000300a00 */
[----:B------:R0:W-:Y:S04]  /*c54f0*/  STL [R1+0x10800], R3 ;  /* 0x0108000301007387 */ /* 0x0001e80000100800 */
[----:B0-----:R-:W2:Y:S04]  /*c5500*/  LDL.64 R2, [R1+0x88] ;  /* 0x0000880001027983 */ /* 0x001ea80000100a00 */
[----:B------:R-:W-:Y:S01]  /*c5510*/  STL [R1+0x107fc], R0 ;  /* 0x0107fc0001007387 */ /* 0x000fe20000100800 */
[----:B--2---:R-:W-:-:S15]  /*c5520*/  HMMA.16816.F32 R8, R12, R2, R8 ;  /* 0x000000020c08723c */ /* 0x004fde0000001808 */
[----:B------:R-:W-:-:S08]  /*c5530*/  NOP ;  /* 0x0000000000007918 */ /* 0x000fd00000000000 */
[----:B------:R-:W-:Y:S04]  /*c5540*/  STL.64 [R1+0x1500], R8 ;  /* 0x0015000801007387 */ /* 0x000fe80000100a00 */
[----:B------:R0:W-:Y:S04]  /*c5550*/  STL.64 [R1+0x1508], R10 ;  /* 0x0015080a01007387 */ /* 0x0001e80000100a00 */
[----:B0-----:R-:W3:Y:S01]  /*c5560*/  LDL.LU.64 R10, [R1+0x109a8] ;  /* 0x0109a800010a7983 */ /* 0x001ee20000300a00 */
[----:B------:R-:W-:-:S03]  /*c5570*/  IMAD.MOV.U32 R2, RZ, RZ, R3 ;  /* 0x000000ffff027224 */ /* 0x000fc600078e0003 */
[----:B------:R-:W2:Y:S04]  /*c5580*/  LDL.LU.64 R8, [R1+0x109a0] ;  /* 0x0109a00001087983 */ /* 0x000ea80000300a00 */
[----:B------:R-:W-:Y:S01]  /*c5590*/  STL [R1+0x10804], R2 ;  /* 0x0108040201007387 */ /* 0x000fe20000100800 */
[----:B---3--:R-:W-:-:S15]  /*c55a0*/  HMMA.16816.F32 R4, R12, R10, R4 ;  /* 0x0000000a0c04723c */ /* 0x008fde0000001804 */
[----:B------:R-:W-:-:S08]  /*c55b0*/  NOP ;  /* 0x0000000000007918 */ /* 0x000fd00000000000 */
[----:B------:R-:W-:Y:S04]  /*c55c0*/  STL.64 [R1+0x1510], R4 ;  /* 0x0015100401007387 */ /* 0x000fe80000100a00 */
[----:B------:R0:W-:Y:S04]  /*c55d0*/  STL.64 [R1+0x1518], R6 ;  /* 0x0015180601007387 */ /* 0x0001e80000100a00 */
[----:B0-----:R-:W2:Y:S04]  /*c55e0*/  LDL.LU.64 R6, [R1+0x10998] ;  /* 0x0109980001067983 */ /* 0x001ea80000300a00 */
[----:B------:R-:W2:Y:S01]  /*c55f0*/  LDL.LU.64 R4, [R1+0x10990] ;  /* 0x0109900001047983 */ /* 0x000ea20000300a00 */
[----:B------:R-:W-:-:S02]  /*c5600*/  IMAD.MOV.U32 R0, RZ, RZ, R11 ;  /* 0x000000ffff007224 */ /* 0x000fc400078e000b */
[----:B------:R-:W-:Y:S02]  /*c5610*/  IMAD.MOV.U32 R3, RZ, RZ, R10 ;  /* 0x000000ffff037224 */ /* 0x000fe400078e000a */
[----:B------:R-:W3:Y:S04]  /*c5620*/  LDL.LU.64 R10, [R1+0x10988] ;  /* 0x01098800010a7983 */ /* 0x000ee80000300a00 */
[----:B------:R-:W-:Y:S04]  /*c5630*/  STL [R1+0x1080c], R0 ;  /* 0x01080c0001007387 */ /* 0x000fe80000100800 */
[----:B------:R-:W-:Y:S01]  /*c5640*/  STL [R1+0x10808], R3 ;  /* 0x0108080301007387 */ /* 0x000fe20000100800 */
        /* <DEDUP_REMOVED lines=16> */
[----:B----4-:R-:W-:Y:S01]  /*c5750*/  IMAD.MOV.U32 R2, RZ, RZ, R21 ;  /* 0x000000ffff027224 */ /* 0x010fe200078e0015 */
        /* <DEDUP_REMOVED lines=120> */
[----:B------:R-:W-:Y:S01]  /*c5ee0*/  HMMA.16816.F32 R8, R12, R28, R24 ;  /* 0x0000001c0c08723c */ /* 0x000fe20000001818 */
[----:B0-----:R-:W-:-:S02]  /*c5ef0*/  IMAD.MOV.U32 R3, RZ, RZ, R22 ;  /* 0x000000ffff037224 */ /* 0x001fc400078e0016 */
[----:B-1----:R-:W-:-:S03]  /*c5f00*/  IMAD.MOV.U32 R0, RZ, RZ, R23 ;  /* 0x000000ffff007224 */ /* 0x002fc600078e0017 */
[----:B--2---:R-:W-:-:S15]  /*c5f10*/  HMMA.16816.F32 R4, R12, R20, R4 ;  /* 0x000000140c04723c */ /* 0x004fde0000001804 */
[----:B------:R-:W-:-:S08]  /*c5f20*/  NOP ;  /* 0x0000000000007918 */ /* 0x000fd00000000000 */
[----:B------:R-:W-:Y:S04]  /*c5f30*/  STL.64 [R1+0x15c0], R4 ;  /* 0x0015c00401007387 */ /* 0x000fe80000100a00 */
[----:B------:R0:W-:Y:S02]  /*c5f40*/  STL.64 [R1+0x15c8], R6 ;  /* 0x0015c80601007387 */ /* 0x0001e40000100a00 */
[----:B0-----:R-:W-:-:S15]  /*c5f50*/  HMMA.16816.F32 R4, R12, R22, R16 ;  /* 0x000000160c04723c */ /* 0x001fde0000001810 */
[----:B------:R-:W-:-:S08]  /*c5f60*/  NOP ;  /* 0x0000000000007918 */ /* 0x000fd00000000000 */
[----:B------:R0:W-:Y:S04]  /*c5f70*/  STL.64 [R1+0x15d0], R4 ;  /* 0x0015d00401007387 */ /* 0x0001e80000100a00 */
[----:B------:R1:W-:Y:S04]  /*c5f80*/  STL.64 [R1+0x15d8], R6 ;  /* 0x0015d80601007387 */ /* 0x0003e80000100a00 */
[----:B------:R-:W-:Y:S04]  /*c5f90*/  STL [R1+0x10854], R0 ;  /* 0x0108540001007387 */ /* 0x000fe80000100800 */
[----:B------:R-:W-:Y:S04]  /*c5fa0*/  STL [R1+0x10850], R3 ;  /* 0x0108500301007387 */ /* 0x000fe80000100800 */
[----:B0-----:R-:W2:Y:S04]  /*c5fb0*/  LDL.LU R4, [R1+0x1d10] ;  /* 0x001d100001047983 */ /* 0x001ea80000300800 */
[----:B------:R-:W-:Y:S04]  /*c5fc0*/  STL.64 [R1+0x15e0], R8 ;  /* 0x0015e00801007387 */ /* 0x000fe80000100a00 */
[----:B------:R-:W-:Y:S04]  /*c5fd0*/  STL.64 [R1+0x15e8], R10 ;  /* 0x0015e80a01007387 */ /* 0x000fe80000100a00 */
[----:B------:R-:W2:Y:S04]  /*c5fe0*/  LDL.LU R5, [R1+0x1d14] ;  /* 0x001d140001057983 */ /* 0x000ea80000300800 */
[----:B-1----:R-:W3:Y:S04]  /*c5ff0*/  LDL.LU R6, [R1+0x1d18] ;  /* 0x001d180001067983 */ /* 0x002ee80000300800 */
        /* <DEDUP_REMOVED lines=11> */
[----:B------:R-:W3:Y:S04]  /*c60b0*/  LDL.64 R10, [R1+0x10] ;  /* 0x00001000010a7983 */ /* 0x000ee80000100a00 */
[----:B----4-:R-:W-:Y:S04]  /*c60c0*/  STL.64 [R1+0x108e8], R22 ;  /* 0x0108e81601007387 */ /* 0x010fe80000100a00 */
[----:B--2---:R0:W-:Y:S04]  /*c60d0*/  STL.64 [R1+0x108e0], R20 ;  /* 0x0108e01401007387 */ /* 0x0041e80000100a00 */
        /* <DEDUP_REMOVED lines=10> */
[----:B------:R-:W-:-:S03]  /*c6180*/  IMAD.MOV.U32 R2, RZ, RZ, R29 ;  /* 0x000000ffff027224 */ /* 0x000fc600078e001d */
[----:B----4-:R-:W-:Y:S04]  /*c6190*/  STL.64 [R1+0x10908], R22 ;  /* 0x0109081601007387 */ /* 0x010fe80000100a00 */
[----:B--2---:R0:W-:Y:S04]  /*c61a0*/  STL.64 [R1+0x10900], R20 ;  /* 0x0109001401007387 */ /* 0x0041e80000100a00 */
[----:B0-----:R-:W2:Y:S04]  /*c61b0*/  LDL.LU R20, [R1+0x1c80] ;  /* 0x001c800001147983 */ /* 0x001ea80000300800 */
[----:B------:R-:W2:Y:S04]  /*c61c0*/  LDL.LU R21, [R1+0x1c84] ;  /* 0x001c840001157983 */ /* 0x000ea80000300800 */
[----:B------:R-:W2:Y:S04]  /*c61d0*/  LDL.LU R22, [R1+0x1c88] ;  /* 0x001c880001167983 */ /* 0x000ea80000300800 */
[----:B------:R-:W2:Y:S04]  /*c61e0*/  LDL.LU R23, [R1+0x1c8c] ;  /* 0x001c8c0001177983 */ /* 0x000ea80000300800 */
[----:B------:R-:W4:Y:S04]  /*c61f0*/  LDL.64 R28, [R1] ;  /* 0x00000000011c7983 */ /* 0x000f280000100a00 */
        /* <DEDUP_REMOVED lines=8> */
[----:B---3--:R-:W-:-:S02]  /*c6280*/  IMAD.MOV.U32 R3, RZ, RZ, R11 ;  /* 0x000000ffff037224 */ /* 0x008fc400078e000b */
[----:B------:R-:W-:Y:S01]  /*c6290*/  IMAD.MOV.U32 R0, RZ, RZ, R10 ;  /* 0x000000ffff007224 */ /* 0x000fe200078e000a */
[C---:B--2---:R-:W-:Y:S01]  /*c62a0*/  HMMA.16816.F32 R20, R12.reuse, R10, R20 ;  /* 0x0000000a0c14723c */ /* 0x044fe20000001814 */
[----:B----4-:R-:W-:Y:S04]  /*c62b0*/  STL.64 [R1+0x108a0], R18 ;  /* 0x0108a01201007387 */ /* 0x010fe80000100a00 */
[----:B------:R0:W-:Y:S04]  /*c62c0*/  STL.64 [R1+0x10898], R16 ;  /* 0x0108981001007387 */ /* 0x0001e80000100a00 */
        /* <DEDUP_REMOVED lines=10> */
[----:B------:R-:W-:Y:S04]  /*c6370*/  STL [R1+0x10858], R2 ;  /* 0x0108580201007387 */ /* 0x000fe80000100800 */
[----:B------:R-:W-:Y:S04]  /*c6380*/  STL.64 [R1+0x15f0], R20 ;  /* 0x0015f01401007387 */ /* 0x000fe80000100a00 */
[----:B------:R0:W-:Y:S04]  /*c6390*/  STL.64 [R1+0x15f8], R22 ;  /* 0x0015f81601007387 */ /* 0x0001e80000100a00 */
[----:B0-----:R-:W4:Y:S04]  /*c63a0*/  LDL.LU.64 R22, [R1+0x10908] ;  /* 0x0109080001167983 */ /* 0x001f280000300a00 */
[----:B------:R-:W4:Y:S04]  /*c63b0*/  LDL.LU.64 R20, [R1+0x10900] ;  /* 0x0109000001147983 */ /* 0x000f280000300a00 */
[----:B------:R-:W3:Y:S04]  /*c63c0*/  LDL.LU R8, [R1+0x33a0] ;  /* 0x0033a00001087983 */ /* 0x000ee80000300800 */
[----:B------:R-:W3:Y:S04]  /*c63d0*/  LDL.LU R9, [R1+0x33a8] ;  /* 0x0033a80001097983 */ /* 0x000ee80000300800 */
[----:B------:R-:W3:Y:S04]  /*c63e0*/  LDL.LU R10, [R1+0x33b0] ;  /* 0x0033b000010a7983 */ /* 0x000ee80000300800 */
[----:B------:R-:W3:Y:S04]  /*c63f0*/  LDL.LU R11, [R1+0x33b8] ;  /* 0x0033b800010b7983 */ /* 0x000ee80000300800 */
[----:B------:R0:W-:Y:S04]  /*c6400*/  STL [R1+0x10860], R3 ;  /* 0x0108600301007387 */ /* 0x0001e80000100800 */
[----:B0-----:R-:W4:Y:S04]  /*c6410*/  LDL.64 R2, [R1+0x8] ;  /* 0x0000080001027983 */ /* 0x001f280000100a00 */
[----:B------:R-:W-:Y:S01]  /*c6420*/  STL [R1+0x1085c], R0 ;  /* 0x01085c0001007387 */ /* 0x000fe20000100800 */
        /* <DEDUP_REMOVED lines=72> */
[----:B0-----:R-:W2:Y:S04]  /*c68b0*/  LDL.LU R16, [R1+0x1d20] ;  /* 0x001d200001107983 */ /* 0x001ea80000300800 */
[----:B------:R-:W2:Y:S04]  /*c68c0*/  LDL.LU R17, [R1+0x1d24] ;  /* 0x001d240001117983 */ /* 0x000ea80000300800 */
[----:B------:R-:W2:Y:S04]  /*c68d0*/  LDL.LU R18, [R1+0x1d28] ;  /* 0x001d280001127983 */ /* 0x000ea80000300800 */
[----:B------:R-:W2:Y:S02]  /*c68e0*/  LDL.LU R19, [R1+0x1d2c] ;  /* 0x001d2c0001137983 */ /* 0x000ea40000300800 */
[----:B--2---:R-:W-:Y:S06]  /*c68f0*/  HMMA.16816.F32 R16, R12, R6, R16 ;  /* 0x000000060c10723c */ /* 0x004fec0000001810 */
[----:B------:R-:W-:Y:S04]  /*c6900*/  STL [R1+0x10574], R6 ;  /* 0x0105740601007387 */ /* 0x000fe80000100800 */
[----:B------:R-:W-:-:S13]  /*c6910*/  STL [R1+0x10570], R7 ;  /* 0x0105700701007387 */ /* 0x000fda0000100800 */
[----:B------:R-:W-:Y:S04]  /*c6920*/  STL.64 [R1+0x1690], R16 ;  /* 0x0016901001007387 */ /* 0x000fe80000100a00 */
[----:B------:R3:W-:Y:S02]  /*c6930*/  STL.64 [R1+0x1698], R18 ;  /* 0x0016981201007387 */ /* 0x0007e40000100a00 */
[----:B---3--:R-:W-:Y:S06]  /*c6940*/  HMMA.16816.F32 R16, R12, R4, R24 ;  /* 0x000000040c10723c */ /* 0x008fec0000001818 */
[----:B------:R0:W-:Y:S04]  /*c6950*/  STL [R1+0x1055c], R4 ;  /* 0x01055c0401007387 */ /* 0x0001e80000100800 */
[----:B------:R1:W-:-:S13]  /*c6960*/  STL [R1+0x10558], R5 ;  /* 0x0105580501007387 */ /* 0x0003da0000100800 */
[----:B------:R-:W-:Y:S04]  /*c6970*/  STL.64 [R1+0x16a0], R16 ;  /* 0x0016a01001007387 */ /* 0x000fe80000100a00 */
[----:B------:R-:W-:Y:S04]  /*c6980*/  STL.64 [R1+0x16a8], R18 ;  /* 0x0016a81201007387 */ /* 0x000fe80000100a00 */
[----:B0-----:R-:W2:Y:S04]  /*c6990*/  LDL.LU R4, [R1+0x1ef0] ;  /* 0x001ef00001047983 */ /* 0x001ea80000300800 */
[----:B-1----:R-:W2:Y:S04]  /*c69a0*/  LDL.LU R5, [R1+0x1ef4] ;  /* 0x001ef40001057983 */ /* 0x002ea80000300800 */
[----:B------:R-:W3:Y:S04]  /*c69b0*/  LDL.LU R6, [R1+0x1ef8] ;  /* 0x001ef80001067983 */ /* 0x000ee80000300800 */
[----:B------:R-:W3:Y:S01]  /*c69c0*/  LDL.LU R7, [R1+0x1efc] ;  /* 0x001efc0001077983 */ /* 0x000ee20000300800 */
[----:B----4-:R-:W-:-:S02]  /*c69d0*/  IMAD R8, R8, 0x100, R20 ;  /* 0x0000010008087824 */ /* 0x010fc400078e0214 */
[----:B------:R-:W-:Y:S02]  /*c69e0*/  IMAD R9, R9, 0x100, R21 ;  /* 0x0000010009097824 */ /* 0x000fe400078e0215 */
[----:B------:R-:W-:Y:S02]  /*c69f0*/  IMAD R10, R10, 0x100, R22 ;  /* 0x000001000a0a7824 */ /* 0x000fe400078e0216 */
[----:B------:R-:W-:Y:S01]  /*c6a00*/  IMAD R11, R11, 0x100, R23 ;  /* 0x000001000b0b7824 */ /* 0x000fe200078e0217 */
[----:B---3--:R0:W-:Y:S04]  /*c6a10*/  STL.64 [R1+0x105d0], R6 ;  /* 0x0105d00601007387 */ /* 0x0081e80000100a00 */
[----:B--2---:R-:W-:Y:S04]  /*c6a20*/  STL.64 [R1+0x105c8], R4 ;  /* 0x0105c80401007387 */ /* 0x004fe80000100a00 */
[----:B------:R-:W2:Y:S04]  /*c6a30*/  LDL.LU R20, [R1+0x1ed0] ;  /* 0x001ed00001147983 */ /* 0x000ea80000300800 */
[----:B------:R-:W2:Y:S04]  /*c6a40*/  LDL.LU R21, [R1+0x1ed4] ;  /* 0x001ed40001157983 */ /* 0x000ea80000300800 */
[----:B------:R-:W3:Y:S04]  /*c6a50*/  LDL.LU R22, [R1+0x1ed8] ;  /* 0x001ed80001167983 */ /* 0x000ee80000300800 */
[----:B------:R-:W3:Y:S04]  /*c6a60*/  LDL.LU R23, [R1+0x1edc] ;  /* 0x001edc0001177983 */ /* 0x000ee80000300800 */
[----:B---3--:R-:W-:Y:S04]  /*c6a70*/  STL.64 [R1+0x105e0], R22 ;  /* 0x0105e01601007387 */ /* 0x008fe80000100a00 */
[----:B--2---:R1:W-:Y:S04]  /*c6a80*/  STL.64 [R1+0x105d8], R20 ;  /* 0x0105d81401007387 */ /* 0x0043e80000100a00 */
[----:B------:R-:W2:Y:S04]  /*c6a90*/  LDL.LU R24, [R1+0x1eb0] ;  /* 0x001eb00001187983 */ /* 0x000ea80000300800 */
[----:B------:R-:W2:Y:S04]  /*c6aa0*/  LDL.LU R25, [R1+0x1eb4] ;  /* 0x001eb40001197983 */ /* 0x000ea80000300800 */
[----:B------:R-:W3:Y:S04]  /*c6ab0*/  LDL.LU R26, [R1+0x1eb8] ;  /* 0x001eb800011a7983 */ /* 0x000ee80000300800 */
[----:B------:R-:W3:Y:S01]  /*c6ac0*/  LDL.LU R27, [R1+0x1ebc] ;  /* 0x001ebc00011b7983 */ /* 0x000ee20000300800 */
[----:B0-----:R-:W-:-:S02]  /*c6ad0*/  IMAD.MOV.U32 R6, RZ, RZ, R3 ;  /* 0x000000ffff067224 */ /* 0x001fc400078e0003 */
[----:B------:R-:W-:Y:S01]  /*c6ae0*/  IMAD.MOV.U32 R7, RZ, RZ, R0 ;  /* 0x000000ffff077224 */ /* 0x000fe200078e0000 */
[----:B---3--:R-:W-:Y:S04]  /*c6af0*/  STL.64 [R1+0x105f0], R26 ;  /* 0x0105f01a01007387 */ /* 0x008fe80000100a00 */
[----:B--2---:R0:W-:Y:S04]  /*c6b00*/  STL.64 [R1+0x105e8], R24 ;  /* 0x0105e81801007387 */ /* 0x0041e80000100a00 */
[----:B------:R-:W2:Y:S04]  /*c6b10*/  LDL.LU R3, [R1+0x10860] ;  /* 0x0108600001037983 */ /* 0x000ea80000300800 */
[----:B------:R-:W3:Y:S04]  /*c6b20*/  LDL.LU R0, [R1+0x1085c] ;  /* 0x01085c0001007983 */ /* 0x000ee80000300800 */
[----:B-1----:R-:W4:Y:S04]  /*c6b30*/  LDL.LU R20, [R1+0x1ea0] ;  /* 0x001ea00001147983 */ /* 0x002f280000300800 */
[----:B------:R-:W4:Y:S04]  /*c6b40*/  LDL.LU R21, [R1+0x1ea4] ;  /* 0x001ea40001157983 */ /* 0x000f280000300800 */
[----:B------:R-:W2:Y:S04]  /*c6b50*/  LDL.LU R22, [R1+0x1ea8] ;  /* 0x001ea80001167983 */ /* 0x000ea80000300800 */
[----:B------:R-:W2:Y:S01]  /*c6b60*/  LDL.LU R23, [R1+0x1eac] ;  /* 0x001eac0001177983 */ /* 0x000ea20000300800 */
[----:B------:R-:W-:-:S03]  /*c6b70*/  IMAD.MOV.U32 R5, RZ, RZ, R2 ;  /* 0x000000ffff057224 */ /* 0x000fc600078e0002 */
[----:B--2---:R3:W-:Y:S04]  /*c6b80*/  STL.64 [R1+0x10600], R22 ;  /* 0x0106001601007387 */ /* 0x0047e80000100a00 */
[----:B----4-:R1:W-:Y:S04]  /*c6b90*/  STL.64 [R1+0x105f8], R20 ;  /* 0x0105f81401007387 */ /* 0x0103e80000100a00 */
[----:B------:R-:W2:Y:S04]  /*c6ba0*/  LDL R4, [R1+0x8] ;  /* 0x0000080001047983 */ /* 0x000ea80000100800 */
[----:B------:R-:W4:Y:S04]  /*c6bb0*/  LDL.LU R2, [R1+0x10858] ;  /* 0x0108580001027983 */ /* 0x000f280000300800 */
[----:B------:R-:W-:Y:S04]  /*c6bc0*/  STL.64 [R1+0x10610], R6 ;  /* 0x0106100601007387 */ /* 0x000fe80000100a00 */
[----:B--2---:R-:W-:Y:S04]  /*c6bd0*/  STL.64 [R1+0x10608], R4 ;  /* 0x0106080401007387 */ /* 0x004fe80000100a00 */
[----:B0-----:R-:W2:Y:S04]  /*c6be0*/  LDL.LU R24, [R1+0x1e90] ;  /* 0x001e900001187983 */ /* 0x001ea80000300800 */
[----:B------:R-:W2:Y:S04]  /*c6bf0*/  LDL.LU R25, [R1+0x1e94] ;  /* 0x001e940001197983 */ /* 0x000ea80000300800 */
[----:B------:R-:W4:Y:S04]  /*c6c00*/  LDL.LU R26, [R1+0x1e98] ;  /* 0x001e9800011a7983 */ /* 0x000f280000300800 */
[----:B------:R-:W4:Y:S01]  /*c6c10*/  LDL.LU R27, [R1+0x1e9c] ;  /* 0x001e9c00011b7983 */ /* 0x000f220000300800 */
[----:B---3--:R-:W-:-:S02]  /*c6c20*/  IMAD.MOV.U32 R22, RZ, RZ, R0 ;  /* 0x000000ffff167224 */ /* 0x008fc400078e0000 */
[----:B------:R-:W-:Y:S01]  /*c6c30*/  IMAD.MOV.U32 R23, RZ, RZ, R3 ;  /* 0x000000ffff177224 */ /* 0x000fe200078e0003 */
[----:B----4-:R-:W-:Y:S04]  /*c6c40*/  STL.64 [R1+0x10620], R26 ;  /* 0x0106201a01007387 */ /* 0x010fe80000100a00 */
[----:B--2---:R0:W-:Y:S04]  /*c6c50*/  STL.64 [R1+0x10618], R24 ;  /* 0x0106181801007387 */ /* 0x0041e80000100a00 */
[----:B------:R-:W2:Y:S04]  /*c6c60*/  LDL.LU R0, [R1+0x10854] ;  /* 0x0108540001007983 */ /* 0x000ea80000300800 */
[----:B------:R-:W3:Y:S04]  /*c6c70*/  LDL.LU R3, [R1+0x10850] ;  /* 0x0108500001037983 */ /* 0x000ee80000300800 */
[----:B-1----:R-:W4:Y:S01]  /*c6c80*/  LDL R20, [R1+0x18] ;  /* 0x0000180001147983 */ /* 0x002f220000100800 */
[----:B------:R-:W-:-:S03]  /*c6c90*/  IMAD.MOV.U32 R21, RZ, RZ, R2 ;  /* 0x000000ffff157224 */ /* 0x000fc600078e0002 */
[----:B------:R-:W2:Y:S04]  /*c6ca0*/  LDL.LU R2, [R1+0x1084c] ;  /* 0x01084c0001027983 */ /* 0x000ea80000300800 */
[----:B------:R3:W-:Y:S04]  /*c6cb0*/  STL.64 [R1+0x10630], R22 ;  /* 0x0106301601007387 */ /* 0x0007e80000100a00 */
[----:B----4-:R-:W-:Y:S04]  /*c6cc0*/  STL.64 [R1+0x10628], R20 ;  /* 0x0106281401007387 */ /* 0x010fe80000100a00 */
[----:B0-----:R-:W4:Y:S04]  /*c6cd0*/  LDL.LU R24, [R1+0x1e70] ;  /* 0x001e700001187983 */ /* 0x001f280000300800 */
[----:B------:R-:W4:Y:S04]  /*c6ce0*/  LDL.LU R25, [R1+0x1e74] ;  /* 0x001e740001197983 */ /* 0x000f280000300800 */
[----:B------:R-:W4:Y:S04]  /*c6cf0*/  LDL.LU R26, [R1+0x1e78] ;  /* 0x001e7800011a7983 */ /* 0x000f280000300800 */
[----:B------:R-:W4:Y:S01]  /*c6d00*/  LDL.LU R27, [R1+0x1e7c] ;  /* 0x001e7c00011b7983 */ /* 0x000f220000300800 */
[----:B---3--:R-:W-:-:S02]  /*c6d10*/  IMAD.MOV.U32 R22, RZ, RZ, R3 ;  /* 0x000000ffff167224 */ /* 0x008fc400078e0003 */
[----:B--2---:R-:W-:Y:S01]  /*c6d20*/  IMAD.MOV.U32 R23, RZ, RZ, R0 ;  /* 0x000000ffff177224 */ /* 0x004fe200078e0000 */
[----:B----4-:R-:W-:Y:S04]  /*c6d30*/  STL.64 [R1+0x10640], R26 ;  /* 0x0106401a01007387 */ /* 0x010fe80000100a00 */
[----:B------:R0:W-:Y:S04]  /*c6d40*/  STL.64 [R1+0x10638], R24 ;  /* 0x0106381801007387 */ /* 0x0001e80000100a00 */
[----:B------:R-:W2:Y:S04]  /*c6d50*/  LDL.LU R3, [R1+0x10848] ;  /* 0x0108480001037983 */ /* 0x000ea80000300800 */
[----:B------:R-:W3:Y:S04]  /*c6d60*/  LDL.LU R0, [R1+0x10844] ;  /* 0x0108440001007983 */ /* 0x000ee80000300800 */
[----:B------:R-:W-:Y:S04]  /*c6d70*/  STL.64 [R1+0x10648], R22 ;  /* 0x0106481601007387 */ /* 0x000fe80000100a00 */
[----:B0-----:R-:W4:Y:S04]  /*c6d80*/  LDL.LU R24, [R1+0x1e60] ;  /* 0x001e600001187983 */ /* 0x001f280000300800 */
[----:B------:R-:W4:Y:S04]  /*c6d90*/  LDL.LU R25, [R1+0x1e64] ;  /* 0x001e640001197983 */ /* 0x000f280000300800 */
[----:B------:R-:W2:Y:S04]  /*c6da0*/  LDL.LU R26, [R1+0x1e68] ;  /* 0x001e6800011a7983 */ /* 0x000ea80000300800 */
[----:B------:R-:W2:Y:S01]  /*c6db0*/  LDL.LU R27, [R1+0x1e6c] ;  /* 0x001e6c00011b7983 */ /* 0x000ea20000300800 */
[----:B------:R-:W-:-:S03]  /*c6dc0*/  IMAD.MOV.U32 R21, RZ, RZ, R2 ;  /* 0x000000ffff157224 */ /* 0x000fc600078e0002 */
[----:B--2---:R-:W-:Y:S04]  /*c6dd0*/  STL.64 [R1+0x10658], R26 ;  /* 0x0106581a01007387 */ /* 0x004fe80000100a00 */
[----:B----4-:R0:W-:Y:S04]  /*c6de0*/  STL.64 [R1+0x10650], R24 ;  /* 0x0106501801007387 */ /* 0x0101e80000100a00 */
[----:B------:R-:W2:Y:S04]  /*c6df0*/  LDL R20, [R1+0x28] ;  /* 0x0000280001147983 */ /* 0x000ea80000100800 */
[----:B------:R-:W4:Y:S04]  /*c6e00*/  LDL.LU R2, [R1+0x10840] ;  /* 0x0108400001027983 */ /* 0x000f280000300800 */
[----:B--2---:R1:W-:Y:S04]  /*c6e10*/  STL.64 [R1+0x10660], R20 ;  /* 0x0106601401007387 */ /* 0x0043e80000100a00 */
        /* <DEDUP_REMOVED lines=21> */
[----:B------:R-:W2:Y:S04]  /*c6f70*/  LDL.LU R3, [R1+0x10830] ;  /* 0x0108300001037983 */ /* 0x000ea80000300800 */
[----:B------:R-:W3:Y:S04]  /*c6f80*/  LDL.LU R0, [R1+0x1082c] ;  /* 0x01082c0001007983 */ /* 0x000ee80000300800 */
[----:B------:R-:W-:Y:S04]  /*c6f90*/  STL.64 [R1+0x106a8], R22 ;  /* 0x0106a81601007387 */ /* 0x000fe80000100a00 */
[----:B----4-:R-:W-:Y:S04]  /*c6fa0*/  STL.64 [R1+0x10688], R26 ;  /* 0x0106881a01007387 */ /* 0x010fe80000100a00 */
[----:B------:R0:W-:Y:S04]  /*c6fb0*/  STL.64 [R1+0x10680], R24 ;  /* 0x0106801801007387 */ /* 0x0001e80000100a00 */
[----:B0-----:R-:W4:Y:S04]  /*c6fc0*/  LDL.LU R24, [R1+0x1e30] ;  /* 0x001e300001187983 */ /* 0x001f280000300800 */
[----:B------:R-:W4:Y:S04]  /*c6fd0*/  LDL.LU R25, [R1+0x1e34] ;  /* 0x001e340001197983 */ /* 0x000f280000300800 */
[----:B------:R-:W2:Y:S04]  /*c6fe0*/  LDL.LU R26, [R1+0x1e38] ;  /* 0x001e3800011a7983 */ /* 0x000ea80000300800 */
[----:B------:R-:W2:Y:S04]  /*c6ff0*/  LDL.LU R27, [R1+0x1e3c] ;  /* 0x001e3c00011b7983 */ /* 0x000ea80000300800 */
[----:B------:R-:W3:Y:S01]  /*c7000*/  LDL R20, [R1+0x48] ;  /* 0x0000480001147983 */ /* 0x000ee20000100800 */
[----:B------:R-:W-:-:S03]  /*c7010*/  IMAD.MOV.U32 R21, RZ, RZ, R2 ;  /* 0x000000ffff157224 */ /* 0x000fc600078e0002 */
[----:B------:R-:W4:Y:S04]  /*c7020*/  LDL.LU R2, [R1+0x10828] ;  /* 0x0108280001027983 */ /* 0x000f280000300800 */
[----:B---3--:R-:W-:Y:S04]  /*c7030*/  STL.64 [R1+0x106c0], R20 ;  /* 0x0106c01401007387 */ /* 0x008fe80000100a00 */
[----:B--2---:R-:W-:Y:S04]  /*c7040*/  STL.64 [R1+0x106a0], R26 ;  /* 0x0106a01a01007387 */ /* 0x004fe80000100a00 */
[----:B----4-:R0:W-:Y:S04]  /*c7050*/  STL.64 [R1+0x10698], R24 ;  /* 0x0106981801007387 */ /* 0x0101e80000100a00 */
        /* <DEDUP_REMOVED lines=89> */
[----:B------:R4:W-:Y:S04]  /*c75f0*/  STL.64 [R1+0x10798], R22 ;  /* 0x0107981601007387 */ /* 0x0009e80000100a00 */
[----:B--2---:R-:W-:Y:S04]  /*c7600*/  STL.64 [R1+0x107b0], R20 ;  /* 0x0107b01401007387 */ /* 0x004fe80000100a00 */
[----:B---3--:R-:W-:Y:S04]  /*c7610*/  STL.64 [R1+0x10760], R26 ;  /* 0x0107601a01007387 */ /* 0x008fe80000100a00 */
[----:B------:R0:W-:Y:S01]  /*c7620*/  STL.64 [R1+0x10758], R24 ;  /* 0x0107581801007387 */ /* 0x0001e20000100a00 */
[----:B----4-:R-:W-:-:S03]  /*c7630*/  IMAD.MOV.U32 R22, RZ, RZ, R3 ;  /* 0x000000ffff167224 */ /* 0x010fc600078e0003 */
[----:B0-----:R-:W2:Y:S04]  /*c7640*/  LDL.LU R24, [R1+0x1da0] ;  /* 0x001da00001187983 */ /* 0x001ea80000300800 */
[----:B------:R-:W2:Y:S04]  /*c7650*/  LDL.LU R25, [R1+0x1da4] ;  /* 0x001da40001197983 */ /* 0x000ea80000300800 */
[----:B------:R-:W3:Y:S04]  /*c7660*/  LDL.LU R26, [R1+0x1da8] ;  /* 0x001da800011a7983 */ /* 0x000ee80000300800 */
[----:B------:R-:W3:Y:S04]  /*c7670*/  LDL.LU R27, [R1+0x1dac] ;  /* 0x001dac00011b7983 */ /* 0x000ee80000300800 */
[----:B------:R-:W4:Y:S04]  /*c7680*/  LDL.LU R3, [R1+0x107e8] ;  /* 0x0107e80001037983 */ /* 0x000f280000300800 */
[----:B------:R-:W2:Y:S01]  /*c7690*/  LDL.64 R20, [R1+0xa8] ;  /* 0x0000a80001147983 */ /* 0x000ea20000100a00 */
[----:B------:R-:W-:-:S05]  /*c76a0*/  IMAD.MOV.U32 R23, RZ, RZ, R0 ;  /* 0x000000ffff177224 */ /* 0x000fca00078e0000 */
[----:B------:R-:W-:Y:S04]  /*c76b0*/  STL.64 [R1+0x107e0], R22 ;  /* 0x0107e01601007387 */ /* 0x000fe80000100a00 */
        /* <DEDUP_REMOVED lines=46> */
[----:B0-----:R-:W3:Y:S04]  /*c79a0*/  LDL.LU.64 R22, [R1+0x107e0] ;  /* 0x0107e00001167983 */ /* 0x001ee80000300a00 */
[----:B------:R-:W2:Y:S01]  /*c79b0*/  LDL.LU.64 R20, [R1+0x107d8] ;  /* 0x0107d80001147983 */ /* 0x000ea20000300a00 */
[----:B------:R-:W-:-:S02]  /*c79c0*/  F2FP.F16.E5M2.UNPACK_B R8, R8 ;  /* 0x00000008ff08723e */ /* 0x000fc400020004ff */
[----:B------:R-:W-:Y:S02]  /*c79d0*/  F2FP.F16.E5M2.UNPACK_B R9, R9 ;  /* 0x00000009ff09723e */ /* 0x000fe400020004ff */
[----:B------:R-:W-:Y:S02]  /*c79e0*/  F2FP.F16.E5M2.UNPACK_B R10, R10 ;  /* 0x0000000aff0a723e */ /* 0x000fe400020004ff */
[----:B------:R-:W-:Y:S01]  /*c79f0*/  F2FP.F16.E5M2.UNPACK_B R11, R11 ;  /* 0x0000000bff0b723e */ /* 0x000fe200020004ff */
[----:B--2---:R-:W-:Y:S01]  /*c7a00*/  HMMA.16816.F32 R12, R12, R20, R24 ;  /* 0x000000140c0c723c */ /* 0x004fe20000001818 */
[----:B------:R-:W3:Y:S04]  /*c7a10*/  LDL.LU.64 R26, [R1+0x107d0] ;  /* 0x0107d000011a7983 */ /* 0x000ee80000300a00 */
[----:B------:R-:W3:Y:S01]  /*c7a20*/  LDL.LU.64 R24, [R1+0x107c8] ;  /* 0x0107c80001187983 */ /* 0x000ee20000300a00 */
[----:B------:R-:W-:-:S15]  /*c7a30*/  IMAD.MOV.U32 R0, RZ, RZ, R21 ;  /* 0x000000ffff007224 */ /* 0x000fde00078e0015 */
[----:B------:R-:W-:-:S02]  /*c7a40*/  NOP ;  /* 0x0000000000007918 */ /* 0x000fc40000000000 */
[----:B------:R0:W-:Y:S04]  /*c7a50*/  STL.64 [R1+0x16b0], R12 ;  /* 0x0016b00c01007387 */ /* 0x0001e80000100a00 */
[----:B------:R1:W-:Y:S04]  /*c7a60*/  STL.64 [R1+0x16b8], R14 ;  /* 0x0016b80e01007387 */ /* 0x0003e80000100a00 */
[----:B0-----:R-:W2:Y:S04]  /*c7a70*/  LDL.LU R12, [R1+0x1ee0] ;  /* 0x001ee000010c7983 */ /* 0x001ea80000300800 */
[----:B------:R-:W2:Y:S04]  /*c7a80*/  LDL.LU R13, [R1+0x1ee4] ;  /* 0x001ee400010d7983 */ /* 0x000ea80000300800 */
[----:B-1----:R-:W2:Y:S04]  /*c7a90*/  LDL.LU R14, [R1+0x1ee8] ;  /* 0x001ee800010e7983 */ /* 0x002ea80000300800 */
[----:B------:R-:W2:Y:S01]  /*c7aa0*/  LDL.LU R15, [R1+0x1eec] ;  /* 0x001eec00010f7983 */ /* 0x000ea20000300800 */
        /* <DEDUP_REMOVED lines=120> */
[C---:B---3--:R-:W-:Y:S06]  /*c8230*/  HMMA.16816.F32 R24, R8.reuse, R20, R24 ;  /* 0x000000140818723c */ /* 0x048fec0000001818 */
[----:B----4-:R-:W-:-:S15]  /*c8240*/  HMMA.16816.F32 R20, R8, R22, R4 ;  /* 0x000000160814723c */ /* 0x010fde0000001804 */
[----:B------:R-:W-:-:S02]  /*c8250*/  NOP ;  /* 0x0000000000007918 */ /* 0x000fc40000000000 */
[----:B------:R-:W-:Y:S04]  /*c8260*/  STL.64 [R1+0x1870], R24 ;  /* 0x0018701801007387 */ /* 0x000fe80000100a00 */
[----:B------:R0:W-:Y:S04]  /*c8270*/  STL.64 [R1+0x1878], R26 ;  /* 0x0018781a01007387 */ /* 0x0001e80000100a00 */
[----:B0-----:R-:W3:Y:S04]  /*c8280*/  LDL.LU.64 R26, [R1+0x10620] ;  /* 0x01062000011a7983 */ /* 0x001ee80000300a00 */
[----:B------:R-:W3:Y:S04]  /*c8290*/  LDL.LU.64 R24, [R1+0x10618] ;  /* 0x0106180001187983 */ /* 0x000ee80000300a00 */
[----:B------:R-:W4:Y:S04]  /*c82a0*/  LDL.LU.64 R6, [R1+0x10610] ;  /* 0x0106100001067983 */ /* 0x000f280000300a00 */
[----:B------:R-:W3:Y:S04]  /*c82b0*/  LDL.LU.64 R4, [R1+0x10608] ;  /* 0x0106080001047983 */ /* 0x000ee80000300a00 */
[----:B------:R-:W-:Y:S04]  /*c82c0*/  STL.64 [R1+0x1890], R20 ;  /* 0x0018901401007387 */ /* 0x000fe80000100a00 */
[----:B------:R0:W-:Y:S04]  /*c82d0*/  STL.64 [R1+0x1898], R22 ;  /* 0x0018981601007387 */ /* 0x0001e80000100a00 */
[----:B0-----:R-:W4:Y:S04]  /*c82e0*/  LDL.LU.64 R22, [R1+0x10600] ;  /* 0x0106000001167983 */ /* 0x001f280000300a00 */
[----:B------:R-:W4:Y:S01]  /*c82f0*/  LDL.LU.64 R20, [R1+0x105f8] ;  /* 0x0105f80001147983 */ /* 0x000f220000300a00 */
[----:B---3--:R-:W-:-:S15]  /*c8300*/  HMMA.16816.F32 R24, R8, R4, R24 ;  /* 0x000000040818723c */ /* 0x008fde0000001818 */
[----:B------:R-:W-:-:S08]  /*c8310*/  NOP ;  /* 0x0000000000007918 */ /* 0x000fd00000000000 */
[----:B------:R-:W-:Y:S04]  /*c8320*/  STL.64 [R1+0x1900], R24 ;  /* 0x0019001801007387 */ /* 0x000fe80000100a00 */
[----:B------:R0:W-:Y:S04]  /*c8330*/  STL.64 [R1+0x1908], R26 ;  /* 0x0019081a01007387 */ /* 0x0001e80000100a00 */
[----:B0-----:R-:W3:Y:S04]  /*c8340*/  LDL.LU.64 R26, [R1+0x105f0] ;  /* 0x0105f000011a7983 */ /* 0x001ee80000300a00 */
[----:B------:R-:W3:Y:S01]  /*c8350*/  LDL.LU.64 R24, [R1+0x105e8] ;  /* 0x0105e80001187983 */ /* 0x000ee20000300a00 */
[----:B----4-:R-:W-:Y:S03]  /*c8360*/  HMMA.16816.F32 R4, R8, R6, R20 ;  /* 0x000000060804723c */ /* 0x010fe60000001814 */
[----:B------:R-:W4:Y:S04]  /*c8370*/  LDL.LU.64 R22, [R1+0x105e0] ;  /* 0x0105e00001167983 */ /* 0x000f280000300a00 */
[----:B------:R-:W4:-:S15]  /*c8380*/  LDL.LU.64 R20, [R1+0x105d8] ;  /* 0x0105d80001147983 */ /* 0x000f1e0000300a00 */
[----:B------:R-:W-:-:S01]  /*c8390*/  NOP ;  /* 0x0000000000007918 */ /* 0x000fc20000000000 */
[----:B------:R-:W-:Y:S04]  /*c83a0*/  STL.64 [R1+0x19b0], R4 ;  /* 0x0019b00401007387 */ /* 0x000fe80000100a00 */
[----:B------:R0:W-:Y:S04]  /*c83b0*/  STL.64 [R1+0x19b8], R6 ;  /* 0x0019b80601007387 */ /* 0x0001e80000100a00 */
[----:B0-----:R-:W2:Y:S04]  /*c83c0*/  LDL.LU.64 R6, [R1+0x105d0] ;  /* 0x0105d00001067983 */ /* 0x001ea80000300a00 */
[----:B------:R-:W2:Y:S01]  /*c83d0*/  LDL.LU.64 R4, [R1+0x105c8] ;  /* 0x0105c80001047983 */ /* 0x000ea20000300a00 */
[----:B---3--:R-:W-:-:S15]  /*c83e0*/  HMMA.16816.F32 R24, R8, R28, R24 ;  /* 0x0000001c0818723c */ /* 0x008fde0000001818 */
        /* <DEDUP_REMOVED lines=10> */
[----:B0-----:R-:W3:Y:S04]  /*c8490*/  LDL.LU.64 R18, [R1+0x105b0] ;  /* 0x0105b00001127983 */ /* 0x001ee80000300a00 */
[----:B------:R-:W4:Y:S04]  /*c84a0*/  LDL.LU.64 R16, [R1+0x105a8] ;  /* 0x0105a80001107983 */ /* 0x000f280000300a00 */
[----:B------:R-:W-:Y:S04]  /*c84b0*/  STL.64 [R1+0x1a90], R20 ;  /* 0x001a901401007387 */ /* 0x000fe80000100a00 */
[----:B------:R0:W-:Y:S04]  /*c84c0*/  STL.64 [R1+0x1a98], R22 ;  /* 0x001a981601007387 */ /* 0x0001e80000100a00 */
[----:B0-----:R-:W2:Y:S04]  /*c84d0*/  LDL.LU.64 R22, [R1+0x105a0] ;  /* 0x0105a00001167983 */ /* 0x001ea80000300a00 */
[----:B------:R-:W3:Y:S04]  /*c84e0*/  LDL.LU.64 R20, [R1+0x10598] ;  /* 0x0105980001147983 */ /* 0x000ee80000300a00 */
[----:B------:R-:W-:Y:S04]  /*c84f0*/  STL.64 [R1+0x10378], R26 ;  /* 0x0103781a01007387 */ /* 0x000fe80000100a00 */
[----:B------:R0:W-:Y:S04]  /*c8500*/  STL.64 [R1+0x10370], R24 ;  /* 0x0103701801007387 */ /* 0x0001e80000100a00 */
[----:B0-----:R-:W4:Y:S01]  /*c8510*/  LDL.LU.64 R24, [R1+0x98] ;  /* 0x0000980001187983 */ /* 0x001f220000300a00 */
[----:B--2---:R-:W-:-:S15]  /*c8520*/  HMMA.16816.F32 R12, R8, R22, R12 ;  /* 0x00000016080c723c */ /* 0x004fde000000180c */
[----:B------:R-:W-:-:S08]  /*c8530*/  NOP ;  /* 0x0000000000007918 */ /* 0x000fd00000000000 */
[----:B------:R-:W-:Y:S04]  /*c8540*/  STL.64 [R1+0x1ab0], R12 ;  /* 0x001ab00c01007387 */ /* 0x000fe80000100a00 */
[----:B------:R-:W-:Y:S04]  /*c8550*/  STL.64 [R1+0x1ab8], R14 ;  /* 0x001ab80e01007387 */ /* 0x000fe80000100a00 */
[----:B------:R-:W2:Y:S01]  /*c8560*/  LDL.64 R26, [R1+0x90] ;  /* 0x00009000011a7983 */ /* 0x000ea20000100a00 */
[----:B---3--:R-:W-:-:S15]  /*c8570*/  HMMA.16816.F32 R4, R8, R20, R4 ;  /* 0x000000140804723c */ /* 0x008fde0000001804 */
[----:B------:R-:W-:-:S08]  /*c8580*/  NOP ;  /* 0x0000000000007918 */ /* 0x000fd00000000000 */
[----:B------:R-:W-:Y:S04]  /*c8590*/  STL.64 [R1+0x1ad0], R4 ;  /* 0x001ad00401007387 */ /* 0x000fe80000100a00 */
[----:B------:R-:W-:Y:S04]  /*c85a0*/  STL.64 [R1+0x1ad8], R6 ;  /* 0x001ad80601007387 */ /* 0x000fe80000100a00 */
[----:B--2---:R-:W-:Y:S04]  /*c85b0*/  STL.64 [R1+0x10530], R26 ;  /* 0x0105301a01007387 */ /* 0x004fe80000100a00 */
[----:B----4-:R0:W-:Y:S04]  /*c85c0*/  STL.64 [R1+0x10528], R24 ;  /* 0x0105281801007387 */ /* 0x0101e80000100a00 */
[----:B0-----:R-:W2:Y:S04]  /*c85d0*/  LDL.LU R24, [R1+0x1f40] ;  /* 0x001f400001187983 */ /* 0x001ea80000300800 */
[----:B------:R-:W2:Y:S04]  /*c85e0*/  LDL.LU R25, [R1+0x1f44] ;  /* 0x001f440001197983 */ /* 0x000ea80000300800 */
[----:B------:R-:W3:Y:S04]  /*c85f0*/  LDL.LU R26, [R1+0x1f48] ;  /* 0x001f4800011a7983 */ /* 0x000ee80000300800 */
[----:B------:R-:W3:Y:S04]  /*c8600*/  LDL.LU R27, [R1+0x1f4c] ;  /* 0x001f4c00011b7983 */ /* 0x000ee80000300800 */
[----:B------:R-:W4:Y:S04]  /*c8610*/  LDL.LU R6, [R1+0x33c4] ;  /* 0x0033c40001067983 */ /* 0x000f280000300800 */
[----:B------:R-:W2:Y:S04]  /*c8620*/  LDL.LU R12, [R1+0x33c0] ;  /* 0x0033c000010c7983 */ /* 0x000ea80000300800 */
[----:B------:R-:W4:Y:S04]  /*c8630*/  LDL.LU R7, [R1+0x33cc] ;  /* 0x0033cc0001077983 */ /* 0x000f280000300800 */
[----:B------:R-:W2:Y:S04]  /*c8640*/  LDL.LU R13, [R1+0x33c8] ;  /* 0x0033c800010d7983 */ /* 0x000ea80000300800 */
[----:B------:R-:W3:Y:S04]  /*c8650*/  LDL.LU R4, [R1+0x33d4] ;  /* 0x0033d40001047983 */ /* 0x000ee80000300800 */
[----:B------:R-:W2:Y:S04]  /*c8660*/  LDL.LU R14, [R1+0x33d0] ;  /* 0x0033d000010e7983 */ /* 0x000ea80000300800 */
[----:B------:R-:W3:Y:S04]  /*c8670*/  LDL.LU R5, [R1+0x33dc] ;  /* 0x0033dc0001057983 */ /* 0x000ee80000300800 */
        /* <DEDUP_REMOVED lines=58> */
[----:B--2---:R-:W-:Y:S02]  /*c8a20*/  IMAD R14, R14, 0x100, R4 ;  /* 0x000001000e0e7824 */ /* 0x004fe400078e0204 */
[----:B------:R-:W-:Y:S01]  /*c8a30*/  IMAD R15, R15, 0x100, R5 ;  /* 0x000001000f0f7824 */ /* 0x000fe200078e0205 */
[----:B----4-:R-:W-:-:S15]  /*c8a40*/  HMMA.16816.F32 R24, R8, R6, R24 ;  /* 0x000000060818723c */ /* 0x010fde0000001818 */
[----:B------:R-:W-:-:S08]  /*c8a50*/  NOP ;  /* 0x0000000000007918 */ /* 0x000fd00000000000 */
[----:B------:R-:W-:Y:S04]  /*c8a60*/  STL.64 [R1+0x1b20], R24 ;  /* 0x001b201801007387 */ /* 0x000fe80000100a00 */
[----:B------:R0:W-:Y:S04]  /*c8a70*/  STL.64 [R1+0x1b28], R26 ;  /* 0x001b281a01007387 */ /* 0x0001e80000100a00 */
[----:B0-----:R-:W2:Y:S04]  /*c8a80*/  LDL.LU.64 R26, [R1+0x10568] ;  /* 0x01056800011a7983 */ /* 0x001ea80000300a00 */
[----:B------:R-:W2:Y:S04]  /*c8a90*/  LDL.LU.64 R24, [R1+0x10560] ;  /* 0x0105600001187983 */ /* 0x000ea80000300a00 */
[----:B------:R-:W-:Y:S04]  /*c8aa0*/  STL [R1+0x10324], R6 ;  /* 0x0103240601007387 */ /* 0x000fe80000100800 */
[----:B------:R0:W-:Y:S04]  /*c8ab0*/  STL [R1+0x10320], R7 ;  /* 0x0103200701007387 */ /* 0x0001e80000100800 */
[----:B0-----:R-:W4:Y:S04]  /*c8ac0*/  LDL.LU.64 R6, [R1+0xa0] ;  /* 0x0000a00001067983 */ /* 0x001f280000300a00 */
[----:B------:R-:W2:Y:S04]  /*c8ad0*/  LDL.LU R4, [R1+0x1055c] ;  /* 0x01055c0001047983 */ /* 0x000ea80000300800 */
[----:B------:R-:W2:Y:S02]  /*c8ae0*/  LDL.LU R5, [R1+0x10558] ;  /* 0x0105580001057983 */ /* 0x000ea40000300800 */
[----:B--2---:R-:W-:-:S15]  /*c8af0*/  HMMA.16816.F32 R24, R8, R4, R24 ;  /* 0x000000040818723c */ /* 0x004fde0000001818 */
[----:B------:R-:W-:-:S08]  /*c8b00*/  NOP ;  /* 0x0000000000007918 */ /* 0x000fd00000000000 */
[----:B------:R-:W-:Y:S04]  /*c8b10*/  STL.64 [R1+0x1b40], R24 ;  /* 0x001b401801007387 */ /* 0x000fe80000100a00 */
[----:B------:R0:W-:Y:S04]  /*c8b20*/  STL.64 [R1+0x1b48], R26 ;  /* 0x001b481a01007387 */ /* 0x0001e80000100a00 */
[----:B0-----:R-:W2:Y:S04]  /*c8b30*/  LDL.LU.64 R26, [R1+0x10550] ;  /* 0x01055000011a7983 */ /* 0x001ea80000300a00 */
[----:B------:R-:W2:Y:S04]  /*c8b40*/  LDL.LU.64 R24, [R1+0x10548] ;  /* 0x0105480001187983 */ /* 0x000ea80000300a00 */
[----:B------:R0:W-:Y:S04]  /*c8b50*/  STL [R1+0x1030c], R4 ;  /* 0x01030c0401007387 */ /* 0x0001e80000100800 */
[----:B------:R-:W-:Y:S04]  /*c8b60*/  STL [R1+0x10308], R5 ;  /* 0x0103080501007387 */ /* 0x000fe80000100800 */
[----:B0-----:R-:W3:Y:S01]  /*c8b70*/  LDL R4, [R1+0xa8] ;  /* 0x0000a80001047983 */ /* 0x001ee20000100800 */
[----:B--2---:R-:W-:-:S15]  /*c8b80*/  HMMA.16816.F32 R24, R8, R2, R24 ;  /* 0x000000020818723c */ /* 0x004fde0000001818 */
[----:B------:R-:W-:-:S08]  /*c8b90*/  NOP ;  /* 0x0000000000007918 */ /* 0x000fd00000000000 */
[----:B------:R-:W-:Y:S04]  /*c8ba0*/  STL.64 [R1+0x1b60], R24 ;  /* 0x001b601801007387 */ /* 0x000fe80000100a00 */
[----:B------:R0:W-:Y:S04]  /*c8bb0*/  STL.64 [R1+0x1b68], R26 ;  /* 0x001b681a01007387 */ /* 0x0001e80000100a00 */
[----:B0-----:R-:W3:Y:S04]  /*c8bc0*/  LDL.LU.64 R26, [R1+0x10540] ;  /* 0x01054000011a7983 */ /* 0x001ee80000300a00 */
[----:B------:R-:W3:Y:S01]  /*c8bd0*/  LDL.LU.64 R24, [R1+0x10538] ;  /* 0x0105380001187983 */ /* 0x000ee20000300a00 */
[----:B------:R-:W-:-:S03]  /*c8be0*/  IMAD.MOV.U32 R5, RZ, RZ, R0 ;  /* 0x000000ffff057224 */ /* 0x000fc600078e0000 */
[----:B------:R-:W-:Y:S04]  /*c8bf0*/  STL [R1+0x10328], R3 ;  /* 0x0103280301007387 */ /* 0x000fe80000100800 */
[----:B---3--:R-:W-:Y:S01]  /*c8c00*/  HMMA.16816.F32 R8, R8, R4, R24 ;  /* 0x000000040808723c */ /* 0x008fe20000001818 */
[----:B------:R-:W2:Y:S04]  /*c8c10*/  LDL.LU.64 R26, [R1+0x10530] ;  /* 0x01053000011a7983 */ /* 0x000ea80000300a00 */
[----:B------:R-:W3:-:S15]  /*c8c20*/  LDL.LU.64 R24, [R1+0x10528] ;  /* 0x0105280001187983 */ /* 0x000ede0000300a00 */
[----:B------:R-:W-:-:S03]  /*c8c30*/  NOP ;  /* 0x0000000000007918 */ /* 0x000fc60000000000 */
[----:B------:R0:W-:Y:S04]  /*c8c40*/  STL.64 [R1+0x1b50], R8 ;  /* 0x001b500801007387 */ /* 0x0001e80000100a00 */
[----:B------:R1:W-:Y:S04]  /*c8c50*/  STL.64 [R1+0x1b58], R10 ;  /* 0x001b580a01007387 */ /* 0x0003e80000100a00 */
[----:B0-----:R-:W2:Y:S04]  /*c8c60*/  LDL.LU R8, [R1+0x1f60] ;  /* 0x001f600001087983 */ /* 0x001ea80000300800 */
[----:B------:R-:W2:Y:S04]  /*c8c70*/  LDL.LU R9, [R1+0x1f64] ;  /* 0x001f640001097983 */ /* 0x000ea80000300800 */
[----:B-1----:R-:W2:Y:S04]  /*c8c80*/  LDL.LU R10, [R1+0x1f68] ;  /* 0x001f6800010a7983 */ /* 0x002ea80000300800 */
[----:B------:R-:W2:Y:S01]  /*c8c90*/  LDL.LU R11, [R1+0x1f6c] ;  /* 0x001f6c00010b7983 */ /* 0x000ea20000300800 */
[----:B------:R-:W-:-:S02]  /*c8ca0*/  F2FP.F16.E5M2.UNPACK_B R12, R12 ;  /* 0x0000000cff0c723e */ /* 0x000fc400020004ff */
[----:B------:R-:W-:Y:S02]  /*c8cb0*/  F2FP.F16.E5M2.UNPACK_B R13, R13 ;  /* 0x0000000dff0d723e */ /* 0x000fe400020004ff */
[----:B------:R-:W-:Y:S02]  /*c8cc0*/  F2FP.F16.E5M2.UNPACK_B R14, R14 ;  /* 0x0000000eff0e723e */ /* 0x000fe400020004ff */
[----:B------:R-:W-:Y:S01]  /*c8cd0*/  F2FP.F16.E5M2.UNPACK_B R15, R15 ;  /* 0x0000000fff0f723e */ /* 0x000fe200020004ff */
[----:B----4-:R-:W-:Y:S02]  /*c8ce0*/  IMAD.MOV.U32 R5, RZ, RZ, R6 ;  /* 0x000000ffff057224 */ /* 0x010fe400078e0006 */
[----:B------:R-:W-:-:S04]  /*c8cf0*/  IMAD.MOV.U32 R4, RZ, RZ, R7 ;  /* 0x000000ffff047224 */ /* 0x000fc800078e0007 */
[----:B--2---:R-:W-:-:S15]  /*c8d00*/  HMMA.16816.F32 R8, R12, R6, R8 ;  /* 0x000000060c08723c */ /* 0x004fde0000001808 */
[----:B------:R-:W-:-:S08]  /*c8d10*/  NOP ;  /* 0x0000000000007918 */ /* 0x000fd00000000000 */
[----:B------:R-:W-:Y:S04]  /*c8d20*/  STL.64 [R1+0x1b70], R8 ;  /* 0x001b700801007387 */ /* 0x000fe80000100a00 */
[----:B------:R3:W-:Y:S02]  /*c8d30*/  STL.64 [R1+0x1b78], R10 ;  /* 0x001b780a01007387 */ /* 0x0007e40000100a00 */
[----:B---3--:R-:W-:Y:S06]  /*c8d40*/  HMMA.16816.F32 R8, R12, R24, R16 ;  /* 0x000000180c08723c */ /* 0x008fec0000001810 */
[----:B------:R-:W-:-:S15]  /*c8d50*/  IMAD.MOV.U32 R6, RZ, RZ, R25 ;  /* 0x000000ffff067224 */ /* 0x000fde00078e0019 */
[----:B------:R-:W-:-:S02]  /*c8d60*/  NOP ;  /* 0x0000000000007918 */ /* 0x000fc40000000000 */
[----:B------:R-:W-:Y:S04]  /*c8d70*/  STL.64 [R1+0x1bb0], R8 ;  /* 0x001bb00801007387 */ /* 0x000fe80000100a00 */
[----:B------:R-:W-:Y:S04]  /*c8d80*/  STL.64 [R1+0x1bb8], R10 ;  /* 0x001bb80a01007387 */ /* 0x000fe80000100a00 */
[----:B------:R-:W-:Y:S04]  /*c8d90*/  STL [R1+0x10520], R6 ;  /* 0x0105200601007387 */ /* 0x000fe80000100800 */
[----:B------:R0:W-:Y:S04]  /*c8da0*/  STL.64 [R1+0x10518], R4 ;  /* 0x0105180401007387 */ /* 0x0001e80000100a00 */
[----:B------:R-:W2:Y:S01]  /*c8db0*/  LDL.LU R16, [R1+0x22e0] ;  /* 0x0022e00001107983 */ /* 0x000ea20000300800 */
[----:B0-----:R-:W-:Y:S01]  /*c8dc0*/  HMMA.16816.F32 R4, R12, R26, R20 ;  /* 0x0000001a0c04723c */ /* 0x001fe20000001814 */
[----:B------:R-:W-:-:S05]  /*c8dd0*/  IMAD.MOV.U32 R3, RZ, RZ, R24 ;  /* 0x000000ffff037224 */ /* 0x000fca00078e0018 */
[----:B------:R-:W-:-:S15]  /*c8de0*/  IMAD.MOV.U32 R0, RZ, RZ, R27 ;  /* 0x000000ffff007224 */ /* 0x000fde00078e001b */
[----:B------:R-:W-:-:S02]  /*c8df0*/  NOP ;  /* 0x0000000000007918 */ /* 0x000fc40000000000 */
        /* <DEDUP_REMOVED lines=140> */
[----:B------:R-:W4:Y:S04]  /*c96c0*/  LDL.LU.64 R26, [R1+0x80] ;  /* 0x00008000011a7983 */ /* 0x000f280000300a00 */
        /* <DEDUP_REMOVED lines=10> */
[----:B------:R-:W4:Y:S04]  /*c9770*/  LDL.LU.64 R10, [R1+0x88] ;  /* 0x00008800010a7983 */ /* 0x000f280000300a00 */
        /* <DEDUP_REMOVED lines=23> */
[----:B------:R-:W2:Y:S01]  /*c98f0*/  LDL.LU R23, [R1+0x1fac] ;  /* 0x001fac0001177983 */ /* 0x000ea20000300800 */
[C---:B----4-:R-:W-:Y:S03]  /*c9900*/  HMMA.16816.F32 R4, R12.reuse, R10, R4 ;  /* 0x0000000a0c04723c */ /* 0x050fe60000001804 */
        /* <DEDUP_REMOVED lines=8> */
[----:B0-----:R-:W4:Y:S04]  /*c9990*/  LDL.LU R6, [R1+0x10520] ;  /* 0x0105200001067983 */ /* 0x001f280000300800 */
[----:B------:R-:W4:Y:S01]  /*c99a0*/  LDL.LU.64 R4, [R1+0x10518] ;  /* 0x0105180001047983 */ /* 0x000f220000300a00 */
        /* <DEDUP_REMOVED lines=160> */
[----:B0-----:R-:W2:Y:S04]  /*ca3b0*/  LDL.LU R20, [R1+0x22f0] ;  /* 0x0022f00001147983 */ /* 0x001ea80000300800 */
[----:B------:R-:W2:Y:S04]  /*ca3c0*/  LDL.LU R21, [R1+0x22f4] ;  /* 0x0022f40001157983 */ /* 0x000ea80000300800 */
[----:B------:R-:W2:Y:S04]  /*ca3d0*/  LDL.LU R22, [R1+0x22f8] ;  /* 0x0022f80001167983 */ /* 0x000ea80000300800 */
[----:B------:R-:W2:Y:S01]  /*ca3e0*/  LDL.LU R23, [R1+0x22fc] ;  /* 0x0022fc0001177983 */ /* 0x000ea20000300800 */
[----:B------:R-:W-:Y:S01]  /*ca3f0*/  IMAD.MOV.U32 R7, RZ, RZ, R11 ;  /* 0x000000ffff077224 */ /* 0x000fe200078e000b */
[----:B--2---:R-:W-:-:S15]  /*ca400*/  HMMA.16816.F32 R20, R12, R18, R20 ;  /* 0x000000120c14723c */ /* 0x004fde0000001814 */
[----:B------:R-:W-:-:S08]  /*ca410*/  NOP ;  /* 0x0000000000007918 */ /* 0x000fd00000000000 */
[----:B------:R-:W-:Y:S04]  /*ca420*/  STL.64 [R1+0x1e30], R20 ;  /* 0x001e301401007387 */ /* 0x000fe80000100a00 */
[----:B------:R4:W-:Y:S02]  /*ca430*/  STL.64 [R1+0x1e38], R22 ;  /* 0x001e381601007387 */ /* 0x0009e40000100a00 */
[----:B----4-:R-:W-:Y:S07]  /*ca440*/  HMMA.16816.F32 R20, R12, R16, R24 ;  /* 0x000000100c14723c */ /* 0x010fee0000001818 */
[----:B------:R-:W-:-:S02]  /*ca450*/  IMAD.MOV.U32 R26, RZ, RZ, R10 ;  /* 0x000000ffff1a7224 */ /* 0x000fc400078e000a */
[----:B------:R-:W-:Y:S02]  /*ca460*/  IMAD.MOV.U32 R27, RZ, RZ, R9 ;  /* 0x000000ffff1b7224 */ /* 0x000fe400078e0009 */
[----:B------:R-:W-:Y:S02]  /*ca470*/  IMAD.MOV.U32 R24, RZ, RZ, R8 ;  /* 0x000000ffff187224 */ /* 0x000fe400078e0008 */
[----:B------:R-:W-:-:S10]  /*ca480*/  IMAD.MOV.U32 R25, RZ, RZ, R7 ;  /* 0x000000ffff197224 */ /* 0x000fd400078e0007 */
[----:B------:R0:W-:Y:S04]  /*ca490*/  STL.64 [R1+0x1e40], R20 ;  /* 0x001e401401007387 */ /* 0x0001e80000100a00 */
[----:B------:R1:W-:Y:S04]  /*ca4a0*/  STL.64 [R1+0x1e48], R22 ;  /* 0x001e481601007387 */ /* 0x0003e80000100a00 */
[----:B------:R2:W-:Y:S04]  /*ca4b0*/  STL.64 [R1+0x102c0], R26 ;  /* 0x0102c01a01007387 */ /* 0x0005e80000100a00 */
[----:B------:R3:W-:Y:S04]  /*ca4c0*/  STL.64 [R1+0x102b8], R24 ;  /* 0x0102b81801007387 */ /* 0x0007e80000100a00 */
[----:B0-----:R-:W4:Y:S04]  /*ca4d0*/  LDL.LU R20, [R1+0x24d0] ;  /* 0x0024d00001147983 */ /* 0x001f280000300800 */
[----:B------:R-:W4:Y:S04]  /*ca4e0*/  LDL.LU R21, [R1+0x24d4] ;  /* 0x0024d40001157983 */ /* 0x000f280000300800 */
[----:B-1----:R-:W4:Y:S04]  /*ca4f0*/  LDL.LU R22, [R1+0x24d8] ;  /* 0x0024d80001167983 */ /* 0x002f280000300800 */
[----:B------:R-:W4:Y:S04]  /*ca500*/  LDL.LU R23, [R1+0x24dc] ;  /* 0x0024dc0001177983 */ /* 0x000f280000300800 */
[----:B--2---:R-:W2:Y:S01]  /*ca510*/  LDL.LU R27, [R1+0x33e4] ;  /* 0x0033e400011b7983 */ /* 0x004ea20000300800 */
[----:B---3--:R-:W-:-:S03]  /*ca520*/  IMAD.MOV.U32 R25, RZ, RZ, R4 ;  /* 0x000000ffff197224 */ /* 0x008fc600078e0004 */
[----:B------:R-:W2:Y:S04]  /*ca530*/  LDL.LU R8, [R1+0x33e0] ;  /* 0x0033e00001087983 */ /* 0x000ea80000300800 */
[----:B------:R-:W3:Y:S01]  /*ca540*/  LDL.LU R4, [R1+0x33f4] ;  /* 0x0033f40001047983 */ /* 0x000ee20000300800 */
[----:B------:R-:W-:-:S03]  /*ca550*/  IMAD.MOV.U32 R24, RZ, RZ, R5 ;  /* 0x000000ffff187224 */ /* 0x000fc600078e0005 */
[----:B------:R-:W3:Y:S04]  /*ca560*/  LDL.LU R10, [R1+0x33f0] ;  /* 0x0033f000010a7983 */ /* 0x000ee80000300800 */
[----:B------:R-:W3:Y:S04]  /*ca570*/  LDL.LU R5, [R1+0x33fc] ;  /* 0x0033fc0001057983 */ /* 0x000ee80000300800 */
[----:B------:R-:W3:Y:S04]  /*ca580*/  LDL.LU R11, [R1+0x33f8] ;  /* 0x0033f800010b7983 */ /* 0x000ee80000300800 */
[----:B----4-:R-:W-:Y:S04]  /*ca590*/  STL.64 [R1+0x102d0], R22 ;  /* 0x0102d01601007387 */ /* 0x010fe80000100a00 */
[----:B------:R-:W-:Y:S04]  /*ca5a0*/  STL.64 [R1+0x102c8], R20 ;  /* 0x0102c81401007387 */ /* 0x000fe80000100a00 */
[----:B------:R-:W-:Y:S04]  /*ca5b0*/  STL.64 [R1+0x100e8], R18 ;  /* 0x0100e81201007387 */ /* 0x000fe80000100a00 */
[----:B------:R0:W-:Y:S04]  /*ca5c0*/  STL.64 [R1+0x100e0], R16 ;  /* 0x0100e01001007387 */ /* 0x0001e80000100a00 */
[----:B0-----:R-:W4:Y:S04]  /*ca5d0*/  LDL.LU R16, [R1+0x24e0] ;  /* 0x0024e00001107983 */ /* 0x001f280000300800 */
[----:B------:R-:W4:Y:S04]  /*ca5e0*/  LDL.LU R17, [R1+0x24e4] ;  /* 0x0024e40001117983 */ /* 0x000f280000300800 */
[----:B------:R-:W2:Y:S04]  /*ca5f0*/  LDL.LU R18, [R1+0x24e8] ;  /* 0x0024e80001127983 */ /* 0x000ea80000300800 */
[----:B------:R-:W2:Y:S04]  /*ca600*/  LDL.LU R19, [R1+0x24ec] ;  /* 0x0024ec0001137983 */ /* 0x000ea80000300800 */
[----:B------:R-:W3:Y:S04]  /*ca610*/  LDL.LU R7, [R1+0x33ec] ;  /* 0x0033ec0001077983 */ /* 0x000ee80000300800 */
[----:B------:R-:W3:Y:S04]  /*ca620*/  LDL.LU R9, [R1+0x33e8] ;  /* 0x0033e80001097983 */ /* 0x000ee80000300800 */
[----:B--2---:R-:W-:Y:S04]  /*ca630*/  STL.64 [R1+0x102e0], R18 ;  /* 0x0102e01201007387 */ /* 0x004fe80000100a00 */
[----:B----4-:R0:W-:Y:S04]  /*ca640*/  STL.64 [R1+0x102d8], R16 ;  /* 0x0102d81001007387 */ /* 0x0101e80000100a00 */
        /* <DEDUP_REMOVED lines=16> */
[----:B------:R-:W-:-:S02]  /*ca750*/  IMAD R8, R8, 0x100, R27 ;  /* 0x0000010008087824 */ /* 0x000fc400078e021b */
[----:B------:R-:W-:Y:S02]  /*ca760*/  IMAD.MOV.U32 R26, RZ, RZ, R3 ;  /* 0x000000ffff1a7224 */ /* 0x000fe400078e0003 */
[----:B------:R-:W-:Y:S02]  /*ca770*/  IMAD.MOV.U32 R27, RZ, RZ, R6 ;  /* 0x000000ffff1b7224 */ /* 0x000fe400078e0006 */
[----:B---3--:R-:W-:Y:S01]  /*ca780*/  IMAD R9, R9, 0x100, R7 ;  /* 0x0000010009097824 */ /* 0x008fe200078e0207 */
[----:B----4-:R-:W-:Y:S04]  /*ca790*/  STL.64 [R1+0x10318], R18 ;  /* 0x0103181201007387 */ /* 0x010fe80000100a00 */
[----:B--2---:R0:W-:Y:S04]  /*ca7a0*/  STL.64 [R1+0x10310], R16 ;  /* 0x0103101001007387 */ /* 0x0041e80000100a00 */
[----:B0-----:R-:W2:Y:S04]  /*ca7b0*/  LDL.LU R16, [R1+0x2310] ;  /* 0x0023100001107983 */ /* 0x001ea80000300800 */
[----:B------:R-:W2:Y:S04]  /*ca7c0*/  LDL.LU R17, [R1+0x2314] ;  /* 0x0023140001117983 */ /* 0x000ea80000300800 */
[----:B------:R-:W2:Y:S04]  /*ca7d0*/  LDL.LU R18, [R1+0x2318] ;  /* 0x0023180001127983 */ /* 0x000ea80000300800 */
[----:B------:R-:W2:Y:S04]  /*ca7e0*/  LDL.LU R19, [R1+0x231c] ;  /* 0x00231c0001137983 */ /* 0x000ea80000300800 */
[----:B------:R-:W3:Y:S04]  /*ca7f0*/  LDL.LU R3, [R1+0x10328] ;  /* 0x0103280001037983 */ /* 0x000ee80000300800 */
[----:B------:R-:W2:Y:S04]  /*ca800*/  LDL.LU R6, [R1+0x10324] ;  /* 0x0103240001067983 */ /* 0x000ea80000300800 */
[----:B------:R-:W4:Y:S04]  /*ca810*/  LDL.LU R20, [R1+0x2500] ;  /* 0x0025000001147983 */ /* 0x000f280000300800 */
[----:B------:R-:W4:Y:S04]  /*ca820*/  LDL.LU R21, [R1+0x2504] ;  /* 0x0025040001157983 */ /* 0x000f280000300800 */
[----:B------:R-:W4:Y:S04]  /*ca830*/  LDL.LU R22, [R1+0x2508] ;  /* 0x0025080001167983 */ /* 0x000f280000300800 */
[----:B------:R-:W4:Y:S04]  /*ca840*/  LDL.LU R23, [R1+0x250c] ;  /* 0x00250c0001177983 */ /* 0x000f280000300800 */
[----:B------:R-:W2:Y:S01]  /*ca850*/  LDL.LU R7, [R1+0x10320] ;  /* 0x0103200001077983 */ /* 0x000ea20000300800 */
[----:B------:R-:W-:-:S02]  /*ca860*/  IMAD R10, R10, 0x100, R4 ;  /* 0x000001000a0a7824 */ /* 0x000fc400078e0204 */
[----:B------:R-:W-:Y:S01]  /*ca870*/  IMAD R11, R11, 0x100, R5 ;  /* 0x000001000b0b7824 */ /* 0x000fe200078e0205 */
[----:B--2---:R-:W-:-:S15]  /*ca880*/  HMMA.16816.F32 R16, R12, R6, R16 ;  /* 0x000000060c10723c */ /* 0x004fde0000001810 */
[----:B------:R-:W-:-:S08]  /*ca890*/  NOP ;  /* 0x0000000000007918 */ /* 0x000fd00000000000 */
[----:B------:R-:W-:Y:S04]  /*ca8a0*/  STL.64 [R1+0x1e50], R16 ;  /* 0x001e501001007387 */ /* 0x000fe80000100a00 */
[----:B------:R0:W-:Y:S04]  /*ca8b0*/  STL.64 [R1+0x1e58], R18 ;  /* 0x001e581201007387 */ /* 0x0001e80000100a00 */
[----:B0-----:R-:W2:Y:S04]  /*ca8c0*/  LDL.LU.64 R18, [R1+0x10318] ;  /* 0x0103180001127983 */ /* 0x001ea80000300a00 */
[----:B------:R-:W2:Y:S04]  /*ca8d0*/  LDL.LU.64 R16, [R1+0x10310] ;  /* 0x0103100001107983 */ /* 0x000ea80000300a00 */
[----:B------:R-:W2:Y:S04]  /*ca8e0*/  LDL.LU R4, [R1+0x1030c] ;  /* 0x01030c0001047983 */ /* 0x000ea80000300800 */
[----:B------:R-:W2:Y:S02]  /*ca8f0*/  LDL.LU R5, [R1+0x10308] ;  /* 0x0103080001057983 */ /* 0x000ea40000300800 */
[----:B--2---:R-:W-:-:S15]  /*ca900*/  HMMA.16816.F32 R16, R12, R4, R16 ;  /* 0x000000040c10723c */ /* 0x004fde0000001810 */
[----:B------:R-:W-:-:S08]  /*ca910*/  NOP ;  /* 0x0000000000007918 */ /* 0x000fd00000000000 */
[----:B------:R-:W-:Y:S04]  /*ca920*/  STL.64 [R1+0x1e60], R16 ;  /* 0x001e601001007387 */ /* 0x000fe80000100a00 */
[----:B------:R0:W-:Y:S04]  /*ca930*/  STL.64 [R1+0x1e68], R18 ;  /* 0x001e681201007387 */ /* 0x0001e80000100a00 */
[----:B0-----:R-:W3:Y:S04]  /*ca940*/  LDL.LU.64 R18, [R1+0x10300] ;  /* 0x0103000001127983 */ /* 0x001ee80000300a00 */
[----:B------:R-:W3:Y:S04]  /*ca950*/  LDL.LU.64 R16, [R1+0x102f8] ;  /* 0x0102f80001107983 */ /* 0x000ee80000300a00 */
[----:B------:R0:W-:Y:S04]  /*ca960*/  STL.64 [R1+0x100c8], R6 ;  /* 0x0100c80601007387 */ /* 0x0001e80000100a00 */
[----:B0-----:R-:W2:Y:S04]  /*ca970*/  LDL.LU R6, [R1+0x90] ;  /* 0x0000900001067983 */ /* 0x001ea80000300800 */
[----:B------:R0:W-:Y:S04]  /*ca980*/  STL.64 [R1+0x100c0], R4 ;  /* 0x0100c00401007387 */ /* 0x0001e80000100a00 */
[----:B0-----:R-:W4:Y:S01]  /*ca990*/  LDL.LU.64 R4, [R1+0xa8] ;  /* 0x0000a80001047983 */ /* 0x001f220000300a00 */
[----:B---3--:R-:W-:-:S15]  /*ca9a0*/  HMMA.16816.F32 R16, R12, R2, R16 ;  /* 0x000000020c10723c */ /* 0x008fde0000001810 */
[----:B------:R-:W-:-:S08]  /*ca9b0*/  NOP ;  /* 0x0000000000007918 */ /* 0x000fd00000000000 */
[----:B------:R-:W-:Y:S04]  /*ca9c0*/  STL.64 [R1+0x2060], R16 ;  /* 0x0020601001007387 */ /* 0x000fe80000100a00 */
[----:B------:R0:W-:Y:S04]  /*ca9d0*/  STL.64 [R1+0x2068], R18 ;  /* 0x0020681201007387 */ /* 0x0001e80000100a00 */
[----:B0-----:R-:W4:Y:S04]  /*ca9e0*/  LDL.LU.64 R18, [R1+0x102f0] ;  /* 0x0102f00001127983 */ /* 0x001f280000300a00 */
[----:B------:R-:W4:Y:S04]  /*ca9f0*/  LDL.LU.64 R16, [R1+0x102e8] ;  /* 0x0102e80001107983 */ /* 0x000f280000300a00 */
[----:B------:R-:W-:Y:S04]  /*caa00*/  STL [R1+0x100bc], R2 ;  /* 0x0100bc0201007387 */ /* 0x000fe80000100800 */
[----:B------:R-:W-:Y:S01]  /*caa10*/  STL [R1+0x100b8], R3 ;  /* 0x0100b80301007387 */ /* 0x000fe20000100800 */
[----:B----4-:R-:W-:Y:S03]  /*caa20*/  HMMA.16816.F32 R12, R12, R4, R16 ;  /* 0x000000040c0c723c */ /* 0x010fe60000001810 */
[----:B------:R-:W3:Y:S04]  /*caa30*/  LDL.LU.64 R18, [R1+0x102e0] ;  /* 0x0102e00001127983 */ /* 0x000ee80000300a00 */
[----:B------:R-:W3:-:S15]  /*caa40*/  LDL.LU.64 R16, [R1+0x102d8] ;  /* 0x0102d80001107983 */ /* 0x000ede0000300a00 */
[----:B------:R-:W-:-:S01]  /*caa50*/  NOP ;  /* 0x0000000000007918 */ /* 0x000fc20000000000 */
[----:B------:R0:W-:Y:S04]  /*caa60*/  STL.64 [R1+0x2050], R12 ;  /* 0x0020500c01007387 */ /* 0x0001e80000100a00 */
[----:B------:R1:W-:Y:S04]  /*caa70*/  STL.64 [R1+0x2058], R14 ;  /* 0x0020580e01007387 */ /* 0x0003e80000100a00 */
[----:B0-----:R-:W4:Y:S04]  /*caa80*/  LDL.LU R12, [R1+0x2510] ;  /* 0x00251000010c7983 */ /* 0x001f280000300800 */
[----:B------:R-:W4:Y:S04]  /*caa90*/  LDL.LU R13, [R1+0x2514] ;  /* 0x00251400010d7983 */ /* 0x000f280000300800 */
[----:B-1----:R-:W4:Y:S04]  /*caaa0*/  LDL.LU R14, [R1+0x2518] ;  /* 0x00251800010e7983 */ /* 0x002f280000300800 */
[----:B------:R-:W4:Y:S01]  /*caab0*/  LDL.LU R15, [R1+0x251c] ;  /* 0x00251c00010f7983 */ /* 0x000f220000300800 */
[----:B------:R-:W-:-:S02]  /*caac0*/  F2FP.F16.E5M2.UNPACK_B R8, R8 ;  /* 0x00000008ff08723e */ /* 0x000fc400020004ff */
[----:B------:R-:W-:Y:S02]  /*caad0*/  F2FP.F16.E5M2.UNPACK_B R9, R9 ;  /* 0x00000009ff09723e */ /* 0x000fe400020004ff */
[----:B------:R-:W-:Y:S02]  /*caae0*/  F2FP.F16.E5M2.UNPACK_B R10, R10 ;  /* 0x0000000aff0a723e */ /* 0x000fe400020004ff */
[----:B------:R-:W-:-:S07]  /*caaf0*/  F2FP.F16.E5M2.UNPACK_B R11, R11 ;  /* 0x0000000bff0b723e */ /* 0x000fce00020004ff */
[----:B----4-:R-:W-:-:S15]  /*cab00*/  HMMA.16816.F32 R12, R8, R24, R12 ;  /* 0x00000018080c723c */ /* 0x010fde000000180c */
[----:B------:R-:W-:-:S08]  /*cab10*/  NOP ;  /* 0x0000000000007918 */ /* 0x000fd00000000000 */
[----:B------:R0:W-:Y:S04]  /*cab20*/  STL.64 [R1+0x2040], R12 ;  /* 0x0020400c01007387 */ /* 0x0001e80000100a00 */
[----:B------:R1:W-:Y:S04]  /*cab30*/  STL.64 [R1+0x2048], R14 ;  /* 0x0020480e01007387 */ /* 0x0003e80000100a00 */
[----:B0-----:R-:W4:Y:S04]  /*cab40*/  LDL.LU R13, [R1+0x3404] ;  /* 0x00340400010d7983 */ /* 0x001f280000300800 */
[----:B-1----:R-:W2:Y:S04]  /*cab50*/  LDL.LU R14, [R1+0x3400] ;  /* 0x00340000010e7983 */ /* 0x002ea80000300800 */
[----:B------:R-:W2:Y:S01]  /*cab60*/  LDL.LU R15, [R1+0x340c] ;  /* 0x00340c00010f7983 */ /* 0x000ea20000300800 */
[----:B------:R-:W-:Y:S01]  /*cab70*/  HMMA.16816.F32 R24, R8, R26, R20 ;  /* 0x0000001a0818723c */ /* 0x000fe20000001814 */
[----:B------:R-:W-:-:S02]  /*cab80*/  IMAD.MOV.U32 R7, RZ, RZ, R0 ;  /* 0x000000ffff077224 */ /* 0x000fc400078e0000 */
[----:B--2---:R-:W-:Y:S04]  /*cab90*/  STL.64 [R1+0x100d8], R14 ;  /* 0x0100d80e01007387 */ /* 0x004fe80000100a00 */
[----:B----4-:R0:W-:Y:S04]  /*caba0*/  STL [R1+0x100d0], R13 ;  /* 0x0100d00d01007387 */ /* 0x0101e80000100800 */
[----:B------:R-:W2:Y:S04]  /*cabb0*/  LDL.LU R12, [R1+0x24f0] ;  /* 0x0024f000010c7983 */ /* 0x000ea80000300800 */
[----:B0-----:R-:W2:Y:S04]  /*cabc0*/  LDL.LU R13, [R1+0x24f4] ;  /* 0x0024f400010d7983 */ /* 0x001ea80000300800 */
[----:B------:R-:W2:Y:S04]  /*cabd0*/  LDL.LU R14, [R1+0x24f8] ;  /* 0x0024f800010e7983 */ /* 0x000ea80000300800 */
[----:B------:R-:W2:Y:S04]  /*cabe0*/  LDL.LU R15, [R1+0x24fc] ;  /* 0x0024fc00010f7983 */ /* 0x000ea80000300800 */
[----:B------:R-:W4:Y:S04]  /*cabf0*/  LDL.LU R0, [R1+0x3408] ;  /* 0x0034080001007983 */ /* 0x000f280000300800 */
[----:B------:R-:W4:Y:S04]  /*cac00*/  LDL.LU.64 R22, [R1+0x102d0] ;  /* 0x0102d00001167983 */ /* 0x000f280000300a00 */
[----:B------:R-:W4:Y:S04]  /*cac10*/  LDL.LU.64 R20, [R1+0x102c8] ;  /* 0x0102c80001147983 */ /* 0x000f280000300a00 */
[----:B------:R-:W-:Y:S04]  /*cac20*/  STL.64 [R1+0x2030], R24 ;  /* 0x0020301801007387 */ /* 0x000fe80000100a00 */
[----:B------:R0:W-:Y:S04]  /*cac30*/  STL.64 [R1+0x2038], R26 ;  /* 0x0020381a01007387 */ /* 0x0001e80000100a00 */
[----:B0-----:R-:W4:Y:S04]  /*cac40*/  LDL.LU.64 R26, [R1+0x102c0] ;  /* 0x0102c000011a7983 */ /* 0x001f280000300a00 */
[----:B------:R-:W3:Y:S01]  /*cac50*/  LDL.LU.64 R24, [R1+0x102b8] ;  /* 0x0102b80001187983 */ /* 0x000ee20000300a00 */
[----:B------:R-:W-:-:S02]  /*cac60*/  IMAD.MOV.U32 R3, RZ, RZ, R4 ;  /* 0x000000ffff037224 */ /* 0x000fc400078e0004 */
[----:B------:R-:W-:Y:S02]  /*cac70*/  IMAD.MOV.U32 R2, RZ, RZ, R5 ;  /* 0x000000ffff027224 */ /* 0x000fe400078e0005 */
[C---:B--2---:R-:W-:Y:S06]  /*cac80*/  HMMA.16816.F32 R4, R8.reuse, R6, R12 ;  /* 0x000000060804723c */ /* 0x044fec000000180c */
[----:B---3--:R-:W-:-:S15]  /*cac90*/  HMMA.16816.F32 R12, R8, R24, R16 ;  /* 0x00000018080c723c */ /* 0x008fde0000001810 */
[----:B------:R-:W-:-:S02]  /*caca0*/  NOP ;  /* 0x0000000000007918 */ /* 0x000fc40000000000 */
[----:B------:R-:W-:Y:S04]  /*cacb0*/  STL.64 [R1+0x2020], R4 ;  /* 0x0020200401007387 */ /* 0x000fe80000100a00 */
[----:B------:R4:W-:Y:S04]  /*cacc0*/  STL.64 [R1+0x2028], R6 ;  /* 0x0020280601007387 */ /* 0x0009e80000100a00 */
[----:B------:R-:W2:Y:S01]  /*cacd0*/  LDL.LU R16, [R1+0x2380] ;  /* 0x0023800001107983 */ /* 0x000ea20000300800 */
[----:B----4-:R-:W-:Y:S03]  /*cace0*/  HMMA.16816.F32 R4, R8, R26, R20 ;  /* 0x0000001a0804723c */ /* 0x010fe60000001814 */
[----:B------:R-:W-:Y:S04]  /*cacf0*/  STL.64 [R1+0x2010], R12 ;  /* 0x0020100c01007387 */ /* 0x000fe80000100a00 */
[----:B------:R-:W-:-:S15]  /*cad00*/  STL.64 [R1+0x2018], R14 ;  /* 0x0020180e01007387 */ /* 0x000fde0000100a00 */
[----:B------:R-:W-:-:S01]  /*cad10*/  NOP ;  /* 0x0000000000007918 */ /* 0x000fc20000000000 */
        /* <DEDUP_REMOVED lines=16> */
[----:B0-----:R-:W4:Y:S04]  /*cae20*/  LDL.LU R22, [R1] ;  /* 0x0000000001167983 */ /* 0x001f280000300800 */
[----:B------:R-:W4:Y:S04]  /*cae30*/  LDL.LU R23, [R1+0x4] ;  /* 0x0000040001177983 */ /* 0x000f280000300800 */
[----:B--2---:R0:W-:Y:S04]  /*cae40*/  STL.64 [R1+0x10130], R20 ;  /* 0x0101301401007387 */ /* 0x0041e80000100a00 */
[----:B----4-:R-:W-:Y:S04]  /*cae50*/  STL.64 [R1+0x10150], R22 ;  /* 0x0101501601007387 */ /* 0x010fe80000100a00 */
[----:B------:R-:W2:Y:S04]  /*cae60*/  LDL.LU R24, [R1+0x23c0] ;  /* 0x0023c00001187983 */ /* 0x000ea80000300800 */
[----:B------:R-:W2:Y:S04]  /*cae70*/  LDL.LU R25, [R1+0x23c4] ;  /* 0x0023c40001197983 */ /* 0x000ea80000300800 */
[----:B------:R-:W4:Y:S04]  /*cae80*/  LDL.LU R26, [R1+0x23c8] ;  /* 0x0023c800011a7983 */ /* 0x000f280000300800 */
[----:B------:R-:W4:Y:S04]  /*cae90*/  LDL.LU R27, [R1+0x23cc] ;  /* 0x0023cc00011b7983 */ /* 0x000f280000300800 */
[----:B0-----:R-:W3:Y:S04]  /*caea0*/  LDL.LU R20, [R1+0x8] ;  /* 0x0000080001147983 */ /* 0x001ee80000300800 */
[----:B------:R-:W3:Y:S04]  /*caeb0*/  LDL.LU R21, [R1+0xc] ;  /* 0x00000c0001157983 */ /* 0x000ee80000300800 */
[----:B---3--:R-:W-:Y:S04]  /*caec0*/  STL.64 [R1+0x10168], R20 ;  /* 0x0101681401007387 */ /* 0x008fe80000100a00 */
[----:B----4-:R-:W-:Y:S04]  /*caed0*/  STL.64 [R1+0x10148], R26 ;  /* 0x0101481a01007387 */ /* 0x010fe80000100a00 */
[----:B--2---:R0:W-:Y:S04]  /*caee0*/  STL.64 [R1+0x10140], R24 ;  /* 0x0101401801007387 */ /* 0x0041e80000100a00 */
[----:B0-----:R-:W2:Y:S04]  /*caef0*/  LDL.LU R24, [R1+0x23d0] ;  /* 0x0023d00001187983 */ /* 0x001ea80000300800 */
[----:B------:R-:W2:Y:S04]  /*caf00*/  LDL.LU R25, [R1+0x23d4] ;  /* 0x0023d40001197983 */ /* 0x000ea80000300800 */
[----:B------:R-:W3:Y:S04]  /*caf10*/  LDL.LU R26, [R1+0x23d8] ;  /* 0x0023d800011a7983 */ /* 0x000ee80000300800 */
[----:B------:R-:W3:Y:S04]  /*caf20*/  LDL.LU R27, [R1+0x23dc] ;  /* 0x0023dc00011b7983 */ /* 0x000ee80000300800 */
[----:B------:R-:W4:Y:S04]  /*caf30*/  LDL.LU R22, [R1+0x10] ;  /* 0x0000100001167983 */ /* 0x000f280000300800 */
[----:B------:R-:W4:Y:S04]  /*caf40*/  LDL.LU R23, [R1+0x14] ;  /* 0x0000140001177983 */ /* 0x000f280000300800 */
        /* <DEDUP_REMOVED lines=267> */
[----:B------:R-:W4:Y:S02]  /*cc000*/  LDL.LU.64 R20, [R1+0x10110] ;  /* 0x0101100001147983 */ /* 0x000f240000300a00 */
[----:B----4-:R-:W-:Y:S02]  /*cc010*/  HMMA.16816.F32 R24, R8, R24, R20 ;  /* 0x000000180818723c */ /* 0x010fe40000001814 */
[----:B------:R-:W2:Y:S04]  /*cc020*/  LDL.LU.64 R22, [R1+0x10108] ;  /* 0x0101080001167983 */ /* 0x000ea80000300a00 */
[----:B------:R-:W4:-:S15]  /*cc030*/  LDL.LU.64 R20, [R1+0x10100] ;  /* 0x0101000001147983 */ /* 0x000f1e0000300a00 */
[----:B------:R-:W-:-:S02]  /*cc040*/  NOP ;  /* 0x0000000000007918 */ /* 0x000fc40000000000 */
[----:B------:R0:W-:Y:S04]  /*cc050*/  STL.64 [R1+0x1ed0], R24 ;  /* 0x001ed01801007387 */ /* 0x0001e80000100a00 */
[----:B------:R1:W-:Y:S04]  /*cc060*/  STL.64 [R1+0x1ed8], R26 ;  /* 0x001ed81a01007387 */ /* 0x0003e80000100a00 */
[----:B0-----:R-:W3:Y:S04]  /*cc070*/  LDL.LU R24, [R1+0x2340] ;  /* 0x0023400001187983 */ /* 0x001ee80000300800 */
[----:B------:R-:W3:Y:S04]  /*cc080*/  LDL.LU R25, [R1+0x2344] ;  /* 0x0023440001197983 */ /* 0x000ee80000300800 */
[----:B-1----:R-:W3:Y:S04]  /*cc090*/  LDL.LU R26, [R1+0x2348] ;  /* 0x00234800011a7983 */ /* 0x002ee80000300800 */
[----:B------:R-:W3:Y:S01]  /*cc0a0*/  LDL.LU R27, [R1+0x234c] ;  /* 0x00234c00011b7983 */ /* 0x000ee20000300800 */
[----:B--2---:R-:W-:-:S15]  /*cc0b0*/  HMMA.16816.F32 R16, R8, R22, R16 ;  /* 0x000000160810723c */ /* 0x004fde0000001810 */
[----:B------:R-:W-:-:S08]  /*cc0c0*/  NOP ;  /* 0x0000000000007918 */ /* 0x000fd00000000000 */
[----:B------:R-:W-:Y:S04]  /*cc0d0*/  STL.64 [R1+0x1ec0], R16 ;  /* 0x001ec01001007387 */ /* 0x000fe80000100a00 */
[----:B------:R0:W-:Y:S04]  /*cc0e0*/  STL.64 [R1+0x1ec8], R18 ;  /* 0x001ec81201007387 */ /* 0x0001e80000100a00 */
[----:B0-----:R-:W4:Y:S04]  /*cc0f0*/  LDL.LU.64 R18, [R1+0x100f8] ;  /* 0x0100f80001127983 */ /* 0x001f280000300a00 */
[----:B------:R-:W4:Y:S02]  /*cc100*/  LDL.LU.64 R16, [R1+0x100f0] ;  /* 0x0100f00001107983 */ /* 0x000f240000300a00 */
[----:B----4-:R-:W-:Y:S02]  /*cc110*/  HMMA.16816.F32 R20, R8, R20, R16 ;  /* 0x000000140814723c */ /* 0x010fe40000001810 */
[----:B------:R-:W3:Y:S04]  /*cc120*/  LDL.LU.64 R18, [R1+0x100e8] ;  /* 0x0100e80001127983 */ /* 0x000ee80000300a00 */
[----:B------:R-:W2:-:S15]  /*cc130*/  LDL.LU.64 R16, [R1+0x100e0] ;  /* 0x0100e00001107983 */ /* 0x000e9e0000300a00 */
[----:B------:R-:W-:-:S02]  /*cc140*/  NOP ;  /* 0x0000000000007918 */ /* 0x000fc40000000000 */
[----:B------:R0:W-:Y:S04]  /*cc150*/  STL.64 [R1+0x1eb0], R20 ;  /* 0x001eb01401007387 */ /* 0x0001e80000100a00 */
[----:B------:R1:W-:Y:S04]  /*cc160*/  STL.64 [R1+0x1eb8], R22 ;  /* 0x001eb81601007387 */ /* 0x0003e80000100a00 */
[----:B0-----:R-:W4:Y:S04]  /*cc170*/  LDL.LU R20, [R1+0x2350] ;  /* 0x0023500001147983 */ /* 0x001f280000300800 */
[----:B------:R-:W4:Y:S04]  /*cc180*/  LDL.LU R21, [R1+0x2354] ;  /* 0x0023540001157983 */ /* 0x000f280000300800 */
[----:B-1----:R-:W4:Y:S04]  /*cc190*/  LDL.LU R22, [R1+0x2358] ;  /* 0x0023580001167983 */ /* 0x002f280000300800 */
[----:B------:R-:W4:Y:S01]  /*cc1a0*/  LDL.LU R23, [R1+0x235c] ;  /* 0x00235c0001177983 */ /* 0x000f220000300800 */
[C---:B---3--:R-:W-:Y:S06]  /*cc1b0*/  HMMA.16816.F32 R12, R8.reuse, R18, R12 ;  /* 0x00000012080c723c */ /* 0x048fec000000180c */
[----:B--2---:R-:W-:-:S15]  /*cc1c0*/  HMMA.16816.F32 R16, R8, R16, R4 ;  /* 0x000000100810723c */ /* 0x004fde0000001804 */
[----:B------:R-:W-:-:S02]  /*cc1d0*/  NOP ;  /* 0x0000000000007918 */ /* 0x000fc40000000000 */
[----:B------:R-:W-:Y:S04]  /*cc1e0*/  STL.64 [R1+0x1ea0], R12 ;  /* 0x001ea00c01007387 */ /* 0x000fe80000100a00 */
[----:B------:R0:W-:Y:S04]  /*cc1f0*/  STL.64 [R1+0x1ea8], R14 ;  /* 0x001ea80e01007387 */ /* 0x0001e80000100a00 */
[----:B0-----:R-:W2:Y:S04]  /*cc200*/  LDL.LU.64 R14, [R1+0x100d8] ;  /* 0x0100d800010e7983 */ /* 0x001ea80000300a00 */
[----:B------:R-:W3:Y:S04]  /*cc210*/  LDL.LU R13, [R1+0x100d0] ;  /* 0x0100d000010d7983 */ /* 0x000ee80000300800 */
[----:B------:R-:W4:Y:S04]  /*cc220*/  LDL.LU.64 R6, [R1+0x100c8] ;  /* 0x0100c80001067983 */ /* 0x000f280000300a00 */
[----:B------:R-:W2:Y:S04]  /*cc230*/  LDL.LU.64 R4, [R1+0x100c0] ;  /* 0x0100c00001047983 */ /* 0x000ea80000300a00 */
[----:B------:R-:W-:Y:S04]  /*cc240*/  STL.64 [R1+0x1e90], R16 ;  /* 0x001e901001007387 */ /* 0x000fe80000100a00 */
[----:B------:R2:W-:Y:S01]  /*cc250*/  STL.64 [R1+0x1e98], R18 ;  /* 0x001e981201007387 */ /* 0x0005e20000100a00 */
[C---:B----4-:R-:W-:Y:S06]  /*cc260*/  HMMA.16816.F32 R20, R8.reuse, R6, R20 ;  /* 0x000000060814723c */ /* 0x050fec0000001814 */
[----:B--2---:R-:W-:-:S15]  /*cc270*/  HMMA.16816.F32 R16, R8, R4, R24 ;  /* 0x000000040810723c */ /* 0x004fde0000001818 */
[----:B------:R-:W-:-:S02]  /*cc280*/  NOP ;  /* 0x0000000000007918 */ /* 0x000fc40000000000 */
[----:B------:R-:W-:Y:S04]  /*cc290*/  STL.64 [R1+0x1e80], R20 ;  /* 0x001e801401007387 */ /* 0x000fe80000100a00 */
[----:B------:R-:W-:Y:S04]  /*cc2a0*/  STL.64 [R1+0x1e88], R22 ;  /* 0x001e881601007387 */ /* 0x000fe80000100a00 */
[----:B------:R0:W-:Y:S04]  /*cc2b0*/  STL.64 [R1+0x1e70], R16 ;  /* 0x001e701001007387 */ /* 0x0001e80000100a00 */
[----:B------:R1:W-:Y:S04]  /*cc2c0*/  STL.64 [R1+0x1e78], R18 ;  /* 0x001e781201007387 */ /* 0x0003e80000100a00 */
[----:B0-----:R-:W2:Y:S04]  /*cc2d0*/  LDL.LU R16, [R1+0x2590] ;  /* 0x0025900001107983 */ /* 0x001ea80000300800 */
        /* <DEDUP_REMOVED lines=8> */
[----:B------:R-:W4:Y:S01]  /*cc360*/  LDL.LU R19, [R1+0x258c] ;  /* 0x00258c0001137983 */ /* 0x000f220000300800 */
[----:B------:R-:W-:-:S03]  /*cc370*/  IMAD R5, R0, 0x100, R15 ;  /* 0x0000010000057824 */ /* 0x000fc600078e020f */
[----:B------:R-:W3:Y:S04]  /*cc380*/  LDL R0, [R1+0x297c] ;  /* 0x00297c0001007983 */ /* 0x000ee80000100800 */
[----:B----4-:R-:W-:Y:S04]  /*cc390*/  STL.64 [R1+0x10088], R18 ;  /* 0x0100881201007387 */ /* 0x010fe80000100a00 */
[----:B--2---:R0:W-:Y:S04]  /*cc3a0*/  STL.64 [R1+0x10080], R16 ;  /* 0x0100801001007387 */ /* 0x0041e80000100a00 */
[----:B0-----:R-:W2:Y:S04]  /*cc3b0*/  LDL.LU R16, [R1+0x2560] ;  /* 0x0025600001107983 */ /* 0x001ea80000300800 */
[----:B------:R-:W2:Y:S04]  /*cc3c0*/  LDL.LU R17, [R1+0x2564] ;  /* 0x0025640001117983 */ /* 0x000ea80000300800 */
[----:B--2---:R0:W-:Y:S04]  /*cc3d0*/  STL.64 [R1+0x10090], R16 ;  /* 0x0100901001007387 */ /* 0x0041e80000100a00 */
[----:B------:R-:W2:Y:S04]  /*cc3e0*/  LDL.LU R18, [R1+0x2568] ;  /* 0x0025680001127983 */ /* 0x000ea80000300800 */
[----:B------:R-:W2:Y:S01]  /*cc3f0*/  LDL.LU R19, [R1+0x256c] ;  /* 0x00256c0001137983 */ /* 0x000ea20000300800 */
[----:B0-----:R-:W-:-:S02]  /*cc400*/  IMAD.MOV.U32 R17, RZ, RZ, R2 ;  /* 0x000000ffff117224 */ /* 0x001fc400078e0002 */
[----:B------:R-:W-:Y:S01]  /*cc410*/  IMAD.MOV.U32 R16, RZ, RZ, R3 ;  /* 0x000000ffff107224 */ /* 0x000fe200078e0003 */
[----:B------:R-:W4:Y:S04]  /*cc420*/  LDL.LU R2, [R1+0x3414] ;  /* 0x0034140001027983 */ /* 0x000f280000300800 */
[----:B------:R-:W4:Y:S04]  /*cc430*/  LDL.LU R6, [R1+0x3410] ;  /* 0x0034100001067983 */ /* 0x000f280000300800 */
[----:B------:R-:W4:Y:S04]  /*cc440*/  LDL.LU R3, [R1+0x341c] ;  /* 0x00341c0001037983 */ /* 0x000f280000300800 */
[----:B------:R-:W4:Y:S04]  /*cc450*/  LDL.LU R7, [R1+0x3418] ;  /* 0x0034180001077983 */ /* 0x000f280000300800 */
[----:B--2---:R-:W-:Y:S04]  /*cc460*/  STL.64 [R1+0x100b0], R18 ;  /* 0x0100b01201007387 */ /* 0x004fe80000100a00 */
[----:B------:R0:W-:Y:S04]  /*cc470*/  STL.64 [R1+0x100a8], R16 ;  /* 0x0100a81001007387 */ /* 0x0001e80000100a00 */
[----:B0-----:R-:W2:Y:S04]  /*cc480*/  LDL.LU R16, [R1+0x2330] ;  /* 0x0023300001107983 */ /* 0x001ea80000300800 */
[----:B------:R-:W2:Y:S04]  /*cc490*/  LDL.LU R17, [R1+0x2334] ;  /* 0x0023340001117983 */ /* 0x000ea80000300800 */
[----:B------:R-:W2:Y:S04]  /*cc4a0*/  LDL.LU R18, [R1+0x2338] ;  /* 0x0023380001127983 */ /* 0x000ea80000300800 */
[----:B------:R-:W2:Y:S04]  /*cc4b0*/  LDL.LU R19, [R1+0x233c] ;  /* 0x00233c0001137983 */ /* 0x000ea80000300800 */
[----:B------:R-:W3:Y:S04]  /*cc4c0*/  LDL R20, [R1+0x2998] ;  /* 0x0029980001147983 */ /* 0x000ee80000100800 */
[----:B------:R-:W3:Y:S04]  /*cc4d0*/  LDL R21, [R1+0x299c] ;  /* 0x00299c0001157983 */ /* 0x000ee80000100800 */
[----:B---3--:R0:W-:Y:S04]  /*cc4e0*/  STL.64 [R1+0x10078], R20 ;  /* 0x0100781401007387 */ /* 0x0081e80000100a00 */
[----:B------:R-:W3:Y:S04]  /*cc4f0*/  LDL R22, [R1+0x29a8] ;  /* 0x0029a80001167983 */ /* 0x000ee80000100800 */
[----:B------:R-:W3:Y:S04]  /*cc500*/  LDL R23, [R1+0x29ac] ;  /* 0x0029ac0001177983 */ /* 0x000ee80000100800 */
[----:B0-----:R-:W3:Y:S04]  /*cc510*/  LDL R20, [R1+0x2968] ;  /* 0x0029680001147983 */ /* 0x001ee80000100800 */
[----:B------:R-:W3:Y:S04]  /*cc520*/  LDL R21, [R1+0x296c] ;  /* 0x00296c0001157983 */ /* 0x000ee80000100800 */
[----:B------:R-:W2:Y:S04]  /*cc530*/  LDL.LU R24, [R1+0x25b0] ;  /* 0x0025b00001187983 */ /* 0x000ea80000300800 */
[----:B------:R-:W2:Y:S04]  /*cc540*/  LDL.LU R25, [R1+0x25b4] ;  /* 0x0025b40001197983 */ /* 0x000ea80000300800 */
[----:B------:R-:W3:Y:S04]  /*cc550*/  LDL.LU R26, [R1+0x25b8] ;  /* 0x0025b800011a7983 */ /* 0x000ee80000300800 */
[----:B------:R-:W3:Y:S01]  /*cc560*/  LDL.LU R27, [R1+0x25bc] ;  /* 0x0025bc00011b7983 */ /* 0x000ee20000300800 */
[----:B------:R-:W-:-:S02]  /*cc570*/  IMAD R4, R14, 0x100, R13 ;  /* 0x000001000e047824 */ /* 0x000fc400078e020d */
[----:B----4-:R-:W-:Y:S02]  /*cc580*/  IMAD R6, R6, 0x100, R2 ;  /* 0x0000010006067824 */ /* 0x010fe400078e0202 */
[----:B------:R-:W-:Y:S01]  /*cc590*/  IMAD R7, R7, 0x100, R3 ;  /* 0x0000010007077824 */ /* 0x000fe200078e0203 */
[----:B---3--:R-:W-:Y:S04]  /*cc5a0*/  STL.64 [R1+0x100a0], R26 ;  /* 0x0100a01a01007387 */ /* 0x008fe80000100a00 */
[----:B--2---:R0:W-:Y:S04]  /*cc5b0*/  STL.64 [R1+0x10098], R24 ;  /* 0x0100981801007387 */ /* 0x0041e80000100a00 */
[----:B0-----:R-:W2:Y:S04]  /*cc5c0*/  LDL.LU R24, [R1+0x2540] ;  /* 0x0025400001187983 */ /* 0x001ea80000300800 */
[----:B------:R-:W2:Y:S04]  /*cc5d0*/  LDL.LU R25, [R1+0x2544] ;  /* 0x0025440001197983 */ /* 0x000ea80000300800 */
[----:B------:R-:W2:Y:S04]  /*cc5e0*/  LDL.LU R26, [R1+0x2548] ;  /* 0x00254800011a7983 */ /* 0x000ea80000300800 */
[----:B------:R-:W2:Y:S04]  /*cc5f0*/  LDL.LU R27, [R1+0x254c] ;  /* 0x00254c00011b7983 */ /* 0x000ea80000300800 */
[----:B------:R-:W3:Y:S04]  /*cc600*/  LDL R28, [R1+0x29b8] ;  /* 0x0029b800011c7983 */ /* 0x000ee80000100800 */
[----:B------:R-:W4:Y:S04]  /*cc610*/  LDL R29, [R1+0x29bc] ;  /* 0x0029bc00011d7983 */ /* 0x000f280000100800 */
[----:B------:R-:W3:Y:S04]  /*cc620*/  LDL.LU R12, [R1+0x25c0] ;  /* 0x0025c000010c7983 */ /* 0x000ee80000300800 */
[----:B------:R-:W3:Y:S04]  /*cc630*/  LDL.LU R13, [R1+0x25c4] ;  /* 0x0025c400010d7983 */ /* 0x000ee80000300800 */
[----:B------:R-:W3:Y:S04]  /*cc640*/  LDL.LU R14, [R1+0x25c8] ;  /* 0x0025c800010e7983 */ /* 0x000ee80000300800 */
[----:B------:R-:W3:Y:S04]  /*cc650*/  LDL.LU R15, [R1+0x25cc] ;  /* 0x0025cc00010f7983 */ /* 0x000ee80000300800 */
[----:B------:R-:W2:Y:S04]  /*cc660*/  LDL.LU R2, [R1+0x100bc] ;  /* 0x0100bc0001027983 */ /* 0x000ea80000300800 */
[----:B------:R-:W2:Y:S02]  /*cc670*/  LDL.LU R3, [R1+0x100b8] ;  /* 0x0100b80001037983 */ /* 0x000ea40000300800 */
[----:B--2---:R-:W-:-:S15]  /*cc680*/  HMMA.16816.F32 R16, R8, R2, R16 ;  /* 0x000000020810723c */ /* 0x004fde0000001810 */
[----:B------:R-:W-:-:S08]  /*cc690*/  NOP ;  /* 0x0000000000007918 */ /* 0x000fd00000000000 */
[----:B------:R-:W-:Y:S04]  /*cc6a0*/  STL.64 [R1+0x2080], R16 ;  /* 0x0020801001007387 */ /* 0x000fe80000100a00 */
[----:B------:R0:W-:Y:S04]  /*cc6b0*/  STL.64 [R1+0x2088], R18 ;  /* 0x0020881201007387 */ /* 0x0001e80000100a00 */
[----:B0-----:R-:W2:Y:S04]  /*cc6c0*/  LDL.LU.64 R18, [R1+0x100b0] ;  /* 0x0100b00001127983 */ /* 0x001ea80000300a00 */
[----:B------:R-:W4:Y:S04]  /*cc6d0*/  LDL.LU.64 R16, [R1+0x100a8] ;  /* 0x0100a80001107983 */ /* 0x000f280000300a00 */
[----:B------:R-:W3:Y:S04]  /*cc6e0*/  LDL R2, [R1+0x2988] ;  /* 0x0029880001027983 */ /* 0x000ee80000100800 */
[----:B------:R-:W3:Y:S01]  /*cc6f0*/  LDL R3, [R1+0x298c] ;  /* 0x00298c0001037983 */ /* 0x000ee20000100800 */
[----:B------:R-:W-:-:S02]  /*cc700*/  F2FP.F16.E5M2.UNPACK_B R4, R4 ;  /* 0x00000004ff04723e */ /* 0x000fc400020004ff */
[----:B------:R-:W-:Y:S01]  /*cc710*/  F2FP.F16.E5M2.UNPACK_B R5, R5 ;  /* 0x00000005ff05723e */ /* 0x000fe200020004ff */
[----:B----4-:R-:W-:Y:S01]  /*cc720*/  HMMA.16816.F32 R8, R8, R16, R24 ;  /* 0x000000100808723c */ /* 0x010fe20000001818 */
[----:B------:R-:W4:Y:S04]  /*cc730*/  LDL.LU.64 R26, [R1+0x100a0] ;  /* 0x0100a000011a7983 */ /* 0x000f280000300a00 */
[----:B------:R-:W4:Y:S04]  /*cc740*/  LDL.LU.64 R24, [R1+0x10098] ;  /* 0x0100980001187983 */ /* 0x000f280000300a00 */
[----:B------:R-:W2:Y:S01]  /*cc750*/  LDL.LU.64 R16, [R1+0x10090] ;  /* 0x0100900001107983 */ /* 0x000ea20000300a00 */
[----:B------:R-:W-:-:S02]  /*cc760*/  F2FP.F16.E5M2.UNPACK_B R6, R6 ;  /* 0x00000006ff06723e */ /* 0x000fc400020004ff */
[----:B------:R-:W-:Y:S02]  /*cc770*/  F2FP.F16.E5M2.UNPACK_B R7, R7 ;  /* 0x00000007ff07723e */ /* 0x000fe400020004ff */
[----:B------:R-:W-:Y:S02]  /*cc780*/  F2FP.F16.E5M2.UNPACK_B R20, R20 ;  /* 0x00000014ff14723e */ /* 0x000fe400020004ff */
[----:B------:R-:W-:-:S07]  /*cc790*/  F2FP.F16.E5M2.UNPACK_B R21, R21 ;  /* 0x00000015ff15723e */ /* 0x000fce00020004ff */
[----:B------:R-:W-:Y:S04]  /*cc7a0*/  STL.64 [R1+0x2070], R8 ;  /* 0x0020700801007387 */ /* 0x000fe80000100a00 */
[----:B------:R0:W-:Y:S04]  /*cc7b0*/  STL.64 [R1+0x2078], R10 ;  /* 0x0020780a01007387 */ /* 0x0001e80000100a00 */
[----:B0-----:R-:W3:Y:S04]  /*cc7c0*/  LDL R11, [R1+0x2978] ;  /* 0x00297800010b7983 */ /* 0x001ee80000100800 */
[----:B------:R-:W-:Y:S04]  /*cc7d0*/  STL [R1+0xb0], R20 ;  /* 0x0000b01401007387 */ /* 0x000fe80000100800 */
[----:B------:R-:W-:Y:S01]  /*cc7e0*/  STL [R1+0xb4], R21 ;  /* 0x0000b41501007387 */ /* 0x000fe20000100800 */
[----:B--2---:R-:W-:-:S15]  /*cc7f0*/  HMMA.16816.F32 R16, R4, R20, R16 ;  /* 0x000000140410723c */ /* 0x004fde0000001810 */
[----:B------:R-:W-:-:S08]  /*cc800*/  NOP ;  /* 0x0000000000007918 */ /* 0x000fd00000000000 */
[----:B------:R-:W-:Y:S04]  /*cc810*/  STL.64 [R1+0x20e0], R16 ;  /* 0x0020e01001007387 */ /* 0x000fe80000100a00 */
[----:B------:R0:W-:Y:S04]  /*cc820*/  STL.64 [R1+0x20e8], R18 ;  /* 0x0020e81201007387 */ /* 0x0001e80000100a00 */
[----:B0-----:R-:W2:Y:S04]  /*cc830*/  LDL.LU.64 R18, [R1+0x10088] ;  /* 0x0100880001127983 */ /* 0x001ea80000300a00 */
[----:B------:R-:W2:Y:S01]  /*cc840*/  LDL.LU.64 R16, [R1+0x10080] ;  /* 0x0100800001107983 */ /* 0x000ea20000300a00 */
[----:B---3--:R-:W-:-:S02]  /*cc850*/  F2FP.F16.E5M2.UNPACK_B R10, R11 ;  /* 0x0000000bff0a723e */ /* 0x008fc400020004ff */
[----:B------:R-:W-:Y:S01]  /*cc860*/  F2FP.F16.E5M2.UNPACK_B R11, R0 ;  /* 0x00000000ff0b723e */ /* 0x000fe200020004ff */
[----:B------:R-:W-:Y:S02]  /*cc870*/  IMAD.MOV.U32 R0, RZ, RZ, R21 ;  /* 0x000000ffff007224 */ /* 0x000fe400078e0015 */
[----:B------:R-:W3:Y:S04]  /*cc880*/  LDL.LU.64 R20, [R1+0x10078] ;  /* 0x0100780001147983 */ /* 0x000ee80000300a00 */
[----:B------:R-:W-:Y:S04]  /*cc890*/  STL [R1+0x98], R10 ;  /* 0x0000980a01007387 */ /* 0x000fe80000100800 */
[----:B------:R-:W-:Y:S04]  /*cc8a0*/  STL [R1+0xfee8], R0 ;  /* 0x00fee80001007387 */ /* 0x000fe80000100800 */
[----:B------:R2:W-:Y:S02]  /*cc8b0*/  STL [R1+0x9c], R11 ;  /* 0x00009c0b01007387 */ /* 0x0005e40000100800 */
[----:B--2---:R-:W-:Y:S02]  /*cc8c0*/  HMMA.16816.F32 R8, R4, R10, R16 ;  /* 0x0000000a0408723c */ /* 0x004fe40000001810 */
[----:B------:R-:W2:Y:S04]  /*cc8d0*/  LDL.LU.64 R18, [R1+0x10070] ;  /* 0x0100700001127983 */ /* 0x000ea80000300a00 */
[----:B------:R-:W2:Y:S01]  /*cc8e0*/  LDL.LU.64 R16, [R1+0x10068] ;  /* 0x0100680001107983 */ /* 0x000ea20000300a00 */
[----:B------:R-:W-:-:S02]  /*cc8f0*/  F2FP.F16.E5M2.UNPACK_B R2, R2 ;  /* 0x00000002ff02723e */ /* 0x000fc400020004ff */
[----:B------:R-:W-:-:S14]  /*cc900*/  F2FP.F16.E5M2.UNPACK_B R3, R3 ;  /* 0x00000003ff03723e */ /* 0x000fdc00020004ff */
[----:B------:R3:W-:Y:S04]  /*cc910*/  STL.64 [R1+0x2140], R8 ;  /* 0x0021400801007387 */ /* 0x0007e80000100a00 */
[----:B------:R-:W-:Y:S04]  /*cc920*/  STL.64 [R1+0x2148], R10 ;  /* 0x0021480a01007387 */ /* 0x000fe80000100a00 */
[----:B------:R0:W-:Y:S04]  /*cc930*/  STL [R1+0x90], R2 ;  /* 0x0000900201007387 */ /* 0x0001e80000100800 */
[----:B------:R1:W-:Y:S01]  /*cc940*/  STL [R1+0x94], R3 ;  /* 0x0000940301007387 */ /* 0x0003e20000100800 */
[----:B---3--:R-:W-:-:S02]  /*cc950*/  F2FP.F16.E5M2.UNPACK_B R8, R20 ;  /* 0x00000014ff08723e */ /* 0x008fc400020004ff */
[----:B------:R-:W-:-:S03]  /*cc960*/  F2FP.F16.E5M2.UNPACK_B R9, R21 ;  /* 0x00000015ff09723e */ /* 0x000fc600020004ff */
[----:B------:R-:W-:Y:S02]  /*cc970*/  STL [R1+0x88], R8 ;  /* 0x0000880801007387 */ /* 0x000fe40000100800 */
[----:B------:R-:W-:Y:S01]  /*cc980*/  IMAD.MOV.U32 R0, RZ, RZ, R9 ;  /* 0x000000ffff007224 */ /* 0x000fe200078e0009 */
[----:B--2---:R-:W-:Y:S07]  /*cc990*/  HMMA.16816.F32 R16, R4, R2, R16 ;  /* 0x000000020410723c */ /* 0x004fee0000001810 */
[----:B0-----:R-:W-:-:S02]  /*cc9a0*/  F2FP.F16.E5M2.UNPACK_B R2, R22 ;  /* 0x00000016ff02723e */ /* 0x001fc400020004ff */
[----:B-1----:R-:W-:-:S14]  /*cc9b0*/  F2FP.F16.E5M2.UNPACK_B R3, R23 ;  /* 0x00000017ff03723e */ /* 0x002fdc00020004ff */
[----:B------:R-:W-:Y:S04]  /*cc9c0*/  STL.64 [R1+0x2190], R16 ;  /* 0x0021901001007387 */ /* 0x000fe80000100a00 */
[----:B------:R4:W-:Y:S04]  /*cc9d0*/  STL.64 [R1+0x2198], R18 ;  /* 0x0021981201007387 */ /* 0x0009e80000100a00 */
[----:B------:R0:W-:Y:S01]  /*cc9e0*/  STL [R1+0x8c], R9 ;  /* 0x00008c0901007387 */ /* 0x0001e20000100800 */
[C---:B----4-:R-:W-:Y:S06]  /*cc9f0*/  HMMA.16816.F32 R16, R4.reuse, R8, R24 ;  /* 0x000000080410723c */ /* 0x050fec0000001818 */
[----:B0-----:R-:W-:Y:S06]  /*cca00*/  HMMA.16816.F32 R8, R4, R2, R12 ;  /* 0x000000020408723c */ /* 0x001fec000000180c */
[----:B------:R-:W-:Y:S11]  /*cca10*/  STL [R1+0x80], R2 ;  /* 0x0000800201007387 */ /* 0x000ff60000100800 */
[----:B------:R-:W-:Y:S04]  /*cca20*/  STL.64 [R1+0x21e0], R16 ;  /* 0x0021e01001007387 */ /* 0x000fe80000100a00 */
[----:B------:R-:W-:Y:S04]  /*cca30*/  STL.64 [R1+0x21e8], R18 ;  /* 0x0021e81201007387 */ /* 0x000fe80000100a00 */
[----:B------:R0:W-:Y:S04]  /*cca40*/  STL [R1+0xfeec], R0 ;  /* 0x00feec0001007387 */ /* 0x0001e80000100800 */
[----:B------:R-:W-:Y:S01]  /*cca50*/  STL [R1+0x84], R3 ;  /* 0x0000840301007387 */ /* 0x000fe20000100800 */
[----:B0-----:R-:W-:-:S02]  /*cca60*/  F2FP.F16.E5M2.UNPACK_B R0, R28 ;  /* 0x0000001cff00723e */ /* 0x001fc400020004ff */
[----:B------:R-:W-:-:S03]  /*cca70*/  F2FP.F16.E5M2.UNPACK_B R16, R29 ;  /* 0x0000001dff10723e */ /* 0x000fc600020004ff */
[----:B------:R-:W-:Y:S04]  /*cca80*/  STL [R1+0x78], R0 ;  /* 0x0000780001007387 */ /* 0x000fe80000100800 */
[----:B------:R0:W-:Y:S04]  /*cca90*/  STL [R1+0x7c], R16 ;  /* 0x00007c1001007387 */ /* 0x0001e80000100800 */
[----:B0-----:R-:W2:Y:S04]  /*ccaa0*/  LDL.LU R16, [R1+0x2630] ;  /* 0x0026300001107983 */ /* 0x001ea80000300800 */
[----:B------:R-:W-:Y:S04]  /*ccab0*/  STL.64 [R1+0x2240], R8 ;  /* 0x0022400801007387 */ /* 0x000fe80000100a00 */
[----:B------:R-:W-:Y:S04]  /*ccac0*/  STL.64 [R1+0x2248], R10 ;  /* 0x0022480a01007387 */ /* 0x000fe80000100a00 */
[----:B------:R-:W2:Y:S04]  /*ccad0*/  LDL.LU R17, [R1+0x2634] ;  /* 0x0026340001117983 */ /* 0x000ea80000300800 */
[----:B------:R-:W3:Y:S04]  /*ccae0*/  LDL.LU R18, [R1+0x2638] ;  /* 0x0026380001127983 */ /* 0x000ee80000300800 */
[----:B------:R-:W3:Y:S04]  /*ccaf0*/  LDL.LU R19, [R1+0x263c] ;  /* 0x00263c0001137983 */ /* 0x000ee80000300800 */
[----:B---3--:R-:W-:Y:S04]  /*ccb00*/  STL.64 [R1+0x10030], R18 ;  /* 0x0100301201007387 */ /* 0x008fe80000100a00 */
[----:B--2---:R0:W-:Y:S04]  /*ccb10*/  STL.64 [R1+0x10028], R16 ;  /* 0x0100281001007387 */ /* 0x0041e80000100a00 */
[----:B0-----:R-:W2:Y:S04]  /*ccb20*/  LDL.LU R16, [R1+0x2610] ;  /* 0x0026100001107983 */ /* 0x001ea80000300800 */
[----:B------:R-:W2:Y:S04]  /*ccb30*/  LDL.LU R17, [R1+0x2614] ;  /* 0x0026140001117983 */ /* 0x000ea80000300800 */
[----:B--2---:R0:W-:Y:S04]  /*ccb40*/  STL.64 [R1+0x10038], R16 ;  /* 0x0100381001007387 */ /* 0x0041e80000100a00 */
[----:B------:R-:W2:Y:S04]  /*ccb50*/  LDL.LU R18, [R1+0x2618] ;  /* 0x0026180001127983 */ /* 0x000ea80000300800 */
[----:B------:R-:W2:Y:S04]  /*ccb60*/  LDL.LU R19, [R1+0x261c] ;  /* 0x00261c0001137983 */ /* 0x000ea80000300800 */
[----:B0-----:R-:W3:Y:S04]  /*ccb70*/  LDL R16, [R1+0x29c8] ;  /* 0x0029c80001107983 */ /* 0x001ee80000100800 */
[----:B------:R-:W4:Y:S04]  /*ccb80*/  LDL R17, [R1+0x29cc] ;  /* 0x0029cc0001117983 */ /* 0x000f280000100800 */
[----:B--2---:R0:W-:Y:S04]  /*ccb90*/  STL.64 [R1+0x10050], R18 ;  /* 0x0100501201007387 */ /* 0x0041e80000100a00 */
[----:B------:R-:W2:Y:S04]  /*ccba0*/  LDL R10, [R1+0x29f8] ;  /* 0x0029f800010a7983 */ /* 0x000ea80000100800 */
[----:B------:R-:W2:Y:S04]  /*ccbb0*/  LDL R11, [R1+0x29fc] ;  /* 0x0029fc00010b7983 */ /* 0x000ea80000100800 */
[----:B------:R-:W3:Y:S04]  /*ccbc0*/  LDL R8, [R1+0x29d8] ;  /* 0x0029d80001087983 */ /* 0x000ee80000100800 */
[----:B------:R-:W3:Y:S01]  /*ccbd0*/  LDL R9, [R1+0x29dc] ;  /* 0x0029dc0001097983 */ /* 0x000ee20000100800 */
[----:B------:R-:W-:-:S03]  /*ccbe0*/  IMAD.MOV.U32 R0, RZ, RZ, R3 ;  /* 0x000000ffff007224 */ /* 0x000fc600078e0003 */
[----:B------:R-:W4:Y:S04]  /*ccbf0*/  LDL R2, [R1+0x29e8] ;  /* 0x0029e80001027983 */ /* 0x000f280000100800 */
[----:B------:R-:W4:Y:S04]  /*ccc00*/  LDL R3, [R1+0x29ec] ;  /* 0x0029ec0001037983 */ /* 0x000f280000100800 */
[----:B0-----:R-:W4:Y:S04]  /*ccc10*/  LDL.64 R18, [R1+0x78] ;  /* 0x0000780001127983 */ /* 0x001f280000100a00 */
[----:B--2---:R-:W-:Y:S04]  /*ccc20*/  STL.64 [R1+0x10060], R10 ;  /* 0x0100600a01007387 */ /* 0x004fe80000100a00 */
[----:B---3--:R0:W-:Y:S04]  /*ccc30*/  STL.64 [R1+0x10058], R8 ;  /* 0x0100580801007387 */ /* 0x0081e80000100a00 */
[----:B0-----:R-:W2:Y:S04]  /*ccc40*/  LDL.LU R8, [R1+0x25e0] ;  /* 0x0025e00001087983 */ /* 0x001ea80000300800 */
[----:B------:R-:W2:Y:S04]  /*ccc50*/  LDL.LU R9, [R1+0x25e4] ;  /* 0x0025e40001097983 */ /* 0x000ea80000300800 */
[----:B------:R-:W2:Y:S04]  /*ccc60*/  LDL.LU R10, [R1+0x25e8] ;  /* 0x0025e800010a7983 */ /* 0x000ea80000300800 */
[----:B------:R-:W2:Y:S04]  /*ccc70*/  LDL.LU R11, [R1+0x25ec] ;  /* 0x0025ec00010b7983 */ /* 0x000ea80000300800 */
[----:B------:R-:W3:Y:S04]  /*ccc80*/  LDL R28, [R1+0x2a08] ;  /* 0x002a0800011c7983 */ /* 0x000ee80000100800 */
[----:B------:R-:W3:Y:S04]  /*ccc90*/  LDL R29, [R1+0x2a0c] ;  /* 0x002a0c00011d7983 */ /* 0x000ee80000100800 */
[----:B------:R-:W2:Y:S04]  /*ccca0*/  LDL.LU R20, [R1+0x2640] ;  /* 0x0026400001147983 */ /* 0x000ea80000300800 */
[----:B------:R-:W2:Y:S04]  /*cccb0*/  LDL.LU R21, [R1+0x2644] ;  /* 0x0026440001157983 */ /* 0x000ea80000300800 */
[----:B------:R-:W3:Y:S04]  /*cccc0*/  LDL.LU R22, [R1+0x2648] ;  /* 0x0026480001167983 */ /* 0x000ee80000300800 */
[----:B------:R-:W3:Y:S01]  /*cccd0*/  LDL.LU R23, [R1+0x264c] ;  /* 0x00264c0001177983 */ /* 0x000ee20000300800 */
[----:B------:R-:W-:-:S02]  /*ccce0*/  F2FP.F16.E5M2.UNPACK_B R16, R16 ;  /* 0x00000010ff10723e */ /* 0x000fc400020004ff */
[----:B----4-:R-:W-:Y:S01]  /*cccf0*/  F2FP.F16.E5M2.UNPACK_B R17, R17 ;  /* 0x00000011ff11723e */ /* 0x010fe200020004ff */
[----:B---3--:R-:W-:Y:S04]  /*ccd00*/  STL.64 [R1+0x10048], R22 ;  /* 0x0100481601007387 */ /* 0x008fe80000100a00 */
[----:B--2---:R0:W-:Y:S04]  /*ccd10*/  STL.64 [R1+0x10040], R20 ;  /* 0x0100401401007387 */ /* 0x0041e80000100a00 */
[----:B0-----:R-:W2:Y:S04]  /*ccd20*/  LDL.LU R20, [R1+0x25f0] ;  /* 0x0025f00001147983 */ /* 0x001ea80000300800 */
[----:B------:R-:W2:Y:S04]  /*ccd30*/  LDL.LU R21, [R1+0x25f4] ;  /* 0x0025f40001157983 */ /* 0x000ea80000300800 */
[----:B------:R-:W2:Y:S04]  /*ccd40*/  LDL.LU R22, [R1+0x25f8] ;  /* 0x0025f80001167983 */ /* 0x000ea80000300800 */
[----:B------:R-:W2:Y:S01]  /*ccd50*/  LDL.LU R23, [R1+0x25fc] ;  /* 0x0025fc0001177983 */ /* 0x000ea20000300800 */
[----:B------:R-:W-:Y:S03]  /*ccd60*/  HMMA.16816.F32 R8, R4, R18, R8 ;  /* 0x000000120408723c */ /* 0x000fe60000001808 */
[----:B------:R-:W3:Y:S04]  /*ccd70*/  LDL R12, [R1+0x2a18] ;  /* 0x002a1800010c7983 */ /* 0x000ee80000100800 */
[----:B------:R-:W4:Y:S04]  /*ccd80*/  LDL R13, [R1+0x2a1c] ;  /* 0x002a1c00010d7983 */ /* 0x000f280000100800 */
[----:B------:R-:W3:Y:S04]  /*ccd90*/  LDL.LU R24, [R1+0x2670] ;  /* 0x0026700001187983 */ /* 0x000ee80000300800 */
[----:B------:R-:W3:Y:S04]  /*ccda0*/  LDL.LU R25, [R1+0x2674] ;  /* 0x0026740001197983 */ /* 0x000ee80000300800 */
[----:B------:R-:W3:Y:S04]  /*ccdb0*/  LDL.LU R26, [R1+0x2678] ;  /* 0x00267800011a7983 */ /* 0x000ee80000300800 */
[----:B------:R-:W3:Y:S04]  /*ccdc0*/  LDL.LU R27, [R1+0x267c] ;  /* 0x00267c00011b7983 */ /* 0x000ee80000300800 */
[----:B------:R-:W4:Y:S04]  /*ccdd0*/  LDL R14, [R1+0x2a28] ;  /* 0x002a2800010e7983 */ /* 0x000f280000100800 */
[----:B------:R-:W4:Y:S04]  /*ccde0*/  LDL R15, [R1+0x2a2c] ;  /* 0x002a2c00010f7983 */ /* 0x000f280000100800 */
[----:B------:R0:W-:Y:S02]  /*ccdf0*/  STL [R1+0xfef0], R0 ;  /* 0x00fef00001007387 */ /* 0x0001e40000100800 */
[----:B0-----:R-:W-:-:S02]  /*cce00*/  IMAD.MOV.U32 R0, RZ, RZ, R19 ;  /* 0x000000ffff007224 */ /* 0x001fc400078e0013 */
[----:B------:R-:W-:Y:S04]  /*cce10*/  STL.64 [R1+0x22a0], R8 ;  /* 0x0022a00801007387 */ /* 0x000fe80000100a00 */
[----:B------:R0:W-:Y:S04]  /*cce20*/  STL.64 [R1+0x22a8], R10 ;  /* 0x0022a80a01007387 */ /* 0x0001e80000100a00 */
[----:B0-----:R-:W3:Y:S04]  /*cce30*/  LDL.LU.64 R10, [R1+0x10060] ;  /* 0x01006000010a7983 */ /* 0x001ee80000300a00 */
[----:B------:R-:W4:Y:S04]  /*cce40*/  LDL.LU.64 R8, [R1+0x10058] ;  /* 0x0100580001087983 */ /* 0x000f280000300a00 */
[----:B------:R-:W3:Y:S04]  /*cce50*/  LDL.LU.64 R18, [R1+0x10050] ;  /* 0x0100500001127983 */ /* 0x000ee80000300a00 */
[----:B------:R-:W-:Y:S04]  /*cce60*/  STL [R1+0x70], R16 ;  /* 0x0000701001007387 */ /* 0x000fe80000100800 */
[----:B------:R0:W-:Y:S04]  /*cce70*/  STL [R1+0xfef4], R0 ;  /* 0x00fef40001007387 */ /* 0x0001e80000100800 */
[----:B------:R-:W-:Y:S01]  /*cce80*/  STL [R1+0x74], R17 ;  /* 0x0000741101007387 */ /* 0x000fe20000100800 */
[----:B0-----:R-:W-:Y:S01]  /*cce90*/  IMAD.MOV.U32 R0, RZ, RZ, R17 ;  /* 0x000000ffff007224 */ /* 0x001fe200078e0011 */
[----:B--2---:R-:W-:-:S15]  /*ccea0*/  HMMA.16816.F32 R20, R4, R16, R20 ;  /* 0x000000100414723c */ /* 0x004fde0000001814 */
[----:B------:R-:W-:-:S08]  /*cceb0*/  NOP ;  /* 0x0000000000007918 */ /* 0x000fd00000000000 */
[----:B------:R-:W-:Y:S04]  /*ccec0*/  STL.64 [R1+0x2300], R20 ;  /* 0x0023001401007387 */ /* 0x000fe80000100a00 */
[----:B------:R0:W-:Y:S04]  /*cced0*/  STL.64 [R1+0x2308], R22 ;  /* 0x0023081601007387 */ /* 0x0001e80000100a00 */
[----:B0-----:R-:W2:Y:S04]  /*ccee0*/  LDL.LU.64 R22, [R1+0x10048] ;  /* 0x0100480001167983 */ /* 0x001ea80000300a00 */
[----:B------:R-:W2:Y:S04]  /*ccef0*/  LDL.LU.64 R20, [R1+0x10040] ;  /* 0x0100400001147983 */ /* 0x000ea80000300a00 */
[----:B------:R-:W3:Y:S01]  /*ccf00*/  LDL.LU.64 R16, [R1+0x10038] ;  /* 0x0100380001107983 */ /* 0x000ee20000300a00 */
[----:B----4-:R-:W-:-:S02]  /*ccf10*/  F2FP.F16.E5M2.UNPACK_B R8, R8 ;  /* 0x00000008ff08723e */ /* 0x010fc400020004ff */
[----:B------:R-:W-:-:S03]  /*ccf20*/  F2FP.F16.E5M2.UNPACK_B R9, R9 ;  /* 0x00000009ff09723e */ /* 0x000fc600020004ff */
[----:B------:R-:W-:Y:S04]  /*ccf30*/  STL [R1+0x68], R8 ;  /* 0x0000680801007387 */ /* 0x000fe80000100800 */
[----:B------:R-:W-:Y:S04]  /*ccf40*/  STL [R1+0xfef8], R0 ;  /* 0x00fef80001007387 */ /* 0x000fe80000100800 */
[----:B------:R-:W-:Y:S01]  /*ccf50*/  STL [R1+0x6c], R9 ;  /* 0x00006c0901007387 */ /* 0x000fe20000100800 */
[----:B---3--:R-:W-:-:S15]  /*ccf60*/  HMMA.16816.F32 R16, R4, R8, R16 ;  /* 0x000000080410723c */ /* 0x008fde0000001810 */
[----:B------:R-:W-:-:S08]  /*ccf70*/  NOP ;  /* 0x0000000000007918 */ /* 0x000fd00000000000 */
[----:B------:R-:W-:Y:S04]  /*ccf80*/  STL.64 [R1+0x2340], R16 ;  /* 0x0023401001007387 */ /* 0x000fe80000100a00 */
[----:B------:R0:W-:Y:S04]  /*ccf90*/  STL.64 [R1+0x2348], R18 ;  /* 0x0023481201007387 */ /* 0x0001e80000100a00 */
[----:B0-----:R-:W3:Y:S04]  /*ccfa0*/  LDL.LU.64 R18, [R1+0x10030] ;  /* 0x0100300001127983 */ /* 0x001ee80000300a00 */
[----:B------:R-:W3:Y:S01]  /*ccfb0*/  LDL.LU.64 R16, [R1+0x10028] ;  /* 0x0100280001107983 */ /* 0x000ee20000300a00 */
[----:B------:R-:W-:-:S02]  /*ccfc0*/  F2FP.F16.E5M2.UNPACK_B R2, R2 ;  /* 0x00000002ff02723e */ /* 0x000fc400020004ff */
[----:B------:R-:W-:Y:S01]  /*ccfd0*/  F2FP.F16.E5M2.UNPACK_B R3, R3 ;  /* 0x00000003ff03723e */ /* 0x000fe200020004ff */
[----:B------:R-:W-:Y:S01]  /*ccfe0*/  IMAD.MOV.U32 R0, RZ, RZ, R9 ;  /* 0x000000ffff007224 */ /* 0x000fe200078e0009 */
[----:B------:R-:W-:Y:S02]  /*ccff0*/  F2FP.F16.E5M2.UNPACK_B R8, R10 ;  /* 0x0000000aff08723e */ /* 0x000fe400020004ff */
[----:B------:R-:W-:Y:S01]  /*cd000*/  F2FP.F16.E5M2.UNPACK_B R9, R11 ;  /* 0x0000000bff09723e */ /* 0x000fe200020004ff */
[----:B------:R-:W-:Y:S04]  /*cd010*/  STL [R1+0x60], R2 ;  /* 0x0000600201007387 */ /* 0x000fe80000100800 */
[----:B------:R0:W-:Y:S04]  /*cd020*/  STL [R1+0xfefc], R0 ;  /* 0x00fefc0001007387 */ /* 0x0001e80000100800 */
[----:B------:R1:W-:Y:S04]  /*cd030*/  STL [R1+0x64], R3 ;  /* 0x0000640301007387 */ /* 0x0003e80000100800 */
[----:B------:R-:W-:Y:S01]  /*cd040*/  STL [R1+0x58], R8 ;  /* 0x0000580801007387 */ /* 0x000fe20000100800 */
[----:B0-----:R-:W-:Y:S01]  /*cd050*/  IMAD.MOV.U32 R0, RZ, RZ, R9 ;  /* 0x000000ffff007224 */ /* 0x001fe200078e0009 */
[----:B---3--:R-:W-:Y:S07]  /*cd060*/  HMMA.16816.F32 R16, R4, R2, R16 ;  /* 0x000000020410723c */ /* 0x008fee0000001810 */
[----:B------:R-:W-:-:S02]  /*cd070*/  F2FP.F16.E5M2.UNPACK_B R2, R28 ;  /* 0x0000001cff02723e */ /* 0x000fc400020004ff */
[----:B-1----:R-:W-:-:S14]  /*cd080*/  F2FP.F16.E5M2.UNPACK_B R3, R29 ;  /* 0x0000001dff03723e */ /* 0x002fdc00020004ff */
[----:B------:R-:W-:Y:S04]  /*cd090*/  STL.64 [R1+0x2380], R16 ;  /* 0x0023801001007387 */ /* 0x000fe80000100a00 */
[----:B------:R2:W-:Y:S02]  /*cd0a0*/  STL.64 [R1+0x2388], R18 ;  /* 0x0023881201007387 */ /* 0x0005e40000100a00 */
[C---:B--2---:R-:W-:Y:S06]  /*cd0b0*/  HMMA.16816.F32 R16, R4.reuse, R8, R20 ;  /* 0x000000080410723c */ /* 0x044fec0000001814 */
[----:B------:R0:W-:Y:S04]  /*cd0c0*/  STL [R1+0x5c], R9 ;  /* 0x00005c0901007387 */ /* 0x0001e80000100800 */
[----:B------:R-:W-:Y:S01]  /*cd0d0*/  STL [R1+0x50], R2 ;  /* 0x0000500201007387 */ /* 0x000fe20000100800 */
[----:B0-----:R-:W-:-:S12]  /*cd0e0*/  HMMA.16816.F32 R8, R4, R2, R24 ;  /* 0x000000020408723c */ /* 0x001fd80000001818 */
[----:B------:R-:W-:Y:S04]  /*cd0f0*/  STL.64 [R1+0x23e0], R16 ;  /* 0x0023e01001007387 */ /* 0x000fe80000100a00 */
[----:B------:R-:W-:Y:S04]  /*cd100*/  STL.64 [R1+0x23e8], R18 ;  /* 0x0023e81201007387 */ /* 0x000fe80000100a00 */
[----:B------:R0:W-:Y:S04]  /*cd110*/  STL [R1+0xff00], R0 ;  /* 0x00ff000001007387 */ /* 0x0001e80000100800 */
[----:B------:R-:W-:Y:S01]  /*cd120*/  STL [R1+0x54], R3 ;  /* 0x0000540301007387 */ /* 0x000fe20000100800 */
[----:B0-----:R-:W-:-:S02]  /*cd130*/  F2FP.F16.E5M2.UNPACK_B R0, R12 ;  /* 0x0000000cff00723e */ /* 0x001fc400020004ff */
[----:B------:R-:W-:-:S03]  /*cd140*/  F2FP.F16.E5M2.UNPACK_B R12, R13 ;  /* 0x0000000dff0c723e */ /* 0x000fc600020004ff */
[----:B------:R0:W-:Y:S04]  /*cd150*/  STL [R1+0x48], R0 ;  /* 0x0000480001007387 */ /* 0x0001e80000100800 */
[----:B------:R-:W-:Y:S01]  /*cd160*/  STL [R1+0x4c], R12 ;  /* 0x00004c0c01007387 */ /* 0x000fe20000100800 */
[----:B------:R-:W-:Y:S01]  /*cd170*/  F2FP.F16.E5M2.UNPACK_B R2, R14 ;  /* 0x0000000eff02723e */ /* 0x000fe200020004ff */
[----:B0-----:R-:W-:-:S05]  /*cd180*/  IMAD.MOV.U32 R0, RZ, RZ, R3 ;  /* 0x000000ffff007224 */ /* 0x001fca00078e0003 */
[----:B------:R0:W-:Y:S04]  /*cd190*/  STL [R1+0xff04], R0 ;  /* 0x00ff040001007387 */ /* 0x0001e80000100800 */
[----:B------:R-:W-:Y:S04]  /*cd1a0*/  STL.64 [R1+0x2440], R8 ;  /* 0x0024400801007387 */ /* 0x000fe80000100a00 */
[----:B------:R-:W-:Y:S04]  /*cd1b0*/  STL.64 [R1+0x2448], R10 ;  /* 0x0024480a01007387 */ /* 0x000fe80000100a00 */
[----:B------:R-:W2:Y:S04]  /*cd1c0*/  LDL R20, [R1+0x2a68] ;  /* 0x002a680001147983 */ /* 0x000ea80000100800 */
[----:B------:R1:W-:Y:S04]  /*cd1d0*/  STL [R1+0x40], R2 ;  /* 0x0000400201007387 */ /* 0x0003e80000100800 */
[----:B------:R-:W3:Y:S01]  /*cd1e0*/  LDL.LU R16, [R1+0x26f0] ;  /* 0x0026f00001107983 */ /* 0x000ee20000300800 */
[----:B0-----:R-:W-:-:S05]  /*cd1f0*/  F2FP.F16.E5M2.UNPACK_B R0, R15 ;  /* 0x0000000fff00723e */ /* 0x001fca00020004ff */
[----:B------:R-:W-:Y:S04]  /*cd200*/  STL [R1+0x44], R0 ;  /* 0x0000440001007387 */ /* 0x000fe80000100800 */
[----:B------:R-:W3:Y:S04]  /*cd210*/  LDL.LU R17, [R1+0x26f4] ;  /* 0x0026f40001117983 */ /* 0x000ee80000300800 */
[----:B------:R-:W4:Y:S04]  /*cd220*/  LDL.LU R18, [R1+0x26f8] ;  /* 0x0026f80001127983 */ /* 0x000f280000300800 */
[----:B------:R-:W4:Y:S04]  /*cd230*/  LDL.LU R19, [R1+0x26fc] ;  /* 0x0026fc0001137983 */ /* 0x000f280000300800 */
[----:B-1----:R-:W2:Y:S04]  /*cd240*/  LDL R2, [R1+0x2a58] ;  /* 0x002a580001027983 */ /* 0x002ea80000100800 */
[----:B------:R-:W2:Y:S04]  /*cd250*/  LDL R3, [R1+0x2a5c] ;  /* 0x002a5c0001037983 */ /* 0x000ea80000100800 */
[----:B--2---:R0:W-:Y:S04]  /*cd260*/  STL.64 [R1+0xfff8], R2 ;  /* 0x00fff80201007387 */ /* 0x0041e80000100a00 */
[----:B0-----:R-:W2:Y:S04]  /*cd270*/  LDL.64 R2, [R1+0x40] ;  /* 0x0000400001027983 */ /* 0x001ea80000100a00 */
[----:B--2---:R0:W-:Y:S04]  /*cd280*/  STL.64 [R1+0x10010], R2 ;  /* 0x0100100201007387 */ /* 0x0041e80000100a00 */
[----:B0-----:R-:W2:Y:S04]  /*cd290*/  LDL.64 R2, [R1+0x48] ;  /* 0x0000480001027983 */ /* 0x001ea80000100a00 */
[----:B----4-:R-:W-:Y:S04]  /*cd2a0*/  STL.64 [R1+0xffe0], R18 ;  /* 0x00ffe01201007387 */ /* 0x010fe80000100a00 */
[----:B---3--:R0:W-:Y:S04]  /*cd2b0*/  STL.64 [R1+0xffd8], R16 ;  /* 0x00ffd81001007387 */ /* 0x0081e80000100a00 */
[----:B0-----:R-:W3:Y:S04]  /*cd2c0*/  LDL.LU R16, [R1+0x26d0] ;  /* 0x0026d00001107983 */ /* 0x001ee80000300800 */
[----:B------:R-:W3:Y:S04]  /*cd2d0*/  LDL.LU R17, [R1+0x26d4] ;  /* 0x0026d40001117983 */ /* 0x000ee80000300800 */
[----:B------:R-:W4:Y:S04]  /*cd2e0*/  LDL.LU R18, [R1+0x26d8] ;  /* 0x0026d80001127983 */ /* 0x000f280000300800 */
[----:B------:R-:W4:Y:S04]  /*cd2f0*/  LDL.LU R19, [R1+0x26dc] ;  /* 0x0026dc0001137983 */ /* 0x000f280000300800 */
[----:B------:R-:W2:Y:S04]  /*cd300*/  LDL R10, [R1+0x2a38] ;  /* 0x002a3800010a7983 */ /* 0x000ea80000100800 */
[----:B------:R-:W2:Y:S04]  /*cd310*/  LDL R11, [R1+0x2a3c] ;  /* 0x002a3c00010b7983 */ /* 0x000ea80000100800 */
[----:B------:R-:W3:Y:S04]  /*cd320*/  LDL R8, [R1+0x2a48] ;  /* 0x002a480001087983 */ /* 0x000ee80000100800 */
[----:B------:R-:W3:Y:S04]  /*cd330*/  LDL R9, [R1+0x2a4c] ;  /* 0x002a4c0001097983 */ /* 0x000ee80000100800 */
[----:B--2---:R-:W-:Y:S04]  /*cd340*/  STL.64 [R1+0x10020], R10 ;  /* 0x0100200a01007387 */ /* 0x004fe80000100a00 */
        /* <DEDUP_REMOVED lines=10> */
[----:B------:R-:W4:Y:S01]  /*cd3f0*/  LDL.LU R19, [R1+0x26cc] ;  /* 0x0026cc0001137983 */ /* 0x000f220000300800 */
[----:B------:R-:W-:Y:S01]  /*cd400*/  IMAD.MOV.U32 R0, RZ, RZ, R3 ;  /* 0x000000ffff007224 */ /* 0x000fe200078e0003 */
[C---:B--2---:R-:W-:Y:S02]  /*cd410*/  HMMA.16816.F32 R8, R4.reuse, R2, R8 ;  /* 0x000000020408723c */ /* 0x044fe40000001808 */
[----:B----4-:R-:W-:Y:S04]  /*cd420*/  STL.64 [R1+0x10008], R18 ;  /* 0x0100081201007387 */ /* 0x010fe80000100a00 */
[----:B---3--:R0:W-:Y:S04]  /*cd430*/  STL.64 [R1+0x10000], R16 ;  /* 0x0100001001007387 */ /* 0x0081e80000100a00 */
[----:B0-----:R-:W2:Y:S04]  /*cd440*/  LDL.LU R16, [R1+0x26a0] ;  /* 0x0026a00001107983 */ /* 0x001ea80000300800 */
[----:B------:R-:W2:Y:S04]  /*cd450*/  LDL.LU R17, [R1+0x26a4] ;  /* 0x0026a40001117983 */ /* 0x000ea80000300800 */
[----:B------:R-:W2:Y:S04]  /*cd460*/  LDL.LU R18, [R1+0x26a8] ;  /* 0x0026a80001127983 */ /* 0x000ea80000300800 */
[----:B------:R-:W2:Y:S04]  /*cd470*/  LDL.LU R19, [R1+0x26ac] ;  /* 0x0026ac0001137983 */ /* 0x000ea80000300800 */
[----:B------:R-:W3:Y:S04]  /*cd480*/  LDL R21, [R1+0x2a6c] ;  /* 0x002a6c0001157983 */ /* 0x000ee80000100800 */
[----:B------:R-:W4:Y:S04]  /*cd490*/  LDL.LU R24, [R1+0x2710] ;  /* 0x0027100001187983 */ /* 0x000f280000300800 */
[----:B------:R-:W4:Y:S04]  /*cd4a0*/  LDL.LU R25, [R1+0x2714] ;  /* 0x0027140001197983 */ /* 0x000f280000300800 */
[----:B------:R-:W4:Y:S04]  /*cd4b0*/  LDL.LU R26, [R1+0x2718] ;  /* 0x00271800011a7983 */ /* 0x000f280000300800 */
[----:B------:R-:W4:Y:S04]  /*cd4c0*/  LDL.LU R27, [R1+0x271c] ;  /* 0x00271c00011b7983 */ /* 0x000f280000300800 */
[----:B------:R-:W4:Y:S04]  /*cd4d0*/  LDL R22, [R1+0x2a78] ;  /* 0x002a780001167983 */ /* 0x000f280000100800 */
[----:B------:R-:W4:Y:S04]  /*cd4e0*/  LDL R23, [R1+0x2a7c] ;  /* 0x002a7c0001177983 */ /* 0x000f280000100800 */
[----:B------:R-:W4:Y:S04]  /*cd4f0*/  LDL R28, [R1+0x2a88] ;  /* 0x002a8800011c7983 */ /* 0x000f280000100800 */
[----:B------:R-:W4:Y:S04]  /*cd500*/  LDL R29, [R1+0x2a8c] ;  /* 0x002a8c00011d7983 */ /* 0x000f280000100800 */
[----:B------:R-:W4:Y:S04]  /*cd510*/  LDL.LU R12, [R1+0x2730] ;  /* 0x00273000010c7983 */ /* 0x000f280000300800 */
[----:B------:R-:W4:Y:S04]  /*cd520*/  LDL.LU R13, [R1+0x2734] ;  /* 0x00273400010d7983 */ /* 0x000f280000300800 */
[----:B------:R-:W4:Y:S04]  /*cd530*/  LDL.LU R14, [R1+0x2738] ;  /* 0x00273800010e7983 */ /* 0x000f280000300800 */
[----:B------:R-:W4:Y:S04]  /*cd540*/  LDL.LU R15, [R1+0x273c] ;  /* 0x00273c00010f7983 */ /* 0x000f280000300800 */
[----:B------:R-:W-:Y:S04]  /*cd550*/  STL.64 [R1+0x2480], R8 ;  /* 0x0024800801007387 */ /* 0x000fe80000100a00 */
[----:B------:R0:W-:Y:S04]  /*cd560*/  STL.64 [R1+0x2488], R10 ;  /* 0x0024880a01007387 */ /* 0x0001e80000100a00 */
[----:B0-----:R-:W3:Y:S04]  /*cd570*/  LDL.LU.64 R10, [R1+0x10020] ;  /* 0x01002000010a7983 */ /* 0x001ee80000300a00 */
[----:B------:R-:W4:Y:S04]  /*cd580*/  LDL.LU.64 R8, [R1+0x10018] ;  /* 0x0100180001087983 */ /* 0x000f280000300a00 */
[----:B------:R-:W2:Y:S04]  /*cd590*/  LDL.LU.64 R2, [R1+0x10010] ;  /* 0x0100100001027983 */ /* 0x000ea80000300a00 */
        /* <DEDUP_REMOVED lines=20> */
[----:B----4-:R-:W-:-:S02]  /*cd6e0*/  F2FP.F16.E5M2.UNPACK_B R8, R8 ;  /* 0x00000008ff08723e */ /* 0x010fc400020004ff */
[----:B------:R-:W-:Y:S01]  /*cd6f0*/  F2FP.F16.E5M2.UNPACK_B R9, R9 ;  /* 0x00000009ff09723e */ /* 0x000fe200020004ff */
[----:B------:R-:W-:Y:S02]  /*cd700*/  IMAD.MOV.U32 R0, RZ, RZ, R11 ;  /* 0x000000ffff007224 */ /* 0x000fe400078e000b */
[----:B------:R-:W-:Y:S04]  /*cd710*/  STL [R1+0x30], R8 ;  /* 0x0000300801007387 */ /* 0x000fe80000100800 */
[----:B------:R-:W-:Y:S04]  /*cd720*/  STL [R1+0xff10], R0 ;  /* 0x00ff100001007387 */ /* 0x000fe80000100800 */
[----:B------:R2:W-:Y:S02]  /*cd730*/  STL [R1+0x34], R9 ;  /* 0x0000340901007387 */ /* 0x0005e40000100800 */
[----:B--2---:R-:W-:Y:S02]  /*cd740*/  HMMA.16816.F32 R8, R4, R8, R16 ;  /* 0x000000080408723c */ /* 0x004fe40000001810 */
[----:B------:R-:W2:Y:S04]  /*cd750*/  LDL.LU.64 R18, [R1+0xffe0] ;  /* 0x00ffe00001127983 */ /* 0x000ea80000300a00 */
[----:B------:R-:W2:Y:S01]  /*cd760*/  LDL.LU.64 R16, [R1+0xffd8] ;  /* 0x00ffd80001107983 */ /* 0x000ea20000300a00 */
[----:B---3--:R-:W-:-:S02]  /*cd770*/  F2FP.F16.E5M2.UNPACK_B R2, R2 ;  /* 0x00000002ff02723e */ /* 0x008fc400020004ff */
[----:B------:R-:W-:-:S05]  /*cd780*/  F2FP.F16.E5M2.UNPACK_B R3, R3 ;  /* 0x00000003ff03723e */ /* 0x000fca00020004ff */
[----:B------:R-:W-:-:S09]  /*cd790*/  IMAD.MOV.U32 R0, RZ, RZ, R3 ;  /* 0x000000ffff007224 */ /* 0x000fd200078e0003 */
[----:B------:R0:W-:Y:S04]  /*cd7a0*/  STL.64 [R1+0x2500], R8 ;  /* 0x0025000801007387 */ /* 0x0001e80000100a00 */
[----:B------:R-:W-:Y:S04]  /*cd7b0*/  STL.64 [R1+0x2508], R10 ;  /* 0x0025080a01007387 */ /* 0x000fe80000100a00 */
[----:B------:R1:W-:Y:S04]  /*cd7c0*/  STL [R1+0x28], R2 ;  /* 0x0000280201007387 */ /* 0x0003e80000100800 */
[----:B------:R3:W-:Y:S01]  /*cd7d0*/  STL [R1+0x2c], R3 ;  /* 0x00002c0301007387 */ /* 0x0007e20000100800 */
[----:B0-----:R-:W-:-:S02]  /*cd7e0*/  F2FP.F16.E5M2.UNPACK_B R8, R20 ;  /* 0x00000014ff08723e */ /* 0x001fc400020004ff */
[----:B------:R-:W-:-:S03]  /*cd7f0*/  F2FP.F16.E5M2.UNPACK_B R9, R21 ;  /* 0x00000015ff09723e */ /* 0x000fc600020004ff */
[----:B------:R-:W-:Y:S01]  /*cd800*/  STL [R1+0x20], R8 ;  /* 0x0000200801007387 */ /* 0x000fe20000100800 */
[----:B--2---:R-:W-:Y:S07]  /*cd810*/  HMMA.16816.F32 R16, R4, R2, R16 ;  /* 0x000000020410723c */ /* 0x004fee0000001810 */
[----:B-1----:R-:W-:Y:S02]  /*cd820*/  F2FP.F16.E5M2.UNPACK_B R2, R22 ;  /* 0x00000016ff02723e */ /* 0x002fe400020004ff */
[----:B---3--:R-:W-:-:S14]  /*cd830*/  F2FP.F16.E5M2.UNPACK_B R3, R23 ;  /* 0x00000017ff03723e */ /* 0x008fdc00020004ff */
[----:B------:R-:W-:Y:S04]  /*cd840*/  STL.64 [R1+0x2530], R16 ;  /* 0x0025301001007387 */ /* 0x000fe80000100a00 */
[----:B------:R0:W-:Y:S04]  /*cd850*/  STL.64 [R1+0x2538], R18 ;  /* 0x0025381201007387 */ /* 0x0001e80000100a00 */
[----:B------:R1:W-:Y:S04]  /*cd860*/  STL [R1+0xff14], R0 ;  /* 0x00ff140001007387 */ /* 0x0003e80000100800 */
[----:B------:R2:W-:Y:S01]  /*cd870*/  STL [R1+0x24], R9 ;  /* 0x0000240901007387 */ /* 0x0005e20000100800 */
[----:B0-----:R-:W-:Y:S06]  /*cd880*/  HMMA.16816.F32 R16, R4, R8, R24 ;  /* 0x000000080410723c */ /* 0x001fec0000001818 */
[----:B-1----:R-:W-:-:S02]  /*cd890*/  IMAD.MOV.U32 R0, RZ, RZ, R9 ;  /* 0x000000ffff007224 */ /* 0x002fc400078e0009 */
[----:B--2---:R-:W-:Y:S06]  /*cd8a0*/  HMMA.16816.F32 R8, R4, R2, R12 ;  /* 0x000000020408723c */ /* 0x004fec000000180c */
[----:B------:R-:W-:Y:S09]  /*cd8b0*/  STL [R1+0x18], R2 ;  /* 0x0000180201007387 */ /* 0x000ff20000100800 */
[----:B------:R-:W-:Y:S04]  /*cd8c0*/  STL.64 [R1+0x2560], R16 ;  /* 0x0025601001007387 */ /* 0x000fe80000100a00 */
[----:B------:R-:W-:Y:S04]  /*cd8d0*/  STL.64 [R1+0x2568], R18 ;  /* 0x0025681201007387 */ /* 0x000fe80000100a00 */
[----:B------:R0:W-:Y:S04]  /*cd8e0*/  STL [R1+0xff18], R0 ;  /* 0x00ff180001007387 */ /* 0x0001e80000100800 */
[----:B------:R-:W-:Y:S01]  /*cd8f0*/  STL [R1+0x1c], R3 ;  /* 0x00001c0301007387 */ /* 0x000fe20000100800 */
[----:B0-----:R-:W-:-:S02]  /*cd900*/  F2FP.F16.E5M2.UNPACK_B R0, R28 ;  /* 0x0000001cff00723e */ /* 0x001fc400020004ff */
[----:B------:R-:W-:-:S03]  /*cd910*/  F2FP.F16.E5M2.UNPACK_B R16, R29 ;  /* 0x0000001dff10723e */ /* 0x000fc600020004ff */
[----:B------:R-:W-:Y:S04]  /*cd920*/  STL [R1+0x10], R0 ;  /* 0x0000100001007387 */ /* 0x000fe80000100800 */
[----:B------:R-:W-:Y:S04]  /*cd930*/  STL [R1+0x14], R16 ;  /* 0x0000141001007387 */ /* 0x000fe80000100800 */
[----:B------:R-:W2:Y:S04]  /*cd940*/  LDL.LU R12, [R1+0x2810] ;  /* 0x00281000010c7983 */ /* 0x000ea80000300800 */
        /* <DEDUP_REMOVED lines=25> */
[----:B------:R-:W3:Y:S01]  /*cdae0*/  LDL.LU R15, [R1+0x27ac] ;  /* 0x0027ac00010f7983 */ /* 0x000ee20000300800 */
[----:B------:R-:W-:-:S03]  /*cdaf0*/  IMAD.MOV.U32 R0, RZ, RZ, R3 ;  /* 0x000000ffff007224 */ /* 0x000fc600078e0003 */
[----:B------:R-:W4:Y:S04]  /*cdb00*/  LDL R16, [R1+0x2a98] ;  /* 0x002a980001107983 */ /* 0x000f280000100800 */
[----:B------:R-:W4:Y:S04]  /*cdb10*/  LDL R17, [R1+0x2a9c] ;  /* 0x002a9c0001117983 */ /* 0x000f280000100800 */
[----:B------:R-:W4:Y:S04]  /*cdb20*/  LDL.64 R26, [R1+0x10] ;  /* 0x00001000011a7983 */ /* 0x000f280000100a00 */
[----:B------:R-:W4:Y:S04]  /*cdb30*/  LDL R2, [R1+0x2aa8] ;  /* 0x002aa80001027983 */ /* 0x000f280000100800 */
[----:B------:R-:W4:Y:S04]  /*cdb40*/  LDL R3, [R1+0x2aac] ;  /* 0x002aac0001037983 */ /* 0x000f280000100800 */
        /* <DEDUP_REMOVED lines=20> */
[----:B------:R-:W2:Y:S04]  /*cdc90*/  LDL R24, [R1+0x2ad8] ;  /* 0x002ad80001187983 */ /* 0x000ea80000100800 */
[----:B------:R-:W3:Y:S04]  /*cdca0*/  LDL R25, [R1+0x2adc] ;  /* 0x002adc0001197983 */ /* 0x000ee80000100800 */
[----:B------:R-:W3:Y:S04]  /*cdcb0*/  LDL R22, [R1+0x2ae8] ;  /* 0x002ae80001167983 */ /* 0x000ee80000100800 */
[----:B------:R-:W3:Y:S04]  /*cdcc0*/  LDL R23, [R1+0x2aec] ;  /* 0x002aec0001177983 */ /* 0x000ee80000100800 */
[----:B------:R-:W3:Y:S04]  /*cdcd0*/  LDL.LU R8, [R1+0x2800] ;  /* 0x0028000001087983 */ /* 0x000ee80000300800 */
[----:B------:R-:W3:Y:S04]  /*cdce0*/  LDL.LU R9, [R1+0x2804] ;  /* 0x0028040001097983 */ /* 0x000ee80000300800 */
[----:B------:R-:W3:Y:S04]  /*cdcf0*/  LDL.LU R10, [R1+0x2808] ;  /* 0x00280800010a7983 */ /* 0x000ee80000300800 */
[----:B------:R-:W3:Y:S04]  /*cdd00*/  LDL.LU R11, [R1+0x280c] ;  /* 0x00280c00010b7983 */ /* 0x000ee80000300800 */
[----:B------:R-:W3:Y:S04]  /*cdd10*/  LDL R20, [R1+0x2af8] ;  /* 0x002af80001147983 */ /* 0x000ee80000100800 */
[----:B------:R-:W3:Y:S04]  /*cdd20*/  LDL R21, [R1+0x2afc] ;  /* 0x002afc0001157983 */ /* 0x000ee80000100800 */
[----:B------:R-:W3:Y:S04]  /*cdd30*/  LDL R18, [R1+0x2b08] ;  /* 0x002b080001127983 */ /* 0x000ee80000100800 */
[----:B------:R-:W3:Y:S04]  /*cdd40*/  LDL R19, [R1+0x2b0c] ;  /* 0x002b0c0001137983 */ /* 0x000ee80000100800 */
[----:B------:R-:W-:Y:S01]  /*cdd50*/  STL [R1+0xff1c], R0 ;  /* 0x00ff1c0001007387 */ /* 0x000fe20000100800 */
[----:B----4-:R-:W-:-:S15]  /*cdd60*/  HMMA.16816.F32 R12, R4, R26, R12 ;  /* 0x0000001a040c723c */ /* 0x010fde000000180c */
[----:B------:R-:W-:-:S08]  /*cdd70*/  NOP ;  /* 0x0000000000007918 */ /* 0x000fd00000000000 */
[----:B------:R-:W-:Y:S04]  /*cdd80*/  STL.64 [R1+0x25c0], R12 ;  /* 0x0025c00c01007387 */ /* 0x000fe80000100a00 */
[----:B------:R0:W-:Y:S04]  /*cdd90*/  STL.64 [R1+0x25c8], R14 ;  /* 0x0025c80e01007387 */ /* 0x0001e80000100a00 */
[----:B0-----:R-:W4:Y:S04]  /*cdda0*/  LDL.LU.64 R14, [R1+0xffd0] ;  /* 0x00ffd000010e7983 */ /* 0x001f280000300a00 */
[----:B------:R-:W4:Y:S01]  /*cddb0*/  LDL.LU.64 R12, [R1+0xffc8] ;  /* 0x00ffc800010c7983 */ /* 0x000f220000300a00 */
[----:B------:R-:W-:-:S02]  /*cddc0*/  F2FP.F16.E5M2.UNPACK_B R16, R16 ;  /* 0x00000010ff10723e */ /* 0x000fc400020004ff */
[----:B------:R-:W-:Y:S01]  /*cddd0*/  F2FP.F16.E5M2.UNPACK_B R17, R17 ;  /* 0x00000011ff11723e */ /* 0x000fe200020004ff */
[----:B------:R-:W-:Y:S02]  /*cdde0*/  IMAD.MOV.U32 R0, RZ, RZ, R27 ;  /* 0x000000ffff007224 */ /* 0x000fe400078e001b */
[----:B------:R-:W2:Y:S04]  /*cddf0*/  LDL.LU.64 R26, [R1+0xffc0] ;  /* 0x00ffc000011a7983 */ /* 0x000ea80000300a00 */
[----:B------:R-:W-:Y:S04]  /*cde00*/  STL [R1+0x8], R16 ;  /* 0x0000081001007387 */ /* 0x000fe80000100800 */
        /* <DEDUP_REMOVED lines=11> */
[----:B------:R-:W-:Y:S04]  /*cdec0*/  STL [R1], R2 ;  /* 0x0000000201007387 */ /* 0x000fe80000100800 */
        /* <DEDUP_REMOVED lines=9> */
[----:B------:R-:W-:-:S07]  /*cdf60*/  F2FP.F16.E5M2.UNPACK_B R29, R29 ;  /* 0x0000001dff1d723e */ /* 0x000fce00020004ff */
[----:B----4-:R-:W-:-:S15]  /*cdf70*/  HMMA.16816.F32 R12, R4, R28, R12 ;  /* 0x0000001c040c723c */ /* 0x010fde000000180c */
[----:B------:R-:W-:-:S08]  /*cdf80*/  NOP ;  /* 0x0000000000007918 */ /* 0x000fd00000000000 */
[----:B------:R-:W-:Y:S04]  /*cdf90*/  STL.64 [R1+0x2640], R12 ;  /* 0x0026400c01007387 */ /* 0x000fe80000100a00 */
[----:B------:R0:W-:Y:S04]  /*cdfa0*/  STL.64 [R1+0x2648], R14 ;  /* 0x0026480e01007387 */ /* 0x0001e80000100a00 */
[----:B0-----:R-:W4:Y:S04]  /*cdfb0*/  LDL.LU.64 R14, [R1+0xff98] ;  /* 0x00ff9800010e7983 */ /* 0x001f280000300a00 */
[----:B------:R-:W4:Y:S01]  /*cdfc0*/  LDL.LU.64 R12, [R1+0xff90] ;  /* 0x00ff9000010c7983 */ /* 0x000f220000300a00 */
[----:B--2---:R-:W-:-:S02]  /*cdfd0*/  F2FP.F16.E5M2.UNPACK_B R26, R26 ;  /* 0x0000001aff1a723e */ /* 0x004fc400020004ff */
[----:B------:R-:W-:Y:S01]  /*cdfe0*/  F2FP.F16.E5M2.UNPACK_B R27, R27 ;  /* 0x0000001bff1b723e */ /* 0x000fe200020004ff */
[----:B------:R-:W-:Y:S04]  /*cdff0*/  STL [R1+0xff54], R28 ;  /* 0x00ff541c01007387 */ /* 0x000fe80000100800 */
[----:B------:R-:W-:Y:S02]  /*ce000*/  STL [R1+0xff50], R29 ;  /* 0x00ff501d01007387 */ /* 0x000fe40000100800 */
[----:B----4-:R-:W-:-:S15]  /*ce010*/  HMMA.16816.F32 R12, R4, R26, R12 ;  /* 0x0000001a040c723c */ /* 0x010fde000000180c */
[----:B------:R-:W-:-:S08]  /*ce020*/  NOP ;  /* 0x0000000000007918 */ /* 0x000fd00000000000 */
[----:B------:R-:W-:Y:S04]  /*ce030*/  STL.64 [R1+0x2670], R12 ;  /* 0x0026700c01007387 */ /* 0x000fe80000100a00 */
[----:B------:R0:W-:Y:S04]  /*ce040*/  STL.64 [R1+0x2678], R14 ;  /* 0x0026780e01007387 */ /* 0x0001e80000100a00 */
[----:B0-----:R-:W2:Y:S04]  /*ce050*/  LDL.LU.64 R14, [R1+0xff88] ;  /* 0x00ff8800010e7983 */ /* 0x001ea80000300a00 */
[----:B------:R-:W2:Y:S01]  /*ce060*/  LDL.LU.64 R12, [R1+0xff80] ;  /* 0x00ff8000010c7983 */ /* 0x000ea20000300a00 */
[----:B------:R-:W-:-:S02]  /*ce070*/  F2FP.F16.E5M2.UNPACK_B R24, R24 ;  /* 0x00000018ff18723e */ /* 0x000fc400020004ff */
[----:B---3--:R-:W-:Y:S02]  /*ce080*/  F2FP.F16.E5M2.UNPACK_B R25, R25 ;  /* 0x00000019ff19723e */ /* 0x008fe400020004ff */
[----:B------:R-:W-:Y:S02]  /*ce090*/  F2FP.F16.E5M2.UNPACK_B R22, R22 ;  /* 0x00000016ff16723e */ /* 0x000fe400020004ff */
[----:B------:R-:W-:-:S03]  /*ce0a0*/  F2FP.F16.E5M2.UNPACK_B R23, R23 ;  /* 0x00000017ff17723e */ /* 0x000fc600020004ff */
[----:B--2---:R-:W-:-:S15]  /*ce0b0*/  HMMA.16816.F32 R12, R4, R24, R12 ;  /* 0x00000018040c723c */ /* 0x004fde000000180c */
[----:B------:R-:W-:-:S08]  /*ce0c0*/  NOP ;  /* 0x0000000000007918 */ /* 0x000fd00000000000 */
[----:B------:R-:W-:Y:S04]  /*ce0d0*/  STL.64 [R1+0x26d0], R12 ;  /* 0x0026d00c01007387 */ /* 0x000fe80000100a00 */
[----:B------:R0:W-:Y:S04]  /*ce0e0*/  STL.64 [R1+0x26d8], R14 ;  /* 0x0026d80e01007387 */ /* 0x0001e80000100a00 */
[----:B0-----:R-:W2:Y:S04]  /*ce0f0*/  LDL.LU.64 R14, [R1+0xff78] ;  /* 0x00ff7800010e7983 */ /* 0x001ea80000300a00 */
[----:B------:R-:W2:Y:S01]  /*ce100*/  LDL.LU.64 R12, [R1+0xff70] ;  /* 0x00ff7000010c7983 */ /* 0x000ea20000300a00 */
[----:B------:R-:W-:Y:S01]  /*ce110*/  HMMA.16816.F32 R8, R4, R22, R8 ;  /* 0x000000160408723c */ /* 0x000fe20000001808 */
[----:B------:R-:W-:-:S02]  /*ce120*/  F2FP.F16.E5M2.UNPACK_B R20, R20 ;  /* 0x00000014ff14723e */ /* 0x000fc400020004ff */
[----:B------:R-:W-:Y:S01]  /*ce130*/  F2FP.F16.E5M2.UNPACK_B R21, R21 ;  /* 0x00000015ff15723e */ /* 0x000fe200020004ff */
[----:B------:R-:W-:Y:S04]  /*ce140*/  STL.64 [R1+0xfd00], R26 ;  /* 0x00fd001a01007387 */ /* 0x000fe80000100a00 */
[----:B------:R0:W-:-:S15]  /*ce150*/  STL.64 [R1+0xfcf8], R24 ;  /* 0x00fcf81801007387 */ /* 0x0001de0000100a00 */
[----:B------:R-:W-:Y:S04]  /*ce160*/  STL.64 [R1+0x26f0], R8 ;  /* 0x0026f00801007387 */ /* 0x000fe80000100a00 */
[----:B------:R2:W-:Y:S04]  /*ce170*/  STL.64 [R1+0x26f8], R10 ;  /* 0x0026f80a01007387 */ /* 0x0005e80000100a00 */
[----:B0-----:R-:W3:Y:S01]  /*ce180*/  LDL.LU R24, [R1+0x2880] ;  /* 0x0028800001187983 */ /* 0x001ee20000300800 */
[----:B--2---:R-:W-:-:S15]  /*ce190*/  HMMA.16816.F32 R8, R4, R20, R12 ;  /* 0x000000140408723c */ /* 0x004fde000000180c */
[----:B------:R-:W-:-:S08]  /*ce1a0*/  NOP ;  /* 0x0000000000007918 */ /* 0x000fd00000000000 */
[----:B------:R-:W-:Y:S04]  /*ce1b0*/  STL.64 [R1+0x2730], R8 ;  /* 0x0027300801007387 */ /* 0x000fe80000100a00 */
[----:B------:R-:W-:Y:S04]  /*ce1c0*/  STL.64 [R1+0x2738], R10 ;  /* 0x0027380a01007387 */ /* 0x000fe80000100a00 */
[----:B------:R-:W3:Y:S04]  /*ce1d0*/  LDL.LU R25, [R1+0x2884] ;  /* 0x0028840001197983 */ /* 0x000ee80000300800 */
[----:B------:R-:W2:Y:S04]  /*ce1e0*/  LDL.LU R26, [R1+0x2888] ;  /* 0x00288800011a7983 */ /* 0x000ea80000300800 */
[----:B------:R-:W2:Y:S04]  /*ce1f0*/  LDL.LU R27, [R1+0x288c] ;  /* 0x00288c00011b7983 */ /* 0x000ea80000300800 */
[----:B------:R-:W4:Y:S04]  /*ce200*/  LDL R16, [R1+0x2b18] ;  /* 0x002b180001107983 */ /* 0x000f280000100800 */
[----:B------:R-:W4:Y:S04]  /*ce210*/  LDL R17, [R1+0x2b1c] ;  /* 0x002b1c0001117983 */ /* 0x000f280000100800 */
[----:B------:R-:W3:Y:S04]  /*ce220*/  LDL.LU R12, [R1+0x3420] ;  /* 0x00342000010c7983 */ /* 0x000ee80000300800 */
[----:B------:R-:W2:Y:S04]  /*ce230*/  LDL.LU R28, [R1+0x342c] ;  /* 0x00342c00011c7983 */ /* 0x000ea80000300800 */
[----:B--2---:R0:W-:Y:S04]  /*ce240*/  STL [R1+0xff58], R28 ;  /* 0x00ff581c01007387 */ /* 0x0041e80000100800 */
[----:B0-----:R-:W2:Y:S04]  /*ce250*/  LDL.LU R28, [R1+0x3424] ;  /* 0x00342400011c7983 */ /* 0x001ea80000300800 */
[----:B------:R-:W3:Y:S04]  /*ce260*/  LDL.LU R13, [R1+0x3428] ;  /* 0x00342800010d7983 */ /* 0x000ee80000300800 */
[----:B------:R-:W2:Y:S04]  /*ce270*/  LDL.LU R29, [R1+0x3434] ;  /* 0x00343400011d7983 */ /* 0x000ea80000300800 */
[----:B------:R-:W4:Y:S04]  /*ce280*/  LDL.LU R14, [R1+0x3430] ;  /* 0x00343000010e7983 */ /* 0x000f280000300800 */
[----:B------:R-:W2:Y:S04]  /*ce290*/  LDL R10, [R1+0x2b28] ;  /* 0x002b2800010a7983 */ /* 0x000ea80000100800 */
[----:B------:R-:W2:Y:S04]  /*ce2a0*/  LDL R11, [R1+0x2b2c] ;  /* 0x002b2c00010b7983 */ /* 0x000ea80000100800 */
[----:B------:R-:W2:Y:S04]  /*ce2b0*/  LDL.LU R0, [R1+0x343c] ;  /* 0x00343c0001007983 */ /* 0x000ea80000300800 */
[----:B------:R-:W4:Y:S01]  /*ce2c0*/  LDL.LU R15, [R1+0x3438] ;  /* 0x00343800010f7983 */ /* 0x000f220000300800 */
[----:B------:R-:W-:-:S02]  /*ce2d0*/  F2FP.F16.E5M2.UNPACK_B R18, R18 ;  /* 0x00000012ff12723e */ /* 0x000fc400020004ff */
[----:B------:R-:W-:Y:S01]  /*ce2e0*/  F2FP.F16.E5M2.UNPACK_B R19, R19 ;  /* 0x00000013ff13723e */ /* 0x000fe200020004ff */
[----:B----4-:R-:W-:Y:S04]  /*ce2f0*/  STL.64 [R1+0xff68], R14 ;  /* 0x00ff680e01007387 */ /* 0x010fe80000100a00 */
[----:B---3--:R0:W-:Y:S04]  /*ce300*/  STL.64 [R1+0xff60], R12 ;  /* 0x00ff600c01007387 */ /* 0x0081e80000100a00 */
[----:B0-----:R-:W3:Y:S04]  /*ce310*/  LDL.LU R12, [R1+0x2830] ;  /* 0x00283000010c7983 */ /* 0x001ee80000300800 */
[----:B------:R-:W3:Y:S04]  /*ce320*/  LDL.LU R13, [R1+0x2834] ;  /* 0x00283400010d7983 */ /* 0x000ee80000300800 */
[----:B------:R-:W3:Y:S04]  /*ce330*/  LDL.LU R14, [R1+0x2838] ;  /* 0x00283800010e7983 */ /* 0x000ee80000300800 */
[----:B------:R-:W3:Y:S04]  /*ce340*/  LDL.LU R15, [R1+0x283c] ;  /* 0x00283c00010f7983 */ /* 0x000ee80000300800 */
[----:B------:R-:W4:Y:S04]  /*ce350*/  LDL R8, [R1+0x2b38] ;  /* 0x002b380001087983 */ /* 0x000f280000100800 */
[----:B------:R-:W4:Y:S04]  /*ce360*/  LDL R9, [R1+0x2b3c] ;  /* 0x002b3c0001097983 */ /* 0x000f280000100800 */
[----:B------:R-:W-:Y:S04]  /*ce370*/  STL.64 [R1+0xff30], R26 ;  /* 0x00ff301a01007387 */ /* 0x000fe80000100a00 */
[----:B------:R0:W-:Y:S04]  /*ce380*/  STL.64 [R1+0xff28], R24 ;  /* 0x00ff281801007387 */ /* 0x0001e80000100a00 */
[----:B0-----:R-:W2:Y:S04]  /*ce390*/  LDL.LU R24, [R1+0x2860] ;  /* 0x0028600001187983 */ /* 0x001ea80000300800 */
[----:B------:R-:W2:Y:S04]  /*ce3a0*/  LDL.LU R25, [R1+0x2864] ;  /* 0x0028640001197983 */ /* 0x000ea80000300800 */
[----:B------:R-:W4:Y:S04]  /*ce3b0*/  LDL.LU R26, [R1+0x2868] ;  /* 0x00286800011a7983 */ /* 0x000f280000300800 */
[----:B------:R-:W4:Y:S01]  /*ce3c0*/  LDL.LU R27, [R1+0x286c] ;  /* 0x00286c00011b7983 */ /* 0x000f220000300800 */
[----:B---3--:R-:W-:Y:S03]  /*ce3d0*/  HMMA.16816.F32 R12, R4, R18, R12 ;  /* 0x00000012040c723c */ /* 0x008fe6000000180c */
[----:B----4-:R-:W-:Y:S04]  /*ce3e0*/  STL.64 [R1+0xff48], R26 ;  /* 0x00ff481a01007387 */ /* 0x010fe80000100a00 */
[----:B--2---:R0:W-:Y:S04]  /*ce3f0*/  STL.64 [R1+0xff40], R24 ;  /* 0x00ff401801007387 */ /* 0x0041e80000100a00 */
[----:B0-----:R-:W2:Y:S04]  /*ce400*/  LDL.LU R24, [R1+0x2850] ;  /* 0x0028500001187983 */ /* 0x001ea80000300800 */
[----:B------:R-:W2:Y:S04]  /*ce410*/  LDL.LU R25, [R1+0x2854] ;  /* 0x0028540001197983 */ /* 0x000ea80000300800 */
[----:B------:R-:W2:Y:S04]  /*ce420*/  LDL.LU R26, [R1+0x2858] ;  /* 0x00285800011a7983 */ /* 0x000ea80000300800 */
[----:B------:R-:W2:Y:S04]  /*ce430*/  LDL.LU R27, [R1+0x285c] ;  /* 0x00285c00011b7983 */ /* 0x000ea80000300800 */
[----:B------:R-:W3:Y:S04]  /*ce440*/  LDL R2, [R1+0x2b48] ;  /* 0x002b480001027983 */ /* 0x000ee80000100800 */
[----:B------:R-:W4:Y:S04]  /*ce450*/  LDL R3, [R1+0x2b4c] ;  /* 0x002b4c0001037983 */ /* 0x000f280000100800 */
        /* <DEDUP_REMOVED lines=11> */
[----:B------:R-:W-:Y:S01]  /*ce510*/  F2FP.F16.E5M2.UNPACK_B R17, R17 ;  /* 0x00000011ff11723e */ /* 0x000fe200020004ff */
[----:B--2---:R-:W-:Y:S02]  /*ce520*/  IMAD R12, R12, 0x100, R28 ;  /* 0x000001000c0c7824 */ /* 0x004fe400078e021c */
[----:B------:R-:W2:Y:S04]  /*ce530*/  LDL.LU R28, [R1+0xff58] ;  /* 0x00ff5800011c7983 */ /* 0x000ea80000300800 */
[----:B------:R-:W-:Y:S01]  /*ce540*/  HMMA.16816.F32 R24, R4, R16, R24 ;  /* 0x000000100418723c */ /* 0x000fe20000001818 */
[----:B---3--:R-:W-:Y:S02]  /*ce550*/  IMAD R14, R14, 0x100, R29 ;  /* 0x000001000e0e7824 */ /* 0x008fe400078e021d */
[----:B--2---:R-:W-:-:S02]  /*ce560*/  IMAD R13, R13, 0x100, R28 ;  /* 0x000001000d0d7824 */ /* 0x004fc400078e021c */
[----:B------:R-:W2:Y:S04]  /*ce570*/  LDL.LU R28, [R1+0xff54] ;  /* 0x00ff5400011c7983 */ /* 0x000ea80000300800 */
[----:B------:R-:W2:-:S14]  /*ce580*/  LDL.LU R29, [R1+0xff50] ;  /* 0x00ff5000011d7983 */ /* 0x000e9c0000300800 */
[----:B------:R-:W-:Y:S04]  /*ce590*/  STL.64 [R1+0x27d0], R24 ;  /* 0x0027d01801007387 */ /* 0x000fe80000100a00 */
[----:B------:R0:W-:Y:S04]  /*ce5a0*/  STL.64 [R1+0x27d8], R26 ;  /* 0x0027d81a01007387 */ /* 0x0001e80000100a00 */
[----:B0-----:R-:W3:Y:S04]  /*ce5b0*/  LDL.LU.64 R26, [R1+0xff48] ;  /* 0x00ff4800011a7983 */ /* 0x001ee80000300a00 */
[----:B------:R-:W3:Y:S01]  /*ce5c0*/  LDL.LU.64 R24, [R1+0xff40] ;  /* 0x00ff400001187983 */ /* 0x000ee20000300a00 */
[----:B------:R-:W-:-:S02]  /*ce5d0*/  F2FP.F16.E5M2.UNPACK_B R10, R10 ;  /* 0x0000000aff0a723e */ /* 0x000fc400020004ff */
[----:B------:R-:W-:Y:S01]  /*ce5e0*/  F2FP.F16.E5M2.UNPACK_B R11, R11 ;  /* 0x0000000bff0b723e */ /* 0x000fe200020004ff */
[----:B------:R-:W-:Y:S04]  /*ce5f0*/  STL.64 [R1+0xfcd8], R18 ;  /* 0x00fcd81201007387 */ /* 0x000fe80000100a00 */
[----:B------:R0:W-:Y:S04]  /*ce600*/  STL.64 [R1+0xfcd0], R16 ;  /* 0x00fcd01001007387 */ /* 0x0001e80000100a00 */
[----:B0-----:R-:W4:Y:S04]  /*ce610*/  LDL.LU R16, [R1+0x28a0] ;  /* 0x0028a00001107983 */ /* 0x001f280000300800 */
[----:B------:R-:W4:Y:S04]  /*ce620*/  LDL.LU R17, [R1+0x28a4] ;  /* 0x0028a40001117983 */ /* 0x000f280000300800 */
[----:B------:R-:W4:Y:S04]  /*ce630*/  LDL.LU R18, [R1+0x28a8] ;  /* 0x0028a80001127983 */ /* 0x000f280000300800 */
[----:B------:R-:W4:Y:S01]  /*ce640*/  LDL.LU R19, [R1+0x28ac] ;  /* 0x0028ac0001137983 */ /* 0x000f220000300800 */
[----:B------:R-:W-:-:S03]  /*ce650*/  IMAD R15, R15, 0x100, R0 ;  /* 0x000001000f0f7824 */ /* 0x000fc600078e0200 */
[----:B------:R-:W2:Y:S01]  /*ce660*/  LDL.LU R0, [R1+0xff38] ;  /* 0x00ff380001007983 */ /* 0x000ea20000300800 */
[----:B---3--:R-:W-:-:S15]  /*ce670*/  HMMA.16816.F32 R24, R4, R10, R24 ;  /* 0x0000000a0418723c */ /* 0x008fde0000001818 */
[----:B------:R-:W-:-:S08]  /*ce680*/  NOP ;  /* 0x0000000000007918 */ /* 0x000fd00000000000 */
[----:B------:R-:W-:Y:S04]  /*ce690*/  STL.64 [R1+0x2860], R24 ;  /* 0x0028601801007387 */ /* 0x000fe80000100a00 */
[----:B------:R0:W-:Y:S04]  /*ce6a0*/  STL.64 [R1+0x2868], R26 ;  /* 0x0028681a01007387 */ /* 0x0001e80000100a00 */
[----:B0-----:R-:W3:Y:S04]  /*ce6b0*/  LDL.LU.64 R26, [R1+0xff30] ;  /* 0x00ff3000011a7983 */ /* 0x001ee80000300a00 */
[----:B------:R-:W3:Y:S04]  /*ce6c0*/  LDL.LU.64 R24, [R1+0xff28] ;  /* 0x00ff280001187983 */ /* 0x000ee80000300a00 */
[----:B------:R0:W-:Y:S04]  /*ce6d0*/  STL [R1+0xfcac], R10 ;  /* 0x00fcac0a01007387 */ /* 0x0001e80000100800 */
[----:B0-----:R-:W2:Y:S04]  /*ce6e0*/  LDL R10, [R1+0x2b58] ;  /* 0x002b5800010a7983 */ /* 0x001ea80000100800 */
[----:B------:R0:W-:Y:S04]  /*ce6f0*/  STL [R1+0xfca8], R11 ;  /* 0x00fca80b01007387 */ /* 0x0001e80000100800 */
[----:B0-----:R-:W3:Y:S01]  /*ce700*/  LDL R11, [R1+0x2b5c] ;  /* 0x002b5c00010b7983 */ /* 0x001ee20000100800 */
[----:B------:R-:W-:-:S02]  /*ce710*/  F2FP.F16.E5M2.UNPACK_B R8, R8 ;  /* 0x00000008ff08723e */ /* 0x000fc400020004ff */
[----:B------:R-:W-:-:S07]  /*ce720*/  F2FP.F16.E5M2.UNPACK_B R9, R9 ;  /* 0x00000009ff09723e */ /* 0x000fce00020004ff */
[----:B----4-:R-:W-:Y:S01]  /*ce730*/  HMMA.16816.F32 R16, R4, R8, R16 ;  /* 0x000000080410723c */ /* 0x010fe20000001810 */
[----:B------:R-:W-:Y:S02]  /*ce740*/  F2FP.F16.E5M2.UNPACK_B R2, R2 ;  /* 0x00000002ff02723e */ /* 0x000fe400020004ff */
[----:B------:R-:W-:-:S03]  /*ce750*/  F2FP.F16.E5M2.UNPACK_B R3, R3 ;  /* 0x00000003ff03723e */ /* 0x000fc600020004ff */
[----:B------:R-:W-:Y:S01]  /*ce760*/  STL.64 [R1+0xfcf0], R8 ;  /* 0x00fcf00801007387 */ /* 0x000fe20000100a00 */
[----:B--2---:R-:W-:-:S05]  /*ce770*/  F2FP.F16.E5M2.UNPACK_B R10, R10 ;  /* 0x0000000aff0a723e */ /* 0x004fca00020004ff */
[----:B------:R-:W-:Y:S11]  /*ce780*/  STL [R1+0xa0], R10 ;  /* 0x0000a00a01007387 */ /* 0x000ff60000100800 */
[----:B------:R-:W-:Y:S04]  /*ce790*/  STL.64 [R1+0x2950], R16 ;  /* 0x0029501001007387 */ /* 0x000fe80000100a00 */
[----:B------:R0:W-:Y:S01]  /*ce7a0*/  STL.64 [R1+0x2958], R18 ;  /* 0x0029581201007387 */ /* 0x0001e20000100a00 */
[----:B---3--:R-:W-:Y:S01]  /*ce7b0*/  F2FP.F16.E5M2.UNPACK_B R11, R11 ;  /* 0x0000000bff0b723e */ /* 0x008fe200020004ff */
[C---:B0-----:R-:W-:Y:S06]  /*ce7c0*/  HMMA.16816.F32 R16, R4.reuse, R2, R20 ;  /* 0x000000020410723c */ /* 0x041fec0000001814 */
[----:B------:R-:W-:Y:S06]  /*ce7d0*/  HMMA.16816.F32 R4, R4, R10, R24 ;  /* 0x0000000a0404723c */ /* 0x000fec0000001818 */
[----:B------:R0:W-:Y:S04]  /*ce7e0*/  STL [R1+0xa4], R11 ;  /* 0x0000a40b01007387 */ /* 0x0001e80000100800 */
[----:B------:R-:W2:Y:S07]  /*ce7f0*/  LDL.LU R8, [R1+0x22d0] ;  /* 0x0022d00001087983 */ /* 0x000eae0000300800 */
[----:B------:R-:W-:Y:S04]  /*ce800*/  STL.64 [R1+0x2940], R16 ;  /* 0x0029401001007387 */ /* 0x000fe80000100a00 */
[----:B------:R-:W-:Y:S04]  /*ce810*/  STL.64 [R1+0x2948], R18 ;  /* 0x0029481201007387 */ /* 0x000fe80000100a00 */
[----:B------:R-:W-:Y:S04]  /*ce820*/  STL.64 [R1+0x28c0], R4 ;  /* 0x0028c00401007387 */ /* 0x000fe80000100a00 */
[----:B------:R1:W-:Y:S04]  /*ce830*/  STL.64 [R1+0x28c8], R6 ;  /* 0x0028c80601007387 */ /* 0x0003e80000100a00 */
[----:B------:R-:W2:Y:S04]  /*ce840*/  LDL.LU R9, [R1+0x22d4] ;  /* 0x0022d40001097983 */ /* 0x000ea80000300800 */
[----:B------:R-:W3:Y:S04]  /*ce850*/  LDL.LU R10, [R1+0x22d8] ;  /* 0x0022d800010a7983 */ /* 0x000ee80000300800 */
[----:B0-----:R-:W3:Y:S04]  /*ce860*/  LDL.LU R11, [R1+0x22dc] ;  /* 0x0022dc00010b7983 */ /* 0x001ee80000300800 */
[----:B---3--:R-:W-:Y:S04]  /*ce870*/  STL.64 [R1+0xfd10], R10 ;  /* 0x00fd100a01007387 */ /* 0x008fe80000100a00 */
[----:B--2---:R-:W-:Y:S04]  /*ce880*/  STL.64 [R1+0xfd08], R8 ;  /* 0x00fd080801007387 */ /* 0x004fe80000100a00 */
[----:B------:R-:W2:Y:S04]  /*ce890*/  LDL.LU R24, [R1+0x2550] ;  /* 0x0025500001187983 */ /* 0x000ea80000300800 */
[----:B------:R-:W2:Y:S04]  /*ce8a0*/  LDL.LU R25, [R1+0x2554] ;  /* 0x0025540001197983 */ /* 0x000ea80000300800 */
[----:B------:R-:W3:Y:S04]  /*ce8b0*/  LDL.LU R26, [R1+0x2558] ;  /* 0x00255800011a7983 */ /* 0x000ee80000300800 */
[----:B------:R-:W3:Y:S04]  /*ce8c0*/  LDL.LU R27, [R1+0x255c] ;  /* 0x00255c00011b7983 */ /* 0x000ee80000300800 */
[----:B---3--:R0:W-:Y:S04]  /*ce8d0*/  STL.64 [R1+0xfd20], R26 ;  /* 0x00fd201a01007387 */ /* 0x0081e80000100a00 */
[----:B--2---:R2:W-:Y:S04]  /*ce8e0*/  STL.64 [R1+0xfd18], R24 ;  /* 0x00fd181801007387 */ /* 0x0045e80000100a00 */
[----:B-1----:R-:W3:Y:S04]  /*ce8f0*/  LDL R6, [R1] ;  /* 0x0000000001067983 */ /* 0x002ee80000100800 */
[----:B------:R-:W3:Y:S04]  /*ce900*/  LDL R7, [R1+0x4] ;  /* 0x0000040001077983 */ /* 0x000ee80000100800 */
[----:B---3--:R-:W-:Y:S04]  /*ce910*/  STL.64 [R1+0xfed0], R6 ;  /* 0x00fed00601007387 */ /* 0x008fe80000100a00 */
[----:B0-----:R-:W3:Y:S01]  /*ce920*/  LDL R26, [R1+0x8] ;  /* 0x00000800011a7983 */ /* 0x001ee20000100800 */
[----:B------:R-:W-:-:S03]  /*ce930*/  IMAD.MOV.U32 R27, RZ, RZ, R0 ;  /* 0x000000ffff1b7224 */ /* 0x000fc600078e0000 */
[----:B------:R-:W4:Y:S04]  /*ce940*/  LDL.LU R0, [R1+0xff20] ;  /* 0x00ff200001007983 */ /* 0x000f280000300800 */
[----:B---3--:R-:W-:Y:S04]  /*ce950*/  STL.64 [R1+0xfd38], R26 ;  /* 0x00fd381a01007387 */ /* 0x008fe80000100a00 */
[----:B------:R-:W3:Y:S04]  /*ce960*/  LDL.LU R8, [R1+0x2570] ;  /* 0x0025700001087983 */ /* 0x000ee80000300800 */
[----:B------:R-:W3:Y:S04]  /*ce970*/  LDL.LU R9, [R1+0x2574] ;  /* 0x0025740001097983 */ /* 0x000ee80000300800 */
[----:B------:R-:W3:Y:S04]  /*ce980*/  LDL.LU R10, [R1+0x2578] ;  /* 0x00257800010a7983 */ /* 0x000ee80000300800 */
[----:B------:R-:W3:Y:S04]  /*ce990*/  LDL.LU R11, [R1+0x257c] ;  /* 0x00257c00010b7983 */ /* 0x000ee80000300800 */
[----:B--2---:R-:W2:Y:S01]  /*ce9a0*/  LDL R24, [R1+0x10] ;  /* 0x0000100001187983 */ /* 0x004ea20000100800 */
[----:B----4-:R-:W-:-:S03]  /*ce9b0*/  IMAD.MOV.U32 R25, RZ, RZ, R0 ;  /* 0x000000ffff197224 */ /* 0x010fc600078e0000 */
[----:B------:R-:W4:Y:S04]  /*ce9c0*/  LDL.LU R0, [R1+0xff1c] ;  /* 0x00ff1c0001007983 */ /* 0x000f280000300800 */
[----:B--2---:R-:W-:Y:S04]  /*ce9d0*/  STL.64 [R1+0xfd50], R24 ;  /* 0x00fd501801007387 */ /* 0x004fe80000100a00 */
[----:B---3--:R-:W-:Y:S04]  /*ce9e0*/  STL.64 [R1+0xfd30], R10 ;  /* 0x00fd300a01007387 */ /* 0x008fe80000100a00 */
[----:B------:R0:W-:Y:S04]  /*ce9f0*/  STL.64 [R1+0xfd28], R8 ;  /* 0x00fd280801007387 */ /* 0x0001e80000100a00 */
[----:B0-----:R-:W2:Y:S04]  /*cea00*/  LDL.LU R8, [R1+0x25a0] ;  /* 0x0025a00001087983 */ /* 0x001ea80000300800 */
[----:B------:R-:W2:Y:S04]  /*cea10*/  LDL.LU R9, [R1+0x25a4] ;  /* 0x0025a40001097983 */ /* 0x000ea80000300800 */
[----:B------:R-:W3:Y:S04]  /*cea20*/  LDL.LU R10, [R1+0x25a8] ;  /* 0x0025a800010a7983 */ /* 0x000ee80000300800 */
[----:B------:R-:W3:Y:S04]  /*cea30*/  LDL.LU R11, [R1+0x25ac] ;  /* 0x0025ac00010b7983 */ /* 0x000ee80000300800 */
[----:B------:R-:W2:Y:S01]  /*cea40*/  LDL R26, [R1+0x18] ;  /* 0x00001800011a7983 */ /* 0x000ea20000100800 */
        /* <DEDUP_REMOVED lines=29> */
[----:B------:R-:W2:Y:S04]  /*cec20*/  LDL R24, [R1+0x30] ;  /* 0x0000300001187983 */ /* 0x000ea80000100800 */
[----:B------:R-:W2:Y:S04]  /*cec30*/  LDL R25, [R1+0x34] ;  /* 0x0000340001197983 */ /* 0x000ea80000100800 */
[----:B------:R-:W3:Y:S01]  /*cec40*/  LDL R26, [R1+0x38] ;  /* 0x00003800011a7983 */ /* 0x000ee20000100800 */
[----:B----4-:R-:W-:-:S03]  /*cec50*/  IMAD.MOV.U32 R27, RZ, RZ, R0 ;  /* 0x000000ffff1b7224 */ /* 0x010fc600078e0000 */
[----:B------:R-:W4:Y:S04]  /*cec60*/  LDL.LU R0, [R1+0xff0c] ;  /* 0x00ff0c0001007983 */ /* 0x000f280000300800 */
[----:B--2---:R-:W-:Y:S04]  /*cec70*/  STL.64 [R1+0xfdb0], R24 ;  /* 0x00fdb01801007387 */ /* 0x004fe80000100a00 */
[----:B---3--:R-:W-:Y:S04]  /*cec80*/  STL.64 [R1+0xfdc8], R26 ;  /* 0x00fdc81a01007387 */ /* 0x008fe80000100a00 */
[----:B------:R-:W-:Y:S04]  /*cec90*/  STL.64 [R1+0xfd90], R10 ;  /* 0x00fd900a01007387 */ /* 0x000fe80000100a00 */
        /* <DEDUP_REMOVED lines=100> */
[----:B------:R-:W4:Y:S04]  /*cf2e0*/  LDL R18, [R1+0xb0] ;  /* 0x0000b00001127983 */ /* 0x000f280000100800 */
        /* <DEDUP_REMOVED lines=11> */
[----:B------:R-:W-:Y:S04]  /*cf3a0*/  STL.64 [R1+0xfe80], R10 ;  /* 0x00fe800a01007387 */ /* 0x000fe80000100a00 */
[----:B------:R0:W-:Y:S04]  /*cf3b0*/  STL.64 [R1+0xfe78], R8 ;  /* 0x00fe780801007387 */ /* 0x0001e80000100a00 */
[----:B0-----:R-:W4:Y:S04]  /*cf3c0*/  LDL.LU R8, [R1+0x27b0] ;  /* 0x0027b00001087983 */ /* 0x001f280000300800 */
        /* <DEDUP_REMOVED lines=15> */
[----:B------:R-:W-:-:S02]  /*cf4c0*/  F2FP.F16.E5M2.UNPACK_B R12, R12 ;  /* 0x0000000cff0c723e */ /* 0x000fc400020004ff */
[----:B------:R-:W-:Y:S02]  /*cf4d0*/  F2FP.F16.E5M2.UNPACK_B R13, R13 ;  /* 0x0000000dff0d723e */ /* 0x000fe400020004ff */
[----:B------:R-:W-:Y:S02]  /*cf4e0*/  F2FP.F16.E5M2.UNPACK_B R14, R14 ;  /* 0x0000000eff0e723e */ /* 0x000fe400020004ff */
[----:B------:R-:W-:Y:S01]  /*cf4f0*/  F2FP.F16.E5M2.UNPACK_B R15, R15 ;  /* 0x0000000fff0f723e */ /* 0x000fe200020004ff */
[----:B------:R-:W-:-:S07]  /*cf500*/  IMAD.MOV.U32 R19, RZ, RZ, R0 ;  /* 0x000000ffff137224 */ /* 0x000fce00078e0000 */
[----:B------:R-:W-:Y:S01]  /*cf510*/  HMMA.16816.F32 R16, R12, R18, R4 ;  /* 0x000000120c10723c */ /* 0x000fe20000001804 */
[----:B----4-:R-:W-:Y:S04]  /*cf520*/  STL.64 [R1+0xfec8], R10 ;  /* 0x00fec80a01007387 */ /* 0x010fe80000100a00 */
[----:B--2---:R0:W-:Y:S04]  /*cf530*/  STL.64 [R1+0xfec0], R8 ;  /* 0x00fec00801007387 */ /* 0x0041e80000100a00 */
[----:B0-----:R-:W2:Y:S04]  /*cf540*/  LDL.LU R8, [R1+0x2820] ;  /* 0x0028200001087983 */ /* 0x001ea80000300800 */
[----:B------:R-:W2:Y:S04]  /*cf550*/  LDL.LU R9, [R1+0x2824] ;  /* 0x0028240001097983 */ /* 0x000ea80000300800 */
[----:B------:R-:W2:Y:S04]  /*cf560*/  LDL.LU R10, [R1+0x2828] ;  /* 0x00282800010a7983 */ /* 0x000ea80000300800 */
[----:B------:R-:W2:Y:S04]  /*cf570*/  LDL.LU R11, [R1+0x282c] ;  /* 0x00282c00010b7983 */ /* 0x000ea80000300800 */
[----:B------:R-:W4:Y:S04]  /*cf580*/  LDL.LU R20, [R1+0x22c0] ;  /* 0x0022c00001147983 */ /* 0x000f280000300800 */
[----:B------:R-:W4:Y:S04]  /*cf590*/  LDL.LU R21, [R1+0x22c4] ;  /* 0x0022c40001157983 */ /* 0x000f280000300800 */
[----:B------:R-:W4:Y:S04]  /*cf5a0*/  LDL.LU R22, [R1+0x22c8] ;  /* 0x0022c80001167983 */ /* 0x000f280000300800 */
[----:B------:R-:W4:Y:S04]  /*cf5b0*/  LDL.LU R23, [R1+0x22cc] ;  /* 0x0022cc0001177983 */ /* 0x000f280000300800 */
[----:B------:R-:W2:Y:S04]  /*cf5c0*/  LDL.LU.64 R6, [R1+0xfee0] ;  /* 0x00fee00001067983 */ /* 0x000ea80000300a00 */
[----:B------:R-:W2:Y:S04]  /*cf5d0*/  LDL.LU.64 R4, [R1+0xfed8] ;  /* 0x00fed80001047983 */ /* 0x000ea80000300a00 */
[----:B------:R0:W-:Y:S04]  /*cf5e0*/  STL.64 [R1+0x2910], R16 ;  /* 0x0029101001007387 */ /* 0x0001e80000100a00 */
[----:B------:R1:W-:Y:S01]  /*cf5f0*/  STL.64 [R1+0x2918], R18 ;  /* 0x0029181201007387 */ /* 0x0003e20000100a00 */
[----:B---3--:R-:W-:-:S03]  /*cf600*/  IMAD.MOV.U32 R0, RZ, RZ, R27 ;  /* 0x000000ffff007224 */ /* 0x008fc600078e001b */
[----:B0-----:R-:W3:Y:S04]  /*cf610*/  LDL.LU R16, [R1+0x22b0] ;  /* 0x0022b00001107983 */ /* 0x001ee80000300800 */
[----:B------:R-:W3:Y:S04]  /*cf620*/  LDL.LU R17, [R1+0x22b4] ;  /* 0x0022b40001117983 */ /* 0x000ee80000300800 */
[----:B-1----:R-:W3:Y:S04]  /*cf630*/  LDL.LU R18, [R1+0x22b8] ;  /* 0x0022b80001127983 */ /* 0x002ee80000300800 */
[----:B------:R-:W3:Y:S01]  /*cf640*/  LDL.LU R19, [R1+0x22bc] ;  /* 0x0022bc0001137983 */ /* 0x000ee20000300800 */
[----:B--2---:R-:W-:-:S15]  /*cf650*/  HMMA.16816.F32 R4, R12, R26, R4 ;  /* 0x0000001a0c04723c */ /* 0x004fde0000001804 */
[----:B------:R-:W-:-:S08]  /*cf660*/  NOP ;  /* 0x0000000000007918 */ /* 0x000fd00000000000 */
[----:B------:R0:W-:Y:S02]  /*cf670*/  STL.64 [R1+0x2900], R4 ;  /* 0x0029000401007387 */ /* 0x0001e40000100a00 */
[----:B0-----:R-:W-:Y:S02]  /*cf680*/  IMAD.MOV.U32 R4, RZ, RZ, R26 ;  /* 0x000000ffff047224 */ /* 0x001fe400078e001a */
[C---:B------:R-:W-:Y:S01]  /*cf690*/  HMMA.16816.F32 R24, R12.reuse, R24, R8 ;  /* 0x000000180c18723c */ /* 0x040fe20000001808 */
[----:B------:R0:W-:Y:S04]  /*cf6a0*/  STL.64 [R1+0x2908], R6 ;  /* 0x0029080601007387 */ /* 0x0001e80000100a00 */
[----:B0-----:R-:W2:Y:S04]  /*cf6b0*/  LDL.LU.64 R6, [R1+0xfed0] ;  /* 0x00fed00001067983 */ /* 0x001ea80000300a00 */
[----:B------:R-:W4:Y:S04]  /*cf6c0*/  LDL.LU.64 R10, [R1+0xfec8] ;  /* 0x00fec800010a7983 */ /* 0x000f280000300a00 */
[----:B------:R-:W4:Y:S10]  /*cf6d0*/  LDL.LU.64 R8, [R1+0xfec0] ;  /* 0x00fec00001087983 */ /* 0x000f340000300a00 */
        /* <DEDUP_REMOVED lines=116> */
[----:B------:R-:W2:Y:S04]  /*cfe20*/  LDL.LU.64 R10, [R1+0xfd30] ;  /* 0x00fd3000010a7983 */ /* 0x000ea80000300a00 */
[----:B------:R-:W2:-:S15]  /*cfe30*/  LDL.LU.64 R8, [R1+0xfd28] ;  /* 0x00fd280001087983 */ /* 0x000e9e0000300a00 */
[----:B------:R-:W-:-:S02]  /*cfe40*/  NOP ;  /* 0x0000000000007918 */ /* 0x000fc40000000000 */
[----:B------:R-:W-:Y:S04]  /*cfe50*/  STL.64 [R1+0x27b0], R24 ;  /* 0x0027b01801007387 */ /* 0x000fe80000100a00 */
[----:B------:R0:W-:Y:S04]  /*cfe60*/  STL.64 [R1+0x27b8], R26 ;  /* 0x0027b81a01007387 */ /* 0x0001e80000100a00 */
        /* <DEDUP_REMOVED lines=8> */
[----:B------:R-:W2:Y:S04]  /*cfef0*/  LDL.LU.64 R8, [R1+0xfd08] ;  /* 0x00fd080001087983 */ /* 0x000ea80000300a00 */
[----:B------:R-:W-:Y:S04]  /*cff00*/  STL.64 [R1+0x2780], R24 ;  /* 0x0027801801007387 */ /* 0x000fe80000100a00 */
[----:B------:R0:W-:Y:S04]  /*cff10*/  STL.64 [R1+0x2788], R26 ;  /* 0x0027881a01007387 */ /* 0x0001e80000100a00 */
[----:B0-----:R-:W2:Y:S04]  /*cff20*/  LDL.LU.64 R26, [R1+0xfd00] ;  /* 0x00fd0000011a7983 */ /* 0x001ea80000300a00 */
[----:B------:R-:W4:Y:S04]  /*cff30*/  LDL.LU.64 R24, [R1+0xfcf8] ;  /* 0x00fcf80001187983 */ /* 0x000f280000300a00 */
[----:B------:R-:W-:Y:S01]  /*cff40*/  STL.64 [R1+0xfc40], R28 ;  /* 0x00fc401c01007387 */ /* 0x000fe20000100a00 */
[C---:B--2---:R-:W-:Y:S06]  /*cff50*/  HMMA.16816.F32 R8, R12.reuse, R26, R8 ;  /* 0x0000001a0c08723c */ /* 0x044fec0000001808 */
[----:B----4-:R-:W-:-:S15]  /*cff60*/  HMMA.16816.F32 R20, R12, R24, R20 ;  /* 0x000000180c14723c */ /* 0x010fde0000001814 */
[----:B------:R-:W-:-:S02]  /*cff70*/  NOP ;  /* 0x0000000000007918 */ /* 0x000fc40000000000 */
[----:B------:R0:W-:Y:S04]  /*cff80*/  STL.64 [R1+0x2770], R8 ;  /* 0x0027700801007387 */ /* 0x0001e80000100a00 */
[----:B------:R-:W-:Y:S04]  /*cff90*/  STL.64 [R1+0x2778], R10 ;  /* 0x0027780a01007387 */ /* 0x000fe80000100a00 */
[----:B0-----:R-:W2:Y:S04]  /*cffa0*/  LDL.LU.64 R8, [R1+0xfcf0] ;  /* 0x00fcf00001087983 */ /* 0x001ea80000300a00 */
        /* <DEDUP_REMOVED lines=10> */
[C---:B---3--:R-:W-:Y:S06]  /*d0050*/  HMMA.16816.F32 R16, R12.reuse, R22, R16 ;  /* 0x000000160c10723c */ /* 0x048fec0000001810 */
[----:B----4-:R-:W-:-:S15]  /*d0060*/  HMMA.16816.F32 R24, R12, R20, R24 ;  /* 0x000000140c18723c */ /* 0x010fde0000001818 */
[----:B------:R-:W-:-:S02]  /*d0070*/  NOP ;  /* 0x0000000000007918 */ /* 0x000fc40000000000 */
[----:B------:R-:W-:Y:S04]  /*d0080*/  STL.64 [R1+0x2750], R16 ;  /* 0x0027501001007387 */ /* 0x000fe80000100a00 */
[----:B------:R0:W-:Y:S04]  /*d0090*/  STL.64 [R1+0x2758], R18 ;  /* 0x0027581201007387 */ /* 0x0001e80000100a00 */
[----:B0-----:R-:W3:Y:S04]  /*d00a0*/  LDL.LU.64 R18, [R1+0xfcd8] ;  /* 0x00fcd80001127983 */ /* 0x001ee80000300a00 */
[----:B------:R-:W4:Y:S04]  /*d00b0*/  LDL.LU.64 R16, [R1+0xfcd0] ;  /* 0x00fcd00001107983 */ /* 0x000f280000300a00 */
[----:B------:R0:W-:Y:S04]  /*d00c0*/  STL.64 [R1+0x2740], R24 ;  /* 0x0027401801007387 */ /* 0x0001e80000100a00 */
[----:B------:R1:W-:Y:S04]  /*d00d0*/  STL.64 [R1+0x2748], R26 ;  /* 0x0027481a01007387 */ /* 0x0003e80000100a00 */
[----:B0-----:R-:W2:Y:S04]  /*d00e0*/  LDL.LU R24, [R1+0x2210] ;  /* 0x0022100001187983 */ /* 0x001ea80000300800 */
[----:B------:R-:W2:Y:S04]  /*d00f0*/  LDL.LU R25, [R1+0x2214] ;  /* 0x0022140001197983 */ /* 0x000ea80000300800 */
[----:B-1----:R-:W3:Y:S04]  /*d0100*/  LDL.LU R26, [R1+0x2218] ;  /* 0x00221800011a7983 */ /* 0x002ee80000300800 */
[----:B------:R-:W3:Y:S01]  /*d0110*/  LDL.LU R27, [R1+0x221c] ;  /* 0x00221c00011b7983 */ /* 0x000ee20000300800 */
[----:B------:R-:W-:-:S03]  /*d0120*/  IMAD.MOV.U32 R28, RZ, RZ, R4 ;  /* 0x000000ffff1c7224 */ /* 0x000fc600078e0004 */
[----:B---3--:R-:W-:Y:S04]  /*d0130*/  STL.64 [R1+0xfc70], R26 ;  /* 0x00fc701a01007387 */ /* 0x008fe80000100a00 */
[----:B--2---:R0:W-:Y:S04]  /*d0140*/  STL.64 [R1+0xfc68], R24 ;  /* 0x00fc681801007387 */ /* 0x0041e80000100a00 */
[----:B0-----:R-:W2:Y:S04]  /*d0150*/  LDL.LU R24, [R1+0x2230] ;  /* 0x0022300001187983 */ /* 0x001ea80000300800 */
[----:B------:R-:W2:Y:S04]  /*d0160*/  LDL.LU R25, [R1+0x2234] ;  /* 0x0022340001197983 */ /* 0x000ea80000300800 */
[----:B------:R-:W3:Y:S04]  /*d0170*/  LDL.LU R26, [R1+0x2238] ;  /* 0x00223800011a7983 */ /* 0x000ee80000300800 */
[----:B------:R-:W3:Y:S04]  /*d0180*/  LDL.LU R27, [R1+0x223c] ;  /* 0x00223c00011b7983 */ /* 0x000ee80000300800 */
[----:B------:R-:W4:Y:S04]  /*d0190*/  LDL.LU R10, [R1+0x3444] ;  /* 0x00344400010a7983 */ /* 0x000f280000300800 */
[----:B------:R-:W2:Y:S04]  /*d01a0*/  LDL.LU R4, [R1+0x3440] ;  /* 0x0034400001047983 */ /* 0x000ea80000300800 */
[----:B------:R-:W4:Y:S04]  /*d01b0*/  LDL.LU R11, [R1+0x344c] ;  /* 0x00344c00010b7983 */ /* 0x000f280000300800 */
[----:B----4-:R-:W-:Y:S04]  /*d01c0*/  STL.64 [R1+0xfcb8], R10 ;  /* 0x00fcb80a01007387 */ /* 0x010fe80000100a00 */
[----:B------:R0:W-:Y:S04]  /*d01d0*/  STL.64 [R1+0xfcb0], R8 ;  /* 0x00fcb00801007387 */ /* 0x0001e80000100a00 */
[----:B0-----:R-:W4:Y:S04]  /*d01e0*/  LDL.LU R8, [R1+0x2270] ;  /* 0x0022700001087983 */ /* 0x001f280000300800 */
[----:B------:R-:W4:Y:S04]  /*d01f0*/  LDL.LU R9, [R1+0x2274] ;  /* 0x0022740001097983 */ /* 0x000f280000300800 */
[----:B------:R-:W3:Y:S04]  /*d0200*/  LDL.LU R10, [R1+0x2278] ;  /* 0x00227800010a7983 */ /* 0x000ee80000300800 */
[----:B------:R-:W3:Y:S01]  /*d0210*/  LDL.LU R11, [R1+0x227c] ;  /* 0x00227c00010b7983 */ /* 0x000ee20000300800 */
[----:B------:R-:W-:-:S03]  /*d0220*/  IMAD.MOV.U32 R29, RZ, RZ, R0 ;  /* 0x000000ffff1d7224 */ /* 0x000fc600078e0000 */
        /* <DEDUP_REMOVED lines=32> */
[----:B0-----:R-:W3:Y:S04]  /*d0430*/  LDL.64 R20, [R1+0xa0] ;  /* 0x0000a00001147983 */ /* 0x001ee80000100a00 */
[----:B------:R-:W-:Y:S04]  /*d0440*/  STL.64 [R1+0x2720], R8 ;  /* 0x0027200801007387 */ /* 0x000fe80000100a00 */
[----:B------:R0:W-:Y:S04]  /*d0450*/  STL.64 [R1+0x2728], R10 ;  /* 0x0027280a01007387 */ /* 0x0001e80000100a00 */
[----:B0-----:R-:W4:Y:S04]  /*d0460*/  LDL.LU.64 R10, [R1+0xfcc8] ;  /* 0x00fcc800010a7983 */ /* 0x001f280000300a00 */
[----:B------:R-:W4:Y:S04]  /*d0470*/  LDL.LU.64 R8, [R1+0xfcc0] ;  /* 0x00fcc00001087983 */ /* 0x000f280000300a00 */
[----:B------:R-:W-:Y:S04]  /*d0480*/  STL [R1+0xfa74], R18 ;  /* 0x00fa741201007387 */ /* 0x000fe80000100800 */
[----:B------:R-:W-:Y:S01]  /*d0490*/  STL [R1+0xfa70], R19 ;  /* 0x00fa701301007387 */ /* 0x000fe20000100800 */
[----:B----4-:R-:W-:-:S15]  /*d04a0*/  HMMA.16816.F32 R8, R12, R16, R8 ;  /* 0x000000100c08723c */ /* 0x010fde0000001808 */
[----:B------:R-:W-:-:S08]  /*d04b0*/  NOP ;  /* 0x0000000000007918 */ /* 0x000fd00000000000 */
[----:B------:R-:W-:Y:S04]  /*d04c0*/  STL.64 [R1+0x2710], R8 ;  /* 0x0027100801007387 */ /* 0x000fe80000100a00 */
[----:B------:R0:W-:Y:S04]  /*d04d0*/  STL.64 [R1+0x2718], R10 ;  /* 0x0027180a01007387 */ /* 0x0001e80000100a00 */
[----:B0-----:R-:W4:Y:S04]  /*d04e0*/  LDL.LU.64 R10, [R1+0xfcb8] ;  /* 0x00fcb800010a7983 */ /* 0x001f280000300a00 */
[----:B------:R-:W3:Y:S04]  /*d04f0*/  LDL.LU.64 R8, [R1+0xfcb0] ;  /* 0x00fcb00001087983 */ /* 0x000ee80000300a00 */
[----:B------:R-:W-:Y:S04]  /*d0500*/  STL [R1+0xfa78], R17 ;  /* 0x00fa781101007387 */ /* 0x000fe80000100800 */
[----:B------:R0:W-:Y:S04]  /*d0510*/  STL [R1+0xfc48], R16 ;  /* 0x00fc481001007387 */ /* 0x0001e80000100800 */
[----:B0-----:R-:W3:Y:S04]  /*d0520*/  LDL.LU R16, [R1+0x2220] ;  /* 0x0022200001107983 */ /* 0x001ee80000300800 */
[----:B------:R-:W3:Y:S04]  /*d0530*/  LDL.LU R17, [R1+0x2224] ;  /* 0x0022240001117983 */ /* 0x000ee80000300800 */
[----:B------:R-:W3:Y:S04]  /*d0540*/  LDL.LU R18, [R1+0x2228] ;  /* 0x0022280001127983 */ /* 0x000ee80000300800 */
[----:B------:R-:W3:Y:S01]  /*d0550*/  LDL.LU R19, [R1+0x222c] ;  /* 0x00222c0001137983 */ /* 0x000ee20000300800 */
[----:B----4-:R-:W-:-:S02]  /*d0560*/  IMAD R4, R4, 0x100, R10 ;  /* 0x0000010004047824 */ /* 0x010fc400078e020a */
[----:B------:R-:W-:Y:S01]  /*d0570*/  IMAD R5, R5, 0x100, R11 ;  /* 0x0000010005057824 */ /* 0x000fe200078e020b */
        /* <DEDUP_REMOVED lines=8> */
[----:B------:R0:W-:Y:S04]  /*d0600*/  STL [R1+0xfa4c], R10 ;  /* 0x00fa4c0a01007387 */ /* 0x0001e80000100800 */
[----:B0-----:R-:W2:Y:S04]  /*d0610*/  LDL.LU R10, [R1+0x3454] ;  /* 0x00345400010a7983 */ /* 0x001ea80000300800 */
[----:B------:R-:W-:Y:S01]  /*d0620*/  STL [R1+0xfa48], R11 ;  /* 0x00fa480b01007387 */ /* 0x000fe20000100800 */
[----:B---3--:R-:W-:-:S15]  /*d0630*/  HMMA.16816.F32 R24, R12, R8, R24 ;  /* 0x000000080c18723c */ /* 0x008fde0000001818 */
        /* <DEDUP_REMOVED lines=11> */
[----:B--2---:R-:W-:-:S02]  /*d06f0*/  IMAD R6, R6, 0x100, R10 ;  /* 0x0000010006067824 */ /* 0x004fc400078e020a */
[----:B------:R-:W-:Y:S01]  /*d0700*/  IMAD R7, R0, 0x100, R7 ;  /* 0x0000010000077824 */ /* 0x000fe200078e0207 */
[----:B------:R-:W-:Y:S02]  /*d0710*/  F2FP.F16.E5M2.UNPACK_B R4, R4 ;  /* 0x00000004ff04723e */ /* 0x000fe400020004ff */
[----:B------:R-:W-:Y:S02]  /*d0720*/  F2FP.F16.E5M2.UNPACK_B R5, R5 ;  /* 0x00000005ff05723e */ /* 0x000fe400020004ff */
[----:B------:R-:W-:Y:S02]  /*d0730*/  F2FP.F16.E5M2.UNPACK_B R6, R6 ;  /* 0x00000006ff06723e */ /* 0x000fe400020004ff */
[----:B------:R-:W-:-:S07]  /*d0740*/  F2FP.F16.E5M2.UNPACK_B R7, R7 ;  /* 0x00000007ff07723e */ /* 0x000fce00020004ff */
[----:B------:R-:W-:Y:S06]  /*d0750*/  HMMA.16816.F32 R16, R4, R22, R16 ;  /* 0x000000160410723c */ /* 0x000fec0000001810 */
[----:B---3--:R-:W-:Y:S01]  /*d0760*/  HMMA.16816.F32 R12, R12, R20, R24 ;  /* 0x000000140c0c723c */ /* 0x008fe20000001818 */
[----:B------:R-:W2:Y:S04]  /*d0770*/  LDL.LU.64 R26, [R1+0xfc70] ;  /* 0x00fc7000011a7983 */ /* 0x000ea80000300a00 */
[----:B------:R-:W2:Y:S01]  /*d0780*/  LDL.LU.64 R24, [R1+0xfc68] ;  /* 0x00fc680001187983 */ /* 0x000ea20000300a00 */
[----:B------:R-:W-:-:S02]  /*d0790*/  IMAD.MOV.U32 R10, RZ, RZ, R20 ;  /* 0x000000ffff0a7224 */ /* 0x000fc400078e0014 */
[----:B------:R-:W-:-:S15]  /*d07a0*/  IMAD.MOV.U32 R11, RZ, RZ, R23 ;  /* 0x000000ffff0b7224 */ /* 0x000fde00078e0017 */
[----:B------:R0:W-:Y:S04]  /*d07b0*/  STL.64 [R1+0x26e0], R12 ;  /* 0x0026e00c01007387 */ /* 0x0001e80000100a00 */
[----:B------:R-:W-:Y:S04]  /*d07c0*/  STL.64 [R1+0x26e8], R14 ;  /* 0x0026e80e01007387 */ /* 0x000fe80000100a00 */
[----:B------:R-:W-:Y:S04]  /*d07d0*/  STL.64 [R1+0x26c0], R16 ;  /* 0x0026c01001007387 */ /* 0x000fe80000100a00 */
[----:B------:R-:W-:Y:S01]  /*d07e0*/  STL.64 [R1+0x26c8], R18 ;  /* 0x0026c81201007387 */ /* 0x000fe20000100a00 */
[----:B0-----:R-:W-:-:S05]  /*d07f0*/  IMAD.MOV.U32 R12, RZ, RZ, R22 ;  /* 0x000000ffff0c7224 */ /* 0x001fca00078e0016 */
[----:B------:R-:W-:Y:S04]  /*d0800*/  STL [R1+0xfc60], R12 ;  /* 0x00fc600c01007387 */ /* 0x000fe80000100800 */
[----:B------:R-:W-:Y:S04]  /*d0810*/  STL.64 [R1+0xfa88], R10 ;  /* 0x00fa880a01007387 */ /* 0x000fe80000100a00 */
[----:B------:R2:W-:Y:S04]  /*d0820*/  STL.64 [R1+0xfa80], R8 ;  /* 0x00fa800801007387 */ /* 0x0005e80000100a00 */
[----:B------:R-:W3:Y:S01]  /*d0830*/  LDL.LU R20, [R1+0x1860] ;  /* 0x0018600001147983 */ /* 0x000ee20000300800 */
[----:B------:R-:W-:Y:S01]  /*d0840*/  IMAD.MOV.U32 R0, RZ, RZ, R21 ;  /* 0x000000ffff007224 */ /* 0x000fe200078e0015 */
[----:B--2---:R-:W-:-:S15]  /*d0850*/  HMMA.16816.F32 R8, R4, R28, R24 ;  /* 0x0000001c0408723c */ /* 0x004fde0000001818 */
[----:B------:R-:W-:-:S08]  /*d0860*/  NOP ;  /* 0x0000000000007918 */ /* 0x000fd00000000000 */
[----:B------:R-:W-:Y:S04]  /*d0870*/  STL.64 [R1+0x26b0], R8 ;  /* 0x0026b00801007387 */ /* 0x000fe80000100a00 */
[----:B------:R-:W-:Y:S04]  /*d0880*/  STL.64 [R1+0x26b8], R10 ;  /* 0x0026b80a01007387 */ /* 0x000fe80000100a00 */
[----:B------:R-:W3:Y:S04]  /*d0890*/  LDL.LU R21, [R1+0x1864] ;  /* 0x0018640001157983 */ /* 0x000ee80000300800 */
[----:B------:R-:W2:Y:S04]  /*d08a0*/  LDL.LU R22, [R1+0x1868] ;  /* 0x0018680001167983 */ /* 0x000ea80000300800 */
[----:B------:R-:W2:Y:S04]  /*d08b0*/  LDL.LU R23, [R1+0x186c] ;  /* 0x00186c0001177983 */ /* 0x000ea80000300800 */
[----:B------:R-:W4:Y:S04]  /*d08c0*/  LDL.LU R24, [R1+0x2090] ;  /* 0x0020900001187983 */ /* 0x000f280000300800 */
[----:B------:R-:W4:Y:S04]  /*d08d0*/  LDL.LU R25, [R1+0x2094] ;  /* 0x0020940001197983 */ /* 0x000f280000300800 */
[----:B------:R-:W3:Y:S04]  /*d08e0*/  LDL.LU R26, [R1+0x2098] ;  /* 0x00209800011a7983 */ /* 0x000ee80000300800 */
[----:B------:R-:W3:Y:S04]  /*d08f0*/  LDL.LU R27, [R1+0x209c] ;  /* 0x00209c00011b7983 */ /* 0x000ee80000300800 */
[----:B---3--:R0:W-:Y:S04]  /*d0900*/  STL.64 [R1+0xfac8], R26 ;  /* 0x00fac81a01007387 */ /* 0x0081e80000100a00 */
[----:B0-----:R-:W3:Y:S04]  /*d0910*/  LDL R26, [R1] ;  /* 0x00000000011a7983 */ /* 0x001ee80000100800 */
[----:B------:R-:W3:Y:S04]  /*d0920*/  LDL R27, [R1+0x4] ;  /* 0x00000400011b7983 */ /* 0x000ee80000100800 */
[----:B----4-:R-:W-:Y:S04]  /*d0930*/  STL.64 [R1+0xfac0], R24 ;  /* 0x00fac01801007387 */ /* 0x010fe80000100a00 */
[----:B---3--:R-:W-:Y:S04]  /*d0940*/  STL.64 [R1+0xfae0], R26 ;  /* 0x00fae01a01007387 */ /* 0x008fe80000100a00 */
        /* <DEDUP_REMOVED lines=163> */
[----:B------:R0:W-:Y:S04]  /*d1380*/  STL.64 [R1+0x26a0], R12 ;  /* 0x0026a00c01007387 */ /* 0x0001e80000100a00 */
[----:B------:R1:W-:Y:S01]  /*d1390*/  STL.64 [R1+0x26a8], R14 ;  /* 0x0026a80e01007387 */ /* 0x0003e20000100a00 */
[----:B0-----:R-:W-:-:S02]  /*d13a0*/  IMAD.MOV.U32 R13, RZ, RZ, R9 ;  /* 0x000000ffff0d7224 */ /* 0x001fc400078e0009 */
[----:B-1----:R-:W-:Y:S01]  /*d13b0*/  IMAD.MOV.U32 R14, RZ, RZ, R8 ;  /* 0x000000ffff0e7224 */ /* 0x002fe200078e0008 */
[----:B------:R-:W3:Y:S01]  /*d13c0*/  LDL.LU R12, [R1+0xfc60] ;  /* 0x00fc6000010c7983 */ /* 0x000ee20000300800 */
[C---:B------:R-:W-:Y:S03]  /*d13d0*/  HMMA.16816.F32 R8, R4.reuse, R10, R24 ;  /* 0x0000000a0408723c */ /* 0x040fe60000001818 */
[----:B------:R-:W4:Y:S04]  /*d13e0*/  LDL.LU.64 R26, [R1+0xfc58] ;  /* 0x00fc5800011a7983 */ /* 0x000f280000300a00 */
[----:B------:R-:W2:Y:S01]  /*d13f0*/  LDL.LU.64 R24, [R1+0xfc50] ;  /* 0x00fc500001187983 */ /* 0x000ea20000300a00 */
[----:B------:R-:W-:Y:S06]  /*d1400*/  HMMA.16816.F32 R16, R4, R28, R16 ;  /* 0x0000001c0410723c */ /* 0x000fec0000001810 */
[----:B------:R-:W-:-:S09]  /*d1410*/  IMAD.MOV.U32 R15, RZ, RZ, R29 ;  /* 0x000000ffff0f7224 */ /* 0x000fd200078e001d */
[----:B------:R0:W-:Y:S04]  /*d1420*/  STL.64 [R1+0x2690], R8 ;  /* 0x0026900801007387 */ /* 0x0001e80000100a00 */
[----:B------:R1:W-:Y:S04]  /*d1430*/  STL.64 [R1+0x2698], R10 ;  /* 0x0026980a01007387 */ /* 0x0003e80000100a00 */
[----:B0-----:R-:W3:Y:S04]  /*d1440*/  LDL.LU R8, [R1+0x1830] ;  /* 0x0018300001087983 */ /* 0x001ee80000300800 */
[----:B------:R-:W3:Y:S04]  /*d1450*/  LDL.LU R9, [R1+0x1834] ;  /* 0x0018340001097983 */ /* 0x000ee80000300800 */
[----:B-1----:R-:W3:Y:S04]  /*d1460*/  LDL.LU R10, [R1+0x1838] ;  /* 0x00183800010a7983 */ /* 0x002ee80000300800 */
[----:B------:R-:W3:Y:S04]  /*d1470*/  LDL.LU R11, [R1+0x183c] ;  /* 0x00183c00010b7983 */ /* 0x000ee80000300800 */
[----:B------:R0:W-:Y:S04]  /*d1480*/  STL.64 [R1+0x2680], R16 ;  /* 0x0026801001007387 */ /* 0x0001e80000100a00 */
[----:B------:R1:W-:Y:S04]  /*d1490*/  STL.64 [R1+0x2688], R18 ;  /* 0x0026881201007387 */ /* 0x0003e80000100a00 */
[----:B0-----:R-:W3:Y:S01]  /*d14a0*/  LDL.LU R16, [R1+0xfc48] ;  /* 0x00fc480001107983 */ /* 0x001ee20000300800 */
[----:B-1----:R-:W-:-:S03]  /*d14b0*/  IMAD.MOV.U32 R19, RZ, RZ, R28 ;  /* 0x000000ffff137224 */ /* 0x002fc600078e001c */
[----:B------:R-:W3:Y:S01]  /*d14c0*/  LDL.LU.64 R28, [R1+0xfc40] ;  /* 0x00fc4000011c7983 */ /* 0x000ee20000300a00 */
        /* <DEDUP_REMOVED lines=8> */
[----:B----4-:R-:W-:Y:S01]  /*d1550*/  HMMA.16816.F32 R24, R4, R26, R20 ;  /* 0x0000001a0418723c */ /* 0x010fe20000001814 */
[----:B------:R-:W2:Y:S04]  /*d1560*/  LDL.LU.64 R22, [R1+0xfc28] ;  /* 0x00fc280001167983 */ /* 0x000ea80000300a00 */
[----:B------:R-:W2:-:S15]  /*d1570*/  LDL.LU.64 R20, [R1+0xfc20] ;  /* 0x00fc200001147983 */ /* 0x000e9e0000300a00 */
[----:B------:R-:W-:-:S03]  /*d1580*/  NOP ;  /* 0x0000000000007918 */ /* 0x000fc60000000000 */
        /* <DEDUP_REMOVED lines=134> */
[----:B------:R1:W-:Y:S01]  /*d1df0*/  STL.64 [R1+0x2478], R26 ;  /* 0x0024781a01007387 */ /* 0x0003e20000100a00 */
[----:B0-----:R-:W-:-:S02]  /*d1e00*/  IMAD.MOV.U32 R24, RZ, RZ, R19 ;  /* 0x000000ffff187224 */ /* 0x001fc400078e0013 */
[----:B-1----:R-:W-:Y:S02]  /*d1e10*/  IMAD.MOV.U32 R26, RZ, RZ, R17 ;  /* 0x000000ffff1a7224 */ /* 0x002fe400078e0011 */
[----:B------:R-:W-:Y:S02]  /*d1e20*/  IMAD.MOV.U32 R27, RZ, RZ, R18 ;  /* 0x000000ffff1b7224 */ /* 0x000fe400078e0012 */
[----:B------:R-:W-:Y:S01]  /*d1e30*/  IMAD.MOV.U32 R25, RZ, RZ, R15 ;  /* 0x000000ffff197224 */ /* 0x000fe200078e000f */
        /* <DEDUP_REMOVED lines=10> */
[----:B--2---:R-:W-:Y:S04]  /*d1ee0*/  STL.64 [R1+0xf9b8], R24 ;  /* 0x00f9b81801007387 */ /* 0x004fe80000100a00 */
[----:B------:R-:W-:Y:S04]  /*d1ef0*/  STL.64 [R1+0xf820], R22 ;  /* 0x00f8201601007387 */ /* 0x000fe80000100a00 */
[----:B------:R0:W-:Y:S04]  /*d1f00*/  STL.64 [R1+0xf818], R20 ;  /* 0x00f8181401007387 */ /* 0x0001e80000100a00 */
[----:B0-----:R-:W2:Y:S04]  /*d1f10*/  LDL.LU R20, [R1+0x1040] ;  /* 0x0010400001147983 */ /* 0x001ea80000300800 */
[----:B------:R-:W2:Y:S04]  /*d1f20*/  LDL.LU R21, [R1+0x1044] ;  /* 0x0010440001157983 */ /* 0x000ea80000300800 */
[----:B------:R-:W3:Y:S04]  /*d1f30*/  LDL.LU R22, [R1+0x1048] ;  /* 0x0010480001167983 */ /* 0x000ee80000300800 */
[----:B------:R-:W3:Y:S04]  /*d1f40*/  LDL.LU R23, [R1+0x104c] ;  /* 0x00104c0001177983 */ /* 0x000ee80000300800 */
[----:B------:R-:W4:Y:S01]  /*d1f50*/  LDL.64 R24, [R1+0x98] ;  /* 0x0000980001187983 */ /* 0x000f220000100a00 */
[----:B------:R-:W-:-:S02]  /*d1f60*/  IMAD.MOV.U32 R26, RZ, RZ, R14 ;  /* 0x000000ffff1a7224 */ /* 0x000fc400078e000e */
[----:B------:R-:W-:-:S05]  /*d1f70*/  IMAD.MOV.U32 R27, RZ, RZ, R13 ;  /* 0x000000ffff1b7224 */ /* 0x000fca00078e000d */
[----:B------:R-:W-:Y:S04]  /*d1f80*/  STL.64 [R1+0xf9f0], R26 ;  /* 0x00f9f01a01007387 */ /* 0x000fe80000100a00 */
        /* <DEDUP_REMOVED lines=8> */
[----:B------:R-:W-:Y:S02]  /*d2010*/  IMAD.MOV.U32 R27, RZ, RZ, R11 ;  /* 0x000000ffff1b7224 */ /* 0x000fe400078e000b */
[----:B------:R-:W-:Y:S02]  /*d2020*/  IMAD.MOV.U32 R24, RZ, RZ, R10 ;  /* 0x000000ffff187224 */ /* 0x000fe400078e000a */
[----:B------:R-:W-:Y:S01]  /*d2030*/  IMAD.MOV.U32 R25, RZ, RZ, R0 ;  /* 0x000000ffff197224 */ /* 0x000fe200078e0000 */
[----:B------:R-:W-:Y:S04]  /*d2040*/  STL.64 [R1+0xfa20], R26 ;  /* 0x00fa201a01007387 */ /* 0x000fe80000100a00 */
[----:B------:R-:W-:Y:S04]  /*d2050*/  STL.64 [R1+0xfa18], R24 ;  /* 0x00fa181801007387 */ /* 0x000fe80000100a00 */
        /* <DEDUP_REMOVED lines=11> */
[----:B------:R-:W4:Y:S04]  /*d2110*/  LDL.LU R12, [R1+0x3460] ;  /* 0x00346000010c7983 */ /* 0x000f280000300800 */
[----:B------:R-:W3:Y:S04]  /*d2120*/  LDL.LU R11, [R1+0x346c] ;  /* 0x00346c00010b7983 */ /* 0x000ee80000300800 */
[----:B---3--:R-:W-:Y:S04]  /*d2130*/  STL.64 [R1+0xfa58], R10 ;  /* 0x00fa580a01007387 */ /* 0x008fe80000100a00 */
[----:B------:R0:W-:Y:S04]  /*d2140*/  STL.64 [R1+0xfa50], R8 ;  /* 0x00fa500801007387 */ /* 0x0001e80000100a00 */
        /* <DEDUP_REMOVED lines=15> */
[----:B----4-:R0:W-:Y:S04]  /*d2240*/  STL.64 [R1+0xfa28], R24 ;  /* 0x00fa281801007387 */ /* 0x0101e80000100a00 */
        /* <DEDUP_REMOVED lines=12> */
[----:B0-----:R-:W4:Y:S04]  /*d2310*/  LDL.LU R20, [R1+0x11b0] ;  /* 0x0011b00001147983 */ /* 0x001f280000300800 */
[----:B------:R-:W4:Y:S04]  /*d2320*/  LDL.LU R21, [R1+0x11b4] ;  /* 0x0011b40001157983 */ /* 0x000f280000300800 */
[----:B------:R-:W3:Y:S04]  /*d2330*/  LDL.LU R22, [R1+0x11b8] ;  /* 0x0011b80001167983 */ /* 0x000ee80000300800 */
[----:B------:R-:W3:Y:S01]  /*d2340*/  LDL.LU R23, [R1+0x11bc] ;  /* 0x0011bc0001177983 */ /* 0x000ee20000300800 */
[C---:B------:R-:W-:Y:S03]  /*d2350*/  HMMA.16816.F32 R8, R4.reuse, R18, R8 ;  /* 0x000000120408723c */ /* 0x040fe60000001808 */
[----:B---3--:R-:W-:Y:S04]  /*d2360*/  STL.64 [R1+0xfa10], R22 ;  /* 0x00fa101601007387 */ /* 0x008fe80000100a00 */
[----:B----4-:R0:W-:Y:S04]  /*d2370*/  STL.64 [R1+0xfa08], R20 ;  /* 0x00fa081401007387 */ /* 0x0101e80000100a00 */
        /* <DEDUP_REMOVED lines=48> */
[----:B------:R-:W-:Y:S01]  /*d2680*/  F2FP.F16.E5M2.UNPACK_B R13, R13 ;  /* 0x0000000dff0d723e */ /* 0x000fe200020004ff */
[----:B----4-:R-:W-:Y:S01]  /*d2690*/  HMMA.16816.F32 R4, R4, R24, R20 ;  /* 0x000000180404723c */ /* 0x010fe20000001814 */
[----:B------:R-:W3:Y:S04]  /*d26a0*/  LDL.LU.64 R22, [R1+0xfa10] ;  /* 0x00fa100001167983 */ /* 0x000ee80000300a00 */
[----:B------:R-:W3:Y:S01]  /*d26b0*/  LDL.LU.64 R20, [R1+0xfa08] ;  /* 0x00fa080001147983 */ /* 0x000ee20000300a00 */
[----:B------:R-:W-:-:S02]  /*d26c0*/  F2FP.F16.E5M2.UNPACK_B R14, R14 ;  /* 0x0000000eff0e723e */ /* 0x000fc400020004ff */
[----:B------:R-:W-:-:S15]  /*d26d0*/  F2FP.F16.E5M2.UNPACK_B R15, R15 ;  /* 0x0000000fff0f723e */ /* 0x000fde00020004ff */
[----:B------:R-:W-:Y:S04]  /*d26e0*/  STL.64 [R1+0x2400], R4 ;  /* 0x0024000401007387 */ /* 0x000fe80000100a00 */
[----:B------:R0:W-:Y:S04]  /*d26f0*/  STL.64 [R1+0x2408], R6 ;  /* 0x0024080601007387 */ /* 0x0001e80000100a00 */
[----:B0-----:R-:W2:Y:S01]  /*d2700*/  LDL.64 R6, [R1+0x88] ;  /* 0x0000880001067983 */ /* 0x001ea20000100a00 */
[----:B---3--:R-:W-:Y:S03]  /*d2710*/  HMMA.16816.F32 R24, R12, R26, R20 ;  /* 0x0000001a0c18723c */ /* 0x008fe60000001814 */
[----:B------:R-:W3:Y:S04]  /*d2720*/  LDL.LU.64 R22, [R1+0xfa00] ;  /* 0x00fa000001167983 */ /* 0x000ee80000300a00 */
[----:B------:R-:W3:-:S15]  /*d2730*/  LDL.LU.64 R20, [R1+0xf9f8] ;  /* 0x00f9f80001147983 */ /* 0x000ede0000300a00 */
[----:B------:R-:W-:-:S01]  /*d2740*/  NOP ;  /* 0x0000000000007918 */ /* 0x000fc20000000000 */
        /* <DEDUP_REMOVED lines=25> */
[----:B------:R-:W-:-:S02]  /*d28e0*/  IMAD.MOV.U32 R11, RZ, RZ, R6 ;  /* 0x000000ffff0b7224 */ /* 0x000fc400078e0006 */
[----:B------:R-:W-:-:S05]  /*d28f0*/  IMAD.MOV.U32 R10, RZ, RZ, R7 ;  /* 0x000000ffff0a7224 */ /* 0x000fca00078e0007 */
[----:B------:R-:W-:Y:S04]  /*d2900*/  STL.64 [R1+0xf810], R10 ;  /* 0x00f8100a01007387 */ /* 0x000fe80000100a00 */
[----:B------:R2:W-:Y:S02]  /*d2910*/  STL.64 [R1+0xf808], R8 ;  /* 0x00f8080801007387 */ /* 0x0005e40000100a00 */
[C---:B--2---:R-:W-:Y:S06]  /*d2920*/  HMMA.16816.F32 R8, R12.reuse, R24, R16 ;  /* 0x000000180c08723c */ /* 0x044fec0000001810 */
[----:B---3--:R-:W-:Y:S01]  /*d2930*/  HMMA.16816.F32 R4, R12, R26, R20 ;  /* 0x0000001a0c04723c */ /* 0x008fe20000001814 */
[----:B------:R-:W2:-:S15]  /*d2940*/  LDL.LU R20, [R1+0xb70] ;  /* 0x000b700001147983 */ /* 0x000e9e0000300800 */
[----:B------:R-:W-:-:S01]  /*d2950*/  NOP ;  /* 0x0000000000007918 */ /* 0x000fc20000000000 */
[----:B------:R-:W-:Y:S04]  /*d2960*/  STL.64 [R1+0x23a0], R8 ;  /* 0x0023a00801007387 */ /* 0x000fe80000100a00 */
[----:B------:R-:W-:Y:S04]  /*d2970*/  STL.64 [R1+0x23a8], R10 ;  /* 0x0023a80a01007387 */ /* 0x000fe80000100a00 */
        /* <DEDUP_REMOVED lines=299> */
[----:B------:R-:W4:Y:S04]  /*d3c30*/  LDL.LU.64 R16, [R1+0xf7f8] ;  /* 0x00f7f80001107983 */ /* 0x000f280000300a00 */
[----:B------:R-:W-:Y:S04]  /*d3c40*/  STL.64 [R1+0xf5d0], R22 ;  /* 0x00f5d01601007387 */ /* 0x000fe80000100a00 */
[----:B------:R3:W-:Y:S02]  /*d3c50*/  STL.64 [R1+0xf5c8], R20 ;  /* 0x00f5c81401007387 */ /* 0x0007e40000100a00 */
[----:B---3--:R-:W-:-:S15]  /*d3c60*/  HMMA.16816.F32 R20, R12, R18, R24 ;  /* 0x000000120c14723c */ /* 0x008fde0000001818 */
[----:B------:R-:W-:-:S08]  /*d3c70*/  NOP ;  /* 0x0000000000007918 */ /* 0x000fd00000000000 */
[----:B------:R0:W-:Y:S04]  /*d3c80*/  STL.64 [R1+0x21f0], R20 ;  /* 0x0021f01401007387 */ /* 0x0001e80000100a00 */
[----:B------:R1:W-:Y:S04]  /*d3c90*/  STL.64 [R1+0x21f8], R22 ;  /* 0x0021f81601007387 */ /* 0x0003e80000100a00 */
[----:B------:R-:W3:Y:S01]  /*d3ca0*/  LDL.64 R24, [R1+0x90] ;  /* 0x0000900001187983 */ /* 0x000ee20000100a00 */
[----:B--2---:R-:W-:Y:S02]  /*d3cb0*/  IMAD.MOV.U32 R26, RZ, RZ, R11 ;  /* 0x000000ffff1a7224 */ /* 0x004fe400078e000b */
[----:B------:R-:W-:-:S05]  /*d3cc0*/  IMAD.MOV.U32 R27, RZ, RZ, R10 ;  /* 0x000000ffff1b7224 */ /* 0x000fca00078e000a */
[----:B------:R-:W-:Y:S01]  /*d3cd0*/  STL.64 [R1+0xf790], R26 ;  /* 0x00f7901a01007387 */ /* 0x000fe20000100a00 */
[----:B----4-:R-:W-:Y:S03]  /*d3ce0*/  HMMA.16816.F32 R4, R12, R16, R4 ;  /* 0x000000100c04723c */ /* 0x010fe60000001804 */
[----:B---3--:R-:W-:Y:S04]  /*d3cf0*/  STL.64 [R1+0xf788], R24 ;  /* 0x00f7881801007387 */ /* 0x008fe80000100a00 */
[----:B0-----:R-:W2:Y:S04]  /*d3d00*/  LDL.LU R20, [R1+0x830] ;  /* 0x0008300001147983 */ /* 0x001ea80000300800 */
[----:B------:R-:W2:Y:S04]  /*d3d10*/  LDL.LU R21, [R1+0x834] ;  /* 0x0008340001157983 */ /* 0x000ea80000300800 */
[----:B-1----:R-:W3:Y:S04]  /*d3d20*/  LDL.LU R22, [R1+0x838] ;  /* 0x0008380001167983 */ /* 0x002ee80000300800 */
[----:B------:R-:W3:Y:S04]  /*d3d30*/  LDL.LU R23, [R1+0x83c] ;  /* 0x00083c0001177983 */ /* 0x000ee80000300800 */
[----:B---3--:R-:W-:Y:S04]  /*d3d40*/  STL.64 [R1+0xf7a0], R22 ;  /* 0x00f7a01601007387 */ /* 0x008fe80000100a00 */
[----:B--2---:R0:W-:Y:S04]  /*d3d50*/  STL.64 [R1+0xf798], R20 ;  /* 0x00f7981401007387 */ /* 0x0041e80000100a00 */
[----:B------:R-:W2:Y:S04]  /*d3d60*/  LDL.64 R28, [R1+0xa0] ;  /* 0x0000a000011c7983 */ /* 0x000ea80000100a00 */
[----:B0-----:R-:W3:Y:S04]  /*d3d70*/  LDL.LU R20, [R1+0x8e0] ;  /* 0x0008e00001147983 */ /* 0x001ee80000300800 */
[----:B------:R0:W-:Y:S04]  /*d3d80*/  STL.64 [R1+0x21d0], R4 ;  /* 0x0021d00401007387 */ /* 0x0001e80000100a00 */
[----:B------:R1:W-:Y:S04]  /*d3d90*/  STL.64 [R1+0x21d8], R6 ;  /* 0x0021d80601007387 */ /* 0x0003e80000100a00 */
[----:B------:R-:W3:Y:S04]  /*d3da0*/  LDL.LU R21, [R1+0x8e4] ;  /* 0x0008e40001157983 */ /* 0x000ee80000300800 */
[----:B------:R-:W4:Y:S04]  /*d3db0*/  LDL.LU R22, [R1+0x8e8] ;  /* 0x0008e80001167983 */ /* 0x000f280000300800 */
[----:B------:R-:W4:Y:S04]  /*d3dc0*/  LDL.LU R23, [R1+0x8ec] ;  /* 0x0008ec0001177983 */ /* 0x000f280000300800 */
[----:B------:R-:W2:Y:S04]  /*d3dd0*/  LDL.LU R10, [R1+0x3484] ;  /* 0x00348400010a7983 */ /* 0x000ea80000300800 */
[----:B0-----:R-:W2:Y:S04]  /*d3de0*/  LDL.LU R4, [R1+0x3480] ;  /* 0x0034800001047983 */ /* 0x001ea80000300800 */
[----:B------:R-:W2:Y:S04]  /*d3df0*/  LDL.LU R11, [R1+0x348c] ;  /* 0x00348c00010b7983 */ /* 0x000ea80000300800 */
[----:B------:R-:W2:Y:S04]  /*d3e00*/  LDL.LU R5, [R1+0x3488] ;  /* 0x0034880001057983 */ /* 0x000ea80000300800 */
[----:B-1----:R-:W2:Y:S04]  /*d3e10*/  LDL.LU R6, [R1+0x3490] ;  /* 0x0034900001067983 */ /* 0x002ea80000300800 */
[----:B------:R-:W2:Y:S04]  /*d3e20*/  LDL.LU R7, [R1+0x3498] ;  /* 0x0034980001077983 */ /* 0x000ea80000300800 */
        /* <DEDUP_REMOVED lines=18> */
[----:B--2---:R-:W-:-:S02]  /*d3f50*/  IMAD R4, R4, 0x100, R10 ;  /* 0x0000010004047824 */ /* 0x004fc400078e020a */
[----:B------:R-:W-:Y:S01]  /*d3f60*/  IMAD R5, R5, 0x100, R11 ;  /* 0x0000010005057824 */ /* 0x000fe200078e020b */
        /* <DEDUP_REMOVED lines=12> */
[----:B0-----:R-:W4:Y:S04]  /*d4030*/  LDL.LU R16, [R1+0x840] ;  /* 0x0008400001107983 */ /* 0x001f280000300800 */
[----:B------:R-:W4:Y:S04]  /*d4040*/  LDL.LU R17, [R1+0x844] ;  /* 0x0008440001117983 */ /* 0x000f280000300800 */
[----:B------:R-:W4:Y:S04]  /*d4050*/  LDL.LU R18, [R1+0x848] ;  /* 0x0008480001127983 */ /* 0x000f280000300800 */
[----:B------:R-:W4:Y:S04]  /*d4060*/  LDL.LU R19, [R1+0x84c] ;  /* 0x00084c0001137983 */ /* 0x000f280000300800 */
        /* <DEDUP_REMOVED lines=9> */
[----:B0-----:R-:W3:Y:S04]  /*d4100*/  LDL.LU R10, [R1+0x349c] ;  /* 0x00349c00010a7983 */ /* 0x001ee80000300800 */
[----:B------:R0:W-:Y:S04]  /*d4110*/  STL [R1+0xf590], R11 ;  /* 0x00f5900b01007387 */ /* 0x0001e80000100800 */
[----:B0-----:R-:W4:Y:S01]  /*d4120*/  LDL.LU R11, [R1+0x3494] ;  /* 0x00349400010b7983 */ /* 0x001f220000300800 */
        /* <DEDUP_REMOVED lines=8> */
[----:B0-----:R-:W4:Y:S01]  /*d41b0*/  LDL R8, [R1+0x98] ;  /* 0x0000980001087983 */ /* 0x001f220000100800 */
[----:B--2---:R-:W-:-:S15]  /*d41c0*/  HMMA.16816.F32 R20, R12, R2, R20 ;  /* 0x000000020c14723c */ /* 0x004fde0000001814 */
[----:B------:R-:W-:-:S08]  /*d41d0*/  NOP ;  /* 0x0000000000007918 */ /* 0x000fd00000000000 */
[----:B------:R-:W-:Y:S04]  /*d41e0*/  STL.64 [R1+0x21a0], R20 ;  /* 0x0021a01401007387 */ /* 0x000fe80000100a00 */
[----:B------:R0:W-:Y:S04]  /*d41f0*/  STL.64 [R1+0x21a8], R22 ;  /* 0x0021a81601007387 */ /* 0x0001e80000100a00 */
[----:B0-----:R-:W2:Y:S04]  /*d4200*/  LDL.LU.64 R22, [R1+0xf7c8] ;  /* 0x00f7c80001167983 */ /* 0x001ea80000300a00 */
[----:B------:R-:W2:Y:S04]  /*d4210*/  LDL.LU.64 R20, [R1+0xf7c0] ;  /* 0x00f7c00001147983 */ /* 0x000ea80000300a00 */
[----:B------:R-:W-:Y:S01]  /*d4220*/  STL [R1+0xf5a0], R3 ;  /* 0x00f5a00301007387 */ /* 0x000fe20000100800 */
[----:B---3--:R-:W-:-:S02]  /*d4230*/  IMAD R7, R7, 0x100, R10 ;  /* 0x0000010007077824 */ /* 0x008fc400078e020a */
[----:B------:R-:W-:Y:S02]  /*d4240*/  IMAD.MOV.U32 R9, RZ, RZ, R0 ;  /* 0x000000ffff097224 */ /* 0x000fe400078e0000 */
[----:B------:R-:W-:Y:S02]  /*d4250*/  IMAD.MOV.U32 R10, RZ, RZ, R28 ;  /* 0x000000ffff0a7224 */ /* 0x000fe400078e001c */
[----:B------:R-:W-:Y:S01]  /*d4260*/  IMAD.MOV.U32 R0, RZ, RZ, R29 ;  /* 0x000000ffff007224 */ /* 0x000fe200078e001d */
[----:B--2---:R-:W-:Y:S01]  /*d4270*/  HMMA.16816.F32 R12, R12, R28, R20 ;  /* 0x0000001c0c0c723c */ /* 0x004fe20000001814 */
[----:B------:R-:W2:Y:S04]  /*d4280*/  LDL.LU.64 R22, [R1+0xf7b8] ;  /* 0x00f7b80001167983 */ /* 0x000ea80000300a00 */
[----:B------:R-:W2:-:S15]  /*d4290*/  LDL.LU.64 R20, [R1+0xf7b0] ;  /* 0x00f7b00001147983 */ /* 0x000e9e0000300a00 */
[----:B------:R-:W-:-:S03]  /*d42a0*/  NOP ;  /* 0x0000000000007918 */ /* 0x000fc60000000000 */
[----:B------:R-:W-:Y:S04]  /*d42b0*/  STL.64 [R1+0x2180], R12 ;  /* 0x0021800c01007387 */ /* 0x000fe80000100a00 */
[----:B------:R0:W-:Y:S04]  /*d42c0*/  STL.64 [R1+0x2188], R14 ;  /* 0x0021880e01007387 */ /* 0x0001e80000100a00 */
[----:B------:R-:W3:Y:S04]  /*d42d0*/  LDL.LU.64 R28, [R1+0xf7a8] ;  /* 0x00f7a800011c7983 */ /* 0x000ee80000300a00 */
[----:B0-----:R-:W2:Y:S01]  /*d42e0*/  LDL.64 R14, [R1+0xb0] ;  /* 0x0000b000010e7983 */ /* 0x001ea20000100a00 */
[----:B----4-:R-:W-:Y:S01]  /*d42f0*/  IMAD R6, R6, 0x100, R11 ;  /* 0x0000010006067824 */ /* 0x010fe200078e020b */
[----:B------:R-:W-:-:S02]  /*d4300*/  F2FP.F16.E5M2.UNPACK_B R4, R4 ;  /* 0x00000004ff04723e */ /* 0x000fc400020004ff */
[----:B------:R-:W-:Y:S02]  /*d4310*/  F2FP.F16.E5M2.UNPACK_B R5, R5 ;  /* 0x00000005ff05723e */ /* 0x000fe400020004ff */
[----:B------:R-:W-:Y:S02]  /*d4320*/  F2FP.F16.E5M2.UNPACK_B R7, R7 ;  /* 0x00000007ff07723e */ /* 0x000fe400020004ff */
[----:B------:R-:W-:-:S07]  /*d4330*/  F2FP.F16.E5M2.UNPACK_B R6, R6 ;  /* 0x00000006ff06723e */ /* 0x000fce00020004ff */
[----:B--2---:R-:W-:Y:S06]  /*d4340*/  HMMA.16816.F32 R20, R4, R14, R20 ;  /* 0x0000000e0414723c */ /* 0x004fec0000001814 */
[----:B------:R-:W-:-:S15]  /*d4350*/  IMAD.MOV.U32 R11, RZ, RZ, R15 ;  /* 0x000000ffff0b7224 */ /* 0x000fde00078e000f */
[----:B------:R-:W-:-:S02]  /*d4360*/  NOP ;  /* 0x0000000000007918 */ /* 0x000fc40000000000 */
[----:B------:R-:W-:Y:S04]  /*d4370*/  STL.64 [R1+0x2170], R20 ;  /* 0x0021701401007387 */ /* 0x000fe80000100a00 */
[----:B------:R0:W-:Y:S04]  /*d4380*/  STL.64 [R1+0x2178], R22 ;  /* 0x0021781601007387 */ /* 0x0001e80000100a00 */
[----:B0-----:R-:W2:Y:S04]  /*d4390*/  LDL.LU.64 R22, [R1+0xf7a0] ;  /* 0x00f7a00001167983 */ /* 0x001ea80000300a00 */
[----:B------:R-:W2:Y:S04]  /*d43a0*/  LDL.LU.64 R20, [R1+0xf798] ;  /* 0x00f7980001147983 */ /* 0x000ea80000300a00 */
[----:B------:R0:W-:Y:S02]  /*d43b0*/  STL.64 [R1+0xf780], R10 ;  /* 0x00f7800a01007387 */ /* 0x0001e40000100a00 */
[----:B0-----:R-:W-:Y:S02]  /*d43c0*/  HMMA.16816.F32 R8, R4, R8, R24 ;  /* 0x000000080408723c */ /* 0x001fe40000001818 */
[----:B------:R-:W2:Y:S04]  /*d43d0*/  LDL.LU.64 R26, [R1+0xf790] ;  /* 0x00f79000011a7983 */ /* 0x000ea80000300a00 */
[----:B------:R-:W4:-:S15]  /*d43e0*/  LDL.LU.64 R24, [R1+0xf788] ;  /* 0x00f7880001187983 */ /* 0x000f1e0000300a00 */
[----:B------:R-:W-:-:S02]  /*d43f0*/  NOP ;  /* 0x0000000000007918 */ /* 0x000fc40000000000 */
[----:B------:R-:W-:Y:S04]  /*d4400*/  STL.64 [R1+0x2160], R8 ;  /* 0x0021600801007387 */ /* 0x000fe80000100a00 */
[----:B------:R4:W-:Y:S02]  /*d4410*/  STL.64 [R1+0x2168], R10 ;  /* 0x0021680a01007387 */ /* 0x0009e40000100a00 */
[----:B----4-:R-:W-:-:S15]  /*d4420*/  HMMA.16816.F32 R8, R4, R24, R16 ;  /* 0x000000180408723c */ /* 0x010fde0000001810 */
[----:B------:R-:W-:-:S08]  /*d4430*/  NOP ;  /* 0x0000000000007918 */ /* 0x000fd00000000000 */
[----:B------:R-:W-:Y:S04]  /*d4440*/  STL.64 [R1+0x2150], R8 ;  /* 0x0021500801007387 */ /* 0x000fe80000100a00 */
[----:B------:R2:W-:Y:S02]  /*d4450*/  STL.64 [R1+0x2158], R10 ;  /* 0x0021580a01007387 */ /* 0x0005e40000100a00 */
[----:B--2---:R-:W-:Y:S02]  /*d4460*/  HMMA.16816.F32 R8, R4, R26, R20 ;  /* 0x0000001a0408723c */ /* 0x004fe40000001814 */
        /* <DEDUP_REMOVED lines=14> */
[----:B------:R-:W-:Y:S02]  /*d4550*/  IMAD.MOV.U32 R14, RZ, RZ, R24 ;  /* 0x000000ffff0e7224 */ /* 0x000fe400078e0018 */
[----:B------:R-:W-:Y:S01]  /*d4560*/  IMAD.MOV.U32 R13, RZ, RZ, R25 ;  /* 0x000000ffff0d7224 */ /* 0x000fe200078e0019 */
[----:B----4-:R0:W-:Y:S04]  /*d4570*/  STL.64 [R1+0xf600], R22 ;  /* 0x00f6001601007387 */ /* 0x0101e80000100a00 */
[----:B--2---:R1:W-:Y:S04]  /*d4580*/  STL.64 [R1+0xf5f8], R20 ;  /* 0x00f5f81401007387 */ /* 0x0043e80000100a00 */
[----:B------:R-:W2:Y:S04]  /*d4590*/  LDL.LU R24, [R1+0x710] ;  /* 0x0007100001187983 */ /* 0x000ea80000300800 */
[----:B------:R-:W2:Y:S04]  /*d45a0*/  LDL.LU R25, [R1+0x714] ;  /* 0x0007140001197983 */ /* 0x000ea80000300800 */
[----:B------:R-:W4:Y:S04]  /*d45b0*/  LDL.LU R26, [R1+0x718] ;  /* 0x00071800011a7983 */ /* 0x000f280000300800 */
[----:B------:R-:W4:Y:S04]  /*d45c0*/  LDL.LU R27, [R1+0x71c] ;  /* 0x00071c00011b7983 */ /* 0x000f280000300800 */
[----:B----4-:R-:W-:Y:S04]  /*d45d0*/  STL.64 [R1+0xf610], R26 ;  /* 0x00f6101a01007387 */ /* 0x010fe80000100a00 */
[----:B--2---:R2:W-:Y:S04]  /*d45e0*/  STL.64 [R1+0xf608], R24 ;  /* 0x00f6081801007387 */ /* 0x0045e80000100a00 */
[----:B0-----:R-:W4:Y:S04]  /*d45f0*/  LDL R22, [R1] ;  /* 0x0000000001167983 */ /* 0x001f280000100800 */
[----:B------:R-:W4:Y:S04]  /*d4600*/  LDL R23, [R1+0x4] ;  /* 0x0000040001177983 */ /* 0x000f280000100800 */
[----:B-1----:R-:W3:Y:S04]  /*d4610*/  LDL R20, [R1+0x8] ;  /* 0x0000080001147983 */ /* 0x002ee80000100800 */
[----:B------:R-:W3:Y:S04]  /*d4620*/  LDL R21, [R1+0xc] ;  /* 0x00000c0001157983 */ /* 0x000ee80000100800 */
[----:B----4-:R0:W-:Y:S04]  /*d4630*/  STL.64 [R1+0xf618], R22 ;  /* 0x00f6181601007387 */ /* 0x0101e80000100a00 */
[----:B---3--:R-:W-:Y:S04]  /*d4640*/  STL.64 [R1+0xf630], R20 ;  /* 0x00f6301401007387 */ /* 0x008fe80000100a00 */
[----:B--2---:R-:W2:Y:S04]  /*d4650*/  LDL.LU R24, [R1+0x720] ;  /* 0x0007200001187983 */ /* 0x004ea80000300800 */
        /* <DEDUP_REMOVED lines=92> */
[----:B---3--:R-:W-:Y:S04]  /*d4c20*/  STL.64 [R1+0xf700], R26 ;  /* 0x00f7001a01007387 */ /* 0x008fe80000100a00 */
[----:B--2---:R0:W-:Y:S04]  /*d4c30*/  STL.64 [R1+0xf6f8], R24 ;  /* 0x00f6f81801007387 */ /* 0x0041e80000100a00 */
[----:B0-----:R-:W2:Y:S04]  /*d4c40*/  LDL.LU R24, [R1+0x7c0] ;  /* 0x0007c00001187983 */ /* 0x001ea80000300800 */
[----:B------:R-:W2:Y:S04]  /*d4c50*/  LDL.LU R25, [R1+0x7c4] ;  /* 0x0007c40001197983 */ /* 0x000ea80000300800 */
[----:B------:R-:W3:Y:S04]  /*d4c60*/  LDL.LU R26, [R1+0x7c8] ;  /* 0x0007c800011a7983 */ /* 0x000ee80000300800 */
[----:B------:R-:W3:Y:S04]  /*d4c70*/  LDL.LU R27, [R1+0x7cc] ;  /* 0x0007cc00011b7983 */ /* 0x000ee80000300800 */
[----:B------:R-:W4:Y:S04]  /*d4c80*/  LDL.64 R22, [R1+0x70] ;  /* 0x0000700001167983 */ /* 0x000f280000100a00 */
[----:B----4-:R-:W-:Y:S04]  /*d4c90*/  STL.64 [R1+0xf768], R22 ;  /* 0x00f7681601007387 */ /* 0x010fe80000100a00 */
[----:B------:R-:W-:Y:S04]  /*d4ca0*/  STL.64 [R1+0xf760], R20 ;  /* 0x00f7601401007387 */ /* 0x000fe80000100a00 */
        /* <DEDUP_REMOVED lines=49> */
[----:B------:R0:W-:Y:S02]  /*d4fc0*/  STL.64 [R1+0x2120], R8 ;  /* 0x0021200801007387 */ /* 0x0001e40000100a00 */
[----:B0-----:R-:W-:-:S02]  /*d4fd0*/  IMAD.MOV.U32 R9, RZ, RZ, R20 ;  /* 0x000000ffff097224 */ /* 0x001fc400078e0014 */
[C---:B--2---:R-:W-:Y:S01]  /*d4fe0*/  HMMA.16816.F32 R20, R4.reuse, R22, R24 ;  /* 0x000000160414723c */ /* 0x044fe20000001818 */
[----:B------:R0:W-:Y:S04]  /*d4ff0*/  STL.64 [R1+0x2128], R10 ;  /* 0x0021280a01007387 */ /* 0x0001e80000100a00 */
[----:B0-----:R-:W2:Y:S04]  /*d5000*/  LDL.LU.64 R10, [R1+0xf780] ;  /* 0x00f78000010a7983 */ /* 0x001ea80000300a00 */
[----:B------:R-:W4:Y:S04]  /*d5010*/  LDL.LU.64 R26, [R1+0xf778] ;  /* 0x00f77800011a7983 */ /* 0x000f280000300a00 */
[----:B------:R-:W4:Y:S10]  /*d5020*/  LDL.LU.64 R24, [R1+0xf770] ;  /* 0x00f7700001187983 */ /* 0x000f340000300a00 */
[----:B------:R-:W-:Y:S04]  /*d5030*/  STL.64 [R1+0x2110], R20 ;  /* 0x0021101401007387 */ /* 0x000fe80000100a00 */
[----:B------:R0:W-:Y:S04]  /*d5040*/  STL.64 [R1+0x2118], R22 ;  /* 0x0021181601007387 */ /* 0x0001e80000100a00 */
[----:B0-----:R-:W4:Y:S04]  /*d5050*/  LDL.LU.64 R22, [R1+0xf768] ;  /* 0x00f7680001167983 */ /* 0x001f280000300a00 */
[----:B------:R-:W3:Y:S01]  /*d5060*/  LDL.LU.64 R20, [R1+0xf760] ;  /* 0x00f7600001147983 */ /* 0x000ee20000300a00 */
[----:B----4-:R-:W-:-:S15]  /*d5070*/  HMMA.16816.F32 R24, R4, R22, R24 ;  /* 0x000000160418723c */ /* 0x010fde0000001818 */
        /* <DEDUP_REMOVED lines=8> */
[----:B------:R-:W3:Y:S04]  /*d5100*/  LDL.LU.64 R26, [R1+0xf748] ;  /* 0x00f74800011a7983 */ /* 0x000ee80000300a00 */
[----:B------:R-:W3:-:S15]  /*d5110*/  LDL.LU.64 R24, [R1+0xf740] ;  /* 0x00f7400001187983 */ /* 0x000ede0000300a00 */
[----:B------:R-:W-:-:S03]  /*d5120*/  NOP ;  /* 0x0000000000007918 */ /* 0x000fc60000000000 */
        /* <DEDUP_REMOVED lines=140> */
[----:B------:R2:W-:Y:S02]  /*d59f0*/  STL.64 [R1+0x1bf8], R22 ;  /* 0x001bf81601007387 */ /* 0x0005e40000100a00 */
[----:B--2---:R-:W-:Y:S07]  /*d5a00*/  HMMA.16816.F32 R20, R4, R16, R24 ;  /* 0x000000100414723c */ /* 0x004fee0000001818 */
[----:B------:R-:W-:-:S02]  /*d5a10*/  IMAD.MOV.U32 R26, RZ, RZ, R3 ;  /* 0x000000ffff1a7224 */ /* 0x000fc400078e0003 */
[----:B------:R-:W2:Y:S01]  /*d5a20*/  LDL.LU R3, [R1+0xf5a0] ;  /* 0x00f5a00001037983 */ /* 0x000ea20000300800 */
[----:B------:R-:W-:-:S13]  /*d5a30*/  IMAD.MOV.U32 R27, RZ, RZ, R8 ;  /* 0x000000ffff1b7224 */ /* 0x000fda00078e0008 */
[----:B------:R0:W-:Y:S04]  /*d5a40*/  STL.64 [R1+0x1bc0], R20 ;  /* 0x001bc01401007387 */ /* 0x0001e80000100a00 */
[----:B------:R1:W-:Y:S04]  /*d5a50*/  STL.64 [R1+0x1bc8], R22 ;  /* 0x001bc81601007387 */ /* 0x0003e80000100a00 */
[----:B------:R-:W3:Y:S04]  /*d5a60*/  LDL.LU R8, [R1+0xf59c] ;  /* 0x00f59c0001087983 */ /* 0x000ee80000300800 */
[----:B------:R-:W4:Y:S04]  /*d5a70*/  LDL.64 R24, [R1+0x78] ;  /* 0x0000780001187983 */ /* 0x000f280000100a00 */
[----:B------:R1:W-:Y:S04]  /*d5a80*/  STL.64 [R1+0xf4e8], R26 ;  /* 0x00f4e81a01007387 */ /* 0x0003e80000100a00 */
[----:B----4-:R4:W-:Y:S04]  /*d5a90*/  STL.64 [R1+0xf4e0], R24 ;  /* 0x00f4e01801007387 */ /* 0x0109e80000100a00 */
[----:B0-----:R-:W2:Y:S04]  /*d5aa0*/  LDL.LU R20, [R1+0x620] ;  /* 0x0006200001147983 */ /* 0x001ea80000300800 */
[----:B------:R-:W2:Y:S04]  /*d5ab0*/  LDL.LU R21, [R1+0x624] ;  /* 0x0006240001157983 */ /* 0x000ea80000300800 */
[----:B-1----:R-:W3:Y:S04]  /*d5ac0*/  LDL.LU R22, [R1+0x628] ;  /* 0x0006280001167983 */ /* 0x002ee80000300800 */
[----:B------:R-:W3:Y:S01]  /*d5ad0*/  LDL.LU R23, [R1+0x62c] ;  /* 0x00062c0001177983 */ /* 0x000ee20000300800 */
[----:B------:R-:W-:-:S02]  /*d5ae0*/  IMAD.MOV.U32 R26, RZ, RZ, R9 ;  /* 0x000000ffff1a7224 */ /* 0x000fc400078e0009 */
[----:B------:R-:W-:Y:S01]  /*d5af0*/  IMAD.MOV.U32 R27, RZ, RZ, R15 ;  /* 0x000000ffff1b7224 */ /* 0x000fe200078e000f */
[----:B---3--:R-:W-:Y:S04]  /*d5b00*/  STL.64 [R1+0xf4f8], R22 ;  /* 0x00f4f81601007387 */ /* 0x008fe80000100a00 */
[----:B--2---:R0:W-:Y:S04]  /*d5b10*/  STL.64 [R1+0xf4f0], R20 ;  /* 0x00f4f01401007387 */ /* 0x0041e80000100a00 */
[----:B------:R-:W2:Y:S04]  /*d5b20*/  LDL.LU R9, [R1+0xf598] ;  /* 0x00f5980001097983 */ /* 0x000ea80000300800 */
[----:B----4-:R-:W3:Y:S04]  /*d5b30*/  LDL.64 R24, [R1+0x88] ;  /* 0x0000880001187983 */ /* 0x010ee80000100a00 */
[----:B------:R-:W-:Y:S04]  /*d5b40*/  STL.64 [R1+0xf518], R26 ;  /* 0x00f5181a01007387 */ /* 0x000fe80000100a00 */
[----:B---3--:R1:W-:Y:S04]  /*d5b50*/  STL.64 [R1+0xf510], R24 ;  /* 0x00f5101801007387 */ /* 0x0083e80000100a00 */
[----:B0-----:R-:W3:Y:S04]  /*d5b60*/  LDL.LU R20, [R1+0x640] ;  /* 0x0006400001147983 */ /* 0x001ee80000300800 */
[----:B------:R-:W3:Y:S04]  /*d5b70*/  LDL.LU R21, [R1+0x644] ;  /* 0x0006440001157983 */ /* 0x000ee80000300800 */
[----:B------:R-:W4:Y:S04]  /*d5b80*/  LDL.LU R22, [R1+0x648] ;  /* 0x0006480001167983 */ /* 0x000f280000300800 */
[----:B------:R-:W4:Y:S04]  /*d5b90*/  LDL.LU R23, [R1+0x64c] ;  /* 0x00064c0001177983 */ /* 0x000f280000300800 */
[----:B-1----:R-:W2:Y:S01]  /*d5ba0*/  LDL.64 R24, [R1+0x98] ;  /* 0x0000980001187983 */ /* 0x002ea20000100a00 */
[----:B------:R-:W-:-:S02]  /*d5bb0*/  IMAD.MOV.U32 R26, RZ, RZ, R14 ;  /* 0x000000ffff1a7224 */ /* 0x000fc400078e000e */
[----:B------:R-:W-:-:S05]  /*d5bc0*/  IMAD.MOV.U32 R27, RZ, RZ, R13 ;  /* 0x000000ffff1b7224 */ /* 0x000fca00078e000d */
[----:B------:R-:W-:Y:S04]  /*d5bd0*/  STL.64 [R1+0xf538], R26 ;  /* 0x00f5381a01007387 */ /* 0x000fe80000100a00 */
[----:B--2---:R-:W-:Y:S04]  /*d5be0*/  STL.64 [R1+0xf530], R24 ;  /* 0x00f5301801007387 */ /* 0x004fe80000100a00 */
[----:B----4-:R-:W-:Y:S04]  /*d5bf0*/  STL.64 [R1+0xf508], R22 ;  /* 0x00f5081601007387 */ /* 0x010fe80000100a00 */
[----:B---3--:R0:W-:Y:S04]  /*d5c00*/  STL.64 [R1+0xf500], R20 ;  /* 0x00f5001401007387 */ /* 0x0081e80000100a00 */
        /* <DEDUP_REMOVED lines=43> */
[----:B------:R-:W2:Y:S04]  /*d5ec0*/  LDL.LU R22, [R1+0x688] ;  /* 0x0006880001167983 */ /* 0x000ea80000300800 */
[----:B------:R-:W2:Y:S01]  /*d5ed0*/  LDL.LU R23, [R1+0x68c] ;  /* 0x00068c0001177983 */ /* 0x000ea20000300800 */
[----:B----4-:R-:W-:-:S02]  /*d5ee0*/  IMAD R12, R12, 0x100, R10 ;  /* 0x000001000c0c7824 */ /* 0x010fc400078e020a */
[----:B------:R-:W-:Y:S01]  /*d5ef0*/  IMAD R13, R13, 0x100, R11 ;  /* 0x000001000d0d7824 */ /* 0x000fe200078e020b */
[----:B--2---:R-:W-:Y:S04]  /*d5f00*/  STL.64 [R1+0xf558], R22 ;  /* 0x00f5581601007387 */ /* 0x004fe80000100a00 */
[----:B---3--:R0:W-:Y:S04]  /*d5f10*/  STL.64 [R1+0xf550], R20 ;  /* 0x00f5501401007387 */ /* 0x0081e80000100a00 */
        /* <DEDUP_REMOVED lines=11> */
[----:B------:R-:W4:Y:S02]  /*d5fd0*/  LDL.LU R11, [R1+0xf590] ;  /* 0x00f59000010b7983 */ /* 0x000f240000300800 */
[----:B----4-:R-:W-:-:S15]  /*d5fe0*/  HMMA.16816.F32 R24, R4, R10, R24 ;  /* 0x0000000a0418723c */ /* 0x010fde0000001818 */
[----:B------:R-:W-:-:S08]  /*d5ff0*/  NOP ;  /* 0x0000000000007918 */ /* 0x000fd00000000000 */
[----:B------:R-:W-:Y:S04]  /*d6000*/  STL.64 [R1+0x1ba0], R24 ;  /* 0x001ba01801007387 */ /* 0x000fe80000100a00 */
[----:B------:R0:W-:Y:S04]  /*d6010*/  STL.64 [R1+0x1ba8], R26 ;  /* 0x001ba81a01007387 */ /* 0x0001e80000100a00 */
[----:B0-----:R-:W4:Y:S04]  /*d6020*/  LDL.LU.64 R26, [R1+0xf588] ;  /* 0x00f58800011a7983 */ /* 0x001f280000300a00 */
[----:B------:R-:W4:Y:S04]  /*d6030*/  LDL.LU.64 R24, [R1+0xf580] ;  /* 0x00f5800001187983 */ /* 0x000f280000300a00 */
[----:B------:R0:W-:Y:S04]  /*d6040*/  STL [R1+0xf334], R11 ;  /* 0x00f3340b01007387 */ /* 0x0001e80000100800 */
[----:B0-----:R-:W2:Y:S01]  /*d6050*/  LDL.LU R11, [R1+0x34b4] ;  /* 0x0034b400010b7983 */ /* 0x001ea20000300800 */
[----:B----4-:R-:W-:-:S15]  /*d6060*/  HMMA.16816.F32 R24, R4, R8, R24 ;  /* 0x000000080418723c */ /* 0x010fde0000001818 */
[----:B------:R-:W-:-:S08]  /*d6070*/  NOP ;  /* 0x0000000000007918 */ /* 0x000fd00000000000 */
        /* <DEDUP_REMOVED lines=12> */
[----:B------:R-:W-:Y:S01]  /*d6140*/  STL [R1+0xf330], R3 ;  /* 0x00f3300301007387 */ /* 0x000fe20000100800 */
[----:B--2---:R-:W-:-:S02]  /*d6150*/  IMAD R14, R14, 0x100, R11 ;  /* 0x000001000e0e7824 */ /* 0x004fc400078e020b */
[----:B------:R-:W-:Y:S01]  /*d6160*/  IMAD R15, R0, 0x100, R15 ;  /* 0x00000100000f7824 */ /* 0x000fe200078e020f */
[----:B------:R-:W-:Y:S02]  /*d6170*/  F2FP.F16.E5M2.UNPACK_B R12, R12 ;  /* 0x0000000cff0c723e */ /* 0x000fe400020004ff */
[----:B------:R-:W-:Y:S01]  /*d6180*/  F2FP.F16.E5M2.UNPACK_B R13, R13 ;  /* 0x0000000dff0d723e */ /* 0x000fe200020004ff */
[----:B---3--:R-:W-:Y:S01]  /*d6190*/  HMMA.16816.F32 R4, R4, R24, R20 ;  /* 0x000000180404723c */ /* 0x008fe20000001814 */
[----:B------:R-:W4:Y:S04]  /*d61a0*/  LDL.LU.64 R22, [R1+0xf558] ;  /* 0x00f5580001167983 */ /* 0x000f280000300a00 */
[----:B------:R-:W4:Y:S01]  /*d61b0*/  LDL.LU.64 R20, [R1+0xf550] ;  /* 0x00f5500001147983 */ /* 0x000f220000300a00 */
[----:B------:R-:W-:-:S02]  /*d61c0*/  F2FP.F16.E5M2.UNPACK_B R14, R14 ;  /* 0x0000000eff0e723e */ /* 0x000fc400020004ff */
[----:B------:R-:W-:-:S15]  /*d61d0*/  F2FP.F16.E5M2.UNPACK_B R15, R15 ;  /* 0x0000000fff0f723e */ /* 0x000fde00020004ff */
[----:B------:R0:W-:Y:S04]  /*d61e0*/  STL.64 [R1+0x1b30], R4 ;  /* 0x001b300401007387 */ /* 0x0001e80000100a00 */
[----:B------:R1:W-:Y:S04]  /*d61f0*/  STL.64 [R1+0x1b38], R6 ;  /* 0x001b380601007387 */ /* 0x0003e80000100a00 */
[----:B0-----:R-:W2:Y:S04]  /*d6200*/  LDL.LU R4, [R1+0x670] ;  /* 0x0006700001047983 */ /* 0x001ea80000300800 */
[----:B------:R-:W2:Y:S04]  /*d6210*/  LDL.LU R5, [R1+0x674] ;  /* 0x0006740001057983 */ /* 0x000ea80000300800 */
[----:B-1----:R-:W2:Y:S04]  /*d6220*/  LDL.LU R6, [R1+0x678] ;  /* 0x0006780001067983 */ /* 0x002ea80000300800 */
[----:B------:R-:W2:Y:S01]  /*d6230*/  LDL.LU R7, [R1+0x67c] ;  /* 0x00067c0001077983 */ /* 0x000ea20000300800 */
[----:B----4-:R-:W-:Y:S03]  /*d6240*/  HMMA.16816.F32 R24, R12, R26, R20 ;  /* 0x0000001a0c18723c */ /* 0x010fe60000001814 */
        /* <DEDUP_REMOVED lines=9> */
[----:B------:R-:W-:Y:S04]  /*d62e0*/  STL.64 [R1+0x1ae0], R4 ;  /* 0x001ae00401007387 */ /* 0x000fe80000100a00 */
[----:B------:R0:W-:Y:S02]  /*d62f0*/  STL.64 [R1+0x1ae8], R6 ;  /* 0x001ae80601007387 */ /* 0x0001e40000100a00 */
[----:B0-----:R-:W-:Y:S02]  /*d6300*/  IMAD.MOV.U32 R7, RZ, RZ, R24 ;  /* 0x000000ffff077224 */ /* 0x001fe400078e0018 */
        /* <DEDUP_REMOVED lines=23> */
[----:B0-----:R-:W2:Y:S04]  /*d6480*/  LDL.LU.64 R26, [R1+0xf4e8] ;  /* 0x00f4e800011a7983 */ /* 0x001ea80000300a00 */
[----:B------:R-:W3:Y:S02]  /*d6490*/  LDL.LU.64 R24, [R1+0xf4e0] ;  /* 0x00f4e00001187983 */ /* 0x000ee40000300a00 */
[----:B---3--:R-:W-:Y:S06]  /*d64a0*/  HMMA.16816.F32 R16, R12, R24, R16 ;  /* 0x000000180c10723c */ /* 0x008fec0000001810 */
[----:B------:R-:W-:-:S05]  /*d64b0*/  IMAD.MOV.U32 R0, RZ, RZ, R25 ;  /* 0x000000ffff007224 */ /* 0x000fca00078e0019 */
[----:B------:R-:W-:-:S12]  /*d64c0*/  STL [R1+0xf2d0], R0 ;  /* 0x00f2d00001007387 */ /* 0x000fd80000100800 */
        /* <DEDUP_REMOVED lines=301> */
[----:B------:R-:W2:Y:S02]  /*d77a0*/  LDL.LU R23, [R1+0x4ec] ;  /* 0x0004ec0001177983 */ /* 0x000ea40000300800 */
[----:B--2---:R-:W-:-:S15]  /*d77b0*/  HMMA.16816.F32 R20, R12, R18, R20 ;  /* 0x000000120c14723c */ /* 0x004fde0000001814 */
[----:B------:R-:W-:-:S08]  /*d77c0*/  NOP ;  /* 0x0000000000007918 */ /* 0x000fd00000000000 */
[----:B------:R-:W-:Y:S04]  /*d77d0*/  STL.64 [R1+0x18e0], R20 ;  /* 0x0018e01401007387 */ /* 0x000fe80000100a00 */
[----:B------:R4:W-:Y:S02]  /*d77e0*/  STL.64 [R1+0x18e8], R22 ;  /* 0x0018e81601007387 */ /* 0x0009e40000100a00 */
[----:B----4-:R-:W-:Y:S02]  /*d77f0*/  HMMA.16816.F32 R20, R12, R16, R24 ;  /* 0x000000100c14723c */ /* 0x010fe40000001818 */
[----:B------:R-:W-:Y:S04]  /*d7800*/  STL.64 [R1+0xf150], R18 ;  /* 0x00f1501201007387 */ /* 0x000fe80000100a00 */
[----:B------:R0:W-:-:S15]  /*d7810*/  STL.64 [R1+0xf148], R16 ;  /* 0x00f1481001007387 */ /* 0x0001de0000100a00 */
[----:B------:R-:W-:-:S02]  /*d7820*/  NOP ;  /* 0x0000000000007918 */ /* 0x000fc40000000000 */
[----:B------:R1:W-:Y:S04]  /*d7830*/  STL.64 [R1+0x18d0], R20 ;  /* 0x0018d01401007387 */ /* 0x0003e80000100a00 */
[----:B------:R-:W-:Y:S04]  /*d7840*/  STL.64 [R1+0x18d8], R22 ;  /* 0x0018d81601007387 */ /* 0x000fe80000100a00 */
[----:B0-----:R-:W2:Y:S04]  /*d7850*/  LDL.LU R16, [R1+0x480] ;  /* 0x0004800001107983 */ /* 0x001ea80000300800 */
[----:B------:R-:W2:Y:S04]  /*d7860*/  LDL.LU R17, [R1+0x484] ;  /* 0x0004840001117983 */ /* 0x000ea80000300800 */
[----:B------:R-:W3:Y:S04]  /*d7870*/  LDL.LU R18, [R1+0x488] ;  /* 0x0004880001127983 */ /* 0x000ee80000300800 */
[----:B------:R-:W3:Y:S01]  /*d7880*/  LDL.LU R19, [R1+0x48c] ;  /* 0x00048c0001137983 */ /* 0x000ee20000300800 */
[----:B------:R-:W-:-:S02]  /*d7890*/  IMAD R4, R5, 0x100, R4 ;  /* 0x0000010005047824 */ /* 0x000fc400078e0204 */
[----:B------:R-:W-:Y:S02]  /*d78a0*/  IMAD R5, R8, 0x100, R9 ;  /* 0x0000010008057824 */ /* 0x000fe400078e0209 */
[----:B-1----:R-:W-:Y:S02]  /*d78b0*/  IMAD.MOV.U32 R21, RZ, RZ, R6 ;  /* 0x000000ffff157224 */ /* 0x002fe400078e0006 */
[----:B------:R-:W-:Y:S01]  /*d78c0*/  IMAD.MOV.U32 R20, RZ, RZ, R7 ;  /* 0x000000ffff147224 */ /* 0x000fe200078e0007 */
[----:B---3--:R-:W-:Y:S04]  /*d78d0*/  STL.64 [R1+0xf2e0], R18 ;  /* 0x00f2e01201007387 */ /* 0x008fe80000100a00 */
[----:B--2---:R-:W-:Y:S04]  /*d78e0*/  STL.64 [R1+0xf2d8], R16 ;  /* 0x00f2d81001007387 */ /* 0x004fe80000100a00 */
        /* <DEDUP_REMOVED lines=8> */
[----:B------:R-:W3:Y:S04]  /*d7970*/  LDL.LU R6, [R1+0x4c8] ;  /* 0x0004c80001067983 */ /* 0x000ee80000300800 */
[----:B------:R-:W3:Y:S04]  /*d7980*/  LDL.LU R7, [R1+0x4cc] ;  /* 0x0004cc0001077983 */ /* 0x000ee80000300800 */
        /* <DEDUP_REMOVED lines=23> */
[----:B------:R-:W4:Y:S04]  /*d7b00*/  LDL.64 R22, [R1+0x90] ;  /* 0x0000900001167983 */ /* 0x000f280000100a00 */
[----:B------:R-:W3:Y:S01]  /*d7b10*/  LDL.LU R11, [R1+0xf334] ;  /* 0x00f33400010b7983 */ /* 0x000ee20000300800 */
[----:B------:R-:W-:-:S03]  /*d7b20*/  IMAD.MOV.U32 R29, RZ, RZ, R3 ;  /* 0x000000ffff1d7224 */ /* 0x000fc600078e0003 */
[----:B------:R-:W4:Y:S04]  /*d7b30*/  LDL.LU R3, [R1+0xf330] ;  /* 0x00f3300001037983 */ /* 0x000f280000300800 */
[----:B------:R-:W4:Y:S04]  /*d7b40*/  LDL.LU R24, [R1+0x470] ;  /* 0x0004700001187983 */ /* 0x000f280000300800 */
[----:B------:R-:W4:Y:S04]  /*d7b50*/  LDL.LU R25, [R1+0x474] ;  /* 0x0004740001197983 */ /* 0x000f280000300800 */
[----:B------:R-:W4:Y:S04]  /*d7b60*/  LDL.LU R26, [R1+0x478] ;  /* 0x00047800011a7983 */ /* 0x000f280000300800 */
[----:B------:R-:W4:Y:S01]  /*d7b70*/  LDL.LU R27, [R1+0x47c] ;  /* 0x00047c00011b7983 */ /* 0x000f220000300800 */
[----:B---3--:R-:W-:-:S15]  /*d7b80*/  HMMA.16816.F32 R4, R12, R10, R4 ;  /* 0x0000000a0c04723c */ /* 0x008fde0000001804 */
[----:B------:R-:W-:-:S08]  /*d7b90*/  NOP ;  /* 0x0000000000007918 */ /* 0x000fd00000000000 */
[----:B------:R-:W-:Y:S04]  /*d7ba0*/  STL.64 [R1+0x18c0], R4 ;  /* 0x0018c00401007387 */ /* 0x000fe80000100a00 */
[----:B------:R0:W-:Y:S04]  /*d7bb0*/  STL.64 [R1+0x18c8], R6 ;  /* 0x0018c80601007387 */ /* 0x0001e80000100a00 */
[----:B0-----:R-:W3:Y:S04]  /*d7bc0*/  LDL.LU.64 R6, [R1+0xf328] ;  /* 0x00f3280001067983 */ /* 0x001ee80000300a00 */
[----:B------:R-:W4:Y:S01]  /*d7bd0*/  LDL.LU.64 R4, [R1+0xf320] ;  /* 0x00f3200001047983 */ /* 0x000f220000300a00 */
        /* <DEDUP_REMOVED lines=20> */
[----:B0-----:R-:W2:Y:S02]  /*d7d20*/  LDL.64 R2, [R1+0xa0] ;  /* 0x0000a00001027983 */ /* 0x001ea40000100a00 */
[----:B--2---:R-:W-:Y:S02]  /*d7d30*/  HMMA.16816.F32 R12, R12, R2, R16 ;  /* 0x000000020c0c723c */ /* 0x004fe40000001810 */
[----:B------:R-:W2:Y:S04]  /*d7d40*/  LDL.LU.64 R18, [R1+0xf2f0] ;  /* 0x00f2f00001127983 */ /* 0x000ea80000300a00 */
[----:B------:R-:W2:Y:S01]  /*d7d50*/  LDL.LU.64 R16, [R1+0xf2e8] ;  /* 0x00f2e80001107983 */ /* 0x000ea20000300a00 */
[----:B------:R-:W-:-:S02]  /*d7d60*/  IMAD.MOV.U32 R9, RZ, RZ, R3 ;  /* 0x000000ffff097224 */ /* 0x000fc400078e0003 */
[----:B------:R-:W-:-:S14]  /*d7d70*/  IMAD.MOV.U32 R8, RZ, RZ, R2 ;  /* 0x000000ffff087224 */ /* 0x000fdc00078e0002 */
[----:B------:R0:W-:Y:S04]  /*d7d80*/  STL.64 [R1+0x1880], R12 ;  /* 0x0018800c01007387 */ /* 0x0001e80000100a00 */
[----:B------:R1:W-:Y:S04]  /*d7d90*/  STL.64 [R1+0x1888], R14 ;  /* 0x0018880e01007387 */ /* 0x0003e80000100a00 */
[----:B0-----:R-:W3:Y:S04]  /*d7da0*/  LDL.LU R12, [R1+0x490] ;  /* 0x00049000010c7983 */ /* 0x001ee80000300800 */
[----:B------:R-:W3:Y:S04]  /*d7db0*/  LDL.LU R13, [R1+0x494] ;  /* 0x00049400010d7983 */ /* 0x000ee80000300800 */
[----:B-1----:R-:W3:Y:S04]  /*d7dc0*/  LDL.LU R14, [R1+0x498] ;  /* 0x00049800010e7983 */ /* 0x002ee80000300800 */
[----:B------:R-:W3:Y:S04]  /*d7dd0*/  LDL.LU R15, [R1+0x49c] ;  /* 0x00049c00010f7983 */ /* 0x000ee80000300800 */
[----:B------:R-:W-:Y:S04]  /*d7de0*/  STL [R1+0xf0f4], R9 ;  /* 0x00f0f40901007387 */ /* 0x000fe80000100800 */
[----:B------:R0:W-:Y:S04]  /*d7df0*/  STL [R1+0xf0f0], R8 ;  /* 0x00f0f00801007387 */ /* 0x0001e80000100800 */
[----:B0-----:R-:W2:Y:S01]  /*d7e00*/  LDL.64 R8, [R1+0xb0] ;  /* 0x0000b00001087983 */ /* 0x001ea20000100a00 */
[----:B------:R-:W-:-:S02]  /*d7e10*/  F2FP.F16.E5M2.UNPACK_B R4, R4 ;  /* 0x00000004ff04723e */ /* 0x000fc400020004ff */
[----:B------:R-:W-:Y:S02]  /*d7e20*/  F2FP.F16.E5M2.UNPACK_B R5, R5 ;  /* 0x00000005ff05723e */ /* 0x000fe400020004ff */
[----:B------:R-:W-:Y:S02]  /*d7e30*/  F2FP.F16.E5M2.UNPACK_B R6, R6 ;  /* 0x00000006ff06723e */ /* 0x000fe400020004ff */
[----:B------:R-:W-:-:S07]  /*d7e40*/  F2FP.F16.E5M2.UNPACK_B R7, R7 ;  /* 0x00000007ff07723e */ /* 0x000fce00020004ff */
[----:B--2---:R-:W-:-:S15]  /*d7e50*/  HMMA.16816.F32 R16, R4, R8, R16 ;  /* 0x000000080410723c */ /* 0x004fde0000001810 */
[----:B------:R-:W-:-:S08]  /*d7e60*/  NOP ;  /* 0x0000000000007918 */ /* 0x000fd00000000000 */
[----:B------:R-:W-:Y:S04]  /*d7e70*/  STL.64 [R1+0x11c0], R16 ;  /* 0x0011c01001007387 */ /* 0x000fe80000100a00 */
[----:B------:R0:W-:Y:S04]  /*d7e80*/  STL.64 [R1+0x11c8], R18 ;  /* 0x0011c81201007387 */ /* 0x0001e80000100a00 */
[----:B0-----:R-:W2:Y:S04]  /*d7e90*/  LDL.LU.64 R18, [R1+0xf2e0] ;  /* 0x00f2e00001127983 */ /* 0x001ea80000300a00 */
[----:B------:R-:W2:Y:S01]  /*d7ea0*/  LDL.LU.64 R16, [R1+0xf2d8] ;  /* 0x00f2d80001107983 */ /* 0x000ea20000300a00 */
[----:B---3--:R-:W-:Y:S01]  /*d7eb0*/  HMMA.16816.F32 R12, R4, R20, R12 ;  /* 0x00000014040c723c */ /* 0x008fe2000000180c */
[----:B------:R-:W-:-:S02]  /*d7ec0*/  IMAD.MOV.U32 R3, RZ, RZ, R9 ;  /* 0x000000ffff037224 */ /* 0x000fc400078e0009 */
[----:B------:R-:W-:-:S03]  /*d7ed0*/  IMAD.MOV.U32 R2, RZ, RZ, R8 ;  /* 0x000000ffff027224 */ /* 0x000fc600078e0008 */
[----:B------:R-:W-:Y:S04]  /*d7ee0*/  STL [R1+0xf0fc], R3 ;  /* 0x00f0fc0301007387 */ /* 0x000fe80000100800 */
[----:B------:R-:W-:-:S13]  /*d7ef0*/  STL [R1+0xf0f8], R2 ;  /* 0x00f0f80201007387 */ /* 0x000fda0000100800 */
[----:B------:R-:W-:Y:S04]  /*d7f00*/  STL.64 [R1+0x11b0], R12 ;  /* 0x0011b00c01007387 */ /* 0x000fe80000100a00 */
[----:B------:R2:W-:Y:S01]  /*d7f10*/  STL.64 [R1+0x11b8], R14 ;  /* 0x0011b80e01007387 */ /* 0x0005e20000100a00 */
[----:B------:R-:W-:Y:S02]  /*d7f20*/  IMAD.MOV.U32 R8, RZ, RZ, R23 ;  /* 0x000000ffff087224 */ /* 0x000fe400078e0017 */
[----:B------:R-:W-:Y:S01]  /*d7f30*/  IMAD.MOV.U32 R9, RZ, RZ, R22 ;  /* 0x000000ffff097224 */ /* 0x000fe200078e0016 */
[----:B--2---:R-:W-:-:S15]  /*d7f40*/  HMMA.16816.F32 R12, R4, R22, R16 ;  /* 0x00000016040c723c */ /* 0x004fde0000001810 */
[----:B------:R-:W-:-:S08]  /*d7f50*/  NOP ;  /* 0x0000000000007918 */ /* 0x000fd00000000000 */
[----:B------:R-:W-:Y:S04]  /*d7f60*/  STL.64 [R1+0x1170], R12 ;  /* 0x0011700c01007387 */ /* 0x000fe80000100a00 */
[----:B------:R-:W-:Y:S04]  /*d7f70*/  STL.64 [R1+0x1178], R14 ;  /* 0x0011780e01007387 */ /* 0x000fe80000100a00 */
[----:B------:R-:W-:Y:S04]  /*d7f80*/  STL [R1+0xf104], R8 ;  /* 0x00f1040801007387 */ /* 0x000fe80000100800 */
[----:B------:R-:W-:Y:S04]  /*d7f90*/  STL [R1+0xf100], R9 ;  /* 0x00f1000901007387 */ /* 0x000fe80000100800 */
[----:B------:R0:W-:Y:S02]  /*d7fa0*/  STL.64 [R1+0xf298], R10 ;  /* 0x00f2980a01007387 */ /* 0x0001e40000100a00 */
[----:B0-----:R-:W-:Y:S02]  /*d7fb0*/  HMMA.16816.F32 R8, R4, R28, R24 ;  /* 0x0000001c0408723c */ /* 0x001fe40000001818 */
[----:B------:R-:W2:-:S15]  /*d7fc0*/  LDL R26, [R1+0x38] ;  /* 0x00003800011a7983 */ /* 0x000e9e0000100800 */
[----:B------:R-:W-:-:S06]  /*d7fd0*/  NOP ;  /* 0x0000000000007918 */ /* 0x000fcc0000000000 */
[----:B------:R-:W-:Y:S04]  /*d7fe0*/  STL.64 [R1+0x1160], R8 ;  /* 0x0011600801007387 */ /* 0x000fe80000100a00 */
[----:B------:R-:W-:Y:S04]  /*d7ff0*/  STL.64 [R1+0x1168], R10 ;  /* 0x0011680a01007387 */ /* 0x000fe80000100a00 */
[----:B------:R-:W2:Y:S04]  /*d8000*/  LDL R27, [R1+0x3c] ;  /* 0x00003c00011b7983 */ /* 0x000ea80000100800 */
[----:B------:R-:W3:Y:S01]  /*d8010*/  LDL R24, [R1+0x40] ;  /* 0x0000400001187983 */ /* 0x000ee20000100800 */
[----:B------:R-:W-:-:S03]  /*d8020*/  IMAD.MOV.U32 R25, RZ, RZ, R0 ;  /* 0x000000ffff197224 */ /* 0x000fc600078e0000 */
[----:B------:R-:W4:Y:S04]  /*d8030*/  LDL.LU R0, [R1+0xf2d0] ;  /* 0x00f2d00001007983 */ /* 0x000f280000300800 */
        /* <DEDUP_REMOVED lines=17> */
[----:B0-----:R-:W2:Y:S04]  /*d8150*/  LDL R10, [R1+0x78] ;  /* 0x00007800010a7983 */ /* 0x001ea80000100800 */
[----:B----4-:R0:W-:Y:S04]  /*d8160*/  STL.64 [R1+0xf2a0], R8 ;  /* 0x00f2a00801007387 */ /* 0x0101e80000100a00 */
[----:B------:R-:W4:Y:S04]  /*d8170*/  LDL.64 R28, [R1+0x70] ;  /* 0x00007000011c7983 */ /* 0x000f280000100a00 */
[----:B0-----:R-:W2:Y:S04]  /*d8180*/  LDL.64 R8, [R1+0x80] ;  /* 0x0000800001087983 */ /* 0x001ea80000100a00 */
        /* <DEDUP_REMOVED lines=26> */
[----:B0-----:R-:W2:Y:S04]  /*d8330*/  LDL.LU R24, [R1+0x460] ;  /* 0x0004600001187983 */ /* 0x001ea80000300800 */
[----:B------:R-:W2:Y:S04]  /*d8340*/  LDL.LU R25, [R1+0x464] ;  /* 0x0004640001197983 */ /* 0x000ea80000300800 */
[----:B------:R-:W2:Y:S04]  /*d8350*/  LDL.LU R26, [R1+0x468] ;  /* 0x00046800011a7983 */ /* 0x000ea80000300800 */
[----:B------:R-:W2:Y:S04]  /*d8360*/  LDL.LU R27, [R1+0x46c] ;  /* 0x00046c00011b7983 */ /* 0x000ea80000300800 */
[----:B------:R-:W3:Y:S04]  /*d8370*/  LDL.64 R12, [R1+0x50] ;  /* 0x00005000010c7983 */ /* 0x000ee80000100a00 */
        /* <DEDUP_REMOVED lines=17> */
[----:B------:R-:W-:-:S03]  /*d8490*/  IMAD.MOV.U32 R2, RZ, RZ, R9 ;  /* 0x000000ffff027224 */ /* 0x000fc600078e0009 */
[----:B------:R-:W-:Y:S04]  /*d84a0*/  STL [R1+0xf10c], R3 ;  /* 0x00f10c0301007387 */ /* 0x000fe80000100800 */
[----:B------:R0:W-:Y:S04]  /*d84b0*/  STL [R1+0xf108], R2 ;  /* 0x00f1080201007387 */ /* 0x0001e80000100800 */
[----:B0-----:R-:W3:Y:S01]  /*d84c0*/  LDL.64 R2, [R1+0x68] ;  /* 0x0000680001027983 */ /* 0x001ee20000100a00 */
[----:B--2---:R-:W-:Y:S03]  /*d84d0*/  HMMA.16816.F32 R8, R4, R10, R24 ;  /* 0x0000000a0408723c */ /* 0x004fe60000001818 */
[----:B------:R-:W3:Y:S04]  /*d84e0*/  LDL.LU.64 R26, [R1+0xf2b8] ;  /* 0x00f2b800011a7983 */ /* 0x000ee80000300a00 */
[----:B------:R-:W3:-:S15]  /*d84f0*/  LDL.LU.64 R24, [R1+0xf2b0] ;  /* 0x00f2b00001187983 */ /* 0x000ede0000300a00 */
[----:B------:R-:W-:-:S01]  /*d8500*/  NOP ;  /* 0x0000000000007918 */ /* 0x000fc20000000000 */
[----:B------:R-:W-:Y:S04]  /*d8510*/  STL.64 [R1+0x1120], R8 ;  /* 0x0011200801007387 */ /* 0x000fe80000100a00 */
[----:B------:R0:W-:Y:S04]  /*d8520*/  STL.64 [R1+0x1128], R10 ;  /* 0x0011280a01007387 */ /* 0x0001e80000100a00 */
[----:B0-----:R-:W2:Y:S04]  /*d8530*/  LDL.LU.64 R10, [R1+0xf2a8] ;  /* 0x00f2a800010a7983 */ /* 0x001ea80000300a00 */
[----:B------:R-:W2:Y:S01]  /*d8540*/  LDL.LU.64 R8, [R1+0xf2a0] ;  /* 0x00f2a00001087983 */ /* 0x000ea20000300a00 */
[C---:B---3--:R-:W-:Y:S06]  /*d8550*/  HMMA.16816.F32 R24, R4.reuse, R2, R24 ;  /* 0x000000020418723c */ /* 0x048fec0000001818 */
[----:B--2---:R-:W-:-:S15]  /*d8560*/  HMMA.16816.F32 R8, R4, R28, R8 ;  /* 0x0000001c0408723c */ /* 0x004fde0000001808 */
[----:B------:R-:W-:-:S08]  /*d8570*/  NOP ;  /* 0x0000000000007918 */ /* 0x000fd00000000000 */
[----:B------:R0:W-:Y:S04]  /*d8580*/  STL.64 [R1+0x10f0], R8 ;  /* 0x0010f00801007387 */ /* 0x0001e80000100a00 */
[----:B------:R1:W-:Y:S01]  /*d8590*/  STL.64 [R1+0x10f8], R10 ;  /* 0x0010f80a01007387 */ /* 0x0003e20000100a00 */
[----:B0-----:R-:W-:Y:S02]  /*d85a0*/  IMAD.MOV.U32 R9, RZ, RZ, R29 ;  /* 0x000000ffff097224 */ /* 0x001fe400078e001d */
[----:B------:R-:W-:Y:S01]  /*d85b0*/  IMAD.MOV.U32 R8, RZ, RZ, R28 ;  /* 0x000000ffff087224 */ /* 0x000fe200078e001c */
[----:B-1----:R-:W2:Y:S04]  /*d85c0*/  LDL.LU.64 R10, [R1+0xf298] ;  /* 0x00f29800010a7983 */ /* 0x002ea80000300a00 */
[----:B------:R-:W3:Y:S04]  /*d85d0*/  LDL.LU.64 R28, [R1+0xf290] ;  /* 0x00f29000011c7983 */ /* 0x000ee80000300a00 */
[----:B------:R-:W-:Y:S04]  /*d85e0*/  STL [R1+0xf114], R9 ;  /* 0x00f1140901007387 */ /* 0x000fe80000100800 */
[----:B------:R-:W-:Y:S04]  /*d85f0*/  STL [R1+0xf110], R8 ;  /* 0x00f1100801007387 */ /* 0x000fe80000100800 */
[----:B------:R-:W-:Y:S04]  /*d8600*/  STL.64 [R1+0x10e0], R24 ;  /* 0x0010e01801007387 */ /* 0x000fe80000100a00 */
[----:B------:R0:W-:Y:S04]  /*d8610*/  STL.64 [R1+0x10e8], R26 ;  /* 0x0010e81a01007387 */ /* 0x0001e80000100a00 */
[----:B0-----:R-:W4:Y:S04]  /*d8620*/  LDL.LU.64 R26, [R1+0xf288] ;  /* 0x00f28800011a7983 */ /* 0x001f280000300a00 */
[----:B------:R-:W4:Y:S04]  /*d8630*/  LDL.LU.64 R24, [R1+0xf280] ;  /* 0x00f2800001187983 */ /* 0x000f280000300a00 */
[----:B------:R0:W-:Y:S04]  /*d8640*/  STL [R1+0xf118], R2 ;  /* 0x00f1180201007387 */ /* 0x0001e80000100800 */
[----:B0-----:R-:W4:Y:S02]  /*d8650*/  LDL.64 R2, [R1+0x60] ;  /* 0x0000600001027983 */ /* 0x001f240000100a00 */
[----:B----4-:R-:W-:Y:S06]  /*d8660*/  HMMA.16816.F32 R24, R4, R2, R24 ;  /* 0x000000020418723c */ /* 0x010fec0000001818 */
[----:B------:R-:W-:-:S15]  /*d8670*/  IMAD.MOV.U32 R8, RZ, RZ, R2 ;  /* 0x000000ffff087224 */ /* 0x000fde00078e0002 */
[----:B------:R-:W-:-:S02]  /*d8680*/  NOP ;  /* 0x0000000000007918 */ /* 0x000fc40000000000 */
[----:B------:R-:W-:Y:S04]  /*d8690*/  STL.64 [R1+0x10a0], R24 ;  /* 0x0010a01801007387 */ /* 0x000fe80000100a00 */
[----:B------:R0:W-:Y:S04]  /*d86a0*/  STL.64 [R1+0x10a8], R26 ;  /* 0x0010a81a01007387 */ /* 0x0001e80000100a00 */
[----:B0-----:R-:W4:Y:S04]  /*d86b0*/  LDL.LU.64 R26, [R1+0xf278] ;  /* 0x00f27800011a7983 */ /* 0x001f280000300a00 */
[----:B------:R-:W4:Y:S04]  /*d86c0*/  LDL.LU.64 R24, [R1+0xf270] ;  /* 0x00f2700001187983 */ /* 0x000f280000300a00 */
        /* <DEDUP_REMOVED lines=20> */
[----:B------:R-:W3:Y:S01]  /*d8810*/  LDL.LU.64 R24, [R1+0xf240] ;  /* 0x00f2400001187983 */ /* 0x000ee20000300a00 */
[----:B------:R-:W-:-:S02]  /*d8820*/  IMAD.MOV.U32 R9, RZ, RZ, R13 ;  /* 0x000000ffff097224 */ /* 0x000fc400078e000d */
[----:B------:R-:W-:Y:S02]  /*d8830*/  IMAD.MOV.U32 R8, RZ, RZ, R15 ;  /* 0x000000ffff087224 */ /* 0x000fe400078e000f */
[----:B------:R-:W-:Y:S02]  /*d8840*/  IMAD.MOV.U32 R0, RZ, RZ, R3 ;  /* 0x000000ffff007224 */ /* 0x000fe400078e0003 */
[----:B------:R-:W-:Y:S02]  /*d8850*/  IMAD.MOV.U32 R2, RZ, RZ, R12 ;  /* 0x000000ffff027224 */ /* 0x000fe400078e000c */
[----:B------:R-:W-:Y:S01]  /*d8860*/  IMAD.MOV.U32 R3, RZ, RZ, R14 ;  /* 0x000000ffff037224 */ /* 0x000fe200078e000e */
[----:B--2---:R-:W-:Y:S04]  /*d8870*/  STL.64 [R1+0xf130], R10 ;  /* 0x00f1300a01007387 */ /* 0x004fe80000100a00 */
[----:B------:R4:W-:Y:S01]  /*d8880*/  STL.64 [R1+0xf128], R8 ;  /* 0x00f1280801007387 */ /* 0x0009e20000100a00 */
[C---:B---3--:R-:W-:Y:S06]  /*d8890*/  HMMA.16816.F32 R12, R4.reuse, R24, R16 ;  /* 0x00000018040c723c */ /* 0x048fec0000001810 */
[----:B----4-:R-:W-:Y:S01]  /*d88a0*/  HMMA.16816.F32 R8, R4, R26, R20 ;  /* 0x0000001a0408723c */ /* 0x010fe20000001814 */
[----:B------:R-:W2:-:S15]  /*d88b0*/  LDL.LU R20, [R1+0x330] ;  /* 0x0003300001147983 */ /* 0x000e9e0000300800 */
[----:B------:R-:W-:-:S01]  /*d88c0*/  NOP ;  /* 0x0000000000007918 */ /* 0x000fc20000000000 */
[----:B------:R-:W-:Y:S04]  /*d88d0*/  STL.64 [R1+0x1020], R12 ;  /* 0x0010200c01007387 */ /* 0x000fe80000100a00 */
[----:B------:R0:W-:Y:S04]  /*d88e0*/  STL.64 [R1+0x1028], R14 ;  /* 0x0010280e01007387 */ /* 0x0001e80000100a00 */
        /* <DEDUP_REMOVED lines=9> */
[----:B0-----:R-:W3:Y:S04]  /*d8980*/  LDL R14, [R1] ;  /* 0x00000000010e7983 */ /* 0x001ee80000100800 */
[----:B------:R-:W3:Y:S04]  /*d8990*/  LDL R15, [R1+0x4] ;  /* 0x00000400010f7983 */ /* 0x000ee80000100800 */
        /* <DEDUP_REMOVED lines=10> */
[----:B----4-:R-:W-:Y:S04]  /*d8a40*/  STL.64 [R1+0xf1c8], R26 ;  /* 0x00f1c81a01007387 */ /* 0x010fe80000100a00 */
        /* <DEDUP_REMOVED lines=163> */
[----:B------:R-:W4:Y:S04]  /*d9480*/  LDL.LU R28, [R1+0x34f4] ;  /* 0x0034f400011c7983 */ /* 0x000f280000300800 */
[----:B------:R-:W4:Y:S04]  /*d9490*/  LDL.LU R14, [R1+0x34f0] ;  /* 0x0034f000010e7983 */ /* 0x000f280000300800 */
[----:B------:R-:W4:Y:S04]  /*d94a0*/  LDL.LU R29, [R1+0x34fc] ;  /* 0x0034fc00011d7983 */ /* 0x000f280000300800 */
[----:B------:R-:W4:Y:S04]  /*d94b0*/  LDL.LU R15, [R1+0x34f8] ;  /* 0x0034f800010f7983 */ /* 0x000f280000300800 */
[----:B------:R0:W-:Y:S04]  /*d94c0*/  STL.64 [R1+0xeee8], R22 ;  /* 0x00eee81601007387 */ /* 0x0001e80000100a00 */
[----:B0-----:R-:W4:Y:S04]  /*d94d0*/  LDL.LU R22, [R1+0x34e4] ;  /* 0x0034e40001167983 */ /* 0x001f280000300800 */
[----:B------:R-:W4:Y:S04]  /*d94e0*/  LDL.LU R23, [R1+0x34ec] ;  /* 0x0034ec0001177983 */ /* 0x000f280000300800 */
        /* <DEDUP_REMOVED lines=14> */
[----:B------:R2:W-:Y:S01]  /*d95d0*/  STL.64 [R1+0xeec0], R16 ;  /* 0x00eec01001007387 */ /* 0x0005e20000100a00 */
[----:B----4-:R-:W-:-:S02]  /*d95e0*/  IMAD R12, R12, 0x100, R22 ;  /* 0x000001000c0c7824 */ /* 0x010fc400078e0216 */
[----:B------:R-:W-:Y:S01]  /*d95f0*/  IMAD R13, R13, 0x100, R23 ;  /* 0x000001000d0d7824 */ /* 0x000fe200078e0217 */
[----:B--2---:R-:W-:Y:S07]  /*d9600*/  HMMA.16816.F32 R16, R4, R10, R24 ;  /* 0x0000000a0410723c */ /* 0x004fee0000001818 */
[----:B------:R-:W-:Y:S02]  /*d9610*/  IMAD.MOV.U32 R26, RZ, RZ, R3 ;  /* 0x000000ffff1a7224 */ /* 0x000fe400078e0003 */
[----:B------:R-:W2:Y:S01]  /*d9620*/  LDL.LU R3, [R1+0xf120] ;  /* 0x00f1200001037983 */ /* 0x000ea20000300800 */
[----:B---3--:R-:W-:-:S13]  /*d9630*/  IMAD.MOV.U32 R27, RZ, RZ, R8 ;  /* 0x000000ffff1b7224 */ /* 0x008fda00078e0008 */
[----:B------:R0:W-:Y:S04]  /*d9640*/  STL.64 [R1+0xde0], R16 ;  /* 0x000de01001007387 */ /* 0x0001e80000100a00 */
[----:B------:R1:W-:Y:S04]  /*d9650*/  STL.64 [R1+0xde8], R18 ;  /* 0x000de81201007387 */ /* 0x0003e80000100a00 */
[----:B------:R-:W3:Y:S04]  /*d9660*/  LDL.LU R8, [R1+0xf11c] ;  /* 0x00f11c0001087983 */ /* 0x000ee80000300800 */
[----:B------:R-:W4:Y:S04]  /*d9670*/  LDL.LU R20, [R1+0x210] ;  /* 0x0002100001147983 */ /* 0x000f280000300800 */
[----:B------:R-:W4:Y:S04]  /*d9680*/  LDL.LU R21, [R1+0x214] ;  /* 0x0002140001157983 */ /* 0x000f280000300800 */
[----:B------:R-:W2:Y:S04]  /*d9690*/  LDL.LU R22, [R1+0x218] ;  /* 0x0002180001167983 */ /* 0x000ea80000300800 */
[----:B------:R-:W2:Y:S01]  /*d96a0*/  LDL.LU R23, [R1+0x21c] ;  /* 0x00021c0001177983 */ /* 0x000ea20000300800 */
[----:B------:R-:W-:-:S02]  /*d96b0*/  IMAD.MOV.U32 R24, RZ, RZ, R2 ;  /* 0x000000ffff187224 */ /* 0x000fc400078e0002 */
[----:B------:R-:W-:Y:S01]  /*d96c0*/  IMAD.MOV.U32 R25, RZ, RZ, R9 ;  /* 0x000000ffff197224 */ /* 0x000fe200078e0009 */
[----:B--2---:R3:W-:Y:S04]  /*d96d0*/  STL.64 [R1+0xefe0], R22 ;  /* 0x00efe01601007387 */ /* 0x0047e80000100a00 */
[----:B----4-:R-:W-:Y:S04]  /*d96e0*/  STL.64 [R1+0xefd8], R20 ;  /* 0x00efd81401007387 */ /* 0x010fe80000100a00 */
[----:B------:R-:W2:Y:S04]  /*d96f0*/  LDL.LU R2, [R1+0xf118] ;  /* 0x00f1180001027983 */ /* 0x000ea80000300800 */
[----:B------:R-:W4:Y:S04]  /*d9700*/  LDL.LU R9, [R1+0xf114] ;  /* 0x00f1140001097983 */ /* 0x000f280000300800 */
[----:B------:R-:W-:Y:S04]  /*d9710*/  STL.64 [R1+0xeff0], R26 ;  /* 0x00eff01a01007387 */ /* 0x000fe80000100a00 */
[----:B------:R2:W-:Y:S04]  /*d9720*/  STL.64 [R1+0xefe8], R24 ;  /* 0x00efe81801007387 */ /* 0x0005e80000100a00 */
[----:B0-----:R-:W2:Y:S04]  /*d9730*/  LDL.LU R16, [R1+0x220] ;  /* 0x0002200001107983 */ /* 0x001ea80000300800 */
[----:B------:R-:W2:Y:S04]  /*d9740*/  LDL.LU R17, [R1+0x224] ;  /* 0x0002240001117983 */ /* 0x000ea80000300800 */
[----:B-1----:R-:W4:Y:S04]  /*d9750*/  LDL.LU R18, [R1+0x228] ;  /* 0x0002280001127983 */ /* 0x002f280000300800 */
[----:B------:R-:W4:Y:S01]  /*d9760*/  LDL.LU R19, [R1+0x22c] ;  /* 0x00022c0001137983 */ /* 0x000f220000300800 */
[----:B---3--:R-:W-:-:S02]  /*d9770*/  IMAD.MOV.U32 R22, RZ, RZ, R8 ;  /* 0x000000ffff167224 */ /* 0x008fc400078e0008 */
[----:B------:R-:W-:Y:S01]  /*d9780*/  IMAD.MOV.U32 R23, RZ, RZ, R3 ;  /* 0x000000ffff177224 */ /* 0x000fe200078e0003 */
[----:B----4-:R-:W-:Y:S04]  /*d9790*/  STL.64 [R1+0xf000], R18 ;  /* 0x00f0001201007387 */ /* 0x010fe80000100a00 */
[----:B--2---:R-:W-:Y:S04]  /*d97a0*/  STL.64 [R1+0xeff8], R16 ;  /* 0x00eff81001007387 */ /* 0x004fe80000100a00 */
[----:B------:R-:W-:Y:S04]  /*d97b0*/  STL [R1+0xeea8], R10 ;  /* 0x00eea80a01007387 */ /* 0x000fe80000100800 */
[----:B------:R-:W-:Y:S04]  /*d97c0*/  STL [R1+0xeea4], R11 ;  /* 0x00eea40b01007387 */ /* 0x000fe80000100800 */
[----:B------:R-:W2:Y:S04]  /*d97d0*/  LDL.LU R8, [R1+0xf110] ;  /* 0x00f1100001087983 */ /* 0x000ea80000300800 */
        /* <DEDUP_REMOVED lines=8> */
[----:B------:R-:W2:Y:S04]  /*d9860*/  LDL.LU R2, [R1+0xf108] ;  /* 0x00f1080001027983 */ /* 0x000ea80000300800 */
[----:B------:R-:W4:Y:S04]  /*d9870*/  LDL R21, [R1+0x6c] ;  /* 0x00006c0001157983 */ /* 0x000f280000100800 */
[----:B0-----:R-:W2:Y:S04]  /*d9880*/  LDL.64 R24, [R1+0x78] ;  /* 0x0000780001187983 */ /* 0x001ea80000100a00 */
[----:B------:R-:W-:Y:S01]  /*d9890*/  STL.64 [R1+0xf020], R22 ;  /* 0x00f0201601007387 */ /* 0x000fe20000100a00 */
[----:B------:R-:W-:-:S02]  /*d98a0*/  IMAD.MOV.U32 R26, RZ, RZ, R8 ;  /* 0x000000ffff1a7224 */ /* 0x000fc400078e0008 */
[----:B------:R-:W-:Y:S02]  /*d98b0*/  IMAD.MOV.U32 R27, RZ, RZ, R9 ;  /* 0x000000ffff1b7224 */ /* 0x000fe400078e0009 */
[----:B---3--:R-:W-:Y:S02]  /*d98c0*/  IMAD.MOV.U32 R10, RZ, RZ, R3 ;  /* 0x000000ffff0a7224 */ /* 0x008fe400078e0003 */
[----:B------:R-:W-:Y:S02]  /*d98d0*/  IMAD R14, R14, 0x100, R28 ;  /* 0x000001000e0e7824 */ /* 0x000fe400078e021c */
[----:B------:R-:W-:Y:S01]  /*d98e0*/  IMAD R15, R15, 0x100, R29 ;  /* 0x000001000f0f7824 */ /* 0x000fe200078e021d */
[----:B----4-:R-:W-:Y:S04]  /*d98f0*/  STL.64 [R1+0xf018], R20 ;  /* 0x00f0181401007387 */ /* 0x010fe80000100a00 */
[----:B------:R-:W3:Y:S04]  /*d9900*/  LDL.LU R8, [R1+0xf104] ;  /* 0x00f1040001087983 */ /* 0x000ee80000300800 */
[----:B------:R-:W4:Y:S04]  /*d9910*/  LDL.LU R9, [R1+0xf100] ;  /* 0x00f1000001097983 */ /* 0x000f280000300800 */
[----:B------:R-:W3:Y:S01]  /*d9920*/  LDL.LU R3, [R1+0xf0fc] ;  /* 0x00f0fc0001037983 */ /* 0x000ee20000300800 */
[----:B--2---:R-:W-:-:S03]  /*d9930*/  IMAD.MOV.U32 R11, RZ, RZ, R2 ;  /* 0x000000ffff0b7224 */ /* 0x004fc600078e0002 */
[----:B------:R-:W2:Y:S04]  /*d9940*/  LDL.LU R2, [R1+0xf0f8] ;  /* 0x00f0f80001027983 */ /* 0x000ea80000300800 */
[----:B------:R-:W2:Y:S04]  /*d9950*/  LDL.64 R28, [R1+0x88] ;  /* 0x00008800011c7983 */ /* 0x000ea80000100a00 */
[----:B------:R-:W-:Y:S04]  /*d9960*/  STL.64 [R1+0xf040], R26 ;  /* 0x00f0401a01007387 */ /* 0x000fe80000100a00 */
[----:B------:R0:W-:Y:S04]  /*d9970*/  STL.64 [R1+0xf038], R24 ;  /* 0x00f0381801007387 */ /* 0x0001e80000100a00 */
[----:B0-----:R-:W4:Y:S04]  /*d9980*/  LDL.LU R24, [R1+0x280] ;  /* 0x0002800001187983 */ /* 0x001f280000300800 */
[----:B------:R-:W4:Y:S04]  /*d9990*/  LDL.LU R25, [R1+0x284] ;  /* 0x0002840001197983 */ /* 0x000f280000300800 */
[----:B------:R-:W3:Y:S04]  /*d99a0*/  LDL.LU R26, [R1+0x288] ;  /* 0x00028800011a7983 */ /* 0x000ee80000300800 */
[----:B------:R-:W3:Y:S04]  /*d99b0*/  LDL.LU R27, [R1+0x28c] ;  /* 0x00028c00011b7983 */ /* 0x000ee80000300800 */
[----:B---3--:R-:W-:Y:S04]  /*d99c0*/  STL.64 [R1+0xf058], R26 ;  /* 0x00f0581a01007387 */ /* 0x008fe80000100a00 */
[----:B----4-:R0:W-:Y:S04]  /*d99d0*/  STL.64 [R1+0xf050], R24 ;  /* 0x00f0501801007387 */ /* 0x0101e80000100a00 */
[----:B0-----:R-:W3:Y:S04]  /*d99e0*/  LDL.LU R24, [R1+0x290] ;  /* 0x0002900001187983 */ /* 0x001ee80000300800 */
[----:B------:R-:W3:Y:S04]  /*d99f0*/  LDL.LU R25, [R1+0x294] ;  /* 0x0002940001197983 */ /* 0x000ee80000300800 */
[----:B------:R-:W4:Y:S04]  /*d9a00*/  LDL.LU R26, [R1+0x298] ;  /* 0x00029800011a7983 */ /* 0x000f280000300800 */
[----:B------:R-:W4:Y:S04]  /*d9a10*/  LDL.LU R27, [R1+0x29c] ;  /* 0x00029c00011b7983 */ /* 0x000f280000300800 */
[----:B----4-:R0:W-:Y:S02]  /*d9a20*/  STL.64 [R1+0xf068], R26 ;  /* 0x00f0681a01007387 */ /* 0x0101e40000100a00 */
[----:B0-----:R-:W-:-:S02]  /*d9a30*/  IMAD.MOV.U32 R26, RZ, RZ, R9 ;  /* 0x000000ffff1a7224 */ /* 0x001fc400078e0009 */
[----:B------:R-:W-:Y:S01]  /*d9a40*/  IMAD.MOV.U32 R27, RZ, RZ, R8 ;  /* 0x000000ffff1b7224 */ /* 0x000fe200078e0008 */
[----:B------:R-:W4:Y:S04]  /*d9a50*/  LDL.LU R9, [R1+0xf0f4] ;  /* 0x00f0f40001097983 */ /* 0x000f280000300800 */
[----:B------:R-:W4:Y:S04]  /*d9a60*/  LDL.LU R8, [R1+0xf0f0] ;  /* 0x00f0f00001087983 */ /* 0x000f280000300800 */
[----:B---3--:R0:W-:Y:S04]  /*d9a70*/  STL.64 [R1+0xf060], R24 ;  /* 0x00f0601801007387 */ /* 0x0081e80000100a00 */
[----:B0-----:R-:W3:Y:S04]  /*d9a80*/  LDL.64 R24, [R1+0x98] ;  /* 0x0000980001187983 */ /* 0x001ee80000100a00 */
[----:B------:R2:W-:Y:S04]  /*d9a90*/  STL.64 [R1+0xf098], R26 ;  /* 0x00f0981a01007387 */ /* 0x0005e80000100a00 */
[----:B---3--:R4:W-:Y:S04]  /*d9aa0*/  STL.64 [R1+0xf090], R24 ;  /* 0x00f0901801007387 */ /* 0x0089e80000100a00 */
[----:B------:R-:W3:Y:S04]  /*d9ab0*/  LDL.LU R20, [R1+0x260] ;  /* 0x0002600001147983 */ /* 0x000ee80000300800 */
[----:B------:R-:W3:Y:S04]  /*d9ac0*/  LDL.LU R21, [R1+0x264] ;  /* 0x0002640001157983 */ /* 0x000ee80000300800 */
[----:B------:R-:W3:Y:S04]  /*d9ad0*/  LDL.LU R22, [R1+0x268] ;  /* 0x0002680001167983 */ /* 0x000ee80000300800 */
[----:B------:R-:W3:Y:S01]  /*d9ae0*/  LDL.LU R23, [R1+0x26c] ;  /* 0x00026c0001177983 */ /* 0x000ee20000300800 */
[----:B--2---:R-:W-:-:S02]  /*d9af0*/  IMAD.MOV.U32 R26, RZ, RZ, R2 ;  /* 0x000000ffff1a7224 */ /* 0x004fc400078e0002 */
[----:B------:R-:W-:Y:S01]  /*d9b00*/  IMAD.MOV.U32 R27, RZ, RZ, R3 ;  /* 0x000000ffff1b7224 */ /* 0x000fe200078e0003 */
[----:B------:R-:W2:Y:S04]  /*d9b10*/  LDL.LU R2, [R1+0xf0ec] ;  /* 0x00f0ec0001027983 */ /* 0x000ea80000300800 */
[----:B------:R-:W2:Y:S01]  /*d9b20*/  LDL.LU R3, [R1+0xf0e8] ;  /* 0x00f0e80001037983 */ /* 0x000ea20000300800 */
[----:B----4-:R-:W-:Y:S02]  /*d9b30*/  IMAD.MOV.U32 R24, RZ, RZ, R8 ;  /* 0x000000ffff187224 */ /* 0x010fe400078e0008 */
[----:B------:R-:W-:Y:S01]  /*d9b40*/  IMAD.MOV.U32 R25, RZ, RZ, R9 ;  /* 0x000000ffff197224 */ /* 0x000fe200078e0009 */
[----:B------:R-:W4:Y:S04]  /*d9b50*/  LDL.LU R8, [R1+0xf0e4] ;  /* 0x00f0e40001087983 */ /* 0x000f280000300800 */
[----:B------:R-:W4:Y:S04]  /*d9b60*/  LDL.LU R9, [R1+0xf0e0] ;  /* 0x00f0e00001097983 */ /* 0x000f280000300800 */
[----:B------:R-:W-:Y:S04]  /*d9b70*/  STL.64 [R1+0xf0c8], R26 ;  /* 0x00f0c81a01007387 */ /* 0x000fe80000100a00 */
[----:B------:R-:W-:Y:S04]  /*d9b80*/  STL.64 [R1+0xf0c0], R24 ;  /* 0x00f0c01801007387 */ /* 0x000fe80000100a00 */
[----:B---3--:R-:W-:Y:S04]  /*d9b90*/  STL.64 [R1+0xf030], R22 ;  /* 0x00f0301601007387 */ /* 0x008fe80000100a00 */
[----:B------:R0:W-:Y:S04]  /*d9ba0*/  STL.64 [R1+0xf028], R20 ;  /* 0x00f0281401007387 */ /* 0x0001e80000100a00 */
[----:B0-----:R-:W3:Y:S04]  /*d9bb0*/  LDL.LU R20, [R1+0x270] ;  /* 0x0002700001147983 */ /* 0x001ee80000300800 */
[----:B------:R-:W3:Y:S04]  /*d9bc0*/  LDL.LU R21, [R1+0x274] ;  /* 0x0002740001157983 */ /* 0x000ee80000300800 */
[----:B------:R-:W2:Y:S04]  /*d9bd0*/  LDL.LU R22, [R1+0x278] ;  /* 0x0002780001167983 */ /* 0x000ea80000300800 */
[----:B------:R-:W2:Y:S04]  /*d9be0*/  LDL.LU R23, [R1+0x27c] ;  /* 0x00027c0001177983 */ /* 0x000ea80000300800 */
[----:B------:R-:W4:Y:S04]  /*d9bf0*/  LDL.LU R24, [R1+0x880] ;  /* 0x0008800001187983 */ /* 0x000f280000300800 */
[----:B------:R-:W4:Y:S04]  /*d9c00*/  LDL.LU R25, [R1+0x884] ;  /* 0x0008840001197983 */ /* 0x000f280000300800 */
[----:B------:R-:W3:Y:S04]  /*d9c10*/  LDL.LU R26, [R1+0x888] ;  /* 0x00088800011a7983 */ /* 0x000ee80000300800 */
[----:B------:R-:W3:Y:S04]  /*d9c20*/  LDL.LU R27, [R1+0x88c] ;  /* 0x00088c00011b7983 */ /* 0x000ee80000300800 */
[----:B---3--:R-:W-:Y:S04]  /*d9c30*/  STL.64 [R1+0xf0d8], R26 ;  /* 0x00f0d81a01007387 */ /* 0x008fe80000100a00 */
[----:B----4-:R0:W-:Y:S04]  /*d9c40*/  STL.64 [R1+0xf0d0], R24 ;  /* 0x00f0d01801007387 */ /* 0x0101e80000100a00 */
[----:B0-----:R-:W3:Y:S04]  /*d9c50*/  LDL.LU R24, [R1+0x890] ;  /* 0x0008900001187983 */ /* 0x001ee80000300800 */
[----:B------:R-:W3:Y:S04]  /*d9c60*/  LDL.LU R25, [R1+0x894] ;  /* 0x0008940001197983 */ /* 0x000ee80000300800 */
[----:B------:R-:W3:Y:S04]  /*d9c70*/  LDL.LU R26, [R1+0x898] ;  /* 0x00089800011a7983 */ /* 0x000ee80000300800 */
[----:B------:R-:W3:Y:S04]  /*d9c80*/  LDL.LU R27, [R1+0x89c] ;  /* 0x00089c00011b7983 */ /* 0x000ee80000300800 */
        /* <DEDUP_REMOVED lines=12> */
[C---:B---3--:R-:W-:Y:S03]  /*d9d50*/  HMMA.16816.F32 R24, R4.reuse, R8, R24 ;  /* 0x000000080418723c */ /* 0x048fe60000001818 */
[----:B----4-:R-:W-:Y:S04]  /*d9d60*/  STL.64 [R1+0xf0a8], R22 ;  /* 0x00f0a81601007387 */ /* 0x010fe80000100a00 */
        /* <DEDUP_REMOVED lines=18> */
[----:B------:R-:W4:Y:S04]  /*d9e90*/  LDL.LU.64 R24, [R1+0xf0d0] ;  /* 0x00f0d00001187983 */ /* 0x000f280000300a00 */
[----:B------:R-:W-:Y:S01]  /*d9ea0*/  STL [R1+0xeea0], R9 ;  /* 0x00eea00901007387 */ /* 0x000fe20000100800 */
[----:B----4-:R-:W-:-:S15]  /*d9eb0*/  HMMA.16816.F32 R24, R4, R2, R24 ;  /* 0x000000020418723c */ /* 0x010fde0000001818 */
[----:B------:R-:W-:-:S08]  /*d9ec0*/  NOP ;  /* 0x0000000000007918 */ /* 0x000fd00000000000 */
[----:B------:R-:W-:Y:S04]  /*d9ed0*/  STL.64 [R1+0xdc0], R24 ;  /* 0x000dc01801007387 */ /* 0x000fe80000100a00 */
[----:B------:R0:W-:Y:S04]  /*d9ee0*/  STL.64 [R1+0xdc8], R26 ;  /* 0x000dc81a01007387 */ /* 0x0001e80000100a00 */
[----:B0-----:R-:W4:Y:S04]  /*d9ef0*/  LDL.LU.64 R26, [R1+0xf0c8] ;  /* 0x00f0c800011a7983 */ /* 0x001f280000300a00 */
[----:B------:R-:W2:Y:S01]  /*d9f00*/  LDL.LU.64 R24, [R1+0xf0c0] ;  /* 0x00f0c00001187983 */ /* 0x000ea20000300a00 */
[----:B------:R-:W-:-:S02]  /*d9f10*/  F2FP.F16.E5M2.UNPACK_B R12, R12 ;  /* 0x0000000cff0c723e */ /* 0x000fc400020004ff */
[----:B------:R-:W-:Y:S02]  /*d9f20*/  F2FP.F16.E5M2.UNPACK_B R13, R13 ;  /* 0x0000000dff0d723e */ /* 0x000fe400020004ff */
[----:B------:R-:W-:Y:S02]  /*d9f30*/  F2FP.F16.E5M2.UNPACK_B R14, R14 ;  /* 0x0000000eff0e723e */ /* 0x000fe400020004ff */
[----:B------:R-:W-:Y:S01]  /*d9f40*/  F2FP.F16.E5M2.UNPACK_B R15, R15 ;  /* 0x0000000fff0f723e */ /* 0x000fe200020004ff */
[----:B--2---:R-:W-:Y:S01]  /*d9f50*/  HMMA.16816.F32 R4, R4, R24, R20 ;  /* 0x000000180404723c */ /* 0x004fe20000001814 */
[----:B------:R-:W4:Y:S04]  /*d9f60*/  LDL.LU.64 R22, [R1+0xf0b8] ;  /* 0x00f0b80001167983 */ /* 0x000f280000300a00 */
[----:B------:R-:W4:-:S15]  /*d9f70*/  LDL.LU.64 R20, [R1+0xf0b0] ;  /* 0x00f0b00001147983 */ /* 0x000f1e0000300a00 */
[----:B------:R-:W-:-:S03]  /*d9f80*/  NOP ;  /* 0x0000000000007918 */ /* 0x000fc60000000000 */
[----:B------:R0:W-:Y:S04]  /*d9f90*/  STL.64 [R1+0xda0], R4 ;  /* 0x000da00401007387 */ /* 0x0001e80000100a00 */
[----:B------:R-:W-:Y:S04]  /*d9fa0*/  STL.64 [R1+0xda8], R6 ;  /* 0x000da80601007387 */ /* 0x000fe80000100a00 */
[----:B0-----:R-:W2:Y:S01]  /*d9fb0*/  LDL R4, [R1+0x58] ;  /* 0x0000580001047983 */ /* 0x001ea20000100800 */
[----:B----4-:R-:W-:Y:S03]  /*d9fc0*/  HMMA.16816.F32 R24, R12, R26, R20 ;  /* 0x0000001a0c18723c */ /* 0x010fe60000001814 */
[----:B------:R-:W4:Y:S04]  /*d9fd0*/  LDL.LU.64 R22, [R1+0xf0a8] ;  /* 0x00f0a80001167983 */ /* 0x000f280000300a00 */
[----:B------:R-:W4:-:S15]  /*d9fe0*/  LDL.LU.64 R20, [R1+0xf0a0] ;  /* 0x00f0a00001147983 */ /* 0x000f1e0000300a00 */
[----:B------:R-:W-:-:S01]  /*d9ff0*/  NOP ;  /* 0x0000000000007918 */ /* 0x000fc20000000000 */
[----:B------:R-:W-:Y:S04]  /*da000*/  STL.64 [R1+0xd60], R24 ;  /* 0x000d601801007387 */ /* 0x000fe80000100a00 */
[----:B------:R0:W-:Y:S04]  /*da010*/  STL.64 [R1+0xd68], R26 ;  /* 0x000d681a01007387 */ /* 0x0001e80000100a00 */
[----:B0-----:R-:W3:Y:S04]  /*da020*/  LDL.LU.64 R26, [R1+0xf098] ;  /* 0x00f09800011a7983 */ /* 0x001ee80000300a00 */
[----:B------:R-:W4:Y:S02]  /*da030*/  LDL.LU.64 R24, [R1+0xf090] ;  /* 0x00f0900001187983 */ /* 0x000f240000300a00 */
        /* <DEDUP_REMOVED lines=8> */
[----:B------:R-:W-:Y:S02]  /*da0c0*/  IMAD.MOV.U32 R0, RZ, RZ, R25 ;  /* 0x000000ffff007224 */ /* 0x000fe400078e0019 */
[----:B---3--:R-:W-:Y:S01]  /*da0d0*/  HMMA.16816.F32 R24, R12, R26, R20 ;  /* 0x0000001a0c18723c */ /* 0x008fe20000001814 */
[----:B------:R-:W3:Y:S04]  /*da0e0*/  LDL.LU.64 R22, [R1+0xf078] ;  /* 0x00f0780001167983 */ /* 0x000ee80000300a00 */
[----:B------:R-:W3:-:S15]  /*da0f0*/  LDL.LU.64 R20, [R1+0xf070] ;  /* 0x00f0700001147983 */ /* 0x000ede0000300a00 */
[----:B------:R-:W-:-:S03]  /*da100*/  NOP ;  /* 0x0000000000007918 */ /* 0x000fc60000000000 */
        /* <DEDUP_REMOVED lines=13> */
[----:B------:R-:W-:Y:S01]  /*da1e0*/  STL.64 [R1+0xef10], R6 ;  /* 0x00ef100601007387 */ /* 0x000fe20000100a00 */
[----:B----4-:R-:W-:-:S15]  /*da1f0*/  HMMA.16816.F32 R24, R12, R10, R24 ;  /* 0x0000000a0c18723c */ /* 0x010fde0000001818 */
[----:B------:R-:W-:-:S08]  /*da200*/  NOP ;  /* 0x0000000000007918 */ /* 0x000fd00000000000 */
        /* <DEDUP_REMOVED lines=11> */
[----:B------:R-:W-:-:S05]  /*da2c0*/  IMAD.MOV.U32 R11, RZ, RZ, R25 ;  /* 0x000000ffff0b7224 */ /* 0x000fca00078e0019 */
[----:B------:R-:W-:Y:S04]  /*da2d0*/  STL.64 [R1+0xeeb8], R10 ;  /* 0x00eeb80a01007387 */ /* 0x000fe80000100a00 */
[----:B------:R0:W-:Y:S04]  /*da2e0*/  STL.64 [R1+0xeeb0], R8 ;  /* 0x00eeb00801007387 */ /* 0x0001e80000100a00 */
[----:B0-----:R-:W2:Y:S04]  /*da2f0*/  LDL.LU R8, [R1+0x230] ;  /* 0x0002300001087983 */ /* 0x001ea80000300800 */
[----:B------:R-:W2:Y:S04]  /*da300*/  LDL.LU R9, [R1+0x234] ;  /* 0x0002340001097983 */ /* 0x000ea80000300800 */
[----:B------:R-:W2:Y:S04]  /*da310*/  LDL.LU R10, [R1+0x238] ;  /* 0x00023800010a7983 */ /* 0x000ea80000300800 */
[----:B------:R-:W2:Y:S01]  /*da320*/  LDL.LU R11, [R1+0x23c] ;  /* 0x00023c00010b7983 */ /* 0x000ea20000300800 */
[----:B----4-:R-:W-:Y:S03]  /*da330*/  HMMA.16816.F32 R24, R12, R26, R20 ;  /* 0x0000001a0c18723c */ /* 0x010fe60000001814 */
[----:B------:R-:W3:Y:S04]  /*da340*/  LDL.LU.64 R22, [R1+0xf020] ;  /* 0x00f0200001167983 */ /* 0x000ee80000300a00 */
[----:B------:R-:W4:-:S15]  /*da350*/  LDL.LU.64 R20, [R1+0xf018] ;  /* 0x00f0180001147983 */ /* 0x000f1e0000300a00 */
[----:B------:R-:W-:-:S01]  /*da360*/  NOP ;  /* 0x0000000000007918 */ /* 0x000fc20000000000 */
[----:B------:R-:W-:Y:S04]  /*da370*/  STL.64 [R1+0xc90], R24 ;  /* 0x000c901801007387 */ /* 0x000fe80000100a00 */
[----:B------:R0:W-:Y:S04]  /*da380*/  STL.64 [R1+0xc98], R26 ;  /* 0x000c981a01007387 */ /* 0x0001e80000100a00 */
[----:B0-----:R-:W3:Y:S04]  /*da390*/  LDL.LU.64 R26, [R1+0xf010] ;  /* 0x00f01000011a7983 */ /* 0x001ee80000300a00 */
[----:B------:R-:W3:Y:S01]  /*da3a0*/  LDL.LU.64 R24, [R1+0xf008] ;  /* 0x00f0080001187983 */ /* 0x000ee20000300a00 */
[C---:B----4-:R-:W-:Y:S06]  /*da3b0*/  HMMA.16816.F32 R16, R12.reuse, R20, R16 ;  /* 0x000000140c10723c */ /* 0x050fec0000001810 */
[----:B---3--:R-:W-:-:S15]  /*da3c0*/  HMMA.16816.F32 R20, R12, R22, R24 ;  /* 0x000000160c14723c */ /* 0x008fde0000001818 */
        /* <DEDUP_REMOVED lines=14> */
[----:B------:R4:W-:Y:S01]  /*da4b0*/  STL.64 [R1+0xc48], R6 ;  /* 0x000c480601007387 */ /* 0x0009e20000100a00 */
[C---:B---3--:R-:W-:Y:S03]  /*da4c0*/  HMMA.16816.F32 R8, R12.reuse, R24, R16 ;  /* 0x000000180c08723c */ /* 0x048fe60000001810 */
[----:B------:R-:W2:Y:S03]  /*da4d0*/  LDL.LU R24, [R1+0x170] ;  /* 0x0001700001187983 */ /* 0x000ea60000300800 */
[----:B----4-:R-:W-:-:S15]  /*da4e0*/  HMMA.16816.F32 R4, R12, R26, R20 ;  /* 0x0000001a0c04723c */ /* 0x010fde0000001814 */
[----:B------:R-:W-:-:S02]  /*da4f0*/  NOP ;  /* 0x0000000000007918 */ /* 0x000fc40000000000 */
[----:B------:R-:W-:Y:S04]  /*da500*/  STL.64 [R1+0xbf0], R8 ;  /* 0x000bf00801007387 */ /* 0x000fe80000100a00 */
[----:B------:R-:W-:Y:S04]  /*da510*/  STL.64 [R1+0xbf8], R10 ;  /* 0x000bf80a01007387 */ /* 0x000fe80000100a00 */
[----:B------:R0:W-:Y:S04]  /*da520*/  STL.64 [R1+0xbe0], R4 ;  /* 0x000be00401007387 */ /* 0x0001e80000100a00 */
[----:B------:R-:W-:Y:S04]  /*da530*/  STL.64 [R1+0xbe8], R6 ;  /* 0x000be80601007387 */ /* 0x000fe80000100a00 */
        /* <DEDUP_REMOVED lines=102> */
[----:B------:R-:W4:Y:S04]  /*daba0*/  LDL.LU.64 R6, [R1+0xefd0] ;  /* 0x00efd00001067983 */ /* 0x000f280000300a00 */
[----:B------:R-:W4:Y:S04]  /*dabb0*/  LDL.LU.64 R4, [R1+0xefc8] ;  /* 0x00efc80001047983 */ /* 0x000f280000300a00 */
[----:B------:R-:W-:Y:S04]  /*dabc0*/  STL.64 [R1+0xbc0], R8 ;  /* 0x000bc00801007387 */ /* 0x000fe80000100a00 */
[----:B------:R0:W-:Y:S04]  /*dabd0*/  STL.64 [R1+0xbc8], R10 ;  /* 0x000bc80a01007387 */ /* 0x0001e80000100a00 */
[----:B0-----:R-:W4:Y:S02]  /*dabe0*/  LDL.LU.64 R10, [R1+0xefc0] ;  /* 0x00efc000010a7983 */ /* 0x001f240000300a00 */
[----:B----4-:R-:W-:Y:S02]  /*dabf0*/  HMMA.16816.F32 R8, R12, R10, R4 ;  /* 0x0000000a0c08723c */ /* 0x010fe40000001804 */
[----:B------:R-:W4:-:S15]  /*dac00*/  LDL.LU.64 R4, [R1+0xefb8] ;  /* 0x00efb80001047983 */ /* 0x000f1e0000300a00 */
[----:B------:R-:W-:-:S06]  /*dac10*/  NOP ;  /* 0x0000000000007918 */ /* 0x000fcc0000000000 */
[----:B------:R0:W-:Y:S04]  /*dac20*/  STL.64 [R1+0xbb0], R8 ;  /* 0x000bb00801007387 */ /* 0x0001e80000100a00 */
[----:B------:R1:W-:Y:S04]  /*dac30*/  STL.64 [R1+0xbb8], R10 ;  /* 0x000bb80a01007387 */ /* 0x0003e80000100a00 */
[----:B0-----:R-:W3:Y:S04]  /*dac40*/  LDL.LU R8, [R1+0x120] ;  /* 0x0001200001087983 */ /* 0x001ee80000300800 */
[----:B------:R-:W3:Y:S04]  /*dac50*/  LDL.LU R9, [R1+0x124] ;  /* 0x0001240001097983 */ /* 0x000ee80000300800 */
[----:B-1----:R-:W3:Y:S04]  /*dac60*/  LDL.LU R10, [R1+0x128] ;  /* 0x00012800010a7983 */ /* 0x002ee80000300800 */
        /* <DEDUP_REMOVED lines=49> */
[----:B0-----:R-:W3:Y:S01]  /*daf80*/  LDL.LU.64 R6, [R1+0xef10] ;  /* 0x00ef100001067983 */ /* 0x001ee20000300a00 */
[----:B----4-:R-:W-:-:S15]  /*daf90*/  HMMA.16816.F32 R24, R12, R28, R24 ;  /* 0x0000001c0c18723c */ /* 0x010fde0000001818 */
[----:B------:R-:W-:-:S08]  /*dafa0*/  NOP ;  /* 0x0000000000007918 */ /* 0x000fd00000000000 */
[----:B------:R-:W-:Y:S04]  /*dafb0*/  STL.64 [R1+0xaa0], R24 ;  /* 0x000aa01801007387 */ /* 0x000fe80000100a00 */
[----:B------:R0:W-:Y:S04]  /*dafc0*/  STL.64 [R1+0xaa8], R26 ;  /* 0x000aa81a01007387 */ /* 0x0001e80000100a00 */
[----:B0-----:R-:W2:Y:S04]  /*dafd0*/  LDL.LU.64 R26, [R1+0xef08] ;  /* 0x00ef0800011a7983 */ /* 0x001ea80000300a00 */
[----:B------:R-:W4:Y:S04]  /*dafe0*/  LDL.LU.64 R24, [R1+0xef00] ;  /* 0x00ef000001187983 */ /* 0x000f280000300a00 */
[----:B------:R-:W3:Y:S04]  /*daff0*/  LDL.LU R4, [R1+0x3500] ;  /* 0x0035000001047983 */ /* 0x000ee80000300800 */
[----:B------:R-:W3:Y:S04]  /*db000*/  LDL.LU R5, [R1+0x3508] ;  /* 0x0035080001057983 */ /* 0x000ee80000300800 */
[----:B------:R0:W-:Y:S04]  /*db010*/  STL.64 [R1+0xee70], R28 ;  /* 0x00ee701c01007387 */ /* 0x0001e80000100a00 */
[----:B0-----:R-:W3:Y:S04]  /*db020*/  LDL.LU R28, [R1+0x3504] ;  /* 0x00350400011c7983 */ /* 0x001ee80000300800 */
        /* <DEDUP_REMOVED lines=18> */
[----:B------:R-:W4:Y:S01]  /*db150*/  LDL.LU R27, [R1+0x11c] ;  /* 0x00011c00011b7983 */ /* 0x000f220000300800 */
[----:B---3--:R-:W-:-:S15]  /*db160*/  HMMA.16816.F32 R16, R12, R22, R16 ;  /* 0x000000160c10723c */ /* 0x008fde0000001810 */
[----:B------:R-:W-:-:S08]  /*db170*/  NOP ;  /* 0x0000000000007918 */ /* 0x000fd00000000000 */
[----:B------:R-:W-:Y:S04]  /*db180*/  STL.64 [R1+0xa20], R16 ;  /* 0x000a201001007387 */ /* 0x000fe80000100a00 */
[----:B------:R0:W-:Y:S04]  /*db190*/  STL.64 [R1+0xa28], R18 ;  /* 0x000a281201007387 */ /* 0x0001e80000100a00 */
[----:B0-----:R-:W2:Y:S04]  /*db1a0*/  LDL.LU.64 R18, [R1+0xeed8] ;  /* 0x00eed80001127983 */ /* 0x001ea80000300a00 */
[----:B------:R-:W2:Y:S04]  /*db1b0*/  LDL.LU.64 R16, [R1+0xeed0] ;  /* 0x00eed00001107983 */ /* 0x000ea80000300a00 */
[----:B------:R-:W-:Y:S04]  /*db1c0*/  STL [R1+0xecac], R22 ;  /* 0x00ecac1601007387 */ /* 0x000fe80000100800 */
[----:B------:R-:W-:Y:S01]  /*db1d0*/  STL [R1+0xeca8], R23 ;  /* 0x00eca81701007387 */ /* 0x000fe20000100800 */
[----:B--2---:R-:W-:-:S15]  /*db1e0*/  HMMA.16816.F32 R16, R12, R20, R16 ;  /* 0x000000140c10723c */ /* 0x004fde0000001810 */
[----:B------:R-:W-:-:S08]  /*db1f0*/  NOP ;  /* 0x0000000000007918 */ /* 0x000fd00000000000 */
[----:B------:R-:W-:Y:S04]  /*db200*/  STL.64 [R1+0xa10], R16 ;  /* 0x000a101001007387 */ /* 0x000fe80000100a00 */
[----:B------:R0:W-:Y:S04]  /*db210*/  STL.64 [R1+0xa18], R18 ;  /* 0x000a181201007387 */ /* 0x0001e80000100a00 */
[----:B0-----:R-:W2:Y:S04]  /*db220*/  LDL.LU.64 R18, [R1+0xeec8] ;  /* 0x00eec80001127983 */ /* 0x001ea80000300a00 */
[----:B------:R-:W4:Y:S04]  /*db230*/  LDL.LU.64 R16, [R1+0xeec0] ;  /* 0x00eec00001107983 */ /* 0x000f280000300a00 */
        /* <DEDUP_REMOVED lines=9> */
[----:B0-----:R-:W2:Y:S01]  /*db2d0*/  LDL.LU.64 R10, [R1+0xeeb8] ;  /* 0x00eeb800010a7983 */ /* 0x001ea20000300a00 */
[----:B----4-:R-:W-:Y:S03]  /*db2e0*/  HMMA.16816.F32 R24, R12, R16, R24 ;  /* 0x000000100c18723c */ /* 0x010fe60000001818 */
[----:B------:R-:W4:-:S15]  /*db2f0*/  LDL.LU.64 R8, [R1+0xeeb0] ;  /* 0x00eeb00001087983 */ /* 0x000f1e0000300a00 */
[----:B------:R-:W-:-:S05]  /*db300*/  NOP ;  /* 0x0000000000007918 */ /* 0x000fca0000000000 */
[----:B------:R2:W-:Y:S04]  /*db310*/  STL.64 [R1+0x9f0], R24 ;  /* 0x0009f01801007387 */ /* 0x0005e80000100a00 */
[----:B------:R0:W-:Y:S01]  /*db320*/  STL.64 [R1+0x9f8], R26 ;  /* 0x0009f81a01007387 */ /* 0x0001e20000100a00 */
[----:B--2---:R-:W-:Y:S02]  /*db330*/  IMAD.MOV.U32 R24, RZ, RZ, R10 ;  /* 0x000000ffff187224 */ /* 0x004fe400078e000a */
[----:B------:R-:W-:Y:S01]  /*db340*/  IMAD.MOV.U32 R25, RZ, RZ, R11 ;  /* 0x000000ffff197224 */ /* 0x000fe200078e000b */
[----:B------:R-:W3:Y:S04]  /*db350*/  LDL.LU R10, [R1+0xeea8] ;  /* 0x00eea800010a7983 */ /* 0x000ee80000300800 */
[----:B------:R-:W3:Y:S04]  /*db360*/  LDL.LU R11, [R1+0xeea4] ;  /* 0x00eea400010b7983 */ /* 0x000ee80000300800 */
[----:B0-----:R-:W2:Y:S04]  /*db370*/  LDL.64 R26, [R1+0x70] ;  /* 0x00007000011a7983 */ /* 0x001ea80000100a00 */
[----:B--2---:R-:W-:Y:S04]  /*db380*/  STL.64 [R1+0xee18], R26 ;  /* 0x00ee181a01007387 */ /* 0x004fe80000100a00 */
[----:B------:R-:W-:Y:S04]  /*db390*/  STL.64 [R1+0xee10], R24 ;  /* 0x00ee101801007387 */ /* 0x000fe80000100a00 */
[----:B------:R-:W-:Y:S04]  /*db3a0*/  STL.64 [R1+0xec90], R18 ;  /* 0x00ec901201007387 */ /* 0x000fe80000100a00 */
[----:B------:R0:W-:Y:S04]  /*db3b0*/  STL.64 [R1+0xec88], R16 ;  /* 0x00ec881001007387 */ /* 0x0001e80000100a00 */
[----:B0-----:R-:W2:Y:S04]  /*db3c0*/  LDL.LU R16, [R1+0x930] ;  /* 0x0009300001107983 */ /* 0x001ea80000300800 */
[----:B------:R-:W2:Y:S04]  /*db3d0*/  LDL.LU R17, [R1+0x934] ;  /* 0x0009340001117983 */ /* 0x000ea80000300800 */
[----:B------:R-:W4:Y:S04]  /*db3e0*/  LDL.LU R18, [R1+0x938] ;  /* 0x0009380001127983 */ /* 0x000f280000300800 */
[----:B------:R-:W4:Y:S04]  /*db3f0*/  LDL.LU R19, [R1+0x93c] ;  /* 0x00093c0001137983 */ /* 0x000f280000300800 */
[----:B----4-:R-:W-:Y:S04]  /*db400*/  STL.64 [R1+0xee28], R18 ;  /* 0x00ee281201007387 */ /* 0x010fe80000100a00 */
[----:B--2---:R3:W-:Y:S02]  /*db410*/  STL.64 [R1+0xee20], R16 ;  /* 0x00ee201001007387 */ /* 0x0047e40000100a00 */
[----:B---3--:R-:W-:-:S15]  /*db420*/  HMMA.16816.F32 R16, R12, R10, R20 ;  /* 0x0000000a0c10723c */ /* 0x008fde0000001814 */
[----:B------:R-:W-:-:S08]  /*db430*/  NOP ;  /* 0x0000000000007918 */ /* 0x000fd00000000000 */
[----:B------:R0:W-:Y:S04]  /*db440*/  STL.64 [R1+0x9c0], R16 ;  /* 0x0009c01001007387 */ /* 0x0001e80000100a00 */
[----:B------:R1:W-:Y:S04]  /*db450*/  STL.64 [R1+0x9c8], R18 ;  /* 0x0009c81201007387 */ /* 0x0003e80000100a00 */
[----:B------:R-:W2:Y:S01]  /*db460*/  LDL.64 R24, [R1+0x90] ;  /* 0x0000900001187983 */ /* 0x000ea20000100a00 */
[----:B------:R-:W-:Y:S02]  /*db470*/  IMAD.MOV.U32 R26, RZ, RZ, R9 ;  /* 0x000000ffff1a7224 */ /* 0x000fe400078e0009 */
[----:B------:R-:W-:-:S05]  /*db480*/  IMAD.MOV.U32 R27, RZ, RZ, R7 ;  /* 0x000000ffff1b7224 */ /* 0x000fca00078e0007 */
[----:B------:R-:W-:Y:S04]  /*db490*/  STL.64 [R1+0xee48], R26 ;  /* 0x00ee481a01007387 */ /* 0x000fe80000100a00 */
[----:B--2---:R-:W-:Y:S04]  /*db4a0*/  STL.64 [R1+0xee40], R24 ;  /* 0x00ee401801007387 */ /* 0x004fe80000100a00 */
        /* <DEDUP_REMOVED lines=13> */
[----:B------:R-:W4:Y:S01]  /*db580*/  LDL.LU R23, [R1+0x86c] ;  /* 0x00086c0001177983 */ /* 0x000f220000300800 */
[----:B------:R-:W-:-:S03]  /*db590*/  IMAD.MOV.U32 R26, RZ, RZ, R6 ;  /* 0x000000ffff1a7224 */ /* 0x000fc600078e0006 */
[----:B------:R-:W3:Y:S04]  /*db5a0*/  LDL.LU R9, [R1+0x3514] ;  /* 0x0035140001097983 */ /* 0x000ee80000300800 */
[----:B------:R-:W3:Y:S01]  /*db5b0*/  LDL.LU R6, [R1+0x3510] ;  /* 0x0035100001067983 */ /* 0x000ee20000300800 */
[----:B------:R-:W-:-:S03]  /*db5c0*/  IMAD.MOV.U32 R27, RZ, RZ, R0 ;  /* 0x000000ffff1b7224 */ /* 0x000fc600078e0000 */
[----:B------:R-:W3:Y:S04]  /*db5d0*/  LDL.LU R7, [R1+0x351c] ;  /* 0x00351c0001077983 */ /* 0x000ee80000300800 */
[----:B------:R-:W3:Y:S01]  /*db5e0*/  LDL.LU R0, [R1+0x3518] ;  /* 0x0035180001007983 */ /* 0x000ee20000300800 */
[----:B------:R-:W-:Y:S02]  /*db5f0*/  IMAD R4, R4, 0x100, R28 ;  /* 0x0000010004047824 */ /* 0x000fe400078e021c */
[----:B------:R-:W-:Y:S01]  /*db600*/  IMAD R5, R5, 0x100, R29 ;  /* 0x0000010005057824 */ /* 0x000fe200078e021d */
[----:B----4-:R-:W-:Y:S04]  /*db610*/  STL.64 [R1+0xee98], R22 ;  /* 0x00ee981601007387 */ /* 0x010fe80000100a00 */
[----:B--2---:R0:W-:Y:S04]  /*db620*/  STL.64 [R1+0xee90], R20 ;  /* 0x00ee901401007387 */ /* 0x0041e80000100a00 */
[----:B0-----:R-:W2:Y:S04]  /*db630*/  LDL.LU R20, [R1+0x870] ;  /* 0x0008700001147983 */ /* 0x001ea80000300800 */
[----:B------:R-:W2:Y:S04]  /*db640*/  LDL.LU R21, [R1+0x874] ;  /* 0x0008740001157983 */ /* 0x000ea80000300800 */
[----:B------:R-:W2:Y:S04]  /*db650*/  LDL.LU R22, [R1+0x878] ;  /* 0x0008780001167983 */ /* 0x000ea80000300800 */
[----:B------:R-:W2:Y:S04]  /*db660*/  LDL.LU R23, [R1+0x87c] ;  /* 0x00087c0001177983 */ /* 0x000ea80000300800 */
[----:B------:R-:W4:Y:S04]  /*db670*/  LDL.64 R28, [R1+0xa0] ;  /* 0x0000a000011c7983 */ /* 0x000f280000100a00 */
[----:B---3--:R-:W-:Y:S04]  /*db680*/  STL.64 [R1+0xee38], R18 ;  /* 0x00ee381201007387 */ /* 0x008fe80000100a00 */
[----:B------:R0:W-:Y:S04]  /*db690*/  STL.64 [R1+0xee30], R16 ;  /* 0x00ee301001007387 */ /* 0x0001e80000100a00 */
[----:B0-----:R-:W3:Y:S04]  /*db6a0*/  LDL.LU R16, [R1+0xc0] ;  /* 0x0000c00001107983 */ /* 0x001ee80000300800 */
[----:B------:R-:W3:Y:S04]  /*db6b0*/  LDL.LU R17, [R1+0xc4] ;  /* 0x0000c40001117983 */ /* 0x000ee80000300800 */
[----:B------:R-:W2:Y:S04]  /*db6c0*/  LDL.LU R18, [R1+0xc8] ;  /* 0x0000c80001127983 */ /* 0x000ea80000300800 */
[----:B------:R-:W2:Y:S04]  /*db6d0*/  LDL.LU R19, [R1+0xcc] ;  /* 0x0000cc0001137983 */ /* 0x000ea80000300800 */
[----:B------:R-:W4:Y:S04]  /*db6e0*/  LDL.64 R24, [R1+0xb0] ;  /* 0x0000b00001187983 */ /* 0x000f280000100a00 */
[----:B--2---:R-:W-:Y:S04]  /*db6f0*/  STL.64 [R1+0xee58], R18 ;  /* 0x00ee581201007387 */ /* 0x004fe80000100a00 */
[----:B---3--:R0:W-:Y:S04]  /*db700*/  STL.64 [R1+0xee50], R16 ;  /* 0x00ee501001007387 */ /* 0x0081e80000100a00 */
[----:B0-----:R-:W2:Y:S04]  /*db710*/  LDL.LU R16, [R1+0xd0] ;  /* 0x0000d00001107983 */ /* 0x001ea80000300800 */
[----:B------:R-:W2:Y:S04]  /*db720*/  LDL.LU R17, [R1+0xd4] ;  /* 0x0000d40001117983 */ /* 0x000ea80000300800 */
[----:B------:R-:W3:Y:S04]  /*db730*/  LDL.LU R18, [R1+0xd8] ;  /* 0x0000d80001127983 */ /* 0x000ee80000300800 */
[----:B------:R-:W3:Y:S01]  /*db740*/  LDL.LU R19, [R1+0xdc] ;  /* 0x0000dc0001137983 */ /* 0x000ee20000300800 */
[----:B------:R-:W-:-:S03]  /*db750*/  IMAD R6, R6, 0x100, R9 ;  /* 0x0000010006067824 */ /* 0x000fc600078e0209 */
[----:B---3--:R-:W-:Y:S04]  /*db760*/  STL.64 [R1+0xee68], R18 ;  /* 0x00ee681201007387 */ /* 0x008fe80000100a00 */
[----:B--2---:R0:W-:Y:S04]  /*db770*/  STL.64 [R1+0xee60], R16 ;  /* 0x00ee601001007387 */ /* 0x0041e80000100a00 */
[----:B0-----:R-:W4:Y:S04]  /*db780*/  LDL.LU R16, [R1+0xe0] ;  /* 0x0000e00001107983 */ /* 0x001f280000300800 */
[----:B------:R-:W4:Y:S04]  /*db790*/  LDL.LU R17, [R1+0xe4] ;  /* 0x0000e40001117983 */ /* 0x000f280000300800 */
[----:B------:R-:W4:Y:S04]  /*db7a0*/  LDL.LU R18, [R1+0xe8] ;  /* 0x0000e80001127983 */ /* 0x000f280000300800 */
[----:B------:R-:W4:Y:S04]  /*db7b0*/  LDL.LU R19, [R1+0xec] ;  /* 0x0000ec0001137983 */ /* 0x000f280000300800 */
[----:B------:R-:W-:Y:S04]  /*db7c0*/  STL [R1+0xec64], R10 ;  /* 0x00ec640a01007387 */ /* 0x000fe80000100800 */
[----:B------:R0:W-:Y:S04]  /*db7d0*/  STL [R1+0xec60], R11 ;  /* 0x00ec600b01007387 */ /* 0x0001e80000100800 */
[----:B0-----:R-:W2:Y:S04]  /*db7e0*/  LDL.64 R10, [R1+0x80] ;  /* 0x00008000010a7983 */ /* 0x001ea80000100a00 */
[----:B------:R-:W3:Y:S02]  /*db7f0*/  LDL.LU R9, [R1+0xeea0] ;  /* 0x00eea00001097983 */ /* 0x000ee40000300800 */
        /* <DEDUP_REMOVED lines=17> */
[----:B----4-:R-:W-:Y:S06]  /*db910*/  HMMA.16816.F32 R16, R4, R24, R16 ;  /* 0x000000180410723c */ /* 0x010fec0000001810 */
[----:B---3--:R-:W-:Y:S01]  /*db920*/  HMMA.16816.F32 R12, R12, R28, R20 ;  /* 0x0000001c0c0c723c */ /* 0x008fe20000001814 */
[----:B------:R-:W3:Y:S06]  /*db930*/  LDL.LU.64 R20, [R1+0xee78] ;  /* 0x00ee780001147983 */ /* 0x000eec0000300a00 */
[----:B------:R-:W-:-:S02]  /*db940*/  IMAD.MOV.U32 R22, RZ, RZ, R28 ;  /* 0x000000ffff167224 */ /* 0x000fc400078e001c */
[----:B------:R-:W-:-:S14]  /*db950*/  IMAD.MOV.U32 R23, RZ, RZ, R29 ;  /* 0x000000ffff177224 */ /* 0x000fdc00078e001d */
[----:B------:R0:W-:Y:S04]  /*db960*/  STL.64 [R1+0x950], R12 ;  /* 0x0009500c01007387 */ /* 0x0001e80000100a00 */
[----:B------:R1:W-:Y:S04]  /*db970*/  STL.64 [R1+0x958], R14 ;  /* 0x0009580e01007387 */ /* 0x0003e80000100a00 */
[----:B------:R-:W4:Y:S04]  /*db980*/  LDL.LU.64 R28, [R1+0xee70] ;  /* 0x00ee7000011c7983 */ /* 0x000f280000300a00 */
[----:B0-----:R-:W4:Y:S04]  /*db990*/  LDL.LU R12, [R1+0x920] ;  /* 0x00092000010c7983 */ /* 0x001f280000300800 */
[----:B------:R-:W4:Y:S04]  /*db9a0*/  LDL.LU R13, [R1+0x924] ;  /* 0x00092400010d7983 */ /* 0x000f280000300800 */
[----:B-1----:R-:W4:Y:S04]  /*db9b0*/  LDL.LU R14, [R1+0x928] ;  /* 0x00092800010e7983 */ /* 0x002f280000300800 */
[----:B------:R-:W4:Y:S04]  /*db9c0*/  LDL.LU R15, [R1+0x92c] ;  /* 0x00092c00010f7983 */ /* 0x000f280000300800 */
[----:B------:R-:W-:Y:S04]  /*db9d0*/  STL.64 [R1+0xecc8], R22 ;  /* 0x00ecc81601007387 */ /* 0x000fe80000100a00 */
        /* <DEDUP_REMOVED lines=8> */
[----:B------:R-:W3:Y:S01]  /*dba60*/  LDL.LU.64 R16, [R1+0xee60] ;  /* 0x00ee600001107983 */ /* 0x000ee20000300a00 */
[----:B------:R-:W-:-:S05]  /*dba70*/  IMAD.MOV.U32 R0, RZ, RZ, R25 ;  /* 0x000000ffff007224 */ /* 0x000fca00078e0019 */
[----:B------:R-:W-:Y:S01]  /*dba80*/  STL [R1+0xec20], R0 ;  /* 0x00ec200001007387 */ /* 0x000fe20000100800 */
        /* <DEDUP_REMOVED lines=22> */
[----:B0-----:R-:W3:Y:S04]  /*dbbf0*/  LDL.LU.64 R26, [R1+0xee18] ;  /* 0x00ee1800011a7983 */ /* 0x001ee80000300a00 */
[----:B------:R-:W4:Y:S01]  /*dbc00*/  LDL.LU.64 R24, [R1+0xee10] ;  /* 0x00ee100001187983 */ /* 0x000f220000300a00 */
[----:B--2---:R-:W-:Y:S06]  /*dbc10*/  HMMA.16816.F32 R20, R4, R10, R20 ;  /* 0x0000000a0414723c */ /* 0x004fec0000001814 */
[----:B------:R-:W-:-:S05]  /*dbc20*/  IMAD.MOV.U32 R0, RZ, RZ, R11 ;  /* 0x000000ffff007224 */ /* 0x000fca00078e000b */
[----:B------:R-:W-:-:S12]  /*dbc30*/  STL [R1+0xec28], R0 ;  /* 0x00ec280001007387 */ /* 0x000fd80000100800 */
[----:B------:R-:W-:Y:S04]  /*dbc40*/  STL.64 [R1+0x820], R20 ;  /* 0x0008201401007387 */ /* 0x000fe80000100a00 */
[----:B------:R-:W-:Y:S01]  /*dbc50*/  STL.64 [R1+0x828], R22 ;  /* 0x0008281601007387 */ /* 0x000fe20000100a00 */
[C---:B----4-:R-:W-:Y:S06]  /*dbc60*/  HMMA.16816.F32 R12, R4.reuse, R24, R12 ;  /* 0x00000018040c723c */ /* 0x050fec000000180c */
[----:B---3--:R-:W-:-:S15]  /*dbc70*/  HMMA.16816.F32 R16, R4, R26, R16 ;  /* 0x0000001a0410723c */ /* 0x008fde0000001810 */
[----:B------:R-:W-:-:S02]  /*dbc80*/  NOP ;  /* 0x0000000000007918 */ /* 0x000fc40000000000 */
[----:B------:R0:W-:Y:S04]  /*dbc90*/  STL.64 [R1+0x810], R12 ;  /* 0x0008100c01007387 */ /* 0x0001e80000100a00 */
[----:B------:R1:W-:Y:S04]  /*dbca0*/  STL.64 [R1+0x818], R14 ;  /* 0x0008180e01007387 */ /* 0x0003e80000100a00 */
[----:B0-----:R-:W2:Y:S04]  /*dbcb0*/  LDL.LU R12, [R1+0xb20] ;  /* 0x000b2000010c7983 */ /* 0x001ea80000300800 */
[----:B------:R-:W-:Y:S04]  /*dbcc0*/  STL.64 [R1+0x800], R16 ;  /* 0x0008001001007387 */ /* 0x000fe80000100a00 */
[----:B------:R-:W-:Y:S04]  /*dbcd0*/  STL.64 [R1+0x808], R18 ;  /* 0x0008081201007387 */ /* 0x000fe80000100a00 */
[----:B------:R-:W2:Y:S04]  /*dbce0*/  LDL.LU R13, [R1+0xb24] ;  /* 0x000b2400010d7983 */ /* 0x000ea80000300800 */
[----:B-1----:R-:W3:Y:S04]  /*dbcf0*/  LDL.LU R14, [R1+0xb28] ;  /* 0x000b2800010e7983 */ /* 0x002ee80000300800 */
[----:B------:R-:W3:Y:S01]  /*dbd00*/  LDL.LU R15, [R1+0xb2c] ;  /* 0x000b2c00010f7983 */ /* 0x000ee20000300800 */
[----:B------:R-:W-:-:S03]  /*dbd10*/  IMAD.MOV.U32 R0, RZ, RZ, R27 ;  /* 0x000000ffff007224 */ /* 0x000fc600078e001b */
[----:B---3--:R0:W-:Y:S04]  /*dbd20*/  STL.64 [R1+0xecd8], R14 ;  /* 0x00ecd80e01007387 */ /* 0x0081e80000100a00 */
[----:B--2---:R-:W-:Y:S04]  /*dbd30*/  STL.64 [R1+0xecd0], R12 ;  /* 0x00ecd00c01007387 */ /* 0x004fe80000100a00 */
[----:B------:R-:W2:Y:S04]  /*dbd40*/  LDL.LU R24, [R1+0xb00] ;  /* 0x000b000001187983 */ /* 0x000ea80000300800 */
        /* <DEDUP_REMOVED lines=8> */
[----:B------:R-:W3:Y:S04]  /*dbdd0*/  LDL.LU R23, [R1+0xadc] ;  /* 0x000adc0001177983 */ /* 0x000ee80000300800 */
[----:B---3--:R-:W-:Y:S04]  /*dbde0*/  STL.64 [R1+0xecf8], R22 ;  /* 0x00ecf81601007387 */ /* 0x008fe80000100a00 */
[----:B--2---:R1:W-:Y:S04]  /*dbdf0*/  STL.64 [R1+0xecf0], R20 ;  /* 0x00ecf01401007387 */ /* 0x0043e80000100a00 */
[----:B0-----:R-:W2:Y:S04]  /*dbe00*/  LDL R14, [R1+0x8] ;  /* 0x00000800010e7983 */ /* 0x001ea80000100800 */
[----:B------:R-:W2:Y:S04]  /*dbe10*/  LDL R15, [R1+0xc] ;  /* 0x00000c00010f7983 */ /* 0x000ea80000100800 */
[----:B-1----:R-:W3:Y:S04]  /*dbe20*/  LDL.LU R20, [R1+0xa90] ;  /* 0x000a900001147983 */ /* 0x002ee80000300800 */
[----:B------:R-:W3:Y:S04]  /*dbe30*/  LDL.LU R21, [R1+0xa94] ;  /* 0x000a940001157983 */ /* 0x000ee80000300800 */
[----:B------:R-:W4:Y:S04]  /*dbe40*/  LDL.LU R22, [R1+0xa98] ;  /* 0x000a980001167983 */ /* 0x000f280000300800 */
[----:B------:R-:W4:Y:S04]  /*dbe50*/  LDL.LU R23, [R1+0xa9c] ;  /* 0x000a9c0001177983 */ /* 0x000f280000300800 */
[----:B----4-:R0:W-:Y:S04]  /*dbe60*/  STL.64 [R1+0xed08], R22 ;  /* 0x00ed081601007387 */ /* 0x0101e80000100a00 */
[----:B0-----:R-:W4:Y:S04]  /*dbe70*/  LDL R22, [R1+0x18] ;  /* 0x0000180001167983 */ /* 0x001f280000100800 */
[----:B------:R-:W4:Y:S04]  /*dbe80*/  LDL R23, [R1+0x1c] ;  /* 0x00001c0001177983 */ /* 0x000f280000100800 */
[----:B---3--:R0:W-:Y:S04]  /*dbe90*/  STL.64 [R1+0xed00], R20 ;  /* 0x00ed001401007387 */ /* 0x0081e80000100a00 */
[----:B0-----:R-:W3:Y:S04]  /*dbea0*/  LDL.64 R20, [R1+0x20] ;  /* 0x0000200001147983 */ /* 0x001ee80000100a00 */
[----:B----4-:R-:W-:Y:S04]  /*dbeb0*/  STL.64 [R1+0xed38], R22 ;  /* 0x00ed381601007387 */ /* 0x010fe80000100a00 */
[----:B---3--:R-:W-:Y:S04]  /*dbec0*/  STL.64 [R1+0xed30], R20 ;  /* 0x00ed301401007387 */ /* 0x008fe80000100a00 */
[----:B------:R-:W3:Y:S04]  /*dbed0*/  LDL.64 R12, [R1+0x10] ;  /* 0x00001000010c7983 */ /* 0x000ee80000100a00 */
[----:B--2---:R-:W-:Y:S04]  /*dbee0*/  STL.64 [R1+0xed18], R14 ;  /* 0x00ed180e01007387 */ /* 0x004fe80000100a00 */
[----:B---3--:R0:W-:Y:S04]  /*dbef0*/  STL.64 [R1+0xed10], R12 ;  /* 0x00ed100c01007387 */ /* 0x0081e80000100a00 */
        /* <DEDUP_REMOVED lines=90> */
[----:B------:R-:W3:Y:S04]  /*dc4a0*/  LDL.64 R10, [R1] ;  /* 0x00000000010a7983 */ /* 0x000ee80000100a00 */
        /* <DEDUP_REMOVED lines=140> */
[----:B------:R-:W4:Y:S04]  /*dcd70*/  LDL.LU R11, [R1+0x352c] ;  /* 0x00352c00010b7983 */ /* 0x000f280000300800 */
[----:B----4-:R-:W-:Y:S04]  /*dcd80*/  STL.64 [R1+0xec70], R10 ;  /* 0x00ec700a01007387 */ /* 0x010fe80000100a00 */
        /* <DEDUP_REMOVED lines=11> */
[----:B------:R-:W4:Y:S04]  /*dce40*/  LDL.LU R13, [R1+0x3528] ;  /* 0x00352800010d7983 */ /* 0x000f280000300800 */
[----:B------:R-:W4:Y:S04]  /*dce50*/  LDL.LU R14, [R1+0x3530] ;  /* 0x00353000010e7983 */ /* 0x000f280000300800 */
[----:B------:R-:W4:Y:S04]  /*dce60*/  LDL.LU R15, [R1+0x3538] ;  /* 0x00353800010f7983 */ /* 0x000f280000300800 */
[----:B------:R0:W-:Y:S02]  /*dce70*/  STL.64 [R1+0xea30], R26 ;  /* 0x00ea301a01007387 */ /* 0x0001e40000100a00 */
[----:B0-----:R-:W-:-:S02]  /*dce80*/  IMAD.MOV.U32 R26, RZ, RZ, R22 ;  /* 0x000000ffff1a7224 */ /* 0x001fc400078e0016 */
[----:B------:R-:W-:Y:S01]  /*dce90*/  IMAD.MOV.U32 R27, RZ, RZ, R23 ;  /* 0x000000ffff1b7224 */ /* 0x000fe200078e0017 */
[----:B------:R-:W3:Y:S04]  /*dcea0*/  LDL.LU R22, [R1+0xecac] ;  /* 0x00ecac0001167983 */ /* 0x000ee80000300800 */
[----:B------:R-:W3:Y:S04]  /*dceb0*/  LDL.LU R23, [R1+0xeca8] ;  /* 0x00eca80001177983 */ /* 0x000ee80000300800 */
[----:B------:R0:W-:Y:S04]  /*dcec0*/  STL.64 [R1+0xea28], R24 ;  /* 0x00ea281801007387 */ /* 0x0001e80000100a00 */
[----:B------:R1:W-:Y:S04]  /*dced0*/  STL.64 [R1+0xec48], R26 ;  /* 0x00ec481a01007387 */ /* 0x0003e80000100a00 */
[----:B0-----:R-:W2:Y:S04]  /*dcee0*/  LDL.LU R24, [R1+0xc00] ;  /* 0x000c000001187983 */ /* 0x001ea80000300800 */
[----:B------:R-:W2:Y:S04]  /*dcef0*/  LDL.LU R25, [R1+0xc04] ;  /* 0x000c040001197983 */ /* 0x000ea80000300800 */
[----:B-1----:R-:W4:Y:S04]  /*dcf00*/  LDL.LU R26, [R1+0xc08] ;  /* 0x000c0800011a7983 */ /* 0x002f280000300800 */
[----:B------:R-:W4:Y:S01]  /*dcf10*/  LDL.LU R27, [R1+0xc0c] ;  /* 0x000c0c00011b7983 */ /* 0x000f220000300800 */
[C---:B---3--:R-:W-:Y:S03]  /*dcf20*/  HMMA.16816.F32 R16, R4.reuse, R22, R16 ;  /* 0x000000160410723c */ /* 0x048fe60000001810 */
[----:B----4-:R-:W-:Y:S04]  /*dcf30*/  STL.64 [R1+0xec58], R26 ;  /* 0x00ec581a01007387 */ /* 0x010fe80000100a00 */
        /* <DEDUP_REMOVED lines=61> */
[----:B------:R0:W-:Y:S04]  /*dd310*/  STL [R1+0xea38], R8 ;  /* 0x00ea380801007387 */ /* 0x0001e80000100800 */
[----:B------:R-:W2:Y:S01]  /*dd320*/  LDL.LU R24, [R1+0xea0] ;  /* 0x000ea00001187983 */ /* 0x000ea20000300800 */
[----:B0-----:R-:W-:-:S15]  /*dd330*/  HMMA.16816.F32 R8, R4, R2, R16 ;  /* 0x000000020408723c */ /* 0x001fde0000001810 */
[----:B------:R-:W-:-:S08]  /*dd340*/  NOP ;  /* 0x0000000000007918 */ /* 0x000fd00000000000 */
[----:B------:R-:W-:Y:S04]  /*dd350*/  STL.64 [R1+0x8b0], R8 ;  /* 0x0008b00801007387 */ /* 0x000fe80000100a00 */
[----:B------:R0:W-:Y:S01]  /*dd360*/  STL.64 [R1+0x8b8], R10 ;  /* 0x0008b80a01007387 */ /* 0x0001e20000100a00 */
[----:B----4-:R-:W-:-:S15]  /*dd370*/  HMMA.16816.F32 R4, R4, R26, R20 ;  /* 0x0000001a0404723c */ /* 0x010fde0000001814 */
[----:B------:R-:W-:-:S08]  /*dd380*/  NOP ;  /* 0x0000000000007918 */ /* 0x000fd00000000000 */
[----:B------:R-:W-:Y:S04]  /*dd390*/  STL.64 [R1+0x690], R4 ;  /* 0x0006900401007387 */ /* 0x000fe80000100a00 */
[----:B------:R-:W-:Y:S04]  /*dd3a0*/  STL.64 [R1+0x698], R6 ;  /* 0x0006980601007387 */ /* 0x000fe80000100a00 */
        /* <DEDUP_REMOVED lines=108> */
[----:B----4-:R0:W-:Y:S04]  /*dda70*/  STL.64 [R1+0xeb70], R10 ;  /* 0x00eb700a01007387 */ /* 0x0101e80000100a00 */
[----:B------:R-:W4:Y:S04]  /*dda80*/  LDL R18, [R1+0x68] ;  /* 0x0000680001127983 */ /* 0x000f280000100800 */
[----:B------:R-:W4:Y:S04]  /*dda90*/  LDL R19, [R1+0x6c] ;  /* 0x00006c0001137983 */ /* 0x000f280000100800 */
[----:B----4-:R-:W-:Y:S04]  /*ddaa0*/  STL.64 [R1+0xeb78], R18 ;  /* 0x00eb781201007387 */ /* 0x010fe80000100a00 */
[----:B------:R-:W4:Y:S04]  /*ddab0*/  LDL.LU R8, [R1+0xd00] ;  /* 0x000d000001087983 */ /* 0x000f280000300800 */
[----:B------:R-:W4:Y:S04]  /*ddac0*/  LDL.LU R9, [R1+0xd04] ;  /* 0x000d040001097983 */ /* 0x000f280000300800 */
[----:B0-----:R-:W3:Y:S04]  /*ddad0*/  LDL.LU R10, [R1+0xd08] ;  /* 0x000d0800010a7983 */ /* 0x001ee80000300800 */
[----:B------:R-:W3:Y:S01]  /*ddae0*/  LDL.LU R11, [R1+0xd0c] ;  /* 0x000d0c00010b7983 */ /* 0x000ee20000300800 */
[----:B--2---:R-:W-:-:S03]  /*ddaf0*/  IMAD.MOV.U32 R17, RZ, RZ, R0 ;  /* 0x000000ffff117224 */ /* 0x004fc600078e0000 */
[----:B---3--:R-:W-:Y:S04]  /*ddb00*/  STL.64 [R1+0xeb88], R10 ;  /* 0x00eb880a01007387 */ /* 0x008fe80000100a00 */
[----:B----4-:R0:W-:Y:S04]  /*ddb10*/  STL.64 [R1+0xeb80], R8 ;  /* 0x00eb800801007387 */ /* 0x0101e80000100a00 */
[----:B------:R-:W2:Y:S04]  /*ddb20*/  LDL R16, [R1+0x70] ;  /* 0x0000700001107983 */ /* 0x000ea80000100800 */
        /* <DEDUP_REMOVED lines=66> */
[----:B------:R-:W-:-:S02]  /*ddf50*/  F2FP.F16.E5M2.UNPACK_B R12, R12 ;  /* 0x0000000cff0c723e */ /* 0x000fc400020004ff */
[----:B------:R-:W-:Y:S02]  /*ddf60*/  F2FP.F16.E5M2.UNPACK_B R13, R13 ;  /* 0x0000000dff0d723e */ /* 0x000fe400020004ff */
[----:B------:R-:W-:Y:S02]  /*ddf70*/  F2FP.F16.E5M2.UNPACK_B R14, R14 ;  /* 0x0000000eff0e723e */ /* 0x000fe400020004ff */
[----:B------:R-:W-:Y:S01]  /*ddf80*/  F2FP.F16.E5M2.UNPACK_B R15, R15 ;  /* 0x0000000fff0f723e */ /* 0x000fe200020004ff */
[----:B------:R-:W-:Y:S01]  /*ddf90*/  IMAD.MOV.U32 R17, RZ, RZ, R0 ;  /* 0x000000ffff117224 */ /* 0x000fe200078e0000 */
        /* <DEDUP_REMOVED lines=182> */
[----:B------:R-:W4:Y:S04]  /*deb00*/  LDL.64 R28, [R1+0x98] ;  /* 0x00009800011c7983 */ /* 0x000f280000100a00 */
[----:B------:R-:W-:Y:S04]  /*deb10*/  STL.64 [R1+0xe8b8], R26 ;  /* 0x00e8b81a01007387 */ /* 0x000fe80000100a00 */
[----:B------:R-:W-:Y:S04]  /*deb20*/  STL.64 [R1+0x510], R4 ;  /* 0x0005100401007387 */ /* 0x000fe80000100a00 */
[----:B------:R-:W-:Y:S04]  /*deb30*/  STL.64 [R1+0x518], R6 ;  /* 0x0005180601007387 */ /* 0x000fe80000100a00 */
        /* <DEDUP_REMOVED lines=10> */
[----:B--2---:R0:W-:Y:S02]  /*debe0*/  STL.64 [R1+0xe9a8], R24 ;  /* 0x00e9a81801007387 */ /* 0x0041e40000100a00 */
[----:B0-----:R-:W-:Y:S02]  /*debf0*/  HMMA.16816.F32 R24, R12, R22, R16 ;  /* 0x000000160c18723c */ /* 0x001fe40000001810 */
[----:B------:R-:W2:-:S15]  /*dec00*/  LDL.LU R16, [R1+0xf10] ;  /* 0x000f100001107983 */ /* 0x000e9e0000300800 */
[----:B------:R-:W-:-:S06]  /*dec10*/  NOP ;  /* 0x0000000000007918 */ /* 0x000fcc0000000000 */
[----:B------:R-:W-:Y:S04]  /*dec20*/  STL.64 [R1+0x500], R24 ;  /* 0x0005001801007387 */ /* 0x000fe80000100a00 */
[----:B------:R-:W-:Y:S04]  /*dec30*/  STL.64 [R1+0x508], R26 ;  /* 0x0005081a01007387 */ /* 0x000fe80000100a00 */
[----:B------:R-:W2:Y:S04]  /*dec40*/  LDL.LU R17, [R1+0xf14] ;  /* 0x000f140001117983 */ /* 0x000ea80000300800 */
[----:B------:R-:W2:Y:S04]  /*dec50*/  LDL.LU R18, [R1+0xf18] ;  /* 0x000f180001127983 */ /* 0x000ea80000300800 */
[----:B------:R-:W2:Y:S04]  /*dec60*/  LDL.LU R19, [R1+0xf1c] ;  /* 0x000f1c0001137983 */ /* 0x000ea80000300800 */
[----:B------:R-:W3:Y:S04]  /*dec70*/  LDL.LU R10, [R1+0x3544] ;  /* 0x00354400010a7983 */ /* 0x000ee80000300800 */
[----:B------:R-:W2:Y:S04]  /*dec80*/  LDL.LU R4, [R1+0x3540] ;  /* 0x0035400001047983 */ /* 0x000ea80000300800 */
[----:B------:R-:W3:Y:S04]  /*dec90*/  LDL.LU R11, [R1+0x354c] ;  /* 0x00354c00010b7983 */ /* 0x000ee80000300800 */
        /* <DEDUP_REMOVED lines=13> */
[----:B------:R-:W3:Y:S04]  /*ded70*/  LDL.LU R24, [R1+0xfe0] ;  /* 0x000fe00001187983 */ /* 0x000ee80000300800 */
[----:B------:R-:W3:Y:S04]  /*ded80*/  LDL.LU R25, [R1+0xfe4] ;  /* 0x000fe40001197983 */ /* 0x000ee80000300800 */
[----:B------:R-:W4:Y:S04]  /*ded90*/  LDL.LU R26, [R1+0xfe8] ;  /* 0x000fe800011a7983 */ /* 0x000f280000300800 */
[----:B------:R-:W4:Y:S01]  /*deda0*/  LDL.LU R27, [R1+0xfec] ;  /* 0x000fec00011b7983 */ /* 0x000f220000300800 */
[C---:B--2---:R-:W-:Y:S03]  /*dedb0*/  HMMA.16816.F32 R16, R12.reuse, R20, R16 ;  /* 0x000000140c10723c */ /* 0x044fe60000001810 */
[----:B----4-:R-:W-:Y:S04]  /*dedc0*/  STL.64 [R1+0xe9c0], R26 ;  /* 0x00e9c01a01007387 */ /* 0x010fe80000100a00 */
        /* <DEDUP_REMOVED lines=15> */
[----:B------:R0:W-:Y:S04]  /*deec0*/  STL.64 [R1+0xe898], R22 ;  /* 0x00e8981601007387 */ /* 0x0001e80000100a00 */
[----:B0-----:R-:W2:Y:S04]  /*deed0*/  LDL.64 R22, [R1+0xb0] ;  /* 0x0000b00001167983 */ /* 0x001ea80000100a00 */
[----:B------:R0:W-:Y:S04]  /*deee0*/  STL.64 [R1+0xe890], R20 ;  /* 0x00e8901401007387 */ /* 0x0001e80000100a00 */
[----:B0-----:R-:W2:Y:S04]  /*deef0*/  LDL R20, [R1+0xa0] ;  /* 0x0000a00001147983 */ /* 0x001ea80000100800 */
[----:B------:R-:W2:Y:S01]  /*def00*/  LDL R21, [R1+0xa4] ;  /* 0x0000a40001157983 */ /* 0x000ea20000100800 */
        /* <DEDUP_REMOVED lines=18> */
[----:B---3--:R-:W-:-:S02]  /*df030*/  IMAD R4, R4, 0x100, R10 ;  /* 0x0000010004047824 */ /* 0x008fc400078e020a */
[----:B------:R-:W-:Y:S01]  /*df040*/  IMAD R5, R5, 0x100, R11 ;  /* 0x0000010005057824 */ /* 0x000fe200078e020b */
[----:B------:R-:W2:Y:S04]  /*df050*/  LDL.LU R10, [R1+0xe9e4] ;  /* 0x00e9e400010a7983 */ /* 0x000ea80000300800 */
[----:B------:R-:W2:Y:S01]  /*df060*/  LDL.LU R11, [R1+0xe9e0] ;  /* 0x00e9e000010b7983 */ /* 0x000ea20000300800 */
[----:B----4-:R-:W-:Y:S01]  /*df070*/  IMAD R6, R6, 0x100, R9 ;  /* 0x0000010006067824 */ /* 0x010fe200078e0209 */
[----:B--2---:R-:W-:-:S15]  /*df080*/  HMMA.16816.F32 R24, R12, R10, R24 ;  /* 0x0000000a0c18723c */ /* 0x004fde0000001818 */
        /* <DEDUP_REMOVED lines=17> */
[----:B------:R-:W3:Y:S01]  /*df1a0*/  LDL.LU R11, [R1+0xfdc] ;  /* 0x000fdc00010b7983 */ /* 0x000ee20000300800 */
[----:B------:R-:W-:Y:S01]  /*df1b0*/  IMAD R7, R0, 0x100, R7 ;  /* 0x0000010000077824 */ /* 0x000fe200078e0207 */
[----:B------:R-:W-:-:S02]  /*df1c0*/  F2FP.F16.E5M2.UNPACK_B R4, R4 ;  /* 0x00000004ff04723e */ /* 0x000fc400020004ff */
[----:B------:R-:W-:Y:S02]  /*df1d0*/  F2FP.F16.E5M2.UNPACK_B R5, R5 ;  /* 0x00000005ff05723e */ /* 0x000fe400020004ff */
[----:B------:R-:W-:Y:S02]  /*df1e0*/  F2FP.F16.E5M2.UNPACK_B R6, R6 ;  /* 0x00000006ff06723e */ /* 0x000fe400020004ff */
[----:B------:R-:W-:Y:S01]  /*df1f0*/  F2FP.F16.E5M2.UNPACK_B R7, R7 ;  /* 0x00000007ff07723e */ /* 0x000fe200020004ff */
[----:B------:R-:W-:Y:S01]  /*df200*/  IMAD.MOV.U32 R0, RZ, RZ, R23 ;  /* 0x000000ffff007224 */ /* 0x000fe200078e0017 */
[C---:B--2---:R-:W-:Y:S06]  /*df210*/  HMMA.16816.F32 R24, R12.reuse, R2, R24 ;  /* 0x000000020c18723c */ /* 0x044fec0000001818 */
[----:B---3--:R-:W-:Y:S06]  /*df220*/  HMMA.16816.F32 R12, R12, R20, R8 ;  /* 0x000000140c0c723c */ /* 0x008fec0000001808 */
        /* <DEDUP_REMOVED lines=138> */
[----:B------:R-:W4:Y:S04]  /*dfad0*/  LDL.64 R12, [R1+0x30] ;  /* 0x00003000010c7983 */ /* 0x000f280000100a00 */
        /* <DEDUP_REMOVED lines=44> */
[----:B------:R-:W3:Y:S04]  /*dfda0*/  LDL.64 R20, [R1+0x20] ;  /* 0x0000200001147983 */ /* 0x000ee80000100a00 */
[----:B------:R-:W3:Y:S04]  /*dfdb0*/  LDL.LU R16, [R1+0x11e0] ;  /* 0x0011e00001107983 */ /* 0x000ee80000300800 */
[----:B------:R-:W3:Y:S04]  /*dfdc0*/  LDL.LU R17, [R1+0x11e4] ;  /* 0x0011e40001117983 */ /* 0x000ee80000300800 */
[----:B------:R-:W3:Y:S04]  /*dfdd0*/  LDL.LU R18, [R1+0x11e8] ;  /* 0x0011e80001127983 */ /* 0x000ee80000300800 */
[----:B------:R-:W3:Y:S04]  /*dfde0*/  LDL.LU R19, [R1+0x11ec] ;  /* 0x0011ec0001137983 */ /* 0x000ee80000300800 */
[----:B------:R-:W3:Y:S04]  /*dfdf0*/  LDL.64 R22, [R1+0x18] ;  /* 0x0000180001167983 */ /* 0x000ee80000100a00 */
[----:B------:R-:W3:Y:S04]  /*dfe00*/  LDL.64 R28, [R1+0x10] ;  /* 0x00001000011c7983 */ /* 0x000ee80000100a00 */
        /* <DEDUP_REMOVED lines=19> */
[----:B----4-:R-:W-:Y:S02]  /*dff40*/  IMAD.MOV.U32 R0, RZ, RZ, R13 ;  /* 0x000000ffff007224 */ /* 0x010fe400078e000d */
[----:B------:R-:W-:Y:S01]  /*dff50*/  IMAD.MOV.U32 R3, RZ, RZ, R12 ;  /* 0x000000ffff037224 */ /* 0x000fe200078e000c */
[----:B------:R-:W-:Y:S01]  /*dff60*/  STL [R1+0xe820], R2 ;  /* 0x00e8200201007387 */ /* 0x000fe20000100800 */
        /* <DEDUP_REMOVED lines=9> */
[----:B0-----:R-:W2:Y:S02]  /*e0000*/  LDL.64 R2, [R1+0x38] ;  /* 0x0000380001027983 */ /* 0x001ea40000100a00 */
        /* <DEDUP_REMOVED lines=8> */
[----:B----4-:R-:W-:-:S15]  /*e0090*/  HMMA.16816.F32 R24, R4, R12, R24 ;  /* 0x0000000c0418723c */ /* 0x010fde0000001818 */
[----:B------:R-:W-:-:S08]  /*e00a0*/  NOP ;  /* 0x0000000000007918 */ /* 0x000fd00000000000 */
[----:B------:R-:W-:Y:S04]  /*e00b0*/  STL.64 [R1+0x3c0], R24 ;  /* 0x0003c01801007387 */ /* 0x000fe80000100a00 */
[----:B------:R0:W-:Y:S04]  /*e00c0*/  STL.64 [R1+0x3c8], R26 ;  /* 0x0003c81a01007387 */ /* 0x0001e80000100a00 */
[----:B0-----:R-:W2:Y:S04]  /*e00d0*/  LDL.LU.64 R26, [R1+0xe900] ;  /* 0x00e90000011a7983 */ /* 0x001ea80000300a00 */
[----:B------:R-:W2:Y:S01]  /*e00e0*/  LDL.LU.64 R24, [R1+0xe8f8] ;  /* 0x00e8f80001187983 */ /* 0x000ea20000300a00 */
[----:B------:R-:W-:-:S02]  /*e00f0*/  IMAD.MOV.U32 R3, RZ, RZ, R13 ;  /* 0x000000ffff037224 */ /* 0x000fc400078e000d */
[----:B------:R-:W-:-:S03]  /*e0100*/  IMAD.MOV.U32 R0, RZ, RZ, R12 ;  /* 0x000000ffff007224 */ /* 0x000fc600078e000c */
[----:B------:R-:W-:Y:S04]  /*e0110*/  STL [R1+0xe834], R3 ;  /* 0x00e8340301007387 */ /* 0x000fe80000100800 */
[----:B------:R-:W-:Y:S01]  /*e0120*/  STL [R1+0xe830], R0 ;  /* 0x00e8300001007387 */ /* 0x000fe20000100800 */
[C---:B---3--:R-:W-:Y:S06]  /*e0130*/  HMMA.16816.F32 R8, R4.reuse, R20, R8 ;  /* 0x000000140408723c */ /* 0x048fec0000001808 */
[----:B--2---:R-:W-:-:S15]  /*e0140*/  HMMA.16816.F32 R24, R4, R14, R24 ;  /* 0x0000000e0418723c */ /* 0x004fde0000001818 */
[----:B------:R-:W-:-:S08]  /*e0150*/  NOP ;  /* 0x0000000000007918 */ /* 0x000fd00000000000 */
[----:B------:R-:W-:Y:S04]  /*e0160*/  STL.64 [R1+0x3b0], R24 ;  /* 0x0003b01801007387 */ /* 0x000fe80000100a00 */
[----:B------:R0:W-:Y:S04]  /*e0170*/  STL.64 [R1+0x3b8], R26 ;  /* 0x0003b81a01007387 */ /* 0x0001e80000100a00 */
[----:B0-----:R-:W2:Y:S04]  /*e0180*/  LDL.LU.64 R26, [R1+0xe8f0] ;  /* 0x00e8f000011a7983 */ /* 0x001ea80000300a00 */
[----:B------:R-:W2:Y:S01]  /*e0190*/  LDL.LU.64 R24, [R1+0xe8e8] ;  /* 0x00e8e80001187983 */ /* 0x000ea20000300a00 */
[----:B------:R-:W-:-:S05]  /*e01a0*/  IMAD.MOV.U32 R2, RZ, RZ, R15 ;  /* 0x000000ffff027224 */ /* 0x000fca00078e000f */
[----:B------:R-:W-:Y:S04]  /*e01b0*/  STL [R1+0xe838], R2 ;  /* 0x00e8380201007387 */ /* 0x000fe80000100800 */
[----:B------:R-:W-:Y:S04]  /*e01c0*/  STL.64 [R1+0x3a0], R8 ;  /* 0x0003a00801007387 */ /* 0x000fe80000100a00 */
[----:B------:R0:W-:Y:S02]  /*e01d0*/  STL.64 [R1+0x3a8], R10 ;  /* 0x0003a80a01007387 */ /* 0x0001e40000100a00 */
[----:B0-----:R-:W-:Y:S01]  /*e01e0*/  HMMA.16816.F32 R8, R4, R22, R16 ;  /* 0x000000160408723c */ /* 0x001fe20000001810 */
[----:B------:R-:W-:-:S02]  /*e01f0*/  IMAD.MOV.U32 R0, RZ, RZ, R21 ;  /* 0x000000ffff007224 */ /* 0x000fc400078e0015 */
[----:B------:R-:W-:-:S03]  /*e0200*/  IMAD.MOV.U32 R3, RZ, RZ, R20 ;  /* 0x000000ffff037224 */ /* 0x000fc600078e0014 */
[----:B------:R-:W-:Y:S01]  /*e0210*/  IMAD.MOV.U32 R2, RZ, RZ, R23 ;  /* 0x000000ffff027224 */ /* 0x000fe200078e0017 */
[----:B------:R-:W-:Y:S04]  /*e0220*/  STL [R1+0xe840], R0 ;  /* 0x00e8400001007387 */ /* 0x000fe80000100800 */
[----:B------:R-:W-:Y:S04]  /*e0230*/  STL [R1+0xe83c], R3 ;  /* 0x00e83c0301007387 */ /* 0x000fe80000100800 */
[----:B------:R-:W-:Y:S08]  /*e0240*/  STL [R1+0xe844], R2 ;  /* 0x00e8440201007387 */ /* 0x000ff00000100800 */
[----:B------:R-:W-:Y:S04]  /*e0250*/  STL.64 [R1+0x390], R8 ;  /* 0x0003900801007387 */ /* 0x000fe80000100a00 */
[----:B------:R2:W-:Y:S02]  /*e0260*/  STL.64 [R1+0x398], R10 ;  /* 0x0003980a01007387 */ /* 0x0005e40000100a00 */
[----:B--2---:R-:W-:-:S15]  /*e0270*/  HMMA.16816.F32 R8, R4, R28, R24 ;  /* 0x0000001c0408723c */ /* 0x004fde0000001818 */
[----:B------:R-:W-:-:S08]  /*e0280*/  NOP ;  /* 0x0000000000007918 */ /* 0x000fd00000000000 */
[----:B------:R-:W-:Y:S04]  /*e0290*/  STL.64 [R1+0x380], R8 ;  /* 0x0003800801007387 */ /* 0x000fe80000100a00 */
[----:B------:R-:W-:Y:S04]  /*e02a0*/  STL.64 [R1+0x388], R10 ;  /* 0x0003880a01007387 */ /* 0x000fe80000100a00 */
        /* <DEDUP_REMOVED lines=24> */
[----:B------:R-:W3:Y:S04]  /*e0430*/  LDL.64 R28, [R1] ;  /* 0x00000000011c7983 */ /* 0x000ee80000100a00 */
[----:B------:R-:W4:Y:S04]  /*e0440*/  LDL.LU R24, [R1+0x1220] ;  /* 0x0012200001187983 */ /* 0x000f280000300800 */
        /* <DEDUP_REMOVED lines=38> */
[----:B------:R-:W-:Y:S01]  /*e06b0*/  IMAD.MOV.U32 R0, RZ, RZ, R29 ;  /* 0x000000ffff007224 */ /* 0x000fe200078e001d */
[----:B--2---:R-:W-:-:S15]  /*e06c0*/  HMMA.16816.F32 R20, R4, R28, R20 ;  /* 0x0000001c0414723c */ /* 0x004fde0000001814 */
[----:B------:R-:W-:-:S08]  /*e06d0*/  NOP ;  /* 0x0000000000007918 */ /* 0x000fd00000000000 */
[----:B------:R-:W-:Y:S04]  /*e06e0*/  STL.64 [R1+0x360], R20 ;  /* 0x0003601401007387 */ /* 0x000fe80000100a00 */
[----:B------:R0:W-:Y:S04]  /*e06f0*/  STL.64 [R1+0x368], R22 ;  /* 0x0003681601007387 */ /* 0x0001e80000100a00 */
[----:B0-----:R-:W2:Y:S04]  /*e0700*/  LDL.LU.64 R22, [R1+0xe8d0] ;  /* 0x00e8d00001167983 */ /* 0x001ea80000300a00 */
[----:B------:R-:W2:Y:S04]  /*e0710*/  LDL.LU.64 R20, [R1+0xe8c8] ;  /* 0x00e8c80001147983 */ /* 0x000ea80000300a00 */
        /* <DEDUP_REMOVED lines=33> */
[----:B------:R0:W-:Y:S04]  /*e0930*/  STL [R1+0xe5a8], R23 ;  /* 0x00e5a81701007387 */ /* 0x0001e80000100800 */
[----:B0-----:R-:W2:Y:S01]  /*e0940*/  LDL.LU R23, [R1+0x3574] ;  /* 0x0035740001177983 */ /* 0x001ea20000300800 */
        /* <DEDUP_REMOVED lines=26> */
[----:B------:R-:W3:Y:S02]  /*e0af0*/  LDL.LU R19, [R1+0x129c] ;  /* 0x00129c0001137983 */ /* 0x000ee40000300800 */
[----:B---3--:R-:W-:Y:S06]  /*e0b00*/  HMMA.16816.F32 R16, R4, R10, R16 ;  /* 0x0000000a0410723c */ /* 0x008fec0000001810 */
[----:B------:R-:W-:Y:S04]  /*e0b10*/  STL [R1+0xe564], R10 ;  /* 0x00e5640a01007387 */ /* 0x000fe80000100800 */
[----:B------:R-:W-:-:S13]  /*e0b20*/  STL [R1+0xe560], R11 ;  /* 0x00e5600b01007387 */ /* 0x000fda0000100800 */
[----:B------:R0:W-:Y:S04]  /*e0b30*/  STL.64 [R1+0x2e0], R16 ;  /* 0x0002e01001007387 */ /* 0x0001e80000100a00 */
[----:B------:R1:W-:Y:S04]  /*e0b40*/  STL.64 [R1+0x2e8], R18 ;  /* 0x0002e81201007387 */ /* 0x0003e80000100a00 */
[----:B0-----:R-:W3:Y:S04]  /*e0b50*/  LDL.LU R16, [R1+0x1440] ;  /* 0x0014400001107983 */ /* 0x001ee80000300800 */
[----:B------:R-:W3:Y:S04]  /*e0b60*/  LDL.LU R17, [R1+0x1444] ;  /* 0x0014440001117983 */ /* 0x000ee80000300800 */
[----:B-1----:R-:W2:Y:S04]  /*e0b70*/  LDL.LU R18, [R1+0x1448] ;  /* 0x0014480001127983 */ /* 0x002ea80000300800 */
[----:B------:R-:W2:Y:S01]  /*e0b80*/  LDL.LU R19, [R1+0x144c] ;  /* 0x00144c0001137983 */ /* 0x000ea20000300800 */
[----:B------:R-:W-:-:S02]  /*e0b90*/  IMAD.MOV.U32 R10, RZ, RZ, R3 ;  /* 0x000000ffff0a7224 */ /* 0x000fc400078e0003 */
[----:B------:R-:W-:Y:S01]  /*e0ba0*/  IMAD.MOV.U32 R11, RZ, RZ, R0 ;  /* 0x000000ffff0b7224 */ /* 0x000fe200078e0000 */
[----:B--2---:R-:W-:Y:S04]  /*e0bb0*/  STL.64 [R1+0xe5c8], R18 ;  /* 0x00e5c81201007387 */ /* 0x004fe80000100a00 */
[----:B---3--:R4:W-:Y:S04]  /*e0bc0*/  STL.64 [R1+0xe5c0], R16 ;  /* 0x00e5c01001007387 */ /* 0x0089e80000100a00 */
[----:B------:R-:W2:Y:S01]  /*e0bd0*/  LDL.LU R3, [R1+0xe84c] ;  /* 0x00e84c0001037983 */ /* 0x000ea20000300800 */
[----:B----4-:R-:W-:-:S15]  /*e0be0*/  HMMA.16816.F32 R16, R4, R8, R24 ;  /* 0x000000080410723c */ /* 0x010fde0000001818 */
[----:B------:R-:W-:-:S08]  /*e0bf0*/  NOP ;  /* 0x0000000000007918 */ /* 0x000fd00000000000 */
[----:B------:R0:W-:Y:S04]  /*e0c00*/  STL.64 [R1+0x880], R16 ;  /* 0x0008801001007387 */ /* 0x0001e80000100a00 */
[----:B------:R1:W-:Y:S04]  /*e0c10*/  STL.64 [R1+0x888], R18 ;  /* 0x0008881201007387 */ /* 0x0003e80000100a00 */
[----:B------:R-:W3:Y:S04]  /*e0c20*/  LDL.LU R0, [R1+0xe848] ;  /* 0x00e8480001007983 */ /* 0x000ee80000300800 */
[----:B------:R4:W-:Y:S04]  /*e0c30*/  STL.64 [R1+0xe5d8], R10 ;  /* 0x00e5d80a01007387 */ /* 0x0009e80000100a00 */
[----:B------:R-:W-:Y:S04]  /*e0c40*/  STL.64 [R1+0xe5d0], R8 ;  /* 0x00e5d00801007387 */ /* 0x000fe80000100a00 */
[----:B0-----:R-:W2:Y:S04]  /*e0c50*/  LDL.LU R16, [R1+0x1410] ;  /* 0x0014100001107983 */ /* 0x001ea80000300800 */
[----:B------:R-:W2:Y:S04]  /*e0c60*/  LDL.LU R17, [R1+0x1414] ;  /* 0x0014140001117983 */ /* 0x000ea80000300800 */
[----:B-1----:R-:W3:Y:S04]  /*e0c70*/  LDL.LU R18, [R1+0x1418] ;  /* 0x0014180001127983 */ /* 0x002ee80000300800 */
[----:B------:R-:W3:Y:S01]  /*e0c80*/  LDL.LU R19, [R1+0x141c] ;  /* 0x00141c0001137983 */ /* 0x000ee20000300800 */
[----:B----4-:R-:W-:-:S03]  /*e0c90*/  IMAD.MOV.U32 R11, RZ, RZ, R2 ;  /* 0x000000ffff0b7224 */ /* 0x010fc600078e0002 */
[----:B---3--:R-:W-:Y:S04]  /*e0ca0*/  STL.64 [R1+0xe5e8], R18 ;  /* 0x00e5e81201007387 */ /* 0x008fe80000100a00 */
[----:B--2---:R0:W-:Y:S04]  /*e0cb0*/  STL.64 [R1+0xe5e0], R16 ;  /* 0x00e5e01001007387 */ /* 0x0041e80000100a00 */
[----:B------:R-:W2:Y:S04]  /*e0cc0*/  LDL R10, [R1+0x8] ;  /* 0x00000800010a7983 */ /* 0x000ea80000100800 */
[----:B------:R-:W3:Y:S04]  /*e0cd0*/  LDL.LU R2, [R1+0xe844] ;  /* 0x00e8440001027983 */ /* 0x000ee80000300800 */
[----:B--2---:R-:W-:Y:S04]  /*e0ce0*/  STL.64 [R1+0xe5f0], R10 ;  /* 0x00e5f00a01007387 */ /* 0x004fe80000100a00 */
        /* <DEDUP_REMOVED lines=10> */
[----:B------:R4:W-:Y:S04]  /*e0d90*/  STL.64 [R1+0xe608], R8 ;  /* 0x00e6080801007387 */ /* 0x0009e80000100a00 */
[----:B0-----:R-:W2:Y:S04]  /*e0da0*/  LDL.LU R16, [R1+0x13f0] ;  /* 0x0013f00001107983 */ /* 0x001ea80000300800 */
[----:B------:R-:W2:Y:S04]  /*e0db0*/  LDL.LU R17, [R1+0x13f4] ;  /* 0x0013f40001117983 */ /* 0x000ea80000300800 */
[----:B------:R-:W4:Y:S04]  /*e0dc0*/  LDL.LU R18, [R1+0x13f8] ;  /* 0x0013f80001127983 */ /* 0x000f280000300800 */
[----:B------:R-:W4:Y:S01]  /*e0dd0*/  LDL.LU R19, [R1+0x13fc] ;  /* 0x0013fc0001137983 */ /* 0x000f220000300800 */
[----:B---3--:R-:W-:-:S03]  /*e0de0*/  IMAD.MOV.U32 R11, RZ, RZ, R2 ;  /* 0x000000ffff0b7224 */ /* 0x008fc600078e0002 */
[----:B----4-:R-:W-:Y:S04]  /*e0df0*/  STL.64 [R1+0xe618], R18 ;  /* 0x00e6181201007387 */ /* 0x010fe80000100a00 */
[----:B--2---:R0:W-:Y:S04]  /*e0e00*/  STL.64 [R1+0xe610], R16 ;  /* 0x00e6101001007387 */ /* 0x0041e80000100a00 */
[----:B------:R-:W2:Y:S01]  /*e0e10*/  LDL R10, [R1+0x18] ;  /* 0x00001800010a7983 */ /* 0x000ea20000100800 */
[----:B------:R-:W-:Y:S02]  /*e0e20*/  IMAD.MOV.U32 R8, RZ, RZ, R3 ;  /* 0x000000ffff087224 */ /* 0x000fe400078e0003 */
[----:B------:R-:W-:Y:S01]  /*e0e30*/  IMAD.MOV.U32 R9, RZ, RZ, R0 ;  /* 0x000000ffff097224 */ /* 0x000fe200078e0000 */
[----:B------:R-:W3:Y:S04]  /*e0e40*/  LDL.LU R2, [R1+0xe838] ;  /* 0x00e8380001027983 */ /* 0x000ee80000300800 */
[----:B------:R-:W4:Y:S04]  /*e0e50*/  LDL.LU R3, [R1+0xe834] ;  /* 0x00e8340001037983 */ /* 0x000f280000300800 */
[----:B------:R-:W4:Y:S04]  /*e0e60*/  LDL.LU R0, [R1+0xe830] ;  /* 0x00e8300001007983 */ /* 0x000f280000300800 */
[----:B--2---:R1:W-:Y:S04]  /*e0e70*/  STL.64 [R1+0xe620], R10 ;  /* 0x00e6200a01007387 */ /* 0x0043e80000100a00 */
[----:B------:R-:W-:Y:S04]  /*e0e80*/  STL.64 [R1+0xe638], R8 ;  /* 0x00e6380801007387 */ /* 0x000fe80000100a00 */
        /* <DEDUP_REMOVED lines=13> */
[----:B------:R-:W4:Y:S01]  /*e0f60*/  LDL.LU R19, [R1+0x13dc] ;  /* 0x0013dc0001137983 */ /* 0x000f220000300800 */
[----:B------:R-:W-:-:S02]  /*e0f70*/  IMAD.MOV.U32 R8, RZ, RZ, R0 ;  /* 0x000000ffff087224 */ /* 0x000fc400078e0000 */
[----:B------:R-:W-:Y:S01]  /*e0f80*/  IMAD.MOV.U32 R9, RZ, RZ, R3 ;  /* 0x000000ffff097224 */ /* 0x000fe200078e0003 */
[----:B------:R-:W3:Y:S04]  /*e0f90*/  LDL.LU R0, [R1+0xe828] ;  /* 0x00e8280001007983 */ /* 0x000ee80000300800 */
[----:B------:R-:W3:Y:S04]  /*e0fa0*/  LDL.LU R3, [R1+0xe824] ;  /* 0x00e8240001037983 */ /* 0x000ee80000300800 */
[----:B------:R-:W-:Y:S04]  /*e0fb0*/  STL.64 [R1+0xe668], R8 ;  /* 0x00e6680801007387 */ /* 0x000fe80000100a00 */
[----:B----4-:R-:W-:Y:S04]  /*e0fc0*/  STL.64 [R1+0xe648], R18 ;  /* 0x00e6481201007387 */ /* 0x010fe80000100a00 */
[----:B--2---:R0:W-:Y:S04]  /*e0fd0*/  STL.64 [R1+0xe640], R16 ;  /* 0x00e6401001007387 */ /* 0x0041e80000100a00 */
[----:B0-----:R-:W2:Y:S04]  /*e0fe0*/  LDL.LU R16, [R1+0x13c0] ;  /* 0x0013c00001107983 */ /* 0x001ea80000300800 */
[----:B------:R-:W2:Y:S04]  /*e0ff0*/  LDL.LU R17, [R1+0x13c4] ;  /* 0x0013c40001117983 */ /* 0x000ea80000300800 */
[----:B------:R-:W4:Y:S04]  /*e1000*/  LDL.LU R18, [R1+0x13c8] ;  /* 0x0013c80001127983 */ /* 0x000f280000300800 */
[----:B------:R-:W4:Y:S04]  /*e1010*/  LDL.LU R19, [R1+0x13cc] ;  /* 0x0013cc0001137983 */ /* 0x000f280000300800 */
[----:B------:R-:W2:Y:S01]  /*e1020*/  LDL R10, [R1+0x38] ;  /* 0x00003800010a7983 */ /* 0x000ea20000100800 */
        /* <DEDUP_REMOVED lines=21> */
[----:B---3--:R-:W-:-:S02]  /*e1180*/  IMAD.MOV.U32 R11, RZ, RZ, R2 ;  /* 0x000000ffff0b7224 */ /* 0x008fc400078e0002 */
[----:B------:R-:W-:Y:S02]  /*e1190*/  IMAD.MOV.U32 R8, RZ, RZ, R0 ;  /* 0x000000ffff087224 */ /* 0x000fe400078e0000 */
[----:B------:R-:W-:Y:S01]  /*e11a0*/  IMAD.MOV.U32 R9, RZ, RZ, R3 ;  /* 0x000000ffff097224 */ /* 0x000fe200078e0003 */
[----:B------:R-:W3:Y:S04]  /*e11b0*/  LDL.LU R2, [R1+0xe814] ;  /* 0x00e8140001027983 */ /* 0x000ee80000300800 */
[----:B------:R-:W3:Y:S04]  /*e11c0*/  LDL.LU R0, [R1+0xe810] ;  /* 0x00e8100001007983 */ /* 0x000ee80000300800 */
[----:B------:R-:W3:Y:S04]  /*e11d0*/  LDL.LU R3, [R1+0xe80c] ;  /* 0x00e80c0001037983 */ /* 0x000ee80000300800 */
[----:B--2---:R-:W-:Y:S04]  /*e11e0*/  STL.64 [R1+0xe6b0], R10 ;  /* 0x00e6b00a01007387 */ /* 0x004fe80000100a00 */
[----:B------:R-:W-:Y:S04]  /*e11f0*/  STL.64 [R1+0xe6c8], R8 ;  /* 0x00e6c80801007387 */ /* 0x000fe80000100a00 */
[----:B----4-:R-:W-:Y:S04]  /*e1200*/  STL.64 [R1+0xe690], R18 ;  /* 0x00e6901201007387 */ /* 0x010fe80000100a00 */
[----:B------:R0:W-:Y:S04]  /*e1210*/  STL.64 [R1+0xe688], R16 ;  /* 0x00e6881001007387 */ /* 0x0001e80000100a00 */
        /* <DEDUP_REMOVED lines=84> */
[----:B------:R-:W3:Y:S01]  /*e1760*/  LDL.LU R2, [R1+0xe7d8] ;  /* 0x00e7d80001027983 */ /* 0x000ee20000300800 */
[----:B------:R-:W-:Y:S02]  /*e1770*/  IMAD.MOV.U32 R8, RZ, RZ, R3 ;  /* 0x000000ffff087224 */ /* 0x000fe400078e0003 */
[----:B------:R-:W-:Y:S02]  /*e1780*/  IMAD.MOV.U32 R9, RZ, RZ, R0 ;  /* 0x000000ffff097224 */ /* 0x000fe400078e0000 */
[----:B------:R-:W-:Y:S02]  /*e1790*/  IMAD R12, R12, 0x100, R20 ;  /* 0x000001000c0c7824 */ /* 0x000fe400078e0214 */
[----:B------:R-:W-:Y:S02]  /*e17a0*/  IMAD R13, R13, 0x100, R21 ;  /* 0x000001000d0d7824 */ /* 0x000fe400078e0215 */
[----:B------:R-:W-:Y:S02]  /*e17b0*/  IMAD R15, R15, 0x100, R22 ;  /* 0x000001000f0f7824 */ /* 0x000fe400078e0216 */
[----:B------:R-:W-:Y:S01]  /*e17c0*/  IMAD R14, R14, 0x100, R23 ;  /* 0x000001000e0e7824 */ /* 0x000fe200078e0217 */
[----:B--2---:R-:W-:Y:S04]  /*e17d0*/  STL.64 [R1+0xe7a0], R10 ;  /* 0x00e7a00a01007387 */ /* 0x004fe80000100a00 */
[----:B----4-:R-:W-:Y:S04]  /*e17e0*/  STL.64 [R1+0xe750], R18 ;  /* 0x00e7501201007387 */ /* 0x010fe80000100a00 */
[----:B------:R0:W-:Y:S04]  /*e17f0*/  STL.64 [R1+0xe748], R16 ;  /* 0x00e7481001007387 */ /* 0x0001e80000100a00 */
[----:B0-----:R-:W2:Y:S04]  /*e1800*/  LDL.LU R16, [R1+0x1310] ;  /* 0x0013100001107983 */ /* 0x001ea80000300800 */
[----:B------:R-:W2:Y:S04]  /*e1810*/  LDL.LU R17, [R1+0x1314] ;  /* 0x0013140001117983 */ /* 0x000ea80000300800 */
[----:B------:R-:W4:Y:S04]  /*e1820*/  LDL.LU R18, [R1+0x1318] ;  /* 0x0013180001127983 */ /* 0x000f280000300800 */
[----:B------:R-:W4:Y:S04]  /*e1830*/  LDL.LU R19, [R1+0x131c] ;  /* 0x00131c0001137983 */ /* 0x000f280000300800 */
        /* <DEDUP_REMOVED lines=8> */
[----:B0-----:R-:W3:Y:S04]  /*e18c0*/  LDL.LU R20, [R1+0x12c0] ;  /* 0x0012c00001147983 */ /* 0x001ee80000300800 */
[----:B------:R-:W3:Y:S04]  /*e18d0*/  LDL.LU R21, [R1+0x12c4] ;  /* 0x0012c40001157983 */ /* 0x000ee80000300800 */
[----:B------:R-:W3:Y:S04]  /*e18e0*/  LDL.LU R22, [R1+0x12c8] ;  /* 0x0012c80001167983 */ /* 0x000ee80000300800 */
[----:B------:R-:W3:Y:S04]  /*e18f0*/  LDL.LU R23, [R1+0x12cc] ;  /* 0x0012cc0001177983 */ /* 0x000ee80000300800 */
        /* <DEDUP_REMOVED lines=34> */
[----:B------:R-:W-:-:S02]  /*e1b20*/  F2FP.F16.E5M2.UNPACK_B R12, R12 ;  /* 0x0000000cff0c723e */ /* 0x000fc400020004ff */
[----:B------:R-:W-:Y:S02]  /*e1b30*/  F2FP.F16.E5M2.UNPACK_B R13, R13 ;  /* 0x0000000dff0d723e */ /* 0x000fe400020004ff */
[----:B------:R-:W-:Y:S02]  /*e1b40*/  F2FP.F16.E5M2.UNPACK_B R14, R14 ;  /* 0x0000000eff0e723e */ /* 0x000fe400020004ff */
[----:B------:R-:W-:Y:S01]  /*e1b50*/  F2FP.F16.E5M2.UNPACK_B R15, R15 ;  /* 0x0000000fff0f723e */ /* 0x000fe200020004ff */
[----:B--2---:R-:W-:Y:S01]  /*e1b60*/  HMMA.16816.F32 R4, R4, R10, R20 ;  /* 0x0000000a0404723c */ /* 0x004fe20000001814 */
[----:B------:R-:W2:Y:S06]  /*e1b70*/  LDL.LU.64 R20, [R1+0xe7b8] ;  /* 0x00e7b80001147983 */ /* 0x000eac0000300a00 */
[----:B------:R-:W-:-:S02]  /*e1b80*/  IMAD.MOV.U32 R22, RZ, RZ, R10 ;  /* 0x000000ffff167224 */ /* 0x000fc400078e000a */
[----:B------:R-:W-:Y:S02]  /*e1b90*/  IMAD.MOV.U32 R23, RZ, RZ, R11 ;  /* 0x000000ffff177224 */ /* 0x000fe400078e000b */
[----:B---3--:R-:W-:-:S12]  /*e1ba0*/  HMMA.16816.F32 R8, R12, R8, R16 ;  /* 0x000000080c08723c */ /* 0x008fd80000001810 */
[----:B------:R0:W-:Y:S04]  /*e1bb0*/  STL.64 [R1+0x2d0], R4 ;  /* 0x0002d00401007387 */ /* 0x0001e80000100a00 */
[----:B------:R1:W-:Y:S04]  /*e1bc0*/  STL.64 [R1+0x2d8], R6 ;  /* 0x0002d80601007387 */ /* 0x0003e80000100a00 */
[----:B0-----:R-:W3:Y:S04]  /*e1bd0*/  LDL.LU R4, [R1+0x1430] ;  /* 0x0014300001047983 */ /* 0x001ee80000300800 */
[----:B------:R-:W3:Y:S04]  /*e1be0*/  LDL.LU R5, [R1+0x1434] ;  /* 0x0014340001057983 */ /* 0x000ee80000300800 */
[----:B-1----:R-:W3:Y:S04]  /*e1bf0*/  LDL.LU R6, [R1+0x1438] ;  /* 0x0014380001067983 */ /* 0x002ee80000300800 */
[----:B------:R-:W3:Y:S04]  /*e1c00*/  LDL.LU R7, [R1+0x143c] ;  /* 0x00143c0001077983 */ /* 0x000ee80000300800 */
        /* <DEDUP_REMOVED lines=138> */
[C---:B------:R-:W-:Y:S03]  /*e24b0*/  HMMA.16816.F32 R24, R12.reuse, R28, R24 ;  /* 0x0000001c0c18723c */ /* 0x040fe60000001818 */
[----:B------:R-:W2:Y:S03]  /*e24c0*/  LDL.LU.64 R8, [R1+0xe5d0] ;  /* 0x00e5d00001087983 */ /* 0x000ea60000300a00 */
[----:B----4-:R-:W-:-:S15]  /*e24d0*/  HMMA.16816.F32 R16, R12, R10, R16 ;  /* 0x0000000a0c10723c */ /* 0x010fde0000001810 */
[----:B------:R-:W-:-:S08]  /*e24e0*/  NOP ;  /* 0x0000000000007918 */ /* 0x000fd00000000000 */
[----:B------:R-:W-:Y:S04]  /*e24f0*/  STL.64 [R1+0x180], R16 ;  /* 0x0001801001007387 */ /* 0x000fe80000100a00 */
[----:B------:R0:W-:Y:S04]  /*e2500*/  STL.64 [R1+0x188], R18 ;  /* 0x0001881201007387 */ /* 0x0001e80000100a00 */
[----:B0-----:R-:W4:Y:S04]  /*e2510*/  LDL.LU.64 R18, [R1+0xe5c8] ;  /* 0x00e5c80001127983 */ /* 0x001f280000300a00 */
[----:B------:R-:W4:Y:S04]  /*e2520*/  LDL.LU.64 R16, [R1+0xe5c0] ;  /* 0x00e5c00001107983 */ /* 0x000f280000300a00 */
[----:B------:R-:W-:Y:S04]  /*e2530*/  STL.64 [R1+0x170], R24 ;  /* 0x0001701801007387 */ /* 0x000fe80000100a00 */
[----:B------:R0:W-:Y:S04]  /*e2540*/  STL.64 [R1+0x178], R26 ;  /* 0x0001781a01007387 */ /* 0x0001e80000100a00 */
[----:B0-----:R-:W3:Y:S04]  /*e2550*/  LDL.LU.64 R26, [R1+0xe5b8] ;  /* 0x00e5b800011a7983 */ /* 0x001ee80000300a00 */
[----:B------:R-:W4:Y:S01]  /*e2560*/  LDL.LU.64 R24, [R1+0xe5b0] ;  /* 0x00e5b00001187983 */ /* 0x000f220000300a00 */
[----:B---3--:R-:W-:-:S15]  /*e2570*/  HMMA.16816.F32 R4, R12, R26, R4 ;  /* 0x0000001a0c04723c */ /* 0x008fde0000001804 */
[----:B------:R-:W-:-:S08]  /*e2580*/  NOP ;  /* 0x0000000000007918 */ /* 0x000fd00000000000 */
[----:B------:R-:W-:Y:S04]  /*e2590*/  STL.64 [R1+0x160], R4 ;  /* 0x0001600401007387 */ /* 0x000fe80000100a00 */
[----:B------:R4:W-:Y:S02]  /*e25a0*/  STL.64 [R1+0x168], R6 ;  /* 0x0001680601007387 */ /* 0x0009e40000100a00 */
[----:B----4-:R-:W-:Y:S02]  /*e25b0*/  HMMA.16816.F32 R4, R12, R24, R16 ;  /* 0x000000180c04723c */ /* 0x010fe40000001810 */
[----:B------:R-:W3:-:S15]  /*e25c0*/  LDL.LU R16, [R1+0x1460] ;  /* 0x0014600001107983 */ /* 0x000ede0000300800 */
[----:B------:R-:W-:-:S06]  /*e25d0*/  NOP ;  /* 0x0000000000007918 */ /* 0x000fcc0000000000 */
[----:B------:R-:W-:Y:S04]  /*e25e0*/  STL.64 [R1+0x150], R4 ;  /* 0x0001500401007387 */ /* 0x000fe80000100a00 */
[----:B------:R-:W-:Y:S04]  /*e25f0*/  STL.64 [R1+0x158], R6 ;  /* 0x0001580601007387 */ /* 0x000fe80000100a00 */
        /* <DEDUP_REMOVED lines=23> */
[----:B------:R-:W4:Y:S04]  /*e2770*/  LDL.LU R5, [R1+0x3588] ;  /* 0x0035880001057983 */ /* 0x000f280000300800 */
[----:B------:R-:W4:Y:S01]  /*e2780*/  LDL.LU R6, [R1+0x3590] ;  /* 0x0035900001067983 */ /* 0x000f220000300800 */
[----:B------:R-:W-:-:S03]  /*e2790*/  IMAD.MOV.U32 R11, RZ, RZ, R0 ;  /* 0x000000ffff0b7224 */ /* 0x000fc600078e0000 */
        /* <DEDUP_REMOVED lines=71> */
[----:B0-----:R-:W3:Y:S01]  /*e2c10*/  LDL.LU.64 R26, [R1+0xe548] ;  /* 0x00e54800011a7983 */ /* 0x001ee20000300a00 */
[----:B------:R-:W-:Y:S01]  /*e2c20*/  HMMA.16816.F32 R16, R12, R2, R16 ;  /* 0x000000020c10723c */ /* 0x000fe20000001810 */
[----:B------:R-:W-:-:S02]  /*e2c30*/  IMAD R7, R0, 0x100, R7 ;  /* 0x0000010000077824 */ /* 0x000fc400078e0207 */
[----:B------:R-:W-:-:S15]  /*e2c40*/  STL [R1+0xe2f8], R9 ;  /* 0x00e2f80901007387 */ /* 0x000fde0000100800 */
[----:B------:R-:W-:-:S06]  /*e2c50*/  NOP ;  /* 0x0000000000007918 */ /* 0x000fcc0000000000 */
[----:B------:R-:W-:Y:S01]  /*e2c60*/  IMAD.MOV.U32 R0, RZ, RZ, R19 ;  /* 0x000000ffff007224 */ /* 0x000fe200078e0013 */
[----:B------:R-:W-:Y:S04]  /*e2c70*/  STL.64 [R1+0x850], R16 ;  /* 0x0008501001007387 */ /* 0x000fe80000100a00 */
[----:B------:R-:W-:Y:S04]  /*e2c80*/  STL [R1+0x858], R18 ;  /* 0x0008581201007387 */ /* 0x000fe80000100800 */
[----:B------:R-:W-:Y:S01]  /*e2c90*/  STL [R1+0xc2b0], R0 ;  /* 0x00c2b00001007387 */ /* 0x000fe20000100800 */
[----:B---3--:R-:W-:Y:S03]  /*e2ca0*/  HMMA.16816.F32 R12, R12, R26, R20 ;  /* 0x0000001a0c0c723c */ /* 0x008fe60000001814 */
[----:B------:R-:W3:-:S15]  /*e2cb0*/  LDL.LU R20, [R1+0x1640] ;  /* 0x0016400001147983 */ /* 0x000ede0000300800 */
[----:B------:R-:W-:-:S05]  /*e2cc0*/  NOP ;  /* 0x0000000000007918 */ /* 0x000fca0000000000 */
[----:B------:R-:W-:Y:S04]  /*e2cd0*/  STL.64 [R1+0xf0], R12 ;  /* 0x0000f00c01007387 */ /* 0x000fe80000100a00 */
[----:B------:R-:W-:Y:S04]  /*e2ce0*/  STL.64 [R1+0xf8], R14 ;  /* 0x0000f80e01007387 */ /* 0x000fe80000100a00 */
[----:B------:R-:W3:Y:S04]  /*e2cf0*/  LDL.LU R21, [R1+0x1644] ;  /* 0x0016440001157983 */ /* 0x000ee80000300800 */
[----:B------:R-:W4:Y:S04]  /*e2d00*/  LDL.LU R22, [R1+0x1648] ;  /* 0x0016480001167983 */ /* 0x000f280000300800 */
[----:B------:R-:W4:Y:S04]  /*e2d10*/  LDL.LU R23, [R1+0x164c] ;  /* 0x00164c0001177983 */ /* 0x000f280000300800 */
[----:B----4-:R0:W-:Y:S04]  /*e2d20*/  STL.64 [R1+0xe370], R22 ;  /* 0x00e3701601007387 */ /* 0x0101e80000100a00 */
[----:B---3--:R-:W-:Y:S04]  /*e2d30*/  STL.64 [R1+0xe368], R20 ;  /* 0x00e3681401007387 */ /* 0x008fe80000100a00 */
[----:B------:R-:W3:Y:S04]  /*e2d40*/  LDL.LU R24, [R1+0x1620] ;  /* 0x0016200001187983 */ /* 0x000ee80000300800 */
[----:B------:R-:W3:Y:S04]  /*e2d50*/  LDL.LU R25, [R1+0x1624] ;  /* 0x0016240001197983 */ /* 0x000ee80000300800 */
[----:B------:R-:W4:Y:S04]  /*e2d60*/  LDL.LU R26, [R1+0x1628] ;  /* 0x00162800011a7983 */ /* 0x000f280000300800 */
[----:B------:R-:W4:Y:S04]  /*e2d70*/  LDL.LU R27, [R1+0x162c] ;  /* 0x00162c00011b7983 */ /* 0x000f280000300800 */
[----:B----4-:R-:W-:Y:S04]  /*e2d80*/  STL.64 [R1+0xe380], R26 ;  /* 0x00e3801a01007387 */ /* 0x010fe80000100a00 */
[----:B---3--:R1:W-:Y:S04]  /*e2d90*/  STL.64 [R1+0xe378], R24 ;  /* 0x00e3781801007387 */ /* 0x0083e80000100a00 */
[----:B0-----:R-:W3:Y:S04]  /*e2da0*/  LDL R22, [R1] ;  /* 0x0000000001167983 */ /* 0x001ee80000100800 */
[----:B------:R-:W3:Y:S04]  /*e2db0*/  LDL R23, [R1+0x4] ;  /* 0x0000040001177983 */ /* 0x000ee80000100800 */
[----:B---3--:R-:W-:Y:S04]  /*e2dc0*/  STL.64 [R1+0xe388], R22 ;  /* 0x00e3881601007387 */ /* 0x008fe80000100a00 */
[----:B-1----:R-:W3:Y:S04]  /*e2dd0*/  LDL.LU R24, [R1+0x1610] ;  /* 0x0016100001187983 */ /* 0x002ee80000300800 */
[----:B------:R-:W3:Y:S04]  /*e2de0*/  LDL.LU R25, [R1+0x1614] ;  /* 0x0016140001197983 */ /* 0x000ee80000300800 */
[----:B------:R-:W4:Y:S04]  /*e2df0*/  LDL.LU R26, [R1+0x1618] ;  /* 0x00161800011a7983 */ /* 0x000f280000300800 */
[----:B------:R-:W4:Y:S04]  /*e2e00*/  LDL.LU R27, [R1+0x161c] ;  /* 0x00161c00011b7983 */ /* 0x000f280000300800 */
[----:B----4-:R-:W-:Y:S04]  /*e2e10*/  STL.64 [R1+0xe398], R26 ;  /* 0x00e3981a01007387 */ /* 0x010fe80000100a00 */
[----:B---3--:R0:W-:Y:S04]  /*e2e20*/  STL.64 [R1+0xe390], R24 ;  /* 0x00e3901801007387 */ /* 0x0081e80000100a00 */
[----:B------:R-:W3:Y:S04]  /*e2e30*/  LDL R20, [R1+0x8] ;  /* 0x0000080001147983 */ /* 0x000ee80000100800 */
[----:B------:R-:W3:Y:S04]  /*e2e40*/  LDL R21, [R1+0xc] ;  /* 0x00000c0001157983 */ /* 0x000ee80000100800 */
[----:B---3--:R1:W-:Y:S04]  /*e2e50*/  STL.64 [R1+0xe3a0], R20 ;  /* 0x00e3a01401007387 */ /* 0x0083e80000100a00 */
        /* <DEDUP_REMOVED lines=8> */
[----:B-1----:R-:W4:Y:S04]  /*e2ee0*/  LDL R20, [R1+0x18] ;  /* 0x0000180001147983 */ /* 0x002f280000100800 */
[----:B------:R-:W4:Y:S04]  /*e2ef0*/  LDL R21, [R1+0x1c] ;  /* 0x00001c0001157983 */ /* 0x000f280000100800 */
[----:B---3--:R1:W-:Y:S04]  /*e2f00*/  STL.64 [R1+0xe3b8], R22 ;  /* 0x00e3b81601007387 */ /* 0x0083e80000100a00 */
[----:B----4-:R-:W-:Y:S04]  /*e2f10*/  STL.64 [R1+0xe3d0], R20 ;  /* 0x00e3d01401007387 */ /* 0x010fe80000100a00 */
[----:B0-----:R-:W3:Y:S04]  /*e2f20*/  LDL.LU R24, [R1+0x15f0] ;  /* 0x0015f00001187983 */ /* 0x001ee80000300800 */
[----:B------:R-:W3:Y:S04]  /*e2f30*/  LDL.LU R25, [R1+0x15f4] ;  /* 0x0015f40001197983 */ /* 0x000ee80000300800 */
[----:B------:R-:W4:Y:S04]  /*e2f40*/  LDL.LU R26, [R1+0x15f8] ;  /* 0x0015f800011a7983 */ /* 0x000f280000300800 */
[----:B------:R-:W4:Y:S04]  /*e2f50*/  LDL.LU R27, [R1+0x15fc] ;  /* 0x0015fc00011b7983 */ /* 0x000f280000300800 */
[----:B-1----:R-:W2:Y:S04]  /*e2f60*/  LDL R22, [R1+0x20] ;  /* 0x0000200001167983 */ /* 0x002ea80000100800 */
[----:B------:R-:W2:Y:S04]  /*e2f70*/  LDL R23, [R1+0x24] ;  /* 0x0000240001177983 */ /* 0x000ea80000100800 */
[----:B--2---:R-:W-:Y:S04]  /*e2f80*/  STL.64 [R1+0xe3e8], R22 ;  /* 0x00e3e81601007387 */ /* 0x004fe80000100a00 */
[----:B----4-:R-:W-:Y:S04]  /*e2f90*/  STL.64 [R1+0xe3c8], R26 ;  /* 0x00e3c81a01007387 */ /* 0x010fe80000100a00 */
[----:B---3--:R0:W-:Y:S04]  /*e2fa0*/  STL.64 [R1+0xe3c0], R24 ;  /* 0x00e3c01801007387 */ /* 0x0081e80000100a00 */
        /* <DEDUP_REMOVED lines=105> */
[----:B0-----:R-:W2:Y:S04]  /*e3640*/  LDL.LU R20, [R1+0x14f0] ;  /* 0x0014f00001147983 */ /* 0x001ea80000300800 */
[----:B------:R-:W2:Y:S04]  /*e3650*/  LDL.LU R21, [R1+0x14f4] ;  /* 0x0014f40001157983 */ /* 0x000ea80000300800 */
[----:B------:R-:W3:Y:S04]  /*e3660*/  LDL.LU R22, [R1+0x14f8] ;  /* 0x0014f80001167983 */ /* 0x000ee80000300800 */
[----:B------:R-:W3:Y:S01]  /*e3670*/  LDL.LU R23, [R1+0x14fc] ;  /* 0x0014fc0001177983 */ /* 0x000ee20000300800 */
[----:B------:R-:W-:-:S03]  /*e3680*/  IMAD R6, R6, 0x100, R10 ;  /* 0x0000010006067824 */ /* 0x000fc600078e020a */
        /* <DEDUP_REMOVED lines=26> */
[----:B------:R-:W-:-:S02]  /*e3830*/  F2FP.F16.E5M2.UNPACK_B R4, R4 ;  /* 0x00000004ff04723e */ /* 0x000fc400020004ff */
[----:B------:R-:W-:Y:S02]  /*e3840*/  F2FP.F16.E5M2.UNPACK_B R5, R5 ;  /* 0x00000005ff05723e */ /* 0x000fe400020004ff */
[----:B------:R-:W-:Y:S02]  /*e3850*/  F2FP.F16.E5M2.UNPACK_B R6, R6 ;  /* 0x00000006ff06723e */ /* 0x000fe400020004ff */
[----:B------:R-:W-:Y:S01]  /*e3860*/  F2FP.F16.E5M2.UNPACK_B R7, R7 ;  /* 0x00000007ff07723e */ /* 0x000fe200020004ff */
[----:B----4-:R-:W-:Y:S04]  /*e3870*/  STL.64 [R1+0xe500], R26 ;  /* 0x00e5001a01007387 */ /* 0x010fe80000100a00 */
[----:B---3--:R0:W-:Y:S04]  /*e3880*/  STL.64 [R1+0xe4f8], R24 ;  /* 0x00e4f81801007387 */ /* 0x0081e80000100a00 */
[----:B0-----:R-:W3:Y:S04]  /*e3890*/  LDL.LU R24, [R1+0x1510] ;  /* 0x0015100001187983 */ /* 0x001ee80000300800 */
[----:B------:R-:W3:Y:S04]  /*e38a0*/  LDL.LU R25, [R1+0x1514] ;  /* 0x0015140001197983 */ /* 0x000ee80000300800 */
[----:B------:R-:W4:Y:S04]  /*e38b0*/  LDL.LU R26, [R1+0x1518] ;  /* 0x00151800011a7983 */ /* 0x000f280000300800 */
[----:B------:R-:W4:Y:S01]  /*e38c0*/  LDL.LU R27, [R1+0x151c] ;  /* 0x00151c00011b7983 */ /* 0x000f220000300800 */
[C---:B------:R-:W-:Y:S03]  /*e38d0*/  HMMA.16816.F32 R20, R4.reuse, R10, R20 ;  /* 0x0000000a0414723c */ /* 0x040fe60000001814 */
        /* <DEDUP_REMOVED lines=23> */
[----:B------:R-:W-:Y:S02]  /*e3a50*/  IMAD.MOV.U32 R10, RZ, RZ, R13 ;  /* 0x000000ffff0a7224 */ /* 0x000fe400078e000d */
[----:B--2---:R-:W-:Y:S01]  /*e3a60*/  HMMA.16816.F32 R12, R4, R14, R20 ;  /* 0x0000000e040c723c */ /* 0x004fe20000001814 */
[----:B------:R-:W3:-:S15]  /*e3a70*/  LDL.LU.64 R20, [R1+0xe520] ;  /* 0x00e5200001147983 */ /* 0x000ede0000300a00 */
[----:B------:R-:W-:-:S07]  /*e3a80*/  NOP ;  /* 0x0000000000007918 */ /* 0x000fce0000000000 */
        /* <DEDUP_REMOVED lines=137> */
[----:B0-----:R-:W4:Y:S04]  /*e4320*/  LDL.LU.64 R26, [R1+0xe360] ;  /* 0x00e36000011a7983 */ /* 0x001f280000300a00 */
[----:B------:R-:W2:Y:S01]  /*e4330*/  LDL.LU.64 R24, [R1+0xe358] ;  /* 0x00e3580001187983 */ /* 0x000ea20000300a00 */
[C---:B----4-:R-:W-:Y:S06]  /*e4340*/  HMMA.16816.F32 R16, R4.reuse, R26, R16 ;  /* 0x0000001a0410723c */ /* 0x050fec0000001810 */
        /* <DEDUP_REMOVED lines=10> */
[----:B------:R0:W-:Y:S04]  /*e43f0*/  STL.64 [R1+0xe100], R26 ;  /* 0x00e1001a01007387 */ /* 0x0001e80000100a00 */
[----:B------:R1:W-:Y:S01]  /*e4400*/  STL.64 [R1+0xe0f8], R24 ;  /* 0x00e0f81801007387 */ /* 0x0003e20000100a00 */
[----:B0-----:R-:W-:-:S02]  /*e4410*/  IMAD.MOV.U32 R26, RZ, RZ, R11 ;  /* 0x000000ffff1a7224 */ /* 0x001fc400078e000b */
[----:B------:R-:W-:Y:S02]  /*e4420*/  IMAD.MOV.U32 R27, RZ, RZ, R10 ;  /* 0x000000ffff1b7224 */ /* 0x000fe400078e000a */
[----:B-1----:R-:W-:Y:S02]  /*e4430*/  IMAD.MOV.U32 R24, RZ, RZ, R9 ;  /* 0x000000ffff187224 */ /* 0x002fe400078e0009 */
[----:B------:R-:W-:Y:S01]  /*e4440*/  IMAD.MOV.U32 R25, RZ, RZ, R0 ;  /* 0x000000ffff197224 */ /* 0x000fe200078e0000 */
        /* <DEDUP_REMOVED lines=12> */
[----:B------:R0:W-:Y:S04]  /*e4510*/  STL.64 [R1+0xcf0], R12 ;  /* 0x000cf00c01007387 */ /* 0x0001e80000100a00 */
[----:B------:R-:W-:Y:S04]  /*e4520*/  STL.64 [R1+0xcf8], R14 ;  /* 0x000cf80e01007387 */ /* 0x000fe80000100a00 */
[----:B------:R-:W2:Y:S04]  /*e4530*/  LDL.LU R25, [R1+0x16b4] ;  /* 0x0016b40001197983 */ /* 0x000ea80000300800 */
[----:B-1----:R-:W4:Y:S04]  /*e4540*/  LDL.LU R26, [R1+0x16b8] ;  /* 0x0016b800011a7983 */ /* 0x002f280000300800 */
[----:B------:R-:W4:Y:S04]  /*e4550*/  LDL.LU R27, [R1+0x16bc] ;  /* 0x0016bc00011b7983 */ /* 0x000f280000300800 */
[----:B------:R-:W3:Y:S04]  /*e4560*/  LDL.LU R10, [R1+0x35a4] ;  /* 0x0035a400010a7983 */ /* 0x000ee80000300800 */
[----:B0-----:R-:W2:Y:S04]  /*e4570*/  LDL.LU R12, [R1+0x35a0] ;  /* 0x0035a000010c7983 */ /* 0x001ea80000300800 */
        /* <DEDUP_REMOVED lines=72> */
[----:B0-----:R-:W4:Y:S04]  /*e4a00*/  LDL.64 R10, [R1+0xa0] ;  /* 0x0000a000010a7983 */ /* 0x001f280000100a00 */
[----:B------:R-:W2:Y:S02]  /*e4a10*/  LDL.LU R9, [R1+0xe2f8] ;  /* 0x00e2f80001097983 */ /* 0x000ea40000300800 */
[----:B--2---:R-:W-:-:S15]  /*e4a20*/  HMMA.16816.F32 R24, R4, R8, R24 ;  /* 0x000000080418723c */ /* 0x004fde0000001818 */
        /* <DEDUP_REMOVED lines=11> */
[----:B0-----:R-:W4:Y:S04]  /*e4ae0*/  LDL.LU.64 R26, [R1+0xe2e0] ;  /* 0x00e2e000011a7983 */ /* 0x001f280000300a00 */
[----:B------:R-:W4:Y:S01]  /*e4af0*/  LDL.LU.64 R24, [R1+0xe2d8] ;  /* 0x00e2d80001187983 */ /* 0x000f220000300a00 */
[----:B------:R-:W-:Y:S01]  /*e4b00*/  IMAD R15, R0, 0x100, R15 ;  /* 0x00000100000f7824 */ /* 0x000fe200078e020f */
[----:B------:R-:W-:-:S02]  /*e4b10*/  F2FP.F16.E5M2.UNPACK_B R12, R12 ;  /* 0x0000000cff0c723e */ /* 0x000fc400020004ff */
[----:B------:R-:W-:Y:S02]  /*e4b20*/  F2FP.F16.E5M2.UNPACK_B R13, R13 ;  /* 0x0000000dff0d723e */ /* 0x000fe400020004ff */
[----:B------:R-:W-:Y:S01]  /*e4b30*/  F2FP.F16.E5M2.UNPACK_B R14, R14 ;  /* 0x0000000eff0e723e */ /* 0x000fe200020004ff */
[----:B----4-:R-:W-:Y:S01]  /*e4b40*/  HMMA.16816.F32 R4, R4, R10, R24 ;  /* 0x0000000a0404723c */ /* 0x010fe20000001818 */
[----:B------:R-:W2:Y:S04]  /*e4b50*/  LDL.LU.64 R26, [R1+0xe2d0] ;  /* 0x00e2d000011a7983 */ /* 0x000ea80000300a00 */
[----:B------:R-:W3:Y:S01]  /*e4b60*/  LDL.LU.64 R24, [R1+0xe2c8] ;  /* 0x00e2c80001187983 */ /* 0x000ee20000300a00 */
[----:B------:R-:W-:Y:S01]  /*e4b70*/  F2FP.F16.E5M2.UNPACK_B R15, R15 ;  /* 0x0000000fff0f723e */ /* 0x000fe200020004ff */
[----:B------:R-:W-:-:S15]  /*e4b80*/  IMAD.MOV.U32 R0, RZ, RZ, R11 ;  /* 0x000000ffff007224 */ /* 0x000fde00078e000b */
[----:B------:R-:W-:-:S01]  /*e4b90*/  NOP ;  /* 0x0000000000007918 */ /* 0x000fc20000000000 */
[----:B------:R-:W-:Y:S04]  /*e4ba0*/  STL.64 [R1+0xe30], R4 ;  /* 0x000e300401007387 */ /* 0x000fe80000100a00 */
[----:B------:R2:W-:Y:S01]  /*e4bb0*/  STL.64 [R1+0xe38], R6 ;  /* 0x000e380601007387 */ /* 0x0005e20000100a00 */
[C---:B---3--:R-:W-:Y:S06]  /*e4bc0*/  HMMA.16816.F32 R8, R12.reuse, R24, R16 ;  /* 0x000000180c08723c */ /* 0x048fec0000001810 */
[----:B--2---:R-:W-:Y:S01]  /*e4bd0*/  HMMA.16816.F32 R4, R12, R26, R20 ;  /* 0x0000001a0c04723c */ /* 0x004fe20000001814 */
[----:B------:R-:W2:-:S15]  /*e4be0*/  LDL.LU R20, [R1+0x1a90] ;  /* 0x001a900001147983 */ /* 0x000e9e0000300800 */
[----:B------:R-:W-:-:S01]  /*e4bf0*/  NOP ;  /* 0x0000000000007918 */ /* 0x000fc20000000000 */
[----:B------:R-:W-:Y:S04]  /*e4c00*/  STL.64 [R1+0xe50], R8 ;  /* 0x000e500801007387 */ /* 0x000fe80000100a00 */
[----:B------:R-:W-:Y:S04]  /*e4c10*/  STL.64 [R1+0xe58], R10 ;  /* 0x000e580a01007387 */ /* 0x000fe80000100a00 */
[----:B------:R-:W-:Y:S04]  /*e4c20*/  STL.64 [R1+0xe90], R4 ;  /* 0x000e900401007387 */ /* 0x000fe80000100a00 */
[----:B------:R0:W-:Y:S04]  /*e4c30*/  STL.64 [R1+0xe98], R6 ;  /* 0x000e980601007387 */ /* 0x0001e80000100a00 */
        /* <DEDUP_REMOVED lines=9> */
[----:B---3--:R-:W-:Y:S04]  /*e4cd0*/  STL.64 [R1+0xe2a0], R6 ;  /* 0x00e2a00601007387 */ /* 0x008fe80000100a00 */
[----:B--2---:R-:W-:Y:S04]  /*e4ce0*/  STL.64 [R1+0xe110], R26 ;  /* 0x00e1101a01007387 */ /* 0x004fe80000100a00 */
[----:B----4-:R0:W-:Y:S04]  /*e4cf0*/  STL.64 [R1+0xe108], R24 ;  /* 0x00e1081801007387 */ /* 0x0101e80000100a00 */
[----:B0-----:R-:W2:Y:S04]  /*e4d00*/  LDL.LU R24, [R1+0x19b0] ;  /* 0x0019b00001187983 */ /* 0x001ea80000300800 */
[----:B------:R-:W2:Y:S04]  /*e4d10*/  LDL.LU R25, [R1+0x19b4] ;  /* 0x0019b40001197983 */ /* 0x000ea80000300800 */
[----:B------:R-:W3:Y:S04]  /*e4d20*/  LDL.LU R26, [R1+0x19b8] ;  /* 0x0019b800011a7983 */ /* 0x000ee80000300800 */
[----:B------:R-:W3:Y:S04]  /*e4d30*/  LDL.LU R27, [R1+0x19bc] ;  /* 0x0019bc00011b7983 */ /* 0x000ee80000300800 */
[----:B---3--:R0:W-:Y:S04]  /*e4d40*/  STL.64 [R1+0xe120], R26 ;  /* 0x00e1201a01007387 */ /* 0x0081e80000100a00 */
[----:B0-----:R-:W3:Y:S04]  /*e4d50*/  LDL R26, [R1+0x8] ;  /* 0x00000800011a7983 */ /* 0x001ee80000100800 */
[----:B------:R-:W3:Y:S04]  /*e4d60*/  LDL R27, [R1+0xc] ;  /* 0x00000c00011b7983 */ /* 0x000ee80000100800 */
        /* <DEDUP_REMOVED lines=124> */
[----:B------:R-:W2:Y:S04]  /*e5530*/  LDL.LU R4, [R1+0x1710] ;  /* 0x0017100001047983 */ /* 0x000ea80000300800 */
[----:B------:R-:W2:Y:S04]  /*e5540*/  LDL.LU R5, [R1+0x1714] ;  /* 0x0017140001057983 */ /* 0x000ea80000300800 */
[----:B------:R-:W3:Y:S04]  /*e5550*/  LDL.LU R6, [R1+0x1718] ;  /* 0x0017180001067983 */ /* 0x000ee80000300800 */
[----:B------:R-:W3:Y:S04]  /*e5560*/  LDL.LU R7, [R1+0x171c] ;  /* 0x00171c0001077983 */ /* 0x000ee80000300800 */
[----:B---3--:R0:W-:Y:S04]  /*e5570*/  STL.64 [R1+0xe2b0], R6 ;  /* 0x00e2b00601007387 */ /* 0x0081e80000100a00 */
[----:B0-----:R-:W3:Y:S04]  /*e5580*/  LDL R6, [R1+0x90] ;  /* 0x0000900001067983 */ /* 0x001ee80000100800 */
[----:B------:R-:W3:Y:S04]  /*e5590*/  LDL R7, [R1+0x94] ;  /* 0x0000940001077983 */ /* 0x000ee80000100800 */
[----:B--2---:R-:W-:Y:S04]  /*e55a0*/  STL.64 [R1+0xe2a8], R4 ;  /* 0x00e2a80401007387 */ /* 0x004fe80000100a00 */
[----:B------:R-:W2:Y:S04]  /*e55b0*/  LDL.64 R26, [R1+0x88] ;  /* 0x00008800011a7983 */ /* 0x000ea80000100a00 */
[----:B--2---:R-:W-:Y:S04]  /*e55c0*/  STL.64 [R1+0xe2c0], R26 ;  /* 0x00e2c01a01007387 */ /* 0x004fe80000100a00 */
[----:B----4-:R0:W-:Y:S04]  /*e55d0*/  STL.64 [R1+0xe2b8], R24 ;  /* 0x00e2b81801007387 */ /* 0x0101e80000100a00 */
        /* <DEDUP_REMOVED lines=41> */
[----:B0-----:R-:W2:Y:S04]  /*e5870*/  LDL.LU.64 R6, [R1+0xe2b0] ;  /* 0x00e2b00001067983 */ /* 0x001ea80000300a00 */
[----:B------:R-:W2:Y:S02]  /*e5880*/  LDL.LU.64 R4, [R1+0xe2a8] ;  /* 0x00e2a80001047983 */ /* 0x000ea40000300a00 */
[----:B--2---:R-:W-:-:S15]  /*e5890*/  HMMA.16816.F32 R4, R12, R26, R4 ;  /* 0x0000001a0c04723c */ /* 0x004fde0000001804 */
[----:B------:R-:W-:-:S08]  /*e58a0*/  NOP ;  /* 0x0000000000007918 */ /* 0x000fd00000000000 */
[----:B------:R0:W-:Y:S02]  /*e58b0*/  STL.64 [R1+0xf00], R4 ;  /* 0x000f000401007387 */ /* 0x0001e40000100a00 */
[----:B0-----:R-:W-:Y:S02]  /*e58c0*/  IMAD.MOV.U32 R5, RZ, RZ, R26 ;  /* 0x000000ffff057224 */ /* 0x001fe400078e001a */
[----:B------:R-:W-:Y:S02]  /*e58d0*/  IMAD.MOV.U32 R4, RZ, RZ, R27 ;  /* 0x000000ffff047224 */ /* 0x000fe400078e001b */
[C---:B---3--:R-:W-:Y:S01]  /*e58e0*/  HMMA.16816.F32 R24, R12.reuse, R24, R20 ;  /* 0x000000180c18723c */ /* 0x048fe20000001814 */
[----:B------:R0:W-:Y:S04]  /*e58f0*/  STL.64 [R1+0xf08], R6 ;  /* 0x000f080601007387 */ /* 0x0001e80000100a00 */
[----:B0-----:R-:W2:Y:S04]  /*e5900*/  LDL.LU.64 R6, [R1+0xe2a0] ;  /* 0x00e2a00001067983 */ /* 0x001ea80000300a00 */
[----:B------:R-:W3:Y:S04]  /*e5910*/  LDL.LU.64 R22, [R1+0xe298] ;  /* 0x00e2980001167983 */ /* 0x000ee80000300a00 */
[----:B------:R-:W3:Y:S10]  /*e5920*/  LDL.LU.64 R20, [R1+0xe290] ;  /* 0x00e2900001147983 */ /* 0x000ef40000300a00 */
        /* <DEDUP_REMOVED lines=132> */
[----:B------:R-:W2:Y:S04]  /*e6170*/  LDL.LU.64 R20, [R1+0xe0d8] ;  /* 0x00e0d80001147983 */ /* 0x000ea80000300a00 */
[----:B------:R-:W-:Y:S04]  /*e6180*/  STL.64 [R1+0xdec0], R26 ;  /* 0x00dec01a01007387 */ /* 0x000fe80000100a00 */
[----:B------:R0:W-:Y:S04]  /*e6190*/  STL.64 [R1+0xdeb8], R24 ;  /* 0x00deb81801007387 */ /* 0x0001e80000100a00 */
[----:B0-----:R-:W2:Y:S04]  /*e61a0*/  LDL.LU R24, [R1+0x1ad0] ;  /* 0x001ad00001187983 */ /* 0x001ea80000300800 */
[----:B------:R-:W2:Y:S04]  /*e61b0*/  LDL.LU R25, [R1+0x1ad4] ;  /* 0x001ad40001197983 */ /* 0x000ea80000300800 */
[----:B------:R-:W2:Y:S04]  /*e61c0*/  LDL.LU R26, [R1+0x1ad8] ;  /* 0x001ad800011a7983 */ /* 0x000ea80000300800 */
[----:B------:R-:W2:Y:S01]  /*e61d0*/  LDL.LU R27, [R1+0x1adc] ;  /* 0x001adc00011b7983 */ /* 0x000ea20000300800 */
[----:B----4-:R-:W-:-:S15]  /*e61e0*/  HMMA.16816.F32 R16, R12, R22, R16 ;  /* 0x000000160c10723c */ /* 0x010fde0000001810 */
[----:B------:R-:W-:-:S08]  /*e61f0*/  NOP ;  /* 0x0000000000007918 */ /* 0x000fd00000000000 */
[----:B------:R-:W-:Y:S04]  /*e6200*/  STL.64 [R1+0x1290], R16 ;  /* 0x0012901001007387 */ /* 0x000fe80000100a00 */
[----:B------:R0:W-:Y:S04]  /*e6210*/  STL.64 [R1+0x1298], R18 ;  /* 0x0012981201007387 */ /* 0x0001e80000100a00 */
[----:B0-----:R-:W3:Y:S01]  /*e6220*/  LDL.LU.64 R18, [R1+0xe0d0] ;  /* 0x00e0d00001127983 */ /* 0x001ee20000300a00 */
[----:B--2---:R-:W-:Y:S03]  /*e6230*/  HMMA.16816.F32 R24, R12, R20, R24 ;  /* 0x000000140c18723c */ /* 0x004fe60000001818 */
[----:B------:R-:W2:Y:S04]  /*e6240*/  LDL.LU.64 R16, [R1+0xe0c8] ;  /* 0x00e0c80001107983 */ /* 0x000ea80000300a00 */
[----:B------:R-:W-:Y:S04]  /*e6250*/  STL.64 [R1+0xdea0], R22 ;  /* 0x00dea01601007387 */ /* 0x000fe80000100a00 */
[----:B------:R-:W-:-:S12]  /*e6260*/  STL.64 [R1+0xde98], R20 ;  /* 0x00de981401007387 */ /* 0x000fd80000100a00 */
[----:B------:R0:W-:Y:S04]  /*e6270*/  STL.64 [R1+0x12b0], R24 ;  /* 0x0012b01801007387 */ /* 0x0001e80000100a00 */
[----:B------:R1:W-:Y:S01]  /*e6280*/  STL.64 [R1+0x12b8], R26 ;  /* 0x0012b81a01007387 */ /* 0x0003e20000100a00 */
[----:B---3--:R-:W-:-:S15]  /*e6290*/  HMMA.16816.F32 R8, R12, R18, R8 ;  /* 0x000000120c08723c */ /* 0x008fde0000001808 */
[----:B------:R-:W-:-:S08]  /*e62a0*/  NOP ;  /* 0x0000000000007918 */ /* 0x000fd00000000000 */
[----:B------:R-:W-:Y:S04]  /*e62b0*/  STL.64 [R1+0x12d0], R8 ;  /* 0x0012d00801007387 */ /* 0x000fe80000100a00 */
[----:B------:R-:W-:Y:S04]  /*e62c0*/  STL.64 [R1+0x12d8], R10 ;  /* 0x0012d80a01007387 */ /* 0x000fe80000100a00 */
[----:B0-----:R-:W3:Y:S01]  /*e62d0*/  LDL.64 R24, [R1+0x90] ;  /* 0x0000900001187983 */ /* 0x001ee20000100a00 */
[----:B-1----:R-:W-:Y:S02]  /*e62e0*/  IMAD.MOV.U32 R26, RZ, RZ, R5 ;  /* 0x000000ffff1a7224 */ /* 0x002fe400078e0005 */
[----:B------:R-:W-:-:S05]  /*e62f0*/  IMAD.MOV.U32 R27, RZ, RZ, R4 ;  /* 0x000000ffff1b7224 */ /* 0x000fca00078e0004 */
[----:B------:R-:W-:Y:S04]  /*e6300*/  STL.64 [R1+0xe050], R26 ;  /* 0x00e0501a01007387 */ /* 0x000fe80000100a00 */
        /* <DEDUP_REMOVED lines=18> */
[----:B------:R-:W3:Y:S04]  /*e6430*/  LDL.LU R4, [R1+0x35c0] ;  /* 0x0035c00001047983 */ /* 0x000ee80000300800 */
[----:B------:R-:W2:Y:S04]  /*e6440*/  LDL.LU R11, [R1+0x35cc] ;  /* 0x0035cc00010b7983 */ /* 0x000ea80000300800 */
[----:B------:R-:W3:Y:S04]  /*e6450*/  LDL.LU R5, [R1+0x35c8] ;  /* 0x0035c80001057983 */ /* 0x000ee80000300800 */
[----:B------:R-:W4:Y:S04]  /*e6460*/  LDL.LU R8, [R1+0x35d4] ;  /* 0x0035d40001087983 */ /* 0x000f280000300800 */
[----:B------:R-:W3:Y:S04]  /*e6470*/  LDL.LU R6, [R1+0x35d0] ;  /* 0x0035d00001067983 */ /* 0x000ee80000300800 */
[----:B------:R-:W4:Y:S04]  /*e6480*/  LDL.LU R9, [R1+0x35dc] ;  /* 0x0035dc0001097983 */ /* 0x000f280000300800 */
[----:B--2---:R-:W-:Y:S04]  /*e6490*/  STL.64 [R1+0xe0c0], R10 ;  /* 0x00e0c00a01007387 */ /* 0x004fe80000100a00 */
[----:B----4-:R0:W-:Y:S04]  /*e64a0*/  STL.64 [R1+0xe0b8], R8 ;  /* 0x00e0b80801007387 */ /* 0x0101e80000100a00 */
        /* <DEDUP_REMOVED lines=28> */
[----:B------:R-:W-:Y:S04]  /*e6670*/  STL [R1+0xde7c], R18 ;  /* 0x00de7c1201007387 */ /* 0x000fe80000100800 */
[----:B------:R-:W-:Y:S04]  /*e6680*/  STL [R1+0xde78], R19 ;  /* 0x00de781301007387 */ /* 0x000fe80000100800 */
[----:B------:R-:W-:Y:S04]  /*e6690*/  STL.64 [R1+0x12f0], R8 ;  /* 0x0012f00801007387 */ /* 0x000fe80000100a00 */
[----:B------:R0:W-:Y:S04]  /*e66a0*/  STL.64 [R1+0x12f8], R10 ;  /* 0x0012f80a01007387 */ /* 0x0001e80000100a00 */
[----:B0-----:R-:W4:Y:S04]  /*e66b0*/  LDL.LU.64 R10, [R1+0xe0c0] ;  /* 0x00e0c000010a7983 */ /* 0x001f280000300a00 */
[----:B------:R-:W2:Y:S04]  /*e66c0*/  LDL.LU.64 R8, [R1+0xe0b8] ;  /* 0x00e0b80001087983 */ /* 0x000ea80000300a00 */
[----:B------:R0:W-:Y:S04]  /*e66d0*/  STL [R1+0xde94], R16 ;  /* 0x00de941001007387 */ /* 0x0001e80000100800 */
[----:B------:R1:W-:Y:S04]  /*e66e0*/  STL [R1+0xde90], R17 ;  /* 0x00de901101007387 */ /* 0x0003e80000100800 */
[----:B0-----:R-:W3:Y:S04]  /*e66f0*/  LDL.LU R16, [R1+0x1bd0] ;  /* 0x001bd00001107983 */ /* 0x001ee80000300800 */
[----:B-1----:R-:W3:Y:S04]  /*e6700*/  LDL.LU R17, [R1+0x1bd4] ;  /* 0x001bd40001117983 */ /* 0x002ee80000300800 */
        /* <DEDUP_REMOVED lines=34> */
[----:B------:R-:W-:Y:S01]  /*e6930*/  IMAD.MOV.U32 R9, RZ, RZ, R0 ;  /* 0x000000ffff097224 */ /* 0x000fe200078e0000 */
[----:B------:R-:W-:-:S02]  /*e6940*/  F2FP.F16.E5M2.UNPACK_B R4, R4 ;  /* 0x00000004ff04723e */ /* 0x000fc400020004ff */
[----:B------:R-:W-:Y:S02]  /*e6950*/  F2FP.F16.E5M2.UNPACK_B R5, R5 ;  /* 0x00000005ff05723e */ /* 0x000fe400020004ff */
[----:B------:R-:W-:Y:S02]  /*e6960*/  F2FP.F16.E5M2.UNPACK_B R6, R6 ;  /* 0x00000006ff06723e */ /* 0x000fe400020004ff */
[----:B------:R-:W-:Y:S01]  /*e6970*/  F2FP.F16.E5M2.UNPACK_B R7, R7 ;  /* 0x00000007ff07723e */ /* 0x000fe200020004ff */
[----:B---3--:R-:W-:Y:S01]  /*e6980*/  HMMA.16816.F32 R12, R12, R8, R24 ;  /* 0x000000080c0c723c */ /* 0x008fe20000001818 */
[----:B------:R-:W4:Y:S04]  /*e6990*/  LDL.LU.64 R26, [R1+0xe070] ;  /* 0x00e07000011a7983 */ /* 0x000f280000300a00 */
[----:B------:R-:W4:-:S15]  /*e69a0*/  LDL.LU.64 R24, [R1+0xe068] ;  /* 0x00e0680001187983 */ /* 0x000f1e0000300a00 */
[----:B------:R-:W-:-:S03]  /*e69b0*/  NOP ;  /* 0x0000000000007918 */ /* 0x000fc60000000000 */
[----:B------:R-:W-:Y:S04]  /*e69c0*/  STL.64 [R1+0x1350], R12 ;  /* 0x0013500c01007387 */ /* 0x000fe80000100a00 */
[----:B------:R0:W-:Y:S04]  /*e69d0*/  STL.64 [R1+0x1358], R14 ;  /* 0x0013580e01007387 */ /* 0x0001e80000100a00 */
[----:B0-----:R-:W2:Y:S01]  /*e69e0*/  LDL.LU.64 R14, [R1+0x98] ;  /* 0x00009800010e7983 */ /* 0x001ea20000300a00 */
        /* <DEDUP_REMOVED lines=11> */
[----:B------:R-:W3:Y:S01]  /*e6aa0*/  LDL.LU.64 R24, [R1+0xe048] ;  /* 0x00e0480001187983 */ /* 0x000ee20000300a00 */
[----:B------:R-:W-:-:S02]  /*e6ab0*/  IMAD.MOV.U32 R9, RZ, RZ, R10 ;  /* 0x000000ffff097224 */ /* 0x000fc400078e000a */
[----:B------:R-:W-:Y:S02]  /*e6ac0*/  IMAD.MOV.U32 R8, RZ, RZ, R11 ;  /* 0x000000ffff087224 */ /* 0x000fe400078e000b */
[----:B------:R-:W-:Y:S02]  /*e6ad0*/  IMAD.MOV.U32 R11, RZ, RZ, R14 ;  /* 0x000000ffff0b7224 */ /* 0x000fe400078e000e */
[----:B------:R-:W-:-:S05]  /*e6ae0*/  IMAD.MOV.U32 R10, RZ, RZ, R15 ;  /* 0x000000ffff0a7224 */ /* 0x000fca00078e000f */
[----:B------:R-:W-:Y:S04]  /*e6af0*/  STL.64 [R1+0xde88], R10 ;  /* 0x00de880a01007387 */ /* 0x000fe80000100a00 */
[----:B------:R2:W-:Y:S01]  /*e6b00*/  STL.64 [R1+0xde80], R8 ;  /* 0x00de800801007387 */ /* 0x0005e20000100a00 */
[C---:B---3--:R-:W-:Y:S06]  /*e6b10*/  HMMA.16816.F32 R12, R4.reuse, R24, R16 ;  /* 0x00000018040c723c */ /* 0x048fec0000001810 */
[----:B--2---:R-:W-:Y:S01]  /*e6b20*/  HMMA.16816.F32 R8, R4, R26, R20 ;  /* 0x0000001a0408723c */ /* 0x004fe20000001814 */
[----:B------:R-:W-:-:S15]  /*e6b30*/  IMAD.MOV.U32 R0, RZ, RZ, R25 ;  /* 0x000000ffff007224 */ /* 0x000fde00078e0019 */
[----:B------:R-:W-:-:S01]  /*e6b40*/  NOP ;  /* 0x0000000000007918 */ /* 0x000fc20000000000 */
        /* <DEDUP_REMOVED lines=128> */
[----:B------:R-:W2:Y:S04]  /*e7350*/  LDL.LU.64 R16, [R1+0x80] ;  /* 0x0000800001107983 */ /* 0x000ea80000300a00 */
[----:B------:R-:W3:Y:S04]  /*e7360*/  LDL.LU.64 R12, [R1+0x78] ;  /* 0x00007800010c7983 */ /* 0x000ee80000300a00 */
[----:B----4-:R-:W-:Y:S04]  /*e7370*/  STL.64 [R1+0xe040], R14 ;  /* 0x00e0400e01007387 */ /* 0x010fe80000100a00 */
[----:B---3--:R0:W-:Y:S04]  /*e7380*/  STL.64 [R1+0xe038], R12 ;  /* 0x00e0380c01007387 */ /* 0x0081e80000100a00 */
[----:B0-----:R-:W3:Y:S04]  /*e7390*/  LDL.LU R12, [R1+0x1c00] ;  /* 0x001c0000010c7983 */ /* 0x001ee80000300800 */
[----:B------:R-:W3:Y:S04]  /*e73a0*/  LDL.LU R13, [R1+0x1c04] ;  /* 0x001c0400010d7983 */ /* 0x000ee80000300800 */
[----:B------:R-:W3:Y:S04]  /*e73b0*/  LDL.LU R14, [R1+0x1c08] ;  /* 0x001c0800010e7983 */ /* 0x000ee80000300800 */
[----:B------:R-:W3:Y:S04]  /*e73c0*/  LDL.LU R15, [R1+0x1c0c] ;  /* 0x001c0c00010f7983 */ /* 0x000ee80000300800 */
[----:B------:R-:W-:Y:S04]  /*e73d0*/  STL.64 [R1+0xe008], R26 ;  /* 0x00e0081a01007387 */ /* 0x000fe80000100a00 */
        /* <DEDUP_REMOVED lines=47> */
[----:B------:R-:W-:Y:S02]  /*e76d0*/  IMAD.MOV.U32 R17, RZ, RZ, R13 ;  /* 0x000000ffff117224 */ /* 0x000fe400078e000d */
[----:B---3--:R-:W-:Y:S01]  /*e76e0*/  HMMA.16816.F32 R12, R4, R14, R24 ;  /* 0x0000000e040c723c */ /* 0x008fe20000001818 */
        /* <DEDUP_REMOVED lines=88> */
[----:B0-----:R-:W3:Y:S04]  /*e7c70*/  LDL.LU R12, [R1+0x1e40] ;  /* 0x001e4000010c7983 */ /* 0x001ee80000300800 */
[----:B------:R-:W3:Y:S04]  /*e7c80*/  LDL.LU R13, [R1+0x1e44] ;  /* 0x001e4400010d7983 */ /* 0x000ee80000300800 */
[----:B-1----:R-:W3:Y:S04]  /*e7c90*/  LDL.LU R14, [R1+0x1e48] ;  /* 0x001e4800010e7983 */ /* 0x002ee80000300800 */
[----:B------:R-:W3:Y:S01]  /*e7ca0*/  LDL.LU R15, [R1+0x1e4c] ;  /* 0x001e4c00010f7983 */ /* 0x000ee20000300800 */
        /* <DEDUP_REMOVED lines=39> */
[C---:B----4-:R-:W-:Y:S06]  /*e7f20*/  HMMA.16816.F32 R8, R4.reuse, R20, R8 ;  /* 0x000000140408723c */ /* 0x050fec0000001808 */
[----:B--2---:R-:W-:-:S15]  /*e7f30*/  HMMA.16816.F32 R24, R4, R22, R24 ;  /* 0x000000160418723c */ /* 0x004fde0000001818 */
[----:B------:R-:W-:-:S08]  /*e7f40*/  NOP ;  /* 0x0000000000007918 */ /* 0x000fd00000000000 */
[----:B------:R-:W-:Y:S04]  /*e7f50*/  STL.64 [R1+0x1610], R24 ;  /* 0x0016101801007387 */ /* 0x000fe80000100a00 */
[----:B------:R0:W-:Y:S02]  /*e7f60*/  STL.64 [R1+0x1618], R26 ;  /* 0x0016181a01007387 */ /* 0x0001e40000100a00 */
[----:B0-----:R-:W-:Y:S02]  /*e7f70*/  IMAD.MOV.U32 R26, RZ, RZ, R16 ;  /* 0x000000ffff1a7224 */ /* 0x001fe400078e0010 */
[----:B------:R-:W-:Y:S01]  /*e7f80*/  IMAD.MOV.U32 R27, RZ, RZ, R17 ;  /* 0x000000ffff1b7224 */ /* 0x000fe200078e0011 */
[----:B------:R-:W3:Y:S04]  /*e7f90*/  LDL.LU R16, [R1+0xde94] ;  /* 0x00de940001107983 */ /* 0x000ee80000300800 */
[----:B------:R-:W3:Y:S04]  /*e7fa0*/  LDL.LU R17, [R1+0xde90] ;  /* 0x00de900001117983 */ /* 0x000ee80000300800 */
[----:B------:R-:W-:Y:S04]  /*e7fb0*/  STL.64 [R1+0x1630], R8 ;  /* 0x0016300801007387 */ /* 0x000fe80000100a00 */
[----:B------:R0:W-:Y:S01]  /*e7fc0*/  STL.64 [R1+0x1638], R10 ;  /* 0x0016380a01007387 */ /* 0x0001e20000100a00 */
[----:B------:R-:W-:-:S02]  /*e7fd0*/  IMAD.MOV.U32 R24, RZ, RZ, R18 ;  /* 0x000000ffff187224 */ /* 0x000fc400078e0012 */
[----:B------:R-:W-:Y:S01]  /*e7fe0*/  IMAD.MOV.U32 R25, RZ, RZ, R19 ;  /* 0x000000ffff197224 */ /* 0x000fe200078e0013 */
[----:B0-----:R-:W2:Y:S04]  /*e7ff0*/  LDL.LU.64 R10, [R1+0xde88] ;  /* 0x00de8800010a7983 */ /* 0x001ea80000300a00 */
[----:B------:R-:W4:Y:S04]  /*e8000*/  LDL.LU.64 R8, [R1+0xde80] ;  /* 0x00de800001087983 */ /* 0x000f280000300a00 */
[----:B------:R-:W3:Y:S04]  /*e8010*/  LDL.LU R18, [R1+0xde7c] ;  /* 0x00de7c0001127983 */ /* 0x000ee80000300800 */
[----:B------:R-:W3:Y:S04]  /*e8020*/  LDL.LU R19, [R1+0xde78] ;  /* 0x00de780001137983 */ /* 0x000ee80000300800 */
        /* <DEDUP_REMOVED lines=14> */
[----:B---3--:R-:W-:Y:S02]  /*e8110*/  HMMA.16816.F32 R20, R4, R18, R24 ;  /* 0x000000120414723c */ /* 0x008fe40000001818 */
[----:B------:R-:W2:-:S15]  /*e8120*/  LDL.LU R24, [R1+0x2010] ;  /* 0x0020100001187983 */ /* 0x000e9e0000300800 */
[----:B------:R-:W-:-:S06]  /*e8130*/  NOP ;  /* 0x0000000000007918 */ /* 0x000fcc0000000000 */
[----:B------:R-:W-:Y:S04]  /*e8140*/  STL.64 [R1+0x1640], R20 ;  /* 0x0016401401007387 */ /* 0x000fe80000100a00 */
[----:B------:R0:W-:Y:S04]  /*e8150*/  STL.64 [R1+0x1648], R22 ;  /* 0x0016481601007387 */ /* 0x0001e80000100a00 */
[----:B------:R-:W2:Y:S04]  /*e8160*/  LDL.LU R25, [R1+0x2014] ;  /* 0x0020140001197983 */ /* 0x000ea80000300800 */
[----:B------:R-:W3:Y:S04]  /*e8170*/  LDL.LU R26, [R1+0x2018] ;  /* 0x00201800011a7983 */ /* 0x000ee80000300800 */
[----:B------:R-:W3:Y:S01]  /*e8180*/  LDL.LU R27, [R1+0x201c] ;  /* 0x00201c00011b7983 */ /* 0x000ee20000300800 */
[----:B------:R-:W-:Y:S01]  /*e8190*/  HMMA.16816.F32 R12, R4, R16, R12 ;  /* 0x00000010040c723c */ /* 0x000fe2000000180c */
[----:B0-----:R-:W-:-:S02]  /*e81a0*/  IMAD.MOV.U32 R22, RZ, RZ, R11 ;  /* 0x000000ffff167224 */ /* 0x001fc400078e000b */
[----:B------:R-:W-:Y:S01]  /*e81b0*/  IMAD.MOV.U32 R23, RZ, RZ, R10 ;  /* 0x000000ffff177224 */ /* 0x000fe200078e000a */
[----:B---3--:R-:W-:Y:S04]  /*e81c0*/  STL.64 [R1+0xde08], R26 ;  /* 0x00de081a01007387 */ /* 0x008fe80000100a00 */
[----:B--2---:R-:W-:-:S15]  /*e81d0*/  STL.64 [R1+0xde00], R24 ;  /* 0x00de001801007387 */ /* 0x004fde0000100a00 */
[----:B------:R-:W-:Y:S04]  /*e81e0*/  STL.64 [R1+0x1650], R12 ;  /* 0x0016500c01007387 */ /* 0x000fe80000100a00 */
[----:B------:R-:W-:Y:S04]  /*e81f0*/  STL.64 [R1+0x1658], R14 ;  /* 0x0016580e01007387 */ /* 0x000fe80000100a00 */
[----:B------:R0:W-:Y:S04]  /*e8200*/  STL.64 [R1+0xde10], R22 ;  /* 0x00de101601007387 */ /* 0x0001e80000100a00 */
[----:B0-----:R-:W2:Y:S01]  /*e8210*/  LDL.64 R22, [R1+0xa0] ;  /* 0x0000a00001167983 */ /* 0x001ea20000100a00 */
[----:B------:R-:W-:-:S02]  /*e8220*/  IMAD.MOV.U32 R20, RZ, RZ, R9 ;  /* 0x000000ffff147224 */ /* 0x000fc400078e0009 */
[----:B------:R-:W-:Y:S01]  /*e8230*/  IMAD.MOV.U32 R21, RZ, RZ, R8 ;  /* 0x000000ffff157224 */ /* 0x000fe200078e0008 */
[----:B--2---:R-:W-:Y:S04]  /*e8240*/  STL.64 [R1+0xde40], R22 ;  /* 0x00de401601007387 */ /* 0x004fe80000100a00 */
[----:B------:R0:W-:Y:S04]  /*e8250*/  STL.64 [R1+0xde38], R20 ;  /* 0x00de381401007387 */ /* 0x0001e80000100a00 */
        /* <DEDUP_REMOVED lines=49> */
[----:B------:R-:W4:Y:S01]  /*e8570*/  LDL.LU R11, [R1+0xde70] ;  /* 0x00de7000010b7983 */ /* 0x000f220000300800 */
[----:B------:R-:W-:-:S02]  /*e8580*/  IMAD R14, R14, 0x100, R8 ;  /* 0x000001000e0e7824 */ /* 0x000fc400078e0208 */
[----:B------:R-:W-:Y:S01]  /*e8590*/  IMAD R15, R15, 0x100, R9 ;  /* 0x000001000f0f7824 */ /* 0x000fe200078e0209 */
[----:B----4-:R-:W-:-:S15]  /*e85a0*/  HMMA.16816.F32 R20, R4, R10, R20 ;  /* 0x0000000a0414723c */ /* 0x010fde0000001814 */
[----:B------:R-:W-:-:S08]  /*e85b0*/  NOP ;  /* 0x0000000000007918 */ /* 0x000fd00000000000 */
[----:B------:R-:W-:Y:S04]  /*e85c0*/  STL.64 [R1+0x1660], R20 ;  /* 0x0016601401007387 */ /* 0x000fe80000100a00 */
[----:B------:R0:W-:Y:S04]  /*e85d0*/  STL.64 [R1+0x1668], R22 ;  /* 0x0016681601007387 */ /* 0x0001e80000100a00 */
[----:B0-----:R-:W4:Y:S04]  /*e85e0*/  LDL.LU.64 R22, [R1+0xde68] ;  /* 0x00de680001167983 */ /* 0x001f280000300a00 */
[----:B------:R-:W4:Y:S04]  /*e85f0*/  LDL.LU.64 R20, [R1+0xde60] ;  /* 0x00de600001147983 */ /* 0x000f280000300a00 */
        /* <DEDUP_REMOVED lines=8> */
[----:B------:R0:W-:Y:S04]  /*e8680*/  STL.64 [R1+0xdc08], R10 ;  /* 0x00dc080a01007387 */ /* 0x0001e80000100a00 */
[----:B0-----:R-:W3:Y:S04]  /*e8690*/  LDL.LU R10, [R1+0x88] ;  /* 0x00008800010a7983 */ /* 0x001ee80000300800 */
[----:B------:R-:W3:Y:S04]  /*e86a0*/  LDL.LU R11, [R1+0x8c] ;  /* 0x00008c00010b7983 */ /* 0x000ee80000300800 */
[----:B------:R0:W-:Y:S04]  /*e86b0*/  STL.64 [R1+0xdc00], R8 ;  /* 0x00dc000801007387 */ /* 0x0001e80000100a00 */
[----:B0-----:R-:W3:Y:S01]  /*e86c0*/  LDL.LU R8, [R1+0x90] ;  /* 0x0000900001087983 */ /* 0x001ee20000300800 */
[----:B----4-:R-:W-:-:S15]  /*e86d0*/  HMMA.16816.F32 R20, R4, R2, R20 ;  /* 0x000000020414723c */ /* 0x010fde0000001814 */
[----:B------:R-:W-:-:S08]  /*e86e0*/  NOP ;  /* 0x0000000000007918 */ /* 0x000fd00000000000 */
[----:B------:R-:W-:Y:S04]  /*e86f0*/  STL.64 [R1+0x1870], R20 ;  /* 0x0018701401007387 */ /* 0x000fe80000100a00 */
[----:B------:R0:W-:Y:S04]  /*e8700*/  STL.64 [R1+0x1878], R22 ;  /* 0x0018781601007387 */ /* 0x0001e80000100a00 */
[----:B0-----:R-:W2:Y:S04]  /*e8710*/  LDL.LU.64 R22, [R1+0xde40] ;  /* 0x00de400001167983 */ /* 0x001ea80000300a00 */
[----:B------:R-:W4:Y:S01]  /*e8720*/  LDL.LU.64 R20, [R1+0xde38] ;  /* 0x00de380001147983 */ /* 0x000f220000300a00 */
[----:B------:R-:W-:-:S02]  /*e8730*/  F2FP.F16.E5M2.UNPACK_B R12, R12 ;  /* 0x0000000cff0c723e */ /* 0x000fc400020004ff */
[----:B------:R-:W-:Y:S02]  /*e8740*/  F2FP.F16.E5M2.UNPACK_B R13, R13 ;  /* 0x0000000dff0d723e */ /* 0x000fe400020004ff */
[----:B------:R-:W-:Y:S02]  /*e8750*/  F2FP.F16.E5M2.UNPACK_B R14, R14 ;  /* 0x0000000eff0e723e */ /* 0x000fe400020004ff */
[----:B------:R-:W-:Y:S01]  /*e8760*/  F2FP.F16.E5M2.UNPACK_B R15, R15 ;  /* 0x0000000fff0f723e */ /* 0x000fe200020004ff */
[----:B--2---:R-:W-:Y:S01]  /*e8770*/  HMMA.16816.F32 R4, R4, R22, R24 ;  /* 0x000000160404723c */ /* 0x004fe20000001818 */
[----:B------:R-:W4:Y:S04]  /*e8780*/  LDL.LU.64 R26, [R1+0xde30] ;  /* 0x00de3000011a7983 */ /* 0x000f280000300a00 */
[----:B------:R-:W4:Y:S01]  /*e8790*/  LDL.LU.64 R24, [R1+0xde28] ;  /* 0x00de280001187983 */ /* 0x000f220000300a00 */
[----:B------:R-:W-:-:S02]  /*e87a0*/  IMAD.MOV.U32 R9, RZ, RZ, R0 ;  /* 0x000000ffff097224 */ /* 0x000fc400078e0000 */
[----:B------:R-:W-:-:S15]  /*e87b0*/  IMAD.MOV.U32 R0, RZ, RZ, R23 ;  /* 0x000000ffff007224 */ /* 0x000fde00078e0017 */
[----:B------:R0:W-:Y:S04]  /*e87c0*/  STL.64 [R1+0x1860], R4 ;  /* 0x0018600401007387 */ /* 0x0001e80000100a00 */
[----:B------:R1:W-:Y:S04]  /*e87d0*/  STL.64 [R1+0x1868], R6 ;  /* 0x0018680601007387 */ /* 0x0003e80000100a00 */
[----:B0-----:R-:W3:Y:S04]  /*e87e0*/  LDL.LU R4, [R1+0x2020] ;  /* 0x0020200001047983 */ /* 0x001ee80000300800 */
[----:B------:R-:W3:Y:S04]  /*e87f0*/  LDL.LU R5, [R1+0x2024] ;  /* 0x0020240001057983 */ /* 0x000ee80000300800 */
[----:B-1----:R-:W3:Y:S04]  /*e8800*/  LDL.LU R6, [R1+0x2028] ;  /* 0x0020280001067983 */ /* 0x002ee80000300800 */
[----:B------:R-:W3:Y:S01]  /*e8810*/  LDL.LU R7, [R1+0x202c] ;  /* 0x00202c0001077983 */ /* 0x000ee20000300800 */
[----:B----4-:R-:W-:Y:S03]  /*e8820*/  HMMA.16816.F32 R20, R12, R20, R24 ;  /* 0x000000140c14723c */ /* 0x010fe60000001818 */
[----:B------:R-:W2:Y:S04]  /*e8830*/  LDL.LU.64 R26, [R1+0xde20] ;  /* 0x00de2000011a7983 */ /* 0x000ea80000300a00 */
[----:B------:R-:W2:-:S15]  /*e8840*/  LDL.LU.64 R24, [R1+0xde18] ;  /* 0x00de180001187983 */ /* 0x000e9e0000300a00 */
[----:B------:R-:W-:-:S01]  /*e8850*/  NOP ;  /* 0x0000000000007918 */ /* 0x000fc20000000000 */
        /* <DEDUP_REMOVED lines=12> */
[----:B------:R0:W-:Y:S04]  /*e8920*/  STL.64 [R1+0x1830], R4 ;  /* 0x0018300401007387 */ /* 0x0001e80000100a00 */
[----:B------:R1:W-:Y:S04]  /*e8930*/  STL.64 [R1+0x1838], R6 ;  /* 0x0018380601007387 */ /* 0x0003e80000100a00 */
[----:B0-----:R-:W4:Y:S04]  /*e8940*/  LDL.LU R5, [R1+0x3608] ;  /* 0x0036080001057983 */ /* 0x001f280000300800 */
[----:B-1----:R-:W4:Y:S04]  /*e8950*/  LDL.LU R6, [R1+0x3610] ;  /* 0x0036100001067983 */ /* 0x002f280000300800 */
[----:B------:R-:W4:Y:S01]  /*e8960*/  LDL.LU R7, [R1+0x3618] ;  /* 0x0036180001077983 */ /* 0x000f220000300800 */
[----:B--2---:R-:W-:Y:S03]  /*e8970*/  HMMA.16816.F32 R8, R12, R10, R24 ;  /* 0x0000000a0c08723c */ /* 0x004fe60000001818 */
[----:B------:R-:W3:Y:S04]  /*e8980*/  LDL.LU.64 R26, [R1+0xdde8] ;  /* 0x00dde800011a7983 */ /* 0x000ee80000300a00 */
[----:B------:R-:W2:-:S15]  /*e8990*/  LDL.LU.64 R24, [R1+0xdde0] ;  /* 0x00dde00001187983 */ /* 0x000e9e0000300a00 */
[----:B------:R-:W-:-:S01]  /*e89a0*/  NOP ;  /* 0x0000000000007918 */ /* 0x000fc20000000000 */
[----:B------:R-:W-:Y:S04]  /*e89b0*/  STL.64 [R1+0x1820], R8 ;  /* 0x0018200801007387 */ /* 0x000fe80000100a00 */
[----:B------:R2:W-:Y:S02]  /*e89c0*/  STL.64 [R1+0x1828], R10 ;  /* 0x0018280a01007387 */ /* 0x0005e40000100a00 */
[C---:B--2---:R-:W-:Y:S06]  /*e89d0*/  HMMA.16816.F32 R8, R12.reuse, R24, R16 ;  /* 0x000000180c08723c */ /* 0x044fec0000001810 */
[----:B---3--:R-:W-:-:S15]  /*e89e0*/  HMMA.16816.F32 R16, R12, R26, R20 ;  /* 0x0000001a0c10723c */ /* 0x008fde0000001814 */
        /* <DEDUP_REMOVED lines=8> */
[----:B------:R-:W4:Y:S04]  /*e8a70*/  LDL.LU R11, [R1+0x1e9c] ;  /* 0x001e9c00010b7983 */ /* 0x000f280000300800 */
[----:B0-----:R-:W2:Y:S04]  /*e8a80*/  LDL.LU R16, [R1+0x1eb0] ;  /* 0x001eb00001107983 */ /* 0x001ea80000300800 */
[----:B------:R-:W2:Y:S04]  /*e8a90*/  LDL.LU R17, [R1+0x1eb4] ;  /* 0x001eb40001117983 */ /* 0x000ea80000300800 */
[----:B---3--:R-:W3:Y:S04]  /*e8aa0*/  LDL.LU R18, [R1+0x1eb8] ;  /* 0x001eb80001127983 */ /* 0x008ee80000300800 */
        /* <DEDUP_REMOVED lines=10> */
[----:B0-----:R-:W4:Y:S04]  /*e8b50*/  LDL.LU R26, [R1] ;  /* 0x00000000011a7983 */ /* 0x001f280000300800 */
[----:B------:R-:W4:Y:S04]  /*e8b60*/  LDL.LU R27, [R1+0x4] ;  /* 0x00000400011b7983 */ /* 0x000f280000300800 */
        /* <DEDUP_REMOVED lines=264> */
[----:B------:R-:W3:Y:S04]  /*e9bf0*/  LDL.LU R28, [R1+0x3614] ;  /* 0x00361400011c7983 */ /* 0x000ee80000300800 */
[----:B------:R-:W3:Y:S01]  /*e9c00*/  LDL.LU R29, [R1+0x361c] ;  /* 0x00361c00011d7983 */ /* 0x000ee20000300800 */
[----:B----4-:R-:W-:-:S15]  /*e9c10*/  HMMA.16816.F32 R20, R12, R26, R20 ;  /* 0x0000001a0c14723c */ /* 0x010fde0000001814 */
[----:B------:R-:W-:-:S08]  /*e9c20*/  NOP ;  /* 0x0000000000007918 */ /* 0x000fd00000000000 */
        /* <DEDUP_REMOVED lines=24> */
[----:B0-----:R-:W4:Y:S04]  /*e9db0*/  LDL.LU R20, [R1+0x1e70] ;  /* 0x001e700001147983 */ /* 0x001f280000300800 */
[----:B------:R-:W4:Y:S04]  /*e9dc0*/  LDL.LU R21, [R1+0x1e74] ;  /* 0x001e740001157983 */ /* 0x000f280000300800 */
[----:B-1----:R-:W4:Y:S04]  /*e9dd0*/  LDL.LU R22, [R1+0x1e78] ;  /* 0x001e780001167983 */ /* 0x002f280000300800 */
        /* <DEDUP_REMOVED lines=13> */
[----:B0-----:R-:W2:Y:S04]  /*e9eb0*/  LDL.LU R16, [R1+0x1e80] ;  /* 0x001e800001107983 */ /* 0x001ea80000300800 */
[----:B------:R-:W2:Y:S04]  /*e9ec0*/  LDL.LU R17, [R1+0x1e84] ;  /* 0x001e840001117983 */ /* 0x000ea80000300800 */
[----:B-1----:R-:W2:Y:S04]  /*e9ed0*/  LDL.LU R18, [R1+0x1e88] ;  /* 0x001e880001127983 */ /* 0x002ea80000300800 */
[----:B------:R-:W2:Y:S01]  /*e9ee0*/  LDL.LU R19, [R1+0x1e8c] ;  /* 0x001e8c0001137983 */ /* 0x000ea20000300800 */
[----:B------:R-:W-:-:S02]  /*e9ef0*/  IMAD R6, R6, 0x100, R28 ;  /* 0x0000010006067824 */ /* 0x000fc400078e021c */
[----:B------:R-:W-:Y:S02]  /*e9f00*/  IMAD R7, R7, 0x100, R29 ;  /* 0x0000010007077824 */ /* 0x000fe400078e021d */
[----:B----4-:R-:W-:Y:S02]  /*e9f10*/  IMAD R4, R4, 0x100, R26 ;  /* 0x0000010004047824 */ /* 0x010fe400078e021a */
[----:B------:R-:W-:Y:S01]  /*e9f20*/  IMAD R5, R5, 0x100, R27 ;  /* 0x0000010005057824 */ /* 0x000fe200078e021b */
[C---:B--2---:R-:W-:Y:S06]  /*e9f30*/  HMMA.16816.F32 R16, R12.reuse, R10, R16 ;  /* 0x0000000a0c10723c */ /* 0x044fec0000001810 */
[----:B---3--:R-:W-:-:S15]  /*e9f40*/  HMMA.16816.F32 R8, R12, R8, R20 ;  /* 0x000000080c08723c */ /* 0x008fde0000001814 */
[----:B------:R-:W-:-:S02]  /*e9f50*/  NOP ;  /* 0x0000000000007918 */ /* 0x000fc40000000000 */
[----:B------:R-:W-:Y:S04]  /*e9f60*/  STL.64 [R1+0x1690], R16 ;  /* 0x0016901001007387 */ /* 0x000fe80000100a00 */
[----:B------:R-:W-:Y:S04]  /*e9f70*/  STL.64 [R1+0x1698], R18 ;  /* 0x0016981201007387 */ /* 0x000fe80000100a00 */
[----:B------:R-:W-:Y:S04]  /*e9f80*/  STL.64 [R1+0x1680], R8 ;  /* 0x0016800801007387 */ /* 0x000fe80000100a00 */
[----:B------:R-:W-:Y:S04]  /*e9f90*/  STL.64 [R1+0x1688], R10 ;  /* 0x0016880a01007387 */ /* 0x000fe80000100a00 */
        /* <DEDUP_REMOVED lines=18> */
[----:B---3--:R0:W-:Y:S04]  /*ea0c0*/  STL.64 [R1+0xdbd8], R24 ;  /* 0x00dbd81801007387 */ /* 0x0081e80000100a00 */
[----:B0-----:R-:W3:Y:S04]  /*ea0d0*/  LDL.LU R24, [R1+0xa0] ;  /* 0x0000a00001187983 */ /* 0x001ee80000300800 */
[----:B------:R-:W4:Y:S04]  /*ea0e0*/  LDL.LU R4, [R1+0x2080] ;  /* 0x0020800001047983 */ /* 0x000f280000300800 */
        /* <DEDUP_REMOVED lines=11> */
[----:B------:R-:W-:-:S03]  /*ea1a0*/  IMAD.MOV.U32 R25, RZ, RZ, R0 ;  /* 0x000000ffff197224 */ /* 0x000fc600078e0000 */
[----:B------:R-:W3:Y:S04]  /*ea1b0*/  LDL.LU R21, [R1+0x2978] ;  /* 0x0029780001157983 */ /* 0x000ee80000300800 */
[----:B------:R-:W3:Y:S04]  /*ea1c0*/  LDL.LU R0, [R1+0x297c] ;  /* 0x00297c0001007983 */ /* 0x000ee80000300800 */
[----:B------:R-:W4:Y:S04]  /*ea1d0*/  LDL.LU R8, [R1+0x2988] ;  /* 0x0029880001087983 */ /* 0x000f280000300800 */
[----:B------:R-:W4:Y:S04]  /*ea1e0*/  LDL.LU R9, [R1+0x298c] ;  /* 0x00298c0001097983 */ /* 0x000f280000300800 */
[----:B--2---:R-:W-:Y:S04]  /*ea1f0*/  STL.64 [R1+0xdbd0], R10 ;  /* 0x00dbd00a01007387 */ /* 0x004fe80000100a00 */
[----:B----4-:R0:W-:Y:S04]  /*ea200*/  STL.64 [R1+0xdbc8], R8 ;  /* 0x00dbc80801007387 */ /* 0x0101e80000100a00 */
[----:B0-----:R-:W2:Y:S04]  /*ea210*/  LDL.LU R8, [R1+0x20e0] ;  /* 0x0020e00001087983 */ /* 0x001ea80000300800 */
[----:B------:R-:W2:Y:S04]  /*ea220*/  LDL.LU R9, [R1+0x20e4] ;  /* 0x0020e40001097983 */ /* 0x000ea80000300800 */
[----:B------:R-:W4:Y:S04]  /*ea230*/  LDL.LU R10, [R1+0x20e8] ;  /* 0x0020e800010a7983 */ /* 0x000f280000300800 */
[----:B------:R-:W4:Y:S01]  /*ea240*/  LDL.LU R11, [R1+0x20ec] ;  /* 0x0020ec00010b7983 */ /* 0x000f220000300800 */
[----:B------:R-:W-:Y:S01]  /*ea250*/  HMMA.16816.F32 R4, R12, R2, R4 ;  /* 0x000000020c04723c */ /* 0x000fe20000001804 */
[----:B---3--:R-:W-:-:S02]  /*ea260*/  F2FP.F16.E5M2.UNPACK_B R22, R23.H1 ;  /* 0x00000017ff16723e */ /* 0x008fc400030004ff */
[----:B------:R-:W-:Y:S01]  /*ea270*/  F2FP.F16.E5M2.UNPACK_B R23, R29.H1 ;  /* 0x0000001dff17723e */ /* 0x000fe200030004ff */
        /* <DEDUP_REMOVED lines=14> */
[----:B------:R-:W-:Y:S04]  /*ea360*/  STL.64 [R1+0xb0], R4 ;  /* 0x0000b00401007387 */ /* 0x000fe80000100a00 */
[----:B------:R0:W-:Y:S04]  /*ea370*/  STL.64 [R1+0xb8], R6 ;  /* 0x0000b80601007387 */ /* 0x0001e80000100a00 */
[----:B0-----:R-:W3:Y:S04]  /*ea380*/  LDL.LU.64 R6, [R1+0xdbf8] ;  /* 0x00dbf80001067983 */ /* 0x001ee80000300a00 */
[----:B------:R-:W4:Y:S04]  /*ea390*/  LDL.LU.64 R4, [R1+0xdbf0] ;  /* 0x00dbf00001047983 */ /* 0x000f280000300a00 */
[----:B------:R-:W-:Y:S04]  /*ea3a0*/  STL [R1+0xa8], R22 ;  /* 0x0000a81601007387 */ /* 0x000fe80000100800 */
[----:B------:R-:W4:Y:S04]  /*ea3b0*/  LDL.LU R2, [R1+0x2998] ;  /* 0x0029980001027983 */ /* 0x000f280000300800 */
[----:B------:R-:W-:Y:S04]  /*ea3c0*/  STL [R1+0xac], R23 ;  /* 0x0000ac1701007387 */ /* 0x000fe80000100800 */
[----:B------:R-:W4:Y:S01]  /*ea3d0*/  LDL.LU R3, [R1+0x299c] ;  /* 0x00299c0001037983 */ /* 0x000f220000300800 */
[----:B--2---:R-:W-:Y:S03]  /*ea3e0*/  HMMA.16816.F32 R12, R12, R24, R8 ;  /* 0x000000180c0c723c */ /* 0x004fe60000001808 */
[----:B------:R-:W2:Y:S04]  /*ea3f0*/  LDL.LU.64 R10, [R1+0xdbe8] ;  /* 0x00dbe800010a7983 */ /* 0x000ea80000300a00 */
[----:B------:R-:W2:Y:S04]  /*ea400*/  LDL.LU.64 R8, [R1+0xdbe0] ;  /* 0x00dbe00001087983 */ /* 0x000ea80000300a00 */
[----:B------:R-:W2:Y:S01]  /*ea410*/  LDL.LU.64 R24, [R1+0xdbd8] ;  /* 0x00dbd80001187983 */ /* 0x000ea20000300a00 */
[----:B------:R-:W-:-:S02]  /*ea420*/  F2FP.F16.E5M2.UNPACK_B R20, R21.H1 ;  /* 0x00000015ff14723e */ /* 0x000fc400030004ff */
[----:B---3--:R-:W-:Y:S02]  /*ea430*/  F2FP.F16.E5M2.UNPACK_B R6, R6 ;  /* 0x00000006ff06723e */ /* 0x008fe400020004ff */
[----:B----4-:R-:W-:Y:S02]  /*ea440*/  F2FP.F16.E5M2.UNPACK_B R4, R4 ;  /* 0x00000004ff04723e */ /* 0x010fe400020004ff */
[----:B------:R-:W-:Y:S02]  /*ea450*/  F2FP.F16.E5M2.UNPACK_B R5, R5 ;  /* 0x00000005ff05723e */ /* 0x000fe400020004ff */
[----:B------:R-:W-:-:S03]  /*ea460*/  F2FP.F16.E5M2.UNPACK_B R7, R7 ;  /* 0x00000007ff07723e */ /* 0x000fc600020004ff */
[----:B------:R0:W-:Y:S04]  /*ea470*/  STL.64 [R1+0x1890], R12 ;  /* 0x0018900c01007387 */ /* 0x0001e80000100a00 */
[----:B------:R1:W-:Y:S01]  /*ea480*/  STL.64 [R1+0x1898], R14 ;  /* 0x0018980e01007387 */ /* 0x0003e20000100a00 */
[----:B------:R-:W-:Y:S01]  /*ea490*/  F2FP.F16.E5M2.UNPACK_B R21, R0.H1 ;  /* 0x00000000ff15723e */ /* 0x000fe200030004ff */
[----:B------:R-:W-:Y:S02]  /*ea4a0*/  IMAD.MOV.U32 R0, RZ, RZ, R23 ;  /* 0x000000ffff007224 */ /* 0x000fe400078e0017 */
        /* <DEDUP_REMOVED lines=8> */
[----:B0-----:R-:W2:Y:S04]  /*ea530*/  LDL.LU.64 R10, [R1+0xdbd0] ;  /* 0x00dbd000010a7983 */ /* 0x001ea80000300a00 */
[----:B------:R-:W4:Y:S04]  /*ea540*/  LDL.LU.64 R8, [R1+0xdbc8] ;  /* 0x00dbc80001087983 */ /* 0x000f280000300a00 */
[----:B------:R-:W-:Y:S04]  /*ea550*/  STL [R1+0x98], R20 ;  /* 0x0000981401007387 */ /* 0x000fe80000100800 */
[----:B------:R-:W-:Y:S04]  /*ea560*/  STL [R1+0xda18], R0 ;  /* 0x00da180001007387 */ /* 0x000fe80000100800 */
[----:B------:R0:W-:Y:S02]  /*ea570*/  STL [R1+0x9c], R21 ;  /* 0x00009c1501007387 */ /* 0x0001e40000100800 */
[----:B0-----:R-:W-:Y:S02]  /*ea580*/  HMMA.16816.F32 R20, R4, R20, R16 ;  /* 0x000000140414723c */ /* 0x001fe40000001810 */
        /* <DEDUP_REMOVED lines=17> */
[----:B------:R-:W-:-:S02]  /*ea6a0*/  F2FP.F16.E5M2.UNPACK_B R2, R2.H1 ;  /* 0x00000002ff02723e */ /* 0x000fc400030004ff */
[----:B------:R-:W-:-:S07]  /*ea6b0*/  F2FP.F16.E5M2.UNPACK_B R3, R3.H1 ;  /* 0x00000003ff03723e */ /* 0x000fce00030004ff */
[----:B------:R-:W-:Y:S01]  /*ea6c0*/  HMMA.16816.F32 R12, R4, R2, R12 ;  /* 0x00000002040c723c */ /* 0x000fe2000000180c */
[----:B--2---:R-:W-:Y:S02]  /*ea6d0*/  F2FP.F16.E5M2.UNPACK_B R8, R10.H1 ;  /* 0x0000000aff08723e */ /* 0x004fe400030004ff */
[----:B------:R-:W-:-:S03]  /*ea6e0*/  F2FP.F16.E5M2.UNPACK_B R9, R11.H1 ;  /* 0x0000000bff09723e */ /* 0x000fc600030004ff */
[----:B------:R0:W-:Y:S04]  /*ea6f0*/  STL [R1+0x88], R2 ;  /* 0x0000880201007387 */ /* 0x0001e80000100800 */
[----:B------:R1:W-:Y:S04]  /*ea700*/  STL [R1+0x8c], R3 ;  /* 0x00008c0301007387 */ /* 0x0003e80000100800 */
[----:B------:R-:W-:Y:S01]  /*ea710*/  STL [R1+0x80], R8 ;  /* 0x0000800801007387 */ /* 0x000fe20000100800 */
[----:B0-----:R-:W-:Y:S02]  /*ea720*/  F2FP.F16.E5M2.UNPACK_B R2, R24.H1 ;  /* 0x00000018ff02723e */ /* 0x001fe400030004ff */
[----:B-1----:R-:W-:-:S06]  /*ea730*/  F2FP.F16.E5M2.UNPACK_B R3, R25.H1 ;  /* 0x00000019ff03723e */ /* 0x002fcc00030004ff */
[----:B------:R-:W-:Y:S04]  /*ea740*/  STL.64 [R1+0x1ab0], R12 ;  /* 0x001ab00c01007387 */ /* 0x000fe80000100a00 */
[----:B------:R0:W-:Y:S04]  /*ea750*/  STL.64 [R1+0x1ab8], R14 ;  /* 0x001ab80e01007387 */ /* 0x0001e80000100a00 */
[----:B------:R3:W-:Y:S01]  /*ea760*/  STL [R1+0x84], R9 ;  /* 0x0000840901007387 */ /* 0x0007e20000100800 */
[C---:B0-----:R-:W-:Y:S06]  /*ea770*/  HMMA.16816.F32 R12, R4.reuse, R2, R16 ;  /* 0x00000002040c723c */ /* 0x041fec0000001810 */
[----:B------:R-:W-:Y:S01]  /*ea780*/  STL [R1+0x78], R2 ;  /* 0x0000780201007387 */ /* 0x000fe20000100800 */
[----:B---3--:R-:W-:Y:S07]  /*ea790*/  HMMA.16816.F32 R8, R4, R8, R20 ;  /* 0x000000080408723c */ /* 0x008fee0000001814 */
[----:B------:R-:W-:-:S02]  /*ea7a0*/  F2FP.F16.E5M2.UNPACK_B R20, R26.H1 ;  /* 0x0000001aff14723e */ /* 0x000fc400030004ff */
[----:B------:R-:W-:Y:S02]  /*ea7b0*/  F2FP.F16.E5M2.UNPACK_B R22, R27.H1 ;  /* 0x0000001bff16723e */ /* 0x000fe400030004ff */
[----:B------:R-:W-:-:S12]  /*ea7c0*/  F2FP.F16.E5M2.UNPACK_B R21, R29.H1 ;  /* 0x0000001dff15723e */ /* 0x000fd800030004ff */
[----:B------:R-:W-:Y:S04]  /*ea7d0*/  STL.64 [R1+0x1b00], R8 ;  /* 0x001b000801007387 */ /* 0x000fe80000100a00 */
[----:B------:R0:W-:Y:S04]  /*ea7e0*/  STL.64 [R1+0x1b08], R10 ;  /* 0x001b080a01007387 */ /* 0x0001e80000100a00 */
[----:B------:R-:W-:Y:S01]  /*ea7f0*/  STL [R1+0x7c], R3 ;  /* 0x00007c0301007387 */ /* 0x000fe20000100800 */
[----:B0-----:R-:W-:-:S03]  /*ea800*/  F2FP.F16.E5M2.UNPACK_B R11, R28.H1 ;  /* 0x0000001cff0b723e */ /* 0x001fc600030004ff */
[----:B------:R-:W2:Y:S04]  /*ea810*/  LDL.LU R28, [R1+0x2a78] ;  /* 0x002a7800011c7983 */ /* 0x000ea80000300800 */
[----:B------:R-:W-:Y:S04]  /*ea820*/  STL [R1+0x70], R20 ;  /* 0x0000701401007387 */ /* 0x000fe80000100800 */
[----:B------:R0:W-:Y:S04]  /*ea830*/  STL.64 [R1+0x1b70], R12 ;  /* 0x001b700c01007387 */ /* 0x0001e80000100a00 */
[----:B------:R1:W-:Y:S04]  /*ea840*/  STL.64 [R1+0x1b78], R14 ;  /* 0x001b780e01007387 */ /* 0x0003e80000100a00 */
[----:B------:R-:W-:Y:S04]  /*ea850*/  STL [R1+0x74], R11 ;  /* 0x0000740b01007387 */ /* 0x000fe80000100800 */
[----:B------:R-:W3:Y:S04]  /*ea860*/  LDL.LU R16, [R1+0x2500] ;  /* 0x0025000001107983 */ /* 0x000ee80000300800 */
[----:B------:R-:W-:Y:S04]  /*ea870*/  STL [R1+0x68], R22 ;  /* 0x0000681601007387 */ /* 0x000fe80000100800 */
[----:B------:R-:W3:Y:S04]  /*ea880*/  LDL.LU R17, [R1+0x2504] ;  /* 0x0025040001117983 */ /* 0x000ee80000300800 */
[----:B------:R-:W4:Y:S04]  /*ea890*/  LDL.LU R18, [R1+0x2508] ;  /* 0x0025080001127983 */ /* 0x000f280000300800 */
[----:B------:R-:W-:Y:S04]  /*ea8a0*/  STL [R1+0x6c], R21 ;  /* 0x00006c1501007387 */ /* 0x000fe80000100800 */
[----:B------:R-:W4:Y:S04]  /*ea8b0*/  LDL.LU R19, [R1+0x250c] ;  /* 0x00250c0001137983 */ /* 0x000f280000300800 */
[----:B----4-:R-:W-:Y:S04]  /*ea8c0*/  STL.64 [R1+0xdaf8], R18 ;  /* 0x00daf81201007387 */ /* 0x010fe80000100a00 */
[----:B---3--:R3:W-:Y:S04]  /*ea8d0*/  STL.64 [R1+0xdaf0], R16 ;  /* 0x00daf01001007387 */ /* 0x0087e80000100a00 */
[----:B------:R-:W4:Y:S04]  /*ea8e0*/  LDL.LU R10, [R1+0x2a48] ;  /* 0x002a4800010a7983 */ /* 0x000f280000300800 */
[----:B0-----:R-:W2:Y:S04]  /*ea8f0*/  LDL.LU R12, [R1+0x24e0] ;  /* 0x0024e000010c7983 */ /* 0x001ea80000300800 */
[----:B------:R-:W2:Y:S04]  /*ea900*/  LDL.LU R13, [R1+0x24e4] ;  /* 0x0024e400010d7983 */ /* 0x000ea80000300800 */
[----:B-1----:R-:W3:Y:S04]  /*ea910*/  LDL.LU R14, [R1+0x24e8] ;  /* 0x0024e800010e7983 */ /* 0x002ee80000300800 */
[----:B------:R-:W3:Y:S04]  /*ea920*/  LDL.LU R15, [R1+0x24ec] ;  /* 0x0024ec00010f7983 */ /* 0x000ee80000300800 */
[----:B---3--:R-:W-:Y:S04]  /*ea930*/  STL.64 [R1+0xdb08], R14 ;  /* 0x00db080e01007387 */ /* 0x008fe80000100a00 */
[----:B--2---:R0:W-:Y:S04]  /*ea940*/  STL.64 [R1+0xdb00], R12 ;  /* 0x00db000c01007387 */ /* 0x0041e80000100a00 */
[----:B------:R-:W2:Y:S04]  /*ea950*/  LDL.LU R8, [R1+0x2a38] ;  /* 0x002a380001087983 */ /* 0x000ea80000300800 */
[----:B------:R-:W2:Y:S04]  /*ea960*/  LDL.LU R9, [R1+0x2a3c] ;  /* 0x002a3c0001097983 */ /* 0x000ea80000300800 */
[----:B------:R-:W3:Y:S04]  /*ea970*/  LDL.LU R16, [R1+0x24b0] ;  /* 0x0024b00001107983 */ /* 0x000ee80000300800 */
[----:B------:R-:W3:Y:S04]  /*ea980*/  LDL.LU R17, [R1+0x24b4] ;  /* 0x0024b40001117983 */ /* 0x000ee80000300800 */
[----:B------:R-:W4:Y:S04]  /*ea990*/  LDL.LU R18, [R1+0x24b8] ;  /* 0x0024b80001127983 */ /* 0x000f280000300800 */
[----:B------:R-:W4:Y:S04]  /*ea9a0*/  LDL.LU R19, [R1+0x24bc] ;  /* 0x0024bc0001137983 */ /* 0x000f280000300800 */
[----:B0-----:R-:W2:Y:S04]  /*ea9b0*/  LDL.LU R13, [R1+0x2a18] ;  /* 0x002a1800010d7983 */ /* 0x001ea80000300800 */
[----:B------:R-:W2:Y:S04]  /*ea9c0*/  LDL.LU R0, [R1+0x2a1c] ;  /* 0x002a1c0001007983 */ /* 0x000ea80000300800 */
[----:B------:R-:W2:Y:S04]  /*ea9d0*/  LDL.LU R2, [R1+0x2a28] ;  /* 0x002a280001027983 */ /* 0x000ea80000300800 */
[----:B------:R-:W2:Y:S04]  /*ea9e0*/  LDL.LU R3, [R1+0x2a2c] ;  /* 0x002a2c0001037983 */ /* 0x000ea80000300800 */
        /* <DEDUP_REMOVED lines=8> */
[----:B--2---:R0:W-:Y:S04]  /*eaa70*/  STL.64 [R1+0xdb58], R14 ;  /* 0x00db580e01007387 */ /* 0x0041e80000100a00 */
[----:B0-----:R-:W2:Y:S04]  /*eaa80*/  LDL.LU R14, [R1+0x29f8] ;  /* 0x0029f800010e7983 */ /* 0x001ea80000300800 */
[----:B------:R-:W-:Y:S04]  /*eaa90*/  STL [R1+0xdb50], R13 ;  /* 0x00db500d01007387 */ /* 0x000fe80000100800 */
[----:B----4-:R-:W-:Y:S04]  /*eaaa0*/  STL.64 [R1+0xdb28], R18 ;  /* 0x00db281201007387 */ /* 0x010fe80000100a00 */
[----:B---3--:R0:W-:Y:S04]  /*eaab0*/  STL.64 [R1+0xdb20], R16 ;  /* 0x00db201001007387 */ /* 0x0081e80000100a00 */
[----:B0-----:R-:W3:Y:S04]  /*eaac0*/  LDL.LU R16, [R1+0x2440] ;  /* 0x0024400001107983 */ /* 0x001ee80000300800 */
[----:B------:R-:W3:Y:S04]  /*eaad0*/  LDL.LU R17, [R1+0x2444] ;  /* 0x0024440001117983 */ /* 0x000ee80000300800 */
[----:B------:R-:W4:Y:S04]  /*eaae0*/  LDL.LU R18, [R1+0x2448] ;  /* 0x0024480001127983 */ /* 0x000f280000300800 */
[----:B------:R-:W4:Y:S04]  /*eaaf0*/  LDL.LU R19, [R1+0x244c] ;  /* 0x00244c0001137983 */ /* 0x000f280000300800 */
[----:B------:R-:W2:Y:S04]  /*eab00*/  LDL.LU R15, [R1+0x29fc] ;  /* 0x0029fc00010f7983 */ /* 0x000ea80000300800 */
[----:B----4-:R0:W-:Y:S04]  /*eab10*/  STL.64 [R1+0xdb38], R18 ;  /* 0x00db381201007387 */ /* 0x0101e80000100a00 */
[----:B------:R-:W4:Y:S04]  /*eab20*/  LDL.LU R12, [R1+0x29e8] ;  /* 0x0029e800010c7983 */ /* 0x000f280000300800 */
[----:B------:R-:W4:Y:S04]  /*eab30*/  LDL.LU R13, [R1+0x29ec] ;  /* 0x0029ec00010d7983 */ /* 0x000f280000300800 */
[----:B--2---:R1:W-:Y:S01]  /*eab40*/  STL.64 [R1+0xdb88], R14 ;  /* 0x00db880e01007387 */ /* 0x0043e20000100a00 */
[----:B0-----:R-:W-:-:S02]  /*eab50*/  IMAD.MOV.U32 R18, RZ, RZ, R22 ;  /* 0x000000ffff127224 */ /* 0x001fc400078e0016 */
[----:B------:R-:W-:Y:S02]  /*eab60*/  IMAD.MOV.U32 R19, RZ, RZ, R21 ;  /* 0x000000ffff137224 */ /* 0x000fe400078e0015 */
[----:B-1----:R-:W-:Y:S01]  /*eab70*/  IMAD.MOV.U32 R15, RZ, RZ, R11 ;  /* 0x000000ffff0f7224 */ /* 0x002fe200078e000b */
[----:B----4-:R-:W-:Y:S04]  /*eab80*/  STL.64 [R1+0xdb80], R12 ;  /* 0x00db800c01007387 */ /* 0x010fe80000100a00 */
[----:B---3--:R0:W-:Y:S04]  /*eab90*/  STL.64 [R1+0xdb30], R16 ;  /* 0x00db301001007387 */ /* 0x0081e80000100a00 */
[----:B------:R1:W-:Y:S04]  /*eaba0*/  STL.64 [R1+0xdb90], R18 ;  /* 0x00db901201007387 */ /* 0x0003e80000100a00 */
[----:B0-----:R-:W2:Y:S04]  /*eabb0*/  LDL.LU R16, [R1+0x2300] ;  /* 0x0023000001107983 */ /* 0x001ea80000300800 */
[----:B------:R-:W2:Y:S04]  /*eabc0*/  LDL.LU R17, [R1+0x2304] ;  /* 0x0023040001117983 */ /* 0x000ea80000300800 */
[----:B-1----:R-:W2:Y:S04]  /*eabd0*/  LDL.LU R18, [R1+0x2308] ;  /* 0x0023080001127983 */ /* 0x002ea80000300800 */
[----:B------:R-:W2:Y:S04]  /*eabe0*/  LDL.LU R19, [R1+0x230c] ;  /* 0x00230c0001137983 */ /* 0x000ea80000300800 */
[----:B------:R-:W3:Y:S04]  /*eabf0*/  LDL.LU R11, [R1+0x2a4c] ;  /* 0x002a4c00010b7983 */ /* 0x000ee80000300800 */
        /* <DEDUP_REMOVED lines=12> */
[----:B------:R-:W-:-:S07]  /*eacc0*/  IMAD.MOV.U32 R14, RZ, RZ, R20 ;  /* 0x000000ffff0e7224 */ /* 0x000fce00078e0014 */
[C---:B--2---:R-:W-:Y:S01]  /*eacd0*/  HMMA.16816.F32 R12, R4.reuse, R14, R16 ;  /* 0x0000000e040c723c */ /* 0x044fe20000001810 */
[----:B----4-:R-:W-:Y:S04]  /*eace0*/  STL.64 [R1+0xdb78], R10 ;  /* 0x00db780a01007387 */ /* 0x010fe80000100a00 */
[----:B---3--:R0:W-:Y:S04]  /*eacf0*/  STL.64 [R1+0xdb70], R8 ;  /* 0x00db700801007387 */ /* 0x0081e80000100a00 */
        /* <DEDUP_REMOVED lines=14> */
[----:B------:R-:W-:Y:S04]  /*eade0*/  STL.64 [R1+0x1bd0], R12 ;  /* 0x001bd00c01007387 */ /* 0x000fe80000100a00 */
[----:B------:R0:W-:Y:S04]  /*eadf0*/  STL.64 [R1+0x1bd8], R14 ;  /* 0x001bd80e01007387 */ /* 0x0001e80000100a00 */
[----:B0-----:R-:W3:Y:S04]  /*eae00*/  LDL.LU.64 R14, [R1+0xdb88] ;  /* 0x00db8800010e7983 */ /* 0x001ee80000300a00 */
[----:B------:R-:W4:Y:S01]  /*eae10*/  LDL.LU.64 R12, [R1+0xdb80] ;  /* 0x00db8000010c7983 */ /* 0x000f220000300a00 */
[----:B--2---:R-:W-:Y:S03]  /*eae20*/  HMMA.16816.F32 R16, R4, R18, R8 ;  /* 0x000000120410723c */ /* 0x004fe60000001808 */
[----:B------:R-:W2:Y:S04]  /*eae30*/  LDL.LU.64 R10, [R1+0xdb78] ;  /* 0x00db7800010a7983 */ /* 0x000ea80000300a00 */
[----:B------:R-:W2:Y:S01]  /*eae40*/  LDL.LU.64 R8, [R1+0xdb70] ;  /* 0x00db700001087983 */ /* 0x000ea20000300a00 */
[----:B----4-:R-:W-:-:S02]  /*eae50*/  F2FP.F16.E5M2.UNPACK_B R12, R12.H1 ;  /* 0x0000000cff0c723e */ /* 0x010fc400030004ff */
[----:B------:R-:W-:-:S13]  /*eae60*/  F2FP.F16.E5M2.UNPACK_B R13, R13.H1 ;  /* 0x0000000dff0d723e */ /* 0x000fda00030004ff */
[----:B------:R3:W-:Y:S04]  /*eae70*/  STL.64 [R1+0x1c20], R16 ;  /* 0x001c201001007387 */ /* 0x0007e80000100a00 */
[----:B------:R-:W-:Y:S04]  /*eae80*/  STL.64 [R1+0x1c28], R18 ;  /* 0x001c281201007387 */ /* 0x000fe80000100a00 */
[----:B------:R-:W-:Y:S04]  /*eae90*/  STL [R1+0x60], R12 ;  /* 0x0000600c01007387 */ /* 0x000fe80000100800 */
[----:B------:R2:W-:Y:S01]  /*eaea0*/  STL [R1+0x64], R13 ;  /* 0x0000640d01007387 */ /* 0x0005e20000100800 */
        /* <DEDUP_REMOVED lines=31> */
[----:B------:R-:W-:-:S03]  /*eb0a0*/  F2FP.F16.E5M2.UNPACK_B R13, R0.H1 ;  /* 0x00000000ff0d723e */ /* 0x000fc600030004ff */
[----:B------:R-:W-:Y:S04]  /*eb0b0*/  STL [R1+0x48], R12 ;  /* 0x0000480c01007387 */ /* 0x000fe80000100800 */
[----:B------:R3:W-:Y:S02]  /*eb0c0*/  STL [R1+0x4c], R13 ;  /* 0x00004c0d01007387 */ /* 0x0007e40000100800 */
[----:B---3--:R-:W-:Y:S02]  /*eb0d0*/  HMMA.16816.F32 R12, R4, R12, R16 ;  /* 0x0000000c040c723c */ /* 0x008fe40000001810 */
[----:B------:R-:W3:Y:S04]  /*eb0e0*/  LDL.LU.64 R18, [R1+0xdb18] ;  /* 0x00db180001127983 */ /* 0x000ee80000300a00 */
[----:B------:R-:W3:Y:S01]  /*eb0f0*/  LDL.LU.64 R16, [R1+0xdb10] ;  /* 0x00db100001107983 */ /* 0x000ee20000300a00 */
[----:B------:R-:W-:-:S02]  /*eb100*/  F2FP.F16.E5M2.UNPACK_B R2, R2.H1 ;  /* 0x00000002ff02723e */ /* 0x000fc400030004ff */
[----:B------:R-:W-:-:S14]  /*eb110*/  F2FP.F16.E5M2.UNPACK_B R3, R3.H1 ;  /* 0x00000003ff03723e */ /* 0x000fdc00030004ff */
[----:B------:R-:W-:Y:S04]  /*eb120*/  STL.64 [R1+0x1db0], R12 ;  /* 0x001db00c01007387 */ /* 0x000fe80000100a00 */
[----:B------:R0:W-:Y:S04]  /*eb130*/  STL.64 [R1+0x1db8], R14 ;  /* 0x001db80e01007387 */ /* 0x0001e80000100a00 */
[----:B0-----:R-:W4:Y:S04]  /*eb140*/  LDL.LU.64 R14, [R1+0xdb08] ;  /* 0x00db0800010e7983 */ /* 0x001f280000300a00 */
[----:B------:R-:W4:Y:S04]  /*eb150*/  LDL.LU.64 R12, [R1+0xdb00] ;  /* 0x00db0000010c7983 */ /* 0x000f280000300a00 */
        /* <DEDUP_REMOVED lines=8> */
[----:B--2---:R-:W-:-:S02]  /*eb1e0*/  F2FP.F16.E5M2.UNPACK_B R8, R8.H1 ;  /* 0x00000008ff08723e */ /* 0x004fc400030004ff */
[----:B------:R-:W-:-:S07]  /*eb1f0*/  F2FP.F16.E5M2.UNPACK_B R9, R9.H1 ;  /* 0x00000009ff09723e */ /* 0x000fce00030004ff */
[----:B----4-:R-:W-:Y:S01]  /*eb200*/  HMMA.16816.F32 R12, R4, R8, R12 ;  /* 0x00000008040c723c */ /* 0x010fe2000000180c */
[----:B------:R-:W-:Y:S02]  /*eb210*/  F2FP.F16.E5M2.UNPACK_B R2, R10.H1 ;  /* 0x0000000aff02723e */ /* 0x000fe400030004ff */
[----:B------:R-:W-:-:S03]  /*eb220*/  F2FP.F16.E5M2.UNPACK_B R3, R11.H1 ;  /* 0x0000000bff03723e */ /* 0x000fc600030004ff */
[----:B------:R0:W-:Y:S04]  /*eb230*/  STL [R1+0x38], R8 ;  /* 0x0000380801007387 */ /* 0x0001e80000100800 */
[----:B------:R1:W-:Y:S04]  /*eb240*/  STL [R1+0x3c], R9 ;  /* 0x00003c0901007387 */ /* 0x0003e80000100800 */
[----:B------:R-:W-:Y:S09]  /*eb250*/  STL [R1+0x30], R2 ;  /* 0x0000300201007387 */ /* 0x000ff20000100800 */
[----:B------:R-:W-:Y:S04]  /*eb260*/  STL.64 [R1+0x1e60], R12 ;  /* 0x001e600c01007387 */ /* 0x000fe80000100a00 */
[----:B------:R3:W-:Y:S01]  /*eb270*/  STL.64 [R1+0x1e68], R14 ;  /* 0x001e680e01007387 */ /* 0x0007e20000100a00 */
[----:B0-----:R-:W-:-:S02]  /*eb280*/  F2FP.F16.E5M2.UNPACK_B R8, R20.H1 ;  /* 0x00000014ff08723e */ /* 0x001fc400030004ff */
[----:B-1----:R-:W-:Y:S01]  /*eb290*/  F2FP.F16.E5M2.UNPACK_B R9, R21.H1 ;  /* 0x00000015ff09723e */ /* 0x002fe200030004ff */
[----:B------:R-:W-:Y:S04]  /*eb2a0*/  STL [R1+0x34], R3 ;  /* 0x0000340301007387 */ /* 0x000fe80000100800 */
[----:B------:R-:W-:Y:S01]  /*eb2b0*/  STL [R1+0x28], R8 ;  /* 0x0000280801007387 */ /* 0x000fe20000100800 */
[----:B------:R-:W-:Y:S01]  /*eb2c0*/  F2FP.F16.E5M2.UNPACK_B R0, R29.H1 ;  /* 0x0000001dff00723e */ /* 0x000fe200030004ff */
[----:B---3--:R-:W-:-:S15]  /*eb2d0*/  HMMA.16816.F32 R12, R4, R2, R16 ;  /* 0x00000002040c723c */ /* 0x008fde0000001810 */
        /* <DEDUP_REMOVED lines=8> */
[----:B------:R-:W-:-:S12]  /*eb360*/  F2FP.F16.E5M2.UNPACK_B R8, R28.H1 ;  /* 0x0000001cff08723e */ /* 0x000fd800030004ff */
[----:B------:R0:W-:Y:S04]  /*eb370*/  STL.64 [R1+0x1ec0], R12 ;  /* 0x001ec00c01007387 */ /* 0x0001e80000100a00 */
[----:B------:R1:W-:Y:S04]  /*eb380*/  STL.64 [R1+0x1ec8], R14 ;  /* 0x001ec80e01007387 */ /* 0x0003e80000100a00 */
[----:B------:R-:W-:Y:S04]  /*eb390*/  STL [R1+0x24], R2 ;  /* 0x0000240201007387 */ /* 0x000fe80000100800 */
[----:B------:R-:W-:Y:S04]  /*eb3a0*/  STL [R1+0x18], R8 ;  /* 0x0000180801007387 */ /* 0x000fe80000100800 */
[----:B0-----:R-:W2:Y:S04]  /*eb3b0*/  LDL.LU R12, [R1+0x26f0] ;  /* 0x0026f000010c7983 */ /* 0x001ea80000300800 */
        /* <DEDUP_REMOVED lines=29> */
[----:B------:R-:W3:Y:S04]  /*eb590*/  LDL.LU R17, [R1+0x2a9c] ;  /* 0x002a9c0001117983 */ /* 0x000ee80000300800 */
[----:B----4-:R0:W-:Y:S02]  /*eb5a0*/  STL.64 [R1+0xdaa8], R26 ;  /* 0x00daa81a01007387 */ /* 0x0101e40000100a00 */
[----:B0-----:R-:W-:-:S02]  /*eb5b0*/  IMAD.MOV.U32 R27, RZ, RZ, R0 ;  /* 0x000000ffff1b7224 */ /* 0x001fc400078e0000 */
[----:B------:R-:W4:Y:S04]  /*eb5c0*/  LDL.LU R0, [R1+0x2a8c] ;  /* 0x002a8c0001007983 */ /* 0x000f280000300800 */
[----:B--2---:R0:W-:Y:S04]  /*eb5d0*/  STL.64 [R1+0xdaa0], R24 ;  /* 0x00daa01801007387 */ /* 0x0041e80000100a00 */
[----:B0-----:R-:W2:Y:S01]  /*eb5e0*/  LDL.LU R25, [R1+0x2a88] ;  /* 0x002a880001197983 */ /* 0x001ea20000300800 */
[----:B------:R-:W-:-:S05]  /*eb5f0*/  IMAD.MOV.U32 R26, RZ, RZ, R8 ;  /* 0x000000ffff1a7224 */ /* 0x000fca00078e0008 */
[----:B------:R0:W-:Y:S02]  /*eb600*/  STL.64 [R1+0xdad8], R26 ;  /* 0x00dad81a01007387 */ /* 0x0001e40000100a00 */
[----:B0-----:R-:W-:Y:S02]  /*eb610*/  IMAD.MOV.U32 R27, RZ, RZ, R2 ;  /* 0x000000ffff1b7224 */ /* 0x001fe400078e0002 */
[----:B------:R-:W-:Y:S01]  /*eb620*/  IMAD.MOV.U32 R26, RZ, RZ, R3 ;  /* 0x000000ffff1a7224 */ /* 0x000fe200078e0003 */
[----:B--2---:R-:W-:Y:S04]  /*eb630*/  STL [R1+0xdad0], R25 ;  /* 0x00dad01901007387 */ /* 0x004fe80000100800 */
[----:B------:R-:W2:Y:S04]  /*eb640*/  LDL.LU R2, [R1+0x2aa8] ;  /* 0x002aa80001027983 */ /* 0x000ea80000300800 */
        /* <DEDUP_REMOVED lines=41> */
[----:B---3--:R-:W-:Y:S03]  /*eb8e0*/  HMMA.16816.F32 R24, R4, R26, R12 ;  /* 0x0000001a0418723c */ /* 0x008fe6000000180c */
[----:B------:R-:W3:Y:S04]  /*eb8f0*/  LDL.LU.64 R14, [R1+0xdae8] ;  /* 0x00dae800010e7983 */ /* 0x000ee80000300a00 */
[----:B------:R-:W3:-:S15]  /*eb900*/  LDL.LU.64 R12, [R1+0xdae0] ;  /* 0x00dae000010c7983 */ /* 0x000ede0000300a00 */
[----:B------:R-:W-:-:S01]  /*eb910*/  NOP ;  /* 0x0000000000007918 */ /* 0x000fc20000000000 */
[----:B------:R-:W-:Y:S04]  /*eb920*/  STL.64 [R1+0x1ef0], R24 ;  /* 0x001ef01801007387 */ /* 0x000fe80000100a00 */
[----:B------:R0:W-:Y:S04]  /*eb930*/  STL.64 [R1+0x1ef8], R26 ;  /* 0x001ef81a01007387 */ /* 0x0001e80000100a00 */
[----:B0-----:R-:W3:Y:S04]  /*eb940*/  LDL.LU.64 R26, [R1+0xdad8] ;  /* 0x00dad800011a7983 */ /* 0x001ee80000300a00 */
[----:B------:R-:W2:Y:S01]  /*eb950*/  LDL.LU R25, [R1+0xdad0] ;  /* 0x00dad00001197983 */ /* 0x000ea20000300800 */
[----:B---3--:R-:W-:-:S15]  /*eb960*/  HMMA.16816.F32 R12, R4, R26, R12 ;  /* 0x0000001a040c723c */ /* 0x008fde000000180c */
[----:B------:R-:W-:-:S08]  /*eb970*/  NOP ;  /* 0x0000000000007918 */ /* 0x000fd00000000000 */
[----:B------:R-:W-:Y:S04]  /*eb980*/  STL.64 [R1+0x1f20], R12 ;  /* 0x001f200c01007387 */ /* 0x000fe80000100a00 */
[----:B------:R0:W-:Y:S04]  /*eb990*/  STL.64 [R1+0x1f28], R14 ;  /* 0x001f280e01007387 */ /* 0x0001e80000100a00 */
[----:B0-----:R-:W3:Y:S04]  /*eb9a0*/  LDL.LU.64 R14, [R1+0xdac8] ;  /* 0x00dac800010e7983 */ /* 0x001ee80000300a00 */
[----:B------:R-:W3:Y:S01]  /*eb9b0*/  LDL.LU.64 R12, [R1+0xdac0] ;  /* 0x00dac000010c7983 */ /* 0x000ee20000300a00 */
[----:B--2---:R-:W-:-:S02]  /*eb9c0*/  F2FP.F16.E5M2.UNPACK_B R24, R25.H1 ;  /* 0x00000019ff18723e */ /* 0x004fc400030004ff */
[----:B------:R-:W-:-:S03]  /*eb9d0*/  F2FP.F16.E5M2.UNPACK_B R25, R0.H1 ;  /* 0x00000000ff19723e */ /* 0x000fc600030004ff */
[----:B------:R-:W-:Y:S04]  /*eb9e0*/  STL [R1+0x10], R24 ;  /* 0x0000101801007387 */ /* 0x000fe80000100800 */
[----:B------:R3:W-:Y:S02]  /*eb9f0*/  STL [R1+0x14], R25 ;  /* 0x0000141901007387 */ /* 0x0007e40000100800 */
[----:B---3--:R-:W-:Y:S02]  /*eba00*/  HMMA.16816.F32 R24, R4, R24, R12 ;  /* 0x000000180418723c */ /* 0x008fe4000000180c */
[----:B------:R-:W2:Y:S04]  /*eba10*/  LDL.LU.64 R14, [R1+0xdab8] ;  /* 0x00dab800010e7983 */ /* 0x000ea80000300a00 */
[----:B------:R-:W2:-:S15]  /*eba20*/  LDL.LU.64 R12, [R1+0xdab0] ;  /* 0x00dab000010c7983 */ /* 0x000e9e0000300a00 */
[----:B------:R-:W-:-:S02]  /*eba30*/  NOP ;  /* 0x0000000000007918 */ /* 0x000fc40000000000 */
[----:B------:R-:W-:Y:S04]  /*eba40*/  STL.64 [R1+0x1f50], R24 ;  /* 0x001f501801007387 */ /* 0x000fe80000100a00 */
[----:B------:R0:W-:Y:S04]  /*eba50*/  STL.64 [R1+0x1f58], R26 ;  /* 0x001f581a01007387 */ /* 0x0001e80000100a00 */
[----:B0-----:R-:W3:Y:S04]  /*eba60*/  LDL.LU.64 R26, [R1+0xdaa8] ;  /* 0x00daa800011a7983 */ /* 0x001ee80000300a00 */
[----:B------:R-:W3:Y:S01]  /*eba70*/  LDL.LU.64 R24, [R1+0xdaa0] ;  /* 0x00daa00001187983 */ /* 0x000ee20000300a00 */
[----:B------:R-:W-:-:S02]  /*eba80*/  F2FP.F16.E5M2.UNPACK_B R16, R16.H1 ;  /* 0x00000010ff10723e */ /* 0x000fc400030004ff */
        /* <DEDUP_REMOVED lines=10> */
[----:B------:R-:W-:Y:S02]  /*ebb30*/  F2FP.F16.E5M2.UNPACK_B R3, R3.H1 ;  /* 0x00000003ff03723e */ /* 0x000fe400030004ff */
[----:B------:R-:W-:Y:S02]  /*ebb40*/  F2FP.F16.E5M2.UNPACK_B R28, R28.H1 ;  /* 0x0000001cff1c723e */ /* 0x000fe400030004ff */
[----:B------:R-:W-:-:S07]  /*ebb50*/  F2FP.F16.E5M2.UNPACK_B R29, R29.H1 ;  /* 0x0000001dff1d723e */ /* 0x000fce00030004ff */
[C---:B--2---:R-:W-:Y:S01]  /*ebb60*/  HMMA.16816.F32 R12, R4.reuse, R28, R12 ;  /* 0x0000001c040c723c */ /* 0x044fe2000000180c */
[----:B------:R-:W-:Y:S04]  /*ebb70*/  STL [R1], R2 ;  /* 0x0000000201007387 */ /* 0x000fe80000100800 */
[----:B------:R-:W-:Y:S01]  /*ebb80*/  STL [R1+0x4], R3 ;  /* 0x0000040301007387 */ /* 0x000fe20000100800 */
        /* <DEDUP_REMOVED lines=9> */
[----:B------:R-:W4:Y:S04]  /*ebc20*/  LDL.LU.64 R12, [R1+0xda70] ;  /* 0x00da7000010c7983 */ /* 0x000f280000300a00 */
[----:B------:R-:W-:Y:S01]  /*ebc30*/  STL.64 [R1+0xd970], R28 ;  /* 0x00d9701c01007387 */ /* 0x000fe20000100a00 */
[----:B--2---:R-:W-:-:S02]  /*ebc40*/  F2FP.F16.E5M2.UNPACK_B R26, R26.H1 ;  /* 0x0000001aff1a723e */ /* 0x004fc400030004ff */
[----:B------:R-:W-:-:S07]  /*ebc50*/  F2FP.F16.E5M2.UNPACK_B R27, R27.H1 ;  /* 0x0000001bff1b723e */ /* 0x000fce00030004ff */
[----:B----4-:R-:W-:-:S15]  /*ebc60*/  HMMA.16816.F32 R12, R4, R26, R12 ;  /* 0x0000001a040c723c */ /* 0x010fde000000180c */
[----:B------:R-:W-:-:S08]  /*ebc70*/  NOP ;  /* 0x0000000000007918 */ /* 0x000fd00000000000 */
        /* <DEDUP_REMOVED lines=12> */
[----:B------:R-:W-:-:S02]  /*ebd40*/  F2FP.F16.E5M2.UNPACK_B R22, R22.H1 ;  /* 0x00000016ff16723e */ /* 0x000fc400030004ff */
[----:B------:R-:W-:Y:S02]  /*ebd50*/  F2FP.F16.E5M2.UNPACK_B R23, R23.H1 ;  /* 0x00000017ff17723e */ /* 0x000fe400030004ff */
[----:B------:R-:W-:Y:S02]  /*ebd60*/  F2FP.F16.E5M2.UNPACK_B R20, R20.H1 ;  /* 0x00000014ff14723e */ /* 0x000fe400030004ff */
[----:B------:R-:W-:-:S07]  /*ebd70*/  F2FP.F16.E5M2.UNPACK_B R21, R21.H1 ;  /* 0x00000015ff15723e */ /* 0x000fce00030004ff */
[C---:B------:R-:W-:Y:S01]  /*ebd80*/  HMMA.16816.F32 R8, R4.reuse, R20, R8 ;  /* 0x000000140408723c */ /* 0x040fe20000001808 */
[----:B------:R-:W-:Y:S04]  /*ebd90*/  STL.64 [R1+0xd880], R26 ;  /* 0x00d8801a01007387 */ /* 0x000fe80000100a00 */
[----:B------:R-:W-:Y:S01]  /*ebda0*/  STL.64 [R1+0xd878], R24 ;  /* 0x00d8781801007387 */ /* 0x000fe20000100a00 */
[----:B--2---:R-:W-:-:S15]  /*ebdb0*/  HMMA.16816.F32 R12, R4, R22, R12 ;  /* 0x00000016040c723c */ /* 0x004fde000000180c */
[----:B------:R-:W-:-:S08]  /*ebdc0*/  NOP ;  /* 0x0000000000007918 */ /* 0x000fd00000000000 */
[----:B------:R0:W-:Y:S04]  /*ebdd0*/  STL.64 [R1+0x2190], R12 ;  /* 0x0021900c01007387 */ /* 0x0001e80000100a00 */
[----:B------:R-:W-:Y:S04]  /*ebde0*/  STL.64 [R1+0x2198], R14 ;  /* 0x0021980e01007387 */ /* 0x000fe80000100a00 */
[----:B------:R-:W2:Y:S04]  /*ebdf0*/  LDL.LU R16, [R1+0x2b18] ;  /* 0x002b180001107983 */ /* 0x000ea80000300800 */
[----:B------:R-:W3:Y:S04]  /*ebe00*/  LDL.LU R17, [R1+0x2b1c] ;  /* 0x002b1c0001117983 */ /* 0x000ee80000300800 */
[----:B------:R-:W-:Y:S04]  /*ebe10*/  STL.64 [R1+0x2300], R8 ;  /* 0x0023000801007387 */ /* 0x000fe80000100a00 */
[----:B------:R-:W-:Y:S04]  /*ebe20*/  STL.64 [R1+0x2308], R10 ;  /* 0x0023080a01007387 */ /* 0x000fe80000100a00 */
[----:B0-----:R-:W4:Y:S04]  /*ebe30*/  LDL.LU R12, [R1+0x3620] ;  /* 0x00362000010c7983 */ /* 0x001f280000300800 */
[----:B------:R-:W2:Y:S04]  /*ebe40*/  LDL.LU R13, [R1+0x3628] ;  /* 0x00362800010d7983 */ /* 0x000ea80000300800 */
[----:B--2---:R0:W-:Y:S04]  /*ebe50*/  STL [R1+0xda38], R13 ;  /* 0x00da380d01007387 */ /* 0x0041e80000100800 */
[----:B0-----:R-:W4:Y:S04]  /*ebe60*/  LDL.LU R13, [R1+0x3624] ;  /* 0x00362400010d7983 */ /* 0x001f280000300800 */
[----:B------:R-:W2:Y:S04]  /*ebe70*/  LDL.LU R14, [R1+0x3630] ;  /* 0x00363000010e7983 */ /* 0x000ea80000300800 */
[----:B--2---:R0:W-:Y:S04]  /*ebe80*/  STL [R1+0xda34], R14 ;  /* 0x00da340e01007387 */ /* 0x0041e80000100800 */
[----:B0-----:R-:W2:Y:S04]  /*ebe90*/  LDL.LU R14, [R1+0x362c] ;  /* 0x00362c00010e7983 */ /* 0x001ea80000300800 */
[----:B------:R-:W3:Y:S04]  /*ebea0*/  LDL.LU R10, [R1+0x2b28] ;  /* 0x002b2800010a7983 */ /* 0x000ee80000300800 */
[----:B---3--:R0:W-:Y:S04]  /*ebeb0*/  STL [R1+0xda30], R10 ;  /* 0x00da300a01007387 */ /* 0x0081e80000100800 */
[----:B0-----:R-:W3:Y:S04]  /*ebec0*/  LDL.LU R10, [R1+0x3634] ;  /* 0x00363400010a7983 */ /* 0x001ee80000300800 */
[----:B------:R-:W3:Y:S04]  /*ebed0*/  LDL.LU R11, [R1+0x2b2c] ;  /* 0x002b2c00010b7983 */ /* 0x000ee80000300800 */
[----:B------:R-:W3:Y:S04]  /*ebee0*/  LDL.LU R0, [R1+0x363c] ;  /* 0x00363c0001007983 */ /* 0x000ee80000300800 */
[----:B------:R-:W2:Y:S01]  /*ebef0*/  LDL.LU R15, [R1+0x3638] ;  /* 0x00363800010f7983 */ /* 0x000ea20000300800 */
[----:B------:R-:W-:-:S02]  /*ebf00*/  F2FP.F16.E5M2.UNPACK_B R18, R18.H1 ;  /* 0x00000012ff12723e */ /* 0x000fc400030004ff */
[----:B------:R-:W-:Y:S01]  /*ebf10*/  F2FP.F16.E5M2.UNPACK_B R19, R19.H1 ;  /* 0x00000013ff13723e */ /* 0x000fe200030004ff */
        /* <DEDUP_REMOVED lines=10> */
[----:B------:R-:W4:Y:S04]  /*ebfc0*/  LDL.LU R28, [R1+0x2b58] ;  /* 0x002b5800011c7983 */ /* 0x000f280000300800 */
[----:B------:R-:W4:Y:S04]  /*ebfd0*/  LDL.LU R29, [R1+0x2b5c] ;  /* 0x002b5c00011d7983 */ /* 0x000f280000300800 */
[----:B------:R-:W3:Y:S04]  /*ebfe0*/  LDL.LU R24, [R1+0x2940] ;  /* 0x0029400001187983 */ /* 0x000ee80000300800 */
        /* <DEDUP_REMOVED lines=19> */
[----:B------:R-:W2:Y:S02]  /*ec120*/  LDL.LU.64 R12, [R1+0xda40] ;  /* 0x00da4000010c7983 */ /* 0x000ea40000300a00 */
[----:B--2---:R-:W-:-:S02]  /*ec130*/  IMAD R12, R12, 0x100, R13 ;  /* 0x000001000c0c7824 */ /* 0x004fc400078e020d */
[----:B------:R-:W4:Y:S01]  /*ec140*/  LDL.LU R13, [R1+0xda38] ;  /* 0x00da3800010d7983 */ /* 0x000f220000300800 */
[----:B------:R-:W-:Y:S02]  /*ec150*/  F2FP.F16.E5M2.UNPACK_B R16, R16.H1 ;  /* 0x00000010ff10723e */ /* 0x000fe400030004ff */
[----:B------:R-:W-:-:S07]  /*ec160*/  F2FP.F16.E5M2.UNPACK_B R17, R17.H1 ;  /* 0x00000011ff11723e */ /* 0x000fce00030004ff */
[----:B------:R-:W-:Y:S01]  /*ec170*/  HMMA.16816.F32 R24, R4, R16, R24 ;  /* 0x000000100418723c */ /* 0x000fe20000001818 */
[----:B----4-:R-:W-:Y:S02]  /*ec180*/  IMAD R13, R13, 0x100, R14 ;  /* 0x000001000d0d7824 */ /* 0x010fe400078e020e */
[----:B------:R-:W2:Y:S02]  /*ec190*/  LDL.LU R14, [R1+0xda34] ;  /* 0x00da3400010e7983 */ /* 0x000ea40000300800 */
[----:B--2---:R-:W-:Y:S02]  /*ec1a0*/  IMAD R14, R14, 0x100, R10 ;  /* 0x000001000e0e7824 */ /* 0x004fe400078e020a */
[----:B------:R-:W2:-:S15]  /*ec1b0*/  LDL.LU R10, [R1+0xda30] ;  /* 0x00da3000010a7983 */ /* 0x000e9e0000300800 */
[----:B------:R-:W-:-:S01]  /*ec1c0*/  NOP ;  /* 0x0000000000007918 */ /* 0x000fc20000000000 */
[----:B------:R-:W-:Y:S04]  /*ec1d0*/  STL.64 [R1+0x2480], R24 ;  /* 0x0024801801007387 */ /* 0x000fe80000100a00 */
[----:B------:R0:W-:Y:S04]  /*ec1e0*/  STL.64 [R1+0x2488], R26 ;  /* 0x0024881a01007387 */ /* 0x0001e80000100a00 */
[----:B0-----:R-:W4:Y:S04]  /*ec1f0*/  LDL.LU.64 R26, [R1+0xda28] ;  /* 0x00da2800011a7983 */ /* 0x001f280000300a00 */
        /* <DEDUP_REMOVED lines=9> */
[----:B------:R-:W-:Y:S01]  /*ec290*/  F2FP.F16.E5M2.UNPACK_B R9, R9.H1 ;  /* 0x00000009ff09723e */ /* 0x000fe200030004ff */
[----:B------:R-:W-:Y:S02]  /*ec2a0*/  IMAD R15, R15, 0x100, R0 ;  /* 0x000001000f0f7824 */ /* 0x000fe400078e0200 */
[----:B------:R-:W4:Y:S01]  /*ec2b0*/  LDL.LU R0, [R1+0xda18] ;  /* 0x00da180001007983 */ /* 0x000f220000300800 */
[----:B------:R-:W-:Y:S02]  /*ec2c0*/  F2FP.F16.E5M2.UNPACK_B R14, R14 ;  /* 0x0000000eff0e723e */ /* 0x000fe400020004ff */
[----:B------:R-:W-:Y:S02]  /*ec2d0*/  F2FP.F16.E5M2.UNPACK_B R12, R12 ;  /* 0x0000000cff0c723e */ /* 0x000fe400020004ff */
[----:B------:R-:W-:-:S02]  /*ec2e0*/  F2FP.F16.E5M2.UNPACK_B R15, R15 ;  /* 0x0000000fff0f723e */ /* 0x000fc400020004ff */
[----:B------:R-:W-:Y:S02]  /*ec2f0*/  F2FP.F16.E5M2.UNPACK_B R13, R13 ;  /* 0x0000000dff0d723e */ /* 0x000fe400020004ff */
[----:B--2---:R-:W-:-:S05]  /*ec300*/  F2FP.F16.E5M2.UNPACK_B R10, R10.H1 ;  /* 0x0000000aff0a723e */ /* 0x004fca00030004ff */
[----:B------:R-:W-:Y:S04]  /*ec310*/  STL [R1+0xd82c], R10 ;  /* 0x00d82c0a01007387 */ /* 0x000fe80000100800 */
[----:B------:R0:W-:Y:S01]  /*ec320*/  STL [R1+0xd828], R11 ;  /* 0x00d8280b01007387 */ /* 0x0001e20000100800 */
[----:B---3--:R-:W-:Y:S07]  /*ec330*/  HMMA.16816.F32 R16, R4, R10, R16 ;  /* 0x0000000a0410723c */ /* 0x008fee0000001810 */
[----:B0-----:R-:W-:-:S15]  /*ec340*/  F2FP.F16.E5M2.UNPACK_B R11, R28.H1 ;  /* 0x0000001cff0b723e */ /* 0x001fde00030004ff */
[----:B------:R-:W-:-:S01]  /*ec350*/  NOP ;  /* 0x0000000000007918 */ /* 0x000fc20000000000 */
[----:B------:R-:W-:Y:S04]  /*ec360*/  STL.64 [R1+0x2590], R16 ;  /* 0x0025901001007387 */ /* 0x000fe80000100a00 */
[----:B------:R0:W-:Y:S02]  /*ec370*/  STL.64 [R1+0x2598], R18 ;  /* 0x0025981201007387 */ /* 0x0001e40000100a00 */
[----:B0-----:R-:W-:Y:S01]  /*ec380*/  HMMA.16816.F32 R16, R4, R8, R20 ;  /* 0x000000080410723c */ /* 0x001fe20000001814 */
[----:B------:R-:W-:Y:S01]  /*ec390*/  F2FP.F16.E5M2.UNPACK_B R10, R29.H1 ;  /* 0x0000001dff0a723e */ /* 0x000fe200030004ff */
[----:B------:R-:W-:Y:S04]  /*ec3a0*/  STL [R1+0xa0], R11 ;  /* 0x0000a00b01007387 */ /* 0x000fe80000100800 */
[----:B------:R0:W-:Y:S04]  /*ec3b0*/  STL [R1+0xa4], R10 ;  /* 0x0000a40a01007387 */ /* 0x0001e80000100800 */
[----:B------:R-:W-:Y:S04]  /*ec3c0*/  STL [R1+0xd7fc], R8 ;  /* 0x00d7fc0801007387 */ /* 0x000fe80000100800 */
[----:B------:R-:W-:Y:S09]  /*ec3d0*/  STL [R1+0xd7f8], R9 ;  /* 0x00d7f80901007387 */ /* 0x000ff20000100800 */
[----:B------:R-:W-:Y:S04]  /*ec3e0*/  STL.64 [R1+0x2950], R16 ;  /* 0x0029501001007387 */ /* 0x000fe80000100a00 */
[----:B------:R-:W-:Y:S04]  /*ec3f0*/  STL.64 [R1+0x2958], R18 ;  /* 0x0029581201007387 */ /* 0x000fe80000100a00 */
[----:B------:R-:W-:Y:S04]  /*ec400*/  STL.64 [R1+0xda10], R14 ;  /* 0x00da100e01007387 */ /* 0x000fe80000100a00 */
[----:B------:R4:W-:Y:S04]  /*ec410*/  STL.64 [R1+0xda08], R12 ;  /* 0x00da080c01007387 */ /* 0x0009e80000100a00 */
[----:B0-----:R-:W2:Y:S01]  /*ec420*/  LDL.64 R10, [R1+0x80] ;  /* 0x00008000010a7983 */ /* 0x001ea20000100a00 */
[----:B------:R-:W-:-:S02]  /*ec430*/  F2FP.F16.E5M2.UNPACK_B R2, R2.H1 ;  /* 0x00000002ff02723e */ /* 0x000fc400030004ff */
[----:B------:R-:W-:-:S07]  /*ec440*/  F2FP.F16.E5M2.UNPACK_B R3, R3.H1 ;  /* 0x00000003ff03723e */ /* 0x000fce00030004ff */
[----:B----4-:R-:W-:Y:S01]  /*ec450*/  HMMA.16816.F32 R12, R4, R2, R24 ;  /* 0x00000002040c723c */ /* 0x010fe20000001818 */
[----:B--2---:R0:W-:-:S15]  /*ec460*/  STL.64 [R1+0xd9c0], R10 ;  /* 0x00d9c00a01007387 */ /* 0x0041de0000100a00 */
[----:B------:R-:W-:-:S07]  /*ec470*/  NOP ;  /* 0x0000000000007918 */ /* 0x000fce0000000000 */
[----:B------:R-:W-:Y:S04]  /*ec480*/  STL.64 [R1+0x2940], R12 ;  /* 0x0029400c01007387 */ /* 0x000fe80000100a00 */
[----:B------:R-:W-:Y:S04]  /*ec490*/  STL.64 [R1+0x2948], R14 ;  /* 0x0029480e01007387 */ /* 0x000fe80000100a00 */
[----:B------:R-:W2:Y:S04]  /*ec4a0*/  LDL.LU R8, [R1+0x28e0] ;  /* 0x0028e00001087983 */ /* 0x000ea80000300800 */
[----:B------:R-:W2:Y:S04]  /*ec4b0*/  LDL.LU R9, [R1+0x28e4] ;  /* 0x0028e40001097983 */ /* 0x000ea80000300800 */
[----:B0-----:R-:W3:Y:S04]  /*ec4c0*/  LDL.LU R10, [R1+0x28e8] ;  /* 0x0028e800010a7983 */ /* 0x001ee80000300800 */
[----:B------:R-:W3:Y:S04]  /*ec4d0*/  LDL.LU R11, [R1+0x28ec] ;  /* 0x0028ec00010b7983 */ /* 0x000ee80000300800 */
[----:B---3--:R0:W-:Y:S04]  /*ec4e0*/  STL.64 [R1+0xd9d0], R10 ;  /* 0x00d9d00a01007387 */ /* 0x0081e80000100a00 */
[----:B0-----:R-:W3:Y:S04]  /*ec4f0*/  LDL R10, [R1+0x90] ;  /* 0x00009000010a7983 */ /* 0x001ee80000100800 */
[----:B------:R-:W3:Y:S04]  /*ec500*/  LDL R11, [R1+0x94] ;  /* 0x00009400010b7983 */ /* 0x000ee80000100800 */
[----:B--2---:R0:W-:Y:S04]  /*ec510*/  STL.64 [R1+0xd9c8], R8 ;  /* 0x00d9c80801007387 */ /* 0x0041e80000100a00 */
[----:B0-----:R-:W2:Y:S04]  /*ec520*/  LDL.64 R8, [R1+0x98] ;  /* 0x0000980001087983 */ /* 0x001ea80000100a00 */
[----:B---3--:R0:W-:Y:S04]  /*ec530*/  STL.64 [R1+0xd9f0], R10 ;  /* 0x00d9f00a01007387 */ /* 0x0081e80000100a00 */
[----:B0-----:R-:W3:Y:S04]  /*ec540*/  LDL R10, [R1+0xa8] ;  /* 0x0000a800010a7983 */ /* 0x001ee80000100800 */
[----:B------:R-:W4:Y:S04]  /*ec550*/  LDL.LU R12, [R1+0x28c0] ;  /* 0x0028c000010c7983 */ /* 0x000f280000300800 */
[----:B------:R-:W4:Y:S04]  /*ec560*/  LDL.LU R13, [R1+0x28c4] ;  /* 0x0028c400010d7983 */ /* 0x000f280000300800 */
[----:B------:R-:W4:Y:S04]  /*ec570*/  LDL.LU R14, [R1+0x28c8] ;  /* 0x0028c800010e7983 */ /* 0x000f280000300800 */
[----:B------:R-:W4:Y:S04]  /*ec580*/  LDL.LU R15, [R1+0x28cc] ;  /* 0x0028cc00010f7983 */ /* 0x000f280000300800 */
[----:B--2---:R0:W-:Y:S04]  /*ec590*/  STL.64 [R1+0xd9e8], R8 ;  /* 0x00d9e80801007387 */ /* 0x0041e80000100a00 */
[----:B------:R-:W2:Y:S04]  /*ec5a0*/  LDL.64 R20, [R1+0x78] ;  /* 0x0000780001147983 */ /* 0x000ea80000100a00 */
[----:B0-----:R-:W4:Y:S04]  /*ec5b0*/  LDL.64 R8, [R1+0xa0] ;  /* 0x0000a00001087983 */ /* 0x001f280000100a00 */
        /* <DEDUP_REMOVED lines=26> */
[----:B------:R-:W4:Y:S04]  /*ec760*/  LDL.LU R26, [R1+0x2898] ;  /* 0x00289800011a7983 */ /* 0x000f280000300800 */
[----:B------:R-:W4:Y:S04]  /*ec770*/  LDL.LU R27, [R1+0x289c] ;  /* 0x00289c00011b7983 */ /* 0x000f280000300800 */
[----:B------:R-:W4:Y:S04]  /*ec780*/  LDL.64 R28, [R1+0x68] ;  /* 0x00006800011c7983 */ /* 0x000f280000100a00 */
[----:B------:R-:W-:Y:S04]  /*ec790*/  STL [R1+0xd804], R2 ;  /* 0x00d8040201007387 */ /* 0x000fe80000100800 */
[----:B------:R0:W-:Y:S04]  /*ec7a0*/  STL [R1+0xd800], R3 ;  /* 0x00d8000301007387 */ /* 0x0001e80000100800 */
[----:B0-----:R-:W3:Y:S04]  /*ec7b0*/  LDL.64 R2, [R1+0x88] ;  /* 0x0000880001027983 */ /* 0x001ee80000100a00 */
        /* <DEDUP_REMOVED lines=9> */
[----:B------:R-:W4:Y:S04]  /*ec850*/  LDL.LU R7, [R1+0x290c] ;  /* 0x00290c0001077983 */ /* 0x000f280000300800 */
        /* <DEDUP_REMOVED lines=12> */
[----:B------:R0:W-:Y:S02]  /*ec920*/  STL.64 [R1+0x27d8], R6 ;  /* 0x0027d80601007387 */ /* 0x0001e40000100a00 */
[----:B0-----:R-:W-:Y:S02]  /*ec930*/  IMAD.MOV.U32 R7, RZ, RZ, R8 ;  /* 0x000000ffff077224 */ /* 0x001fe400078e0008 */
[----:B------:R-:W-:Y:S02]  /*ec940*/  IMAD.MOV.U32 R6, RZ, RZ, R9 ;  /* 0x000000ffff067224 */ /* 0x000fe400078e0009 */
[C---:B--2---:R-:W-:Y:S03]  /*ec950*/  HMMA.16816.F32 R8, R12.reuse, R10, R16 ;  /* 0x0000000a0c08723c */ /* 0x044fe60000001810 */
[----:B------:R0:W-:Y:S04]  /*ec960*/  STL [R1+0xd810], R6 ;  /* 0x00d8100601007387 */ /* 0x0001e80000100800 */
[----:B------:R1:W-:Y:S04]  /*ec970*/  STL [R1+0xd80c], R7 ;  /* 0x00d80c0701007387 */ /* 0x0003e80000100800 */
[----:B------:R-:W2:Y:S04]  /*ec980*/  LDL.LU R4, [R1+0x28b0] ;  /* 0x0028b00001047983 */ /* 0x000ea80000300800 */
[----:B------:R-:W2:Y:S04]  /*ec990*/  LDL.LU R5, [R1+0x28b4] ;  /* 0x0028b40001057983 */ /* 0x000ea80000300800 */
[----:B0-----:R-:W2:Y:S04]  /*ec9a0*/  LDL.LU R6, [R1+0x28b8] ;  /* 0x0028b80001067983 */ /* 0x001ea80000300800 */
[----:B-1----:R-:W2:Y:S04]  /*ec9b0*/  LDL.LU R7, [R1+0x28bc] ;  /* 0x0028bc0001077983 */ /* 0x002ea80000300800 */
[----:B------:R-:W4:Y:S04]  /*ec9c0*/  LDL.LU.64 R18, [R1+0xd9e0] ;  /* 0x00d9e00001127983 */ /* 0x000f280000300a00 */
[----:B------:R-:W4:Y:S04]  /*ec9d0*/  LDL.LU.64 R16, [R1+0xd9d8] ;  /* 0x00d9d80001107983 */ /* 0x000f280000300a00 */
        /* <DEDUP_REMOVED lines=8> */
[----:B0-----:R-:W4:Y:S01]  /*eca60*/  LDL.LU.64 R10, [R1+0xd9c0] ;  /* 0x00d9c000010a7983 */ /* 0x001f220000300a00 */
[----:B------:R-:W-:Y:S02]  /*eca70*/  IMAD.MOV.U32 R8, RZ, RZ, R3 ;  /* 0x000000ffff087224 */ /* 0x000fe400078e0003 */
[----:B------:R-:W-:-:S03]  /*eca80*/  IMAD.MOV.U32 R9, RZ, RZ, R2 ;  /* 0x000000ffff097224 */ /* 0x000fc600078e0002 */
        /* <DEDUP_REMOVED lines=10> */
[----:B--2---:R-:W-:Y:S06]  /*ecb30*/  HMMA.16816.F32 R8, R12, R20, R4 ;  /* 0x000000140c08723c */ /* 0x004fec0000001804 */
[----:B------:R-:W-:Y:S01]  /*ecb40*/  IMAD.MOV.U32 R0, RZ, RZ, R21 ;  /* 0x000000ffff007224 */ /* 0x000fe200078e0015 */
[----:B------:R-:W-:Y:S04]  /*ecb50*/  STL [R1+0xd820], R3 ;  /* 0x00d8200301007387 */ /* 0x000fe80000100800 */
[----:B------:R-:W-:Y:S01]  /*ecb60*/  STL [R1+0xd81c], R2 ;  /* 0x00d81c0201007387 */ /* 0x000fe20000100800 */
[----:B------:R-:W-:-:S11]  /*ecb70*/  IMAD.MOV.U32 R7, RZ, RZ, R20 ;  /* 0x000000ffff077224 */ /* 0x000fd600078e0014 */
[----:B------:R0:W-:Y:S04]  /*ecb80*/  STL.64 [R1+0x28b0], R8 ;  /* 0x0028b00801007387 */ /* 0x0001e80000100a00 */
[----:B------:R-:W-:Y:S04]  /*ecb90*/  STL.64 [R1+0x28b8], R10 ;  /* 0x0028b80a01007387 */ /* 0x000fe80000100a00 */
[----:B------:R-:W-:Y:S04]  /*ecba0*/  STL [R1+0xd830], R0 ;  /* 0x00d8300001007387 */ /* 0x000fe80000100800 */
[----:B------:R-:W-:Y:S01]  /*ecbb0*/  STL [R1+0xd824], R7 ;  /* 0x00d8240701007387 */ /* 0x000fe20000100800 */
[----:B0-----:R-:W-:-:S02]  /*ecbc0*/  IMAD.MOV.U32 R9, RZ, RZ, R22 ;  /* 0x000000ffff097224 */ /* 0x001fc400078e0016 */
[----:B------:R-:W-:Y:S02]  /*ecbd0*/  IMAD.MOV.U32 R8, RZ, RZ, R29 ;  /* 0x000000ffff087224 */ /* 0x000fe400078e001d */
[----:B------:R-:W-:Y:S01]  /*ecbe0*/  IMAD.MOV.U32 R6, RZ, RZ, R23 ;  /* 0x000000ffff067224 */ /* 0x000fe200078e0017 */
[----:B---3--:R-:W-:-:S15]  /*ecbf0*/  HMMA.16816.F32 R16, R12, R22, R16 ;  /* 0x000000160c10723c */ /* 0x008fde0000001810 */
[----:B------:R-:W-:-:S08]  /*ecc00*/  NOP ;  /* 0x0000000000007918 */ /* 0x000fd00000000000 */
[----:B------:R-:W-:Y:S04]  /*ecc10*/  STL.64 [R1+0x28a0], R16 ;  /* 0x0028a01001007387 */ /* 0x000fe80000100a00 */
[----:B------:R0:W-:Y:S02]  /*ecc20*/  STL.64 [R1+0x28a8], R18 ;  /* 0x0028a81201007387 */ /* 0x0001e40000100a00 */
[----:B0-----:R-:W-:Y:S02]  /*ecc30*/  HMMA.16816.F32 R16, R12, R28, R24 ;  /* 0x0000001c0c10723c */ /* 0x001fe40000001818 */
[----:B------:R-:W-:-:S15]  /*ecc40*/  STL [R1+0xd834], R9 ;  /* 0x00d8340901007387 */ /* 0x000fde0000100800 */
[----:B------:R-:W-:-:S06]  /*ecc50*/  NOP ;  /* 0x0000000000007918 */ /* 0x000fcc0000000000 */
[----:B------:R-:W-:Y:S04]  /*ecc60*/  STL.64 [R1+0x2890], R16 ;  /* 0x0028901001007387 */ /* 0x000fe80000100a00 */
[----:B------:R-:W-:Y:S04]  /*ecc70*/  STL.64 [R1+0x2898], R18 ;  /* 0x0028981201007387 */ /* 0x000fe80000100a00 */
[----:B------:R-:W-:Y:S04]  /*ecc80*/  STL [R1+0xd978], R8 ;  /* 0x00d9780801007387 */ /* 0x000fe80000100800 */
        /* <DEDUP_REMOVED lines=8> */
[----:B------:R-:W3:Y:S04]  /*ecd10*/  LDL R4, [R1] ;  /* 0x0000000001047983 */ /* 0x000ee80000100800 */
[----:B------:R-:W3:Y:S04]  /*ecd20*/  LDL R5, [R1+0x4] ;  /* 0x0000040001057983 */ /* 0x000ee80000100800 */
[----:B------:R-:W-:Y:S04]  /*ecd30*/  STL [R1+0xd9a8], R6 ;  /* 0x00d9a80601007387 */ /* 0x000fe80000100800 */
        /* <DEDUP_REMOVED lines=84> */
[----:B------:R-:W2:Y:S04]  /*ed280*/  LDL R26, [R1+0x58] ;  /* 0x00005800011a7983 */ /* 0x000ea80000100800 */
[----:B------:R-:W2:Y:S04]  /*ed290*/  LDL R27, [R1+0x5c] ;  /* 0x00005c00011b7983 */ /* 0x000ea80000100800 */
[----:B------:R-:W4:Y:S04]  /*ed2a0*/  LDL.LU R4, [R1+0x2880] ;  /* 0x0028800001047983 */ /* 0x000f280000300800 */
[----:B------:R-:W4:Y:S04]  /*ed2b0*/  LDL.LU R5, [R1+0x2884] ;  /* 0x0028840001057983 */ /* 0x000f280000300800 */
[----:B------:R-:W4:Y:S04]  /*ed2c0*/  LDL.LU R6, [R1+0x2888] ;  /* 0x0028880001067983 */ /* 0x000f280000300800 */
[----:B------:R-:W4:Y:S04]  /*ed2d0*/  LDL.LU R7, [R1+0x288c] ;  /* 0x00288c0001077983 */ /* 0x000f280000300800 */
[----:B------:R-:W4:Y:S04]  /*ed2e0*/  LDL.64 R24, [R1+0x60] ;  /* 0x0000600001187983 */ /* 0x000f280000100a00 */
[----:B0-----:R-:W2:Y:S04]  /*ed2f0*/  LDL.LU R8, [R1+0x2870] ;  /* 0x0028700001087983 */ /* 0x001ea80000300800 */
[----:B------:R-:W2:Y:S04]  /*ed300*/  LDL.LU R9, [R1+0x2874] ;  /* 0x0028740001097983 */ /* 0x000ea80000300800 */
[----:B------:R-:W2:Y:S04]  /*ed310*/  LDL.LU R10, [R1+0x2878] ;  /* 0x00287800010a7983 */ /* 0x000ea80000300800 */
[----:B------:R-:W2:Y:S04]  /*ed320*/  LDL.LU R11, [R1+0x287c] ;  /* 0x00287c00010b7983 */ /* 0x000ea80000300800 */
[----:B------:R-:W2:Y:S04]  /*ed330*/  LDL.64 R28, [R1+0x50] ;  /* 0x00005000011c7983 */ /* 0x000ea80000100a00 */
        /* <DEDUP_REMOVED lines=30> */
[----:B------:R-:W-:Y:S04]  /*ed520*/  STL.64 [R1+0x2880], R4 ;  /* 0x0028800401007387 */ /* 0x000fe80000100a00 */
[----:B------:R0:W-:Y:S02]  /*ed530*/  STL.64 [R1+0x2888], R6 ;  /* 0x0028880601007387 */ /* 0x0001e40000100a00 */
[----:B0-----:R-:W-:-:S02]  /*ed540*/  IMAD.MOV.U32 R7, RZ, RZ, R24 ;  /* 0x000000ffff077224 */ /* 0x001fc400078e0018 */
[----:B------:R-:W4:Y:S01]  /*ed550*/  LDL.LU R6, [R1+0xd9a8] ;  /* 0x00d9a80001067983 */ /* 0x000f220000300800 */
[----:B------:R-:W-:Y:S03]  /*ed560*/  HMMA.16816.F32 R24, R12, R26, R8 ;  /* 0x0000001a0c18723c */ /* 0x000fe60000001808 */
[----:B------:R-:W2:Y:S04]  /*ed570*/  LDL.LU.64 R4, [R1+0xd9a0] ;  /* 0x00d9a00001047983 */ /* 0x000ea80000300a00 */
[----:B------:R-:W3:Y:S04]  /*ed580*/  LDL.LU.64 R10, [R1+0xd998] ;  /* 0x00d99800010a7983 */ /* 0x000ee80000300a00 */
[----:B------:R-:W3:-:S12]  /*ed590*/  LDL.LU.64 R8, [R1+0xd990] ;  /* 0x00d9900001087983 */ /* 0x000ed80000300a00 */
        /* <DEDUP_REMOVED lines=9> */
[----:B0-----:R-:W3:Y:S01]  /*ed630*/  LDL.LU R8, [R1+0xd978] ;  /* 0x00d9780001087983 */ /* 0x001ee20000300800 */
[----:B-1----:R-:W-:Y:S02]  /*ed640*/  IMAD.MOV.U32 R10, RZ, RZ, R28 ;  /* 0x000000ffff0a7224 */ /* 0x002fe400078e001c */
[----:B------:R-:W-:-:S02]  /*ed650*/  IMAD.MOV.U32 R11, RZ, RZ, R29 ;  /* 0x000000ffff0b7224 */ /* 0x000fc400078e001d */
[----:B------:R-:W4:Y:S04]  /*ed660*/  LDL.LU.64 R28, [R1+0xd970] ;  /* 0x00d97000011c7983 */ /* 0x000f280000300a00 */
        /* <DEDUP_REMOVED lines=99> */
[----:B------:R-:W2:Y:S04]  /*edca0*/  LDL.LU R4, [R1+0x3640] ;  /* 0x0036400001047983 */ /* 0x000ea80000300800 */
[----:B------:R-:W2:Y:S01]  /*edcb0*/  LDL.LU R5, [R1+0x3648] ;  /* 0x0036480001057983 */ /* 0x000ea20000300800 */
        /* <DEDUP_REMOVED lines=16> */
[----:B----4-:R-:W-:Y:S07]  /*eddc0*/  HMMA.16816.F32 R20, R12, R16, R24 ;  /* 0x000000100c14723c */ /* 0x010fee0000001818 */
[----:B------:R-:W-:-:S02]  /*eddd0*/  IMAD.MOV.U32 R26, RZ, RZ, R9 ;  /* 0x000000ffff1a7224 */ /* 0x000fc400078e0009 */
[----:B------:R-:W3:Y:S01]  /*edde0*/  LDL.LU R9, [R1+0xd834] ;  /* 0x00d8340001097983 */ /* 0x000ee20000300800 */
[----:B------:R-:W-:-:S13]  /*eddf0*/  IMAD.MOV.U32 R27, RZ, RZ, R0 ;  /* 0x000000ffff1b7224 */ /* 0x000fda00078e0000 */
[----:B------:R0:W-:Y:S04]  /*ede00*/  STL.64 [R1+0x2710], R20 ;  /* 0x0027101401007387 */ /* 0x0001e80000100a00 */
[----:B------:R1:W-:Y:S04]  /*ede10*/  STL.64 [R1+0x2718], R22 ;  /* 0x0027181601007387 */ /* 0x0003e80000100a00 */
[----:B------:R-:W4:Y:S04]  /*ede20*/  LDL.LU R0, [R1+0xd830] ;  /* 0x00d8300001007983 */ /* 0x000f280000300800 */
        /* <DEDUP_REMOVED lines=12> */
[----:B------:R-:W2:Y:S04]  /*edef0*/  LDL.LU R10, [R1+0xd82c] ;  /* 0x00d82c00010a7983 */ /* 0x000ea80000300800 */
[----:B------:R-:W2:Y:S04]  /*edf00*/  LDL.LU R11, [R1+0xd828] ;  /* 0x00d82800010b7983 */ /* 0x000ea80000300800 */
[----:B------:R0:W-:Y:S04]  /*edf10*/  STL.64 [R1+0xd708], R26 ;  /* 0x00d7081a01007387 */ /* 0x0001e80000100a00 */
[----:B0-----:R-:W3:Y:S04]  /*edf20*/  LDL.LU R26, [R1+0x3644] ;  /* 0x00364400011a7983 */ /* 0x001ee80000300800 */
[----:B------:R-:W3:Y:S04]  /*edf30*/  LDL.LU R27, [R1+0x364c] ;  /* 0x00364c00011b7983 */ /* 0x000ee80000300800 */
[----:B------:R-:W-:Y:S04]  /*edf40*/  STL.64 [R1+0xd700], R24 ;  /* 0x00d7001801007387 */ /* 0x000fe80000100a00 */
[----:B------:R-:W-:Y:S04]  /*edf50*/  STL.64 [R1+0xd5d0], R18 ;  /* 0x00d5d01201007387 */ /* 0x000fe80000100a00 */
[----:B------:R0:W-:Y:S04]  /*edf60*/  STL.64 [R1+0xd5c8], R16 ;  /* 0x00d5c81001007387 */ /* 0x0001e80000100a00 */
[----:B0-----:R-:W4:Y:S04]  /*edf70*/  LDL.LU R16, [R1+0x25e0] ;  /* 0x0025e00001107983 */ /* 0x001f280000300800 */
[----:B------:R-:W4:Y:S04]  /*edf80*/  LDL.LU R17, [R1+0x25e4] ;  /* 0x0025e40001117983 */ /* 0x000f280000300800 */
[----:B------:R-:W2:Y:S04]  /*edf90*/  LDL.LU R18, [R1+0x25e8] ;  /* 0x0025e80001127983 */ /* 0x000ea80000300800 */
[----:B------:R-:W2:Y:S04]  /*edfa0*/  LDL.LU R19, [R1+0x25ec] ;  /* 0x0025ec0001137983 */ /* 0x000ea80000300800 */
[----:B--2---:R-:W-:Y:S04]  /*edfb0*/  STL.64 [R1+0xd718], R18 ;  /* 0x00d7181201007387 */ /* 0x004fe80000100a00 */
[----:B----4-:R0:W-:Y:S02]  /*edfc0*/  STL.64 [R1+0xd710], R16 ;  /* 0x00d7101001007387 */ /* 0x0101e40000100a00 */
[----:B0-----:R-:W-:Y:S07]  /*edfd0*/  HMMA.16816.F32 R16, R12, R10, R20 ;  /* 0x0000000a0c10723c */ /* 0x001fee0000001814 */
[----:B------:R-:W-:-:S02]  /*edfe0*/  IMAD.MOV.U32 R22, RZ, RZ, R7 ;  /* 0x000000ffff167224 */ /* 0x000fc400078e0007 */
[----:B------:R-:W-:Y:S01]  /*edff0*/  IMAD.MOV.U32 R23, RZ, RZ, R3 ;  /* 0x000000ffff177224 */ /* 0x000fe200078e0003 */
[----:B------:R-:W2:Y:S01]  /*ee000*/  LDL.LU R7, [R1+0xd824] ;  /* 0x00d8240001077983 */ /* 0x000ea20000300800 */
[----:B------:R-:W-:Y:S02]  /*ee010*/  IMAD.MOV.U32 R20, RZ, RZ, R2 ;  /* 0x000000ffff147224 */ /* 0x000fe400078e0002 */
[----:B------:R-:W-:-:S10]  /*ee020*/  IMAD.MOV.U32 R21, RZ, RZ, R8 ;  /* 0x000000ffff157224 */ /* 0x000fd400078e0008 */
[----:B------:R0:W-:Y:S04]  /*ee030*/  STL.64 [R1+0x2700], R16 ;  /* 0x0027001001007387 */ /* 0x0001e80000100a00 */
[----:B------:R1:W-:Y:S04]  /*ee040*/  STL.64 [R1+0x2708], R18 ;  /* 0x0027081201007387 */ /* 0x0003e80000100a00 */
[----:B------:R-:W4:Y:S04]  /*ee050*/  LDL.LU R3, [R1+0xd820] ;  /* 0x00d8200001037983 */ /* 0x000f280000300800 */
[----:B------:R-:W3:Y:S04]  /*ee060*/  LDL.LU R2, [R1+0xd81c] ;  /* 0x00d81c0001027983 */ /* 0x000ee80000300800 */
[----:B------:R-:W4:Y:S04]  /*ee070*/  LDL.LU R8, [R1+0xd818] ;  /* 0x00d8180001087983 */ /* 0x000f280000300800 */
[----:B------:R1:W-:Y:S04]  /*ee080*/  STL.64 [R1+0xd728], R22 ;  /* 0x00d7281601007387 */ /* 0x0003e80000100a00 */
[----:B------:R-:W-:Y:S04]  /*ee090*/  STL.64 [R1+0xd720], R20 ;  /* 0x00d7201401007387 */ /* 0x000fe80000100a00 */
        /* <DEDUP_REMOVED lines=9> */
[----:B------:R-:W3:Y:S04]  /*ee130*/  LDL.LU R6, [R1+0xd810] ;  /* 0x00d8100001067983 */ /* 0x000ee80000300800 */
[----:B------:R-:W-:Y:S04]  /*ee140*/  STL.64 [R1+0xd740], R22 ;  /* 0x00d7401601007387 */ /* 0x000fe80000100a00 */
[----:B0-----:R-:W4:Y:S04]  /*ee150*/  LDL.LU R16, [R1+0x2650] ;  /* 0x0026500001107983 */ /* 0x001f280000300800 */
[----:B------:R-:W4:Y:S04]  /*ee160*/  LDL.LU R17, [R1+0x2654] ;  /* 0x0026540001117983 */ /* 0x000f280000300800 */
[----:B------:R-:W2:Y:S04]  /*ee170*/  LDL.LU R18, [R1+0x2658] ;  /* 0x0026580001127983 */ /* 0x000ea80000300800 */
[----:B------:R-:W2:Y:S01]  /*ee180*/  LDL.LU R19, [R1+0x265c] ;  /* 0x00265c0001137983 */ /* 0x000ea20000300800 */
[----:B------:R-:W-:-:S02]  /*ee190*/  IMAD.MOV.U32 R20, RZ, RZ, R7 ;  /* 0x000000ffff147224 */ /* 0x000fc400078e0007 */
[----:B------:R-:W-:Y:S01]  /*ee1a0*/  IMAD.MOV.U32 R21, RZ, RZ, R0 ;  /* 0x000000ffff157224 */ /* 0x000fe200078e0000 */
[----:B--2---:R-:W-:Y:S04]  /*ee1b0*/  STL.64 [R1+0xd750], R18 ;  /* 0x00d7501201007387 */ /* 0x004fe80000100a00 */
[----:B----4-:R0:W-:Y:S04]  /*ee1c0*/  STL.64 [R1+0xd748], R16 ;  /* 0x00d7481001007387 */ /* 0x0101e80000100a00 */
[----:B------:R-:W2:Y:S04]  /*ee1d0*/  LDL.LU R7, [R1+0xd80c] ;  /* 0x00d80c0001077983 */ /* 0x000ea80000300800 */
[----:B------:R-:W4:Y:S04]  /*ee1e0*/  LDL.LU R0, [R1+0xd808] ;  /* 0x00d8080001007983 */ /* 0x000f280000300800 */
[----:B------:R-:W-:Y:S04]  /*ee1f0*/  STL.64 [R1+0xd758], R20 ;  /* 0x00d7581401007387 */ /* 0x000fe80000100a00 */
[----:B0-----:R-:W3:Y:S04]  /*ee200*/  LDL.LU R16, [R1+0x2660] ;  /* 0x0026600001107983 */ /* 0x001ee80000300800 */
[----:B------:R-:W3:Y:S04]  /*ee210*/  LDL.LU R17, [R1+0x2664] ;  /* 0x0026640001117983 */ /* 0x000ee80000300800 */
[----:B------:R-:W2:Y:S04]  /*ee220*/  LDL.LU R18, [R1+0x2668] ;  /* 0x0026680001127983 */ /* 0x000ea80000300800 */
[----:B------:R-:W2:Y:S01]  /*ee230*/  LDL.LU R19, [R1+0x266c] ;  /* 0x00266c0001137983 */ /* 0x000ea20000300800 */
[----:B------:R-:W-:-:S02]  /*ee240*/  IMAD.MOV.U32 R22, RZ, RZ, R2 ;  /* 0x000000ffff167224 */ /* 0x000fc400078e0002 */
[----:B------:R-:W-:Y:S01]  /*ee250*/  IMAD.MOV.U32 R23, RZ, RZ, R3 ;  /* 0x000000ffff177224 */ /* 0x000fe200078e0003 */
[----:B--2---:R-:W-:Y:S04]  /*ee260*/  STL.64 [R1+0xd768], R18 ;  /* 0x00d7681201007387 */ /* 0x004fe80000100a00 */
[----:B---3--:R0:W-:Y:S04]  /*ee270*/  STL.64 [R1+0xd760], R16 ;  /* 0x00d7601001007387 */ /* 0x0081e80000100a00 */
[----:B------:R-:W2:Y:S04]  /*ee280*/  LDL.LU R2, [R1+0xd804] ;  /* 0x00d8040001027983 */ /* 0x000ea80000300800 */
[----:B------:R-:W2:Y:S04]  /*ee290*/  LDL.LU R3, [R1+0xd800] ;  /* 0x00d8000001037983 */ /* 0x000ea80000300800 */
[----:B------:R1:W-:Y:S04]  /*ee2a0*/  STL.64 [R1+0xd770], R22 ;  /* 0x00d7701601007387 */ /* 0x0003e80000100a00 */
[----:B0-----:R-:W3:Y:S04]  /*ee2b0*/  LDL.LU R16, [R1+0x2680] ;  /* 0x0026800001107983 */ /* 0x001ee80000300800 */
[----:B------:R-:W3:Y:S04]  /*ee2c0*/  LDL.LU R17, [R1+0x2684] ;  /* 0x0026840001117983 */ /* 0x000ee80000300800 */
[----:B------:R-:W4:Y:S04]  /*ee2d0*/  LDL.LU R18, [R1+0x2688] ;  /* 0x0026880001127983 */ /* 0x000f280000300800 */
[----:B------:R-:W4:Y:S04]  /*ee2e0*/  LDL.LU R19, [R1+0x268c] ;  /* 0x00268c0001137983 */ /* 0x000f280000300800 */
[----:B-1----:R-:W2:Y:S01]  /*ee2f0*/  LDL.64 R22, [R1+0x90] ;  /* 0x0000900001167983 */ /* 0x002ea20000100a00 */
[----:B------:R-:W-:-:S02]  /*ee300*/  IMAD.MOV.U32 R20, RZ, RZ, R9 ;  /* 0x000000ffff147224 */ /* 0x000fc400078e0009 */
[----:B------:R-:W-:Y:S01]  /*ee310*/  IMAD.MOV.U32 R21, RZ, RZ, R8 ;  /* 0x000000ffff157224 */ /* 0x000fe200078e0008 */
[----:B--2---:R-:W-:Y:S04]  /*ee320*/  STL.64 [R1+0xd7a0], R22 ;  /* 0x00d7a01601007387 */ /* 0x004fe80000100a00 */
[----:B------:R-:W-:Y:S04]  /*ee330*/  STL.64 [R1+0xd798], R20 ;  /* 0x00d7981401007387 */ /* 0x000fe80000100a00 */
[----:B----4-:R-:W-:Y:S04]  /*ee340*/  STL.64 [R1+0xd780], R18 ;  /* 0x00d7801201007387 */ /* 0x010fe80000100a00 */
[----:B---3--:R0:W-:Y:S04]  /*ee350*/  STL.64 [R1+0xd778], R16 ;  /* 0x00d7781001007387 */ /* 0x0081e80000100a00 */
        /* <DEDUP_REMOVED lines=41> */
[----:B------:R-:W-:-:S02]  /*ee5f0*/  IMAD R4, R4, 0x100, R26 ;  /* 0x0000010004047824 */ /* 0x000fc400078e021a */
[----:B------:R-:W-:Y:S02]  /*ee600*/  IMAD R5, R5, 0x100, R27 ;  /* 0x0000010005057824 */ /* 0x000fe400078e021b */
[----:B----4-:R-:W-:Y:S02]  /*ee610*/  IMAD R6, R6, 0x100, R8 ;  /* 0x0000010006067824 */ /* 0x010fe400078e0208 */
[----:B------:R-:W-:Y:S01]  /*ee620*/  IMAD R7, R7, 0x100, R9 ;  /* 0x0000010007077824 */ /* 0x000fe200078e0209 */
        /* <DEDUP_REMOVED lines=19> */
[----:B0-----:R-:W3:Y:S04]  /*ee760*/  LDL R10, [R1+0x58] ;  /* 0x00005800010a7983 */ /* 0x001ee80000100800 */
[----:B------:R-:W3:Y:S04]  /*ee770*/  LDL R11, [R1+0x5c] ;  /* 0x00005c00010b7983 */ /* 0x000ee80000100800 */
[----:B------:R0:W-:Y:S04]  /*ee780*/  STL.64 [R1+0xd5a8], R8 ;  /* 0x00d5a80801007387 */ /* 0x0001e80000100a00 */
[----:B0-----:R-:W2:Y:S01]  /*ee790*/  LDL R8, [R1+0xa0] ;  /* 0x0000a00001087983 */ /* 0x001ea20000100800 */
[----:B----4-:R-:W-:-:S15]  /*ee7a0*/  HMMA.16816.F32 R20, R12, R2, R20 ;  /* 0x000000020c14723c */ /* 0x010fde0000001814 */
[----:B------:R-:W-:-:S08]  /*ee7b0*/  NOP ;  /* 0x0000000000007918 */ /* 0x000fd00000000000 */
[----:B------:R-:W-:Y:S04]  /*ee7c0*/  STL.64 [R1+0x2900], R20 ;  /* 0x0029001401007387 */ /* 0x000fe80000100a00 */
[----:B------:R0:W-:Y:S04]  /*ee7d0*/  STL.64 [R1+0x2908], R22 ;  /* 0x0029081601007387 */ /* 0x0001e80000100a00 */
[----:B0-----:R-:W2:Y:S04]  /*ee7e0*/  LDL.LU.64 R22, [R1+0xd7e0] ;  /* 0x00d7e00001167983 */ /* 0x001ea80000300a00 */
[----:B------:R-:W2:Y:S01]  /*ee7f0*/  LDL.LU.64 R20, [R1+0xd7d8] ;  /* 0x00d7d80001147983 */ /* 0x000ea20000300a00 */
[----:B------:R-:W-:-:S03]  /*ee800*/  IMAD.MOV.U32 R9, RZ, RZ, R0 ;  /* 0x000000ffff097224 */ /* 0x000fc600078e0000 */
[----:B------:R-:W-:Y:S04]  /*ee810*/  STL [R1+0xd5a4], R2 ;  /* 0x00d5a40201007387 */ /* 0x000fe80000100800 */
[----:B------:R-:W-:Y:S01]  /*ee820*/  STL [R1+0xd5a0], R3 ;  /* 0x00d5a00301007387 */ /* 0x000fe20000100800 */
[----:B------:R-:W-:Y:S02]  /*ee830*/  F2FP.F16.E5M2.UNPACK_B R4, R4 ;  /* 0x00000004ff04723e */ /* 0x000fe400020004ff */
[----:B------:R-:W-:Y:S01]  /*ee840*/  F2FP.F16.E5M2.UNPACK_B R5, R5 ;  /* 0x00000005ff05723e */ /* 0x000fe200020004ff */
[----:B--2---:R-:W-:Y:S01]  /*ee850*/  HMMA.16816.F32 R12, R12, R8, R20 ;  /* 0x000000080c0c723c */ /* 0x004fe20000001814 */
[----:B------:R-:W2:Y:S04]  /*ee860*/  LDL.LU.64 R22, [R1+0xd7d0] ;  /* 0x00d7d00001167983 */ /* 0x000ea80000300a00 */
[----:B------:R-:W4:Y:S01]  /*ee870*/  LDL.LU.64 R20, [R1+0xd7c8] ;  /* 0x00d7c80001147983 */ /* 0x000f220000300a00 */
[----:B------:R-:W-:-:S02]  /*ee880*/  F2FP.F16.E5M2.UNPACK_B R6, R6 ;  /* 0x00000006ff06723e */ /* 0x000fc400020004ff */
[----:B------:R-:W-:-:S15]  /*ee890*/  F2FP.F16.E5M2.UNPACK_B R7, R7 ;  /* 0x00000007ff07723e */ /* 0x000fde00020004ff */
        /* <DEDUP_REMOVED lines=28> */
[----:B------:R-:W-:-:S02]  /*eea60*/  IMAD.MOV.U32 R2, RZ, RZ, R23 ;  /* 0x000000ffff027224 */ /* 0x000fc400078e0017 */
[----:B----4-:R-:W-:Y:S01]  /*eea70*/  HMMA.16816.F32 R20, R4, R20, R16 ;  /* 0x000000140414723c */ /* 0x010fe20000001810 */
        /* <DEDUP_REMOVED lines=28> */
[C---:B--2---:R-:W-:Y:S06]  /*eec40*/  HMMA.16816.F32 R16, R4.reuse, R20, R16 ;  /* 0x000000140410723c */ /* 0x044fec0000001810 */
[----:B---3--:R-:W-:-:S15]  /*eec50*/  HMMA.16816.F32 R20, R4, R22, R24 ;  /* 0x000000160414723c */ /* 0x008fde0000001818 */
[----:B------:R-:W-:-:S02]  /*eec60*/  NOP ;  /* 0x0000000000007918 */ /* 0x000fc40000000000 */
[----:B------:R-:W-:Y:S04]  /*eec70*/  STL.64 [R1+0x2630], R16 ;  /* 0x0026301001007387 */ /* 0x000fe80000100a00 */
[----:B------:R0:W-:Y:S04]  /*eec80*/  STL.64 [R1+0x2638], R18 ;  /* 0x0026381201007387 */ /* 0x0001e80000100a00 */
[----:B0-----:R-:W2:Y:S04]  /*eec90*/  LDL.LU.64 R18, [R1+0xd718] ;  /* 0x00d7180001127983 */ /* 0x001ea80000300a00 */
[----:B------:R-:W2:Y:S04]  /*eeca0*/  LDL.LU.64 R16, [R1+0xd710] ;  /* 0x00d7100001107983 */ /* 0x000ea80000300a00 */
[----:B------:R-:W3:Y:S04]  /*eecb0*/  LDL.LU.64 R26, [R1+0xd708] ;  /* 0x00d70800011a7983 */ /* 0x000ee80000300a00 */
[----:B------:R-:W2:Y:S04]  /*eecc0*/  LDL.LU.64 R24, [R1+0xd700] ;  /* 0x00d7000001187983 */ /* 0x000ea80000300a00 */
[----:B------:R-:W-:Y:S04]  /*eecd0*/  STL.64 [R1+0x2610], R20 ;  /* 0x0026101401007387 */ /* 0x000fe80000100a00 */
[----:B------:R0:W-:Y:S04]  /*eece0*/  STL.64 [R1+0x2618], R22 ;  /* 0x0026181601007387 */ /* 0x0001e80000100a00 */
[----:B0-----:R-:W3:Y:S04]  /*eecf0*/  LDL.LU.64 R22, [R1+0xd6f8] ;  /* 0x00d6f80001167983 */ /* 0x001ee80000300a00 */
[----:B------:R-:W3:Y:S01]  /*eed00*/  LDL.LU.64 R20, [R1+0xd6f0] ;  /* 0x00d6f00001147983 */ /* 0x000ee20000300a00 */
[----:B------:R-:W-:-:S15]  /*eed10*/  HMMA.16816.F32 R8, R4, R10, R12 ;  /* 0x0000000a0408723c */ /* 0x000fde000000180c */
[----:B------:R-:W-:-:S08]  /*eed20*/  NOP ;  /* 0x0000000000007918 */ /* 0x000fd00000000000 */
[----:B------:R-:W-:Y:S04]  /*eed30*/  STL.64 [R1+0x25f0], R8 ;  /* 0x0025f00801007387 */ /* 0x000fe80000100a00 */
[----:B------:R3:W-:Y:S01]  /*eed40*/  STL.64 [R1+0x25f8], R10 ;  /* 0x0025f80a01007387 */ /* 0x0007e20000100a00 */
[C---:B--2---:R-:W-:Y:S03]  /*eed50*/  HMMA.16816.F32 R12, R4.reuse, R24, R16 ;  /* 0x00000018040c723c */ /* 0x044fe60000001810 */
[----:B------:R-:W2:Y:S03]  /*eed60*/  LDL.LU R16, [R1+0x2470] ;  /* 0x0024700001107983 */ /* 0x000ea60000300800 */
[----:B---3--:R-:W-:-:S15]  /*eed70*/  HMMA.16816.F32 R8, R4, R26, R20 ;  /* 0x0000001a0408723c */ /* 0x008fde0000001814 */
[----:B------:R-:W-:-:S02]  /*eed80*/  NOP ;  /* 0x0000000000007918 */ /* 0x000fc40000000000 */
        /* <DEDUP_REMOVED lines=136> */
[----:B------:R0:W-:Y:S04]  /*ef610*/  STL.64 [R1+0x2580], R24 ;  /* 0x0025801801007387 */ /* 0x0001e80000100a00 */
[----:B------:R2:W-:Y:S04]  /*ef620*/  STL.64 [R1+0x2588], R26 ;  /* 0x0025881a01007387 */ /* 0x0005e80000100a00 */
[----:B0-----:R-:W2:Y:S04]  /*ef630*/  LDL.LU.64 R24, [R1+0xd6b0] ;  /* 0x00d6b00001187983 */ /* 0x001ea80000300a00 */
[----:B------:R-:W3:Y:S04]  /*ef640*/  LDL.LU R12, [R1+0x3660] ;  /* 0x00366000010c7983 */ /* 0x000ee80000300800 */
        /* <DEDUP_REMOVED lines=103> */
[----:B------:R-:W2:Y:S01]  /*efcc0*/  LDL.LU R19, [R1+0x243c] ;  /* 0x00243c0001137983 */ /* 0x000ea20000300800 */
[----:B----4-:R-:W-:-:S02]  /*efcd0*/  IMAD R12, R12, 0x100, R20 ;  /* 0x000001000c0c7824 */ /* 0x010fc400078e0214 */
[----:B------:R-:W-:Y:S02]  /*efce0*/  IMAD R13, R13, 0x100, R21 ;  /* 0x000001000d0d7824 */ /* 0x000fe400078e0215 */
[----:B------:R-:W-:Y:S02]  /*efcf0*/  IMAD R14, R14, 0x100, R22 ;  /* 0x000001000e0e7824 */ /* 0x000fe400078e0216 */
[----:B------:R-:W-:Y:S02]  /*efd00*/  IMAD R15, R15, 0x100, R23 ;  /* 0x000001000f0f7824 */ /* 0x000fe400078e0217 */
[C---:B---3--:R-:W-:Y:S06]  /*efd10*/  HMMA.16816.F32 R20, R4.reuse, R8, R24 ;  /* 0x000000080414723c */ /* 0x048fec0000001818 */
[----:B--2---:R-:W-:-:S15]  /*efd20*/  HMMA.16816.F32 R16, R4, R10, R16 ;  /* 0x0000000a0410723c */ /* 0x004fde0000001810 */
[----:B------:R-:W-:-:S08]  /*efd30*/  NOP ;  /* 0x0000000000007918 */ /* 0x000fd00000000000 */
[----:B------:R0:W-:Y:S04]  /*efd40*/  STL.64 [R1+0x2490], R16 ;  /* 0x0024901001007387 */ /* 0x0001e80000100a00 */
[----:B------:R1:W-:Y:S04]  /*efd50*/  STL.64 [R1+0x2498], R18 ;  /* 0x0024981201007387 */ /* 0x0003e80000100a00 */
[----:B0-----:R-:W2:Y:S04]  /*efd60*/  LDL.LU R16, [R1+0x2390] ;  /* 0x0023900001107983 */ /* 0x001ea80000300800 */
[----:B------:R-:W-:Y:S04]  /*efd70*/  STL.64 [R1+0x28d0], R20 ;  /* 0x0028d01401007387 */ /* 0x000fe80000100a00 */
[----:B------:R-:W-:Y:S04]  /*efd80*/  STL.64 [R1+0x28d8], R22 ;  /* 0x0028d81601007387 */ /* 0x000fe80000100a00 */
[----:B------:R-:W2:Y:S04]  /*efd90*/  LDL.LU R17, [R1+0x2394] ;  /* 0x0023940001117983 */ /* 0x000ea80000300800 */
[----:B-1----:R-:W3:Y:S04]  /*efda0*/  LDL.LU R18, [R1+0x2398] ;  /* 0x0023980001127983 */ /* 0x002ee80000300800 */
        /* <DEDUP_REMOVED lines=13> */
[----:B---3--:R0:W-:Y:S04]  /*efe80*/  STL.64 [R1+0xd538], R18 ;  /* 0x00d5381201007387 */ /* 0x0081e80000100a00 */
[----:B0-----:R-:W3:Y:S01]  /*efe90*/  LDL R18, [R1+0x90] ;  /* 0x0000900001127983 */ /* 0x001ee20000100800 */
[----:B------:R-:W-:-:S03]  /*efea0*/  IMAD.MOV.U32 R19, RZ, RZ, R2 ;  /* 0x000000ffff137224 */ /* 0x000fc600078e0002 */
[----:B------:R-:W4:Y:S04]  /*efeb0*/  LDL.LU R2, [R1+0xd5a4] ;  /* 0x00d5a40001027983 */ /* 0x000f280000300800 */
[----:B--2---:R0:W-:Y:S04]  /*efec0*/  STL.64 [R1+0xd530], R16 ;  /* 0x00d5301001007387 */ /* 0x0041e80000100a00 */
[----:B0-----:R-:W2:Y:S04]  /*efed0*/  LDL.64 R16, [R1+0x98] ;  /* 0x0000980001107983 */ /* 0x001ea80000100a00 */
[----:B---3--:R0:W-:Y:S02]  /*efee0*/  STL.64 [R1+0xd568], R18 ;  /* 0x00d5681201007387 */ /* 0x0081e40000100a00 */
[----:B0-----:R-:W-:-:S02]  /*efef0*/  IMAD.MOV.U32 R18, RZ, RZ, R3 ;  /* 0x000000ffff127224 */ /* 0x001fc400078e0003 */
[----:B------:R-:W4:Y:S04]  /*eff00*/  LDL.LU R3, [R1+0xd5a0] ;  /* 0x00d5a00001037983 */ /* 0x000f280000300800 */
[----:B--2---:R0:W-:Y:S04]  /*eff10*/  STL.64 [R1+0xd560], R16 ;  /* 0x00d5601001007387 */ /* 0x0041e80000100a00 */
[----:B0-----:R-:W2:Y:S01]  /*eff20*/  LDL.64 R16, [R1+0xa0] ;  /* 0x0000a00001107983 */ /* 0x001ea20000100a00 */
[----:B------:R-:W-:-:S05]  /*eff30*/  IMAD.MOV.U32 R19, RZ, RZ, R0 ;  /* 0x000000ffff137224 */ /* 0x000fca00078e0000 */
[----:B------:R-:W-:Y:S04]  /*eff40*/  STL.64 [R1+0xd598], R18 ;  /* 0x00d5981201007387 */ /* 0x000fe80000100a00 */
        /* <DEDUP_REMOVED lines=36> */
[----:B------:R-:W-:Y:S04]  /*f0190*/  STL [R1+0xd344], R8 ;  /* 0x00d3440801007387 */ /* 0x000fe80000100800 */
[----:B------:R-:W-:Y:S04]  /*f01a0*/  STL [R1+0xd340], R9 ;  /* 0x00d3400901007387 */ /* 0x000fe80000100800 */
[----:B------:R-:W-:Y:S04]  /*f01b0*/  STL.64 [R1+0x2470], R16 ;  /* 0x0024701001007387 */ /* 0x000fe80000100a00 */
[----:B------:R0:W-:Y:S04]  /*f01c0*/  STL.64 [R1+0x2478], R18 ;  /* 0x0024781201007387 */ /* 0x0001e80000100a00 */
[----:B0-----:R-:W2:Y:S04]  /*f01d0*/  LDL.LU.64 R18, [R1+0xd598] ;  /* 0x00d5980001127983 */ /* 0x001ea80000300a00 */
[----:B------:R-:W3:Y:S04]  /*f01e0*/  LDL.LU.64 R16, [R1+0xd590] ;  /* 0x00d5900001107983 */ /* 0x000ee80000300a00 */
[----:B------:R-:W-:Y:S04]  /*f01f0*/  STL [R1+0xd34c], R2 ;  /* 0x00d34c0201007387 */ /* 0x000fe80000100800 */
[----:B------:R-:W-:Y:S01]  /*f0200*/  STL [R1+0xd348], R3 ;  /* 0x00d3480301007387 */ /* 0x000fe20000100800 */
[----:B------:R-:W-:-:S02]  /*f0210*/  F2FP.F16.E5M2.UNPACK_B R12, R12 ;  /* 0x0000000cff0c723e */ /* 0x000fc400020004ff */
[----:B------:R-:W-:Y:S02]  /*f0220*/  F2FP.F16.E5M2.UNPACK_B R13, R13 ;  /* 0x0000000dff0d723e */ /* 0x000fe400020004ff */
[----:B------:R-:W-:Y:S01]  /*f0230*/  F2FP.F16.E5M2.UNPACK_B R14, R14 ;  /* 0x0000000eff0e723e */ /* 0x000fe200020004ff */
[----:B---3--:R-:W-:Y:S01]  /*f0240*/  HMMA.16816.F32 R4, R4, R16, R20 ;  /* 0x000000100404723c */ /* 0x008fe20000001814 */
[----:B------:R-:W2:Y:S04]  /*f0250*/  LDL.LU.64 R22, [R1+0xd588] ;  /* 0x00d5880001167983 */ /* 0x000ea80000300a00 */
[----:B------:R-:W2:Y:S01]  /*f0260*/  LDL.LU.64 R20, [R1+0xd580] ;  /* 0x00d5800001147983 */ /* 0x000ea20000300a00 */
[----:B------:R-:W-:Y:S01]  /*f0270*/  F2FP.F16.E5M2.UNPACK_B R15, R15 ;  /* 0x0000000fff0f723e */ /* 0x000fe200020004ff */
[----:B------:R-:W-:-:S15]  /*f0280*/  IMAD.MOV.U32 R0, RZ, RZ, R17 ;  /* 0x000000ffff007224 */ /* 0x000fde00078e0011 */
[----:B------:R-:W-:-:S01]  /*f0290*/  NOP ;  /* 0x0000000000007918 */ /* 0x000fc20000000000 */
[----:B------:R0:W-:Y:S04]  /*f02a0*/  STL.64 [R1+0x2460], R4 ;  /* 0x0024600401007387 */ /* 0x0001e80000100a00 */
[----:B------:R1:W-:Y:S04]  /*f02b0*/  STL.64 [R1+0x2468], R6 ;  /* 0x0024680601007387 */ /* 0x0003e80000100a00 */
[----:B0-----:R-:W3:Y:S04]  /*f02c0*/  LDL.64 R4, [R1+0x88] ;  /* 0x0000880001047983 */ /* 0x001ee80000100a00 */
[----:B-1----:R-:W4:Y:S04]  /*f02d0*/  LDL.64 R6, [R1+0x80] ;  /* 0x0000800001067983 */ /* 0x002f280000100a00 */
        /* <DEDUP_REMOVED lines=16> */
[----:B------:R-:W-:-:S05]  /*f03e0*/  IMAD.MOV.U32 R9, RZ, RZ, R17 ;  /* 0x000000ffff097224 */ /* 0x000fca00078e0011 */
[----:B------:R-:W-:Y:S04]  /*f03f0*/  STL [R1+0xd358], R9 ;  /* 0x00d3580901007387 */ /* 0x000fe80000100800 */
[----:B------:R-:W-:Y:S01]  /*f0400*/  STL [R1+0xd354], R8 ;  /* 0x00d3540801007387 */ /* 0x000fe20000100800 */
[----:B---3--:R-:W-:Y:S03]  /*f0410*/  HMMA.16816.F32 R16, R12, R18, R20 ;  /* 0x000000120c10723c */ /* 0x008fe60000001814 */
[----:B------:R-:W2:Y:S04]  /*f0420*/  LDL.LU.64 R22, [R1+0xd548] ;  /* 0x00d5480001167983 */ /* 0x000ea80000300a00 */
[----:B------:R-:W2:-:S15]  /*f0430*/  LDL.LU.64 R20, [R1+0xd540] ;  /* 0x00d5400001147983 */ /* 0x000e9e0000300a00 */
[----:B------:R-:W-:-:S01]  /*f0440*/  NOP ;  /* 0x0000000000007918 */ /* 0x000fc20000000000 */
        /* <DEDUP_REMOVED lines=24> */
[----:B------:R-:W-:Y:S02]  /*f05d0*/  IMAD.MOV.U32 R9, RZ, RZ, R25 ;  /* 0x000000ffff097224 */ /* 0x000fe400078e0019 */
[----:B------:R-:W-:Y:S01]  /*f05e0*/  IMAD.MOV.U32 R2, RZ, RZ, R24 ;  /* 0x000000ffff027224 */ /* 0x000fe200078e0018 */
[----:B---3--:R-:W-:-:S15]  /*f05f0*/  HMMA.16816.F32 R4, R12, R24, R16 ;  /* 0x000000180c04723c */ /* 0x008fde0000001810 */
[----:B------:R-:W-:-:S08]  /*f0600*/  NOP ;  /* 0x0000000000007918 */ /* 0x000fd00000000000 */
[----:B------:R-:W-:Y:S04]  /*f0610*/  STL.64 [R1+0x23f0], R4 ;  /* 0x0023f00401007387 */ /* 0x000fe80000100a00 */
[----:B------:R2:W-:Y:S02]  /*f0620*/  STL.64 [R1+0x23f8], R6 ;  /* 0x0023f80601007387 */ /* 0x0005e40000100a00 */
[----:B--2---:R-:W-:Y:S02]  /*f0630*/  HMMA.16816.F32 R4, R12, R26, R20 ;  /* 0x0000001a0c04723c */ /* 0x004fe40000001814 */
[----:B------:R-:W-:Y:S04]  /*f0640*/  STL [R1+0xd370], R9 ;  /* 0x00d3700901007387 */ /* 0x000fe80000100800 */
[----:B------:R-:W-:-:S15]  /*f0650*/  STL [R1+0xd36c], R2 ;  /* 0x00d36c0201007387 */ /* 0x000fde0000100800 */
[----:B------:R-:W-:-:S02]  /*f0660*/  NOP ;  /* 0x0000000000007918 */ /* 0x000fc40000000000 */
[----:B------:R0:W-:Y:S04]  /*f0670*/  STL.64 [R1+0x23e0], R4 ;  /* 0x0023e00401007387 */ /* 0x0001e80000100a00 */
[----:B------:R1:W-:Y:S04]  /*f0680*/  STL.64 [R1+0x23e8], R6 ;  /* 0x0023e80601007387 */ /* 0x0003e80000100a00 */
[----:B------:R-:W2:Y:S04]  /*f0690*/  LDL R24, [R1+0x38] ;  /* 0x0000380001187983 */ /* 0x000ea80000100800 */
[----:B------:R-:W2:Y:S04]  /*f06a0*/  LDL R25, [R1+0x3c] ;  /* 0x00003c0001197983 */ /* 0x000ea80000100800 */
[----:B0-----:R-:W3:Y:S04]  /*f06b0*/  LDL.64 R4, [R1+0x48] ;  /* 0x0000480001047983 */ /* 0x001ee80000100a00 */
[----:B-1----:R-:W4:Y:S04]  /*f06c0*/  LDL.64 R6, [R1+0x40] ;  /* 0x0000400001067983 */ /* 0x002f280000100a00 */
[----:B----4-:R-:W-:Y:S04]  /*f06d0*/  STL.64 [R1+0xd4c8], R6 ;  /* 0x00d4c80601007387 */ /* 0x010fe80000100a00 */
[----:B---3--:R0:W-:Y:S04]  /*f06e0*/  STL.64 [R1+0xd4c0], R4 ;  /* 0x00d4c00401007387 */ /* 0x0081e80000100a00 */
[----:B------:R-:W3:Y:S04]  /*f06f0*/  LDL.LU R16, [R1+0x22e0] ;  /* 0x0022e00001107983 */ /* 0x000ee80000300800 */
[----:B------:R-:W3:Y:S04]  /*f0700*/  LDL.LU R17, [R1+0x22e4] ;  /* 0x0022e40001117983 */ /* 0x000ee80000300800 */
[----:B------:R-:W4:Y:S04]  /*f0710*/  LDL.LU R18, [R1+0x22e8] ;  /* 0x0022e80001127983 */ /* 0x000f280000300800 */
[----:B------:R-:W4:Y:S04]  /*f0720*/  LDL.LU R19, [R1+0x22ec] ;  /* 0x0022ec0001137983 */ /* 0x000f280000300800 */
[----:B0-----:R-:W2:Y:S04]  /*f0730*/  LDL.LU R4, [R1+0x2320] ;  /* 0x0023200001047983 */ /* 0x001ea80000300800 */
[----:B------:R-:W2:Y:S04]  /*f0740*/  LDL.LU R5, [R1+0x2324] ;  /* 0x0023240001057983 */ /* 0x000ea80000300800 */
[----:B------:R-:W3:Y:S04]  /*f0750*/  LDL.LU R6, [R1+0x2328] ;  /* 0x0023280001067983 */ /* 0x000ee80000300800 */
[----:B------:R-:W3:Y:S04]  /*f0760*/  LDL.LU R7, [R1+0x232c] ;  /* 0x00232c0001077983 */ /* 0x000ee80000300800 */
[----:B---3--:R0:W-:Y:S04]  /*f0770*/  STL.64 [R1+0xd4d8], R6 ;  /* 0x00d4d80601007387 */ /* 0x0081e80000100a00 */
[----:B0-----:R-:W3:Y:S04]  /*f0780*/  LDL R6, [R1+0x58] ;  /* 0x0000580001067983 */ /* 0x001ee80000100800 */
[----:B------:R-:W3:Y:S04]  /*f0790*/  LDL R7, [R1+0x5c] ;  /* 0x00005c0001077983 */ /* 0x000ee80000100800 */
[----:B--2---:R0:W-:Y:S04]  /*f07a0*/  STL.64 [R1+0xd4d0], R4 ;  /* 0x00d4d00401007387 */ /* 0x0041e80000100a00 */
[----:B0-----:R-:W2:Y:S04]  /*f07b0*/  LDL.64 R4, [R1+0x60] ;  /* 0x0000600001047983 */ /* 0x001ea80000100a00 */
[----:B---3--:R-:W-:Y:S04]  /*f07c0*/  STL.64 [R1+0xd508], R6 ;  /* 0x00d5080601007387 */ /* 0x008fe80000100a00 */
[----:B--2---:R0:W-:Y:S04]  /*f07d0*/  STL.64 [R1+0xd500], R4 ;  /* 0x00d5000401007387 */ /* 0x0041e80000100a00 */
        /* <DEDUP_REMOVED lines=22> */
[----:B------:R-:W-:-:S02]  /*f0940*/  IMAD.MOV.U32 R3, RZ, RZ, R27 ;  /* 0x000000ffff037224 */ /* 0x000fc400078e001b */
[----:B------:R-:W-:Y:S01]  /*f0950*/  IMAD.MOV.U32 R8, RZ, RZ, R26 ;  /* 0x000000ffff087224 */ /* 0x000fe200078e001a */
        /* <DEDUP_REMOVED lines=10> */
[----:B------:R-:W4:Y:S04]  /*f0a00*/  LDL.64 R26, [R1+0x30] ;  /* 0x00003000011a7983 */ /* 0x000f280000100a00 */
[----:B------:R-:W-:Y:S04]  /*f0a10*/  STL [R1+0xd378], R3 ;  /* 0x00d3780301007387 */ /* 0x000fe80000100800 */
[----:B------:R0:W-:Y:S04]  /*f0a20*/  STL [R1+0xd374], R8 ;  /* 0x00d3740801007387 */ /* 0x0001e80000100800 */
[----:B0-----:R-:W2:Y:S02]  /*f0a30*/  LDL.64 R8, [R1+0x68] ;  /* 0x0000680001087983 */ /* 0x001ea40000100a00 */
[----:B--2---:R-:W-:-:S15]  /*f0a40*/  HMMA.16816.F32 R4, R12, R8, R4 ;  /* 0x000000080c04723c */ /* 0x004fde0000001804 */
[----:B------:R-:W-:-:S08]  /*f0a50*/  NOP ;  /* 0x0000000000007918 */ /* 0x000fd00000000000 */
[----:B------:R-:W-:Y:S04]  /*f0a60*/  STL.64 [R1+0x23d0], R4 ;  /* 0x0023d00401007387 */ /* 0x000fe80000100a00 */
[----:B------:R0:W-:Y:S04]  /*f0a70*/  STL.64 [R1+0x23d8], R6 ;  /* 0x0023d80601007387 */ /* 0x0001e80000100a00 */
[----:B0-----:R-:W2:Y:S04]  /*f0a80*/  LDL.LU.64 R6, [R1+0xd508] ;  /* 0x00d5080001067983 */ /* 0x001ea80000300a00 */
[----:B------:R-:W3:Y:S01]  /*f0a90*/  LDL.LU.64 R4, [R1+0xd500] ;  /* 0x00d5000001047983 */ /* 0x000ee20000300a00 */
[----:B------:R-:W-:-:S02]  /*f0aa0*/  IMAD.MOV.U32 R0, RZ, RZ, R9 ;  /* 0x000000ffff007224 */ /* 0x000fc400078e0009 */
[----:B------:R-:W-:-:S03]  /*f0ab0*/  IMAD.MOV.U32 R2, RZ, RZ, R8 ;  /* 0x000000ffff027224 */ /* 0x000fc600078e0008 */
[----:B------:R-:W-:Y:S04]  /*f0ac0*/  STL [R1+0xd380], R0 ;  /* 0x00d3800001007387 */ /* 0x000fe80000100800 */
        /* <DEDUP_REMOVED lines=8> */
[----:B------:R-:W-:-:S05]  /*f0b50*/  IMAD.MOV.U32 R9, RZ, RZ, R5 ;  /* 0x000000ffff097224 */ /* 0x000fca00078e0005 */
[----:B------:R-:W-:Y:S04]  /*f0b60*/  STL [R1+0xd388], R9 ;  /* 0x00d3880901007387 */ /* 0x000fe80000100800 */
[----:B------:R0:W-:Y:S04]  /*f0b70*/  STL [R1+0xd384], R8 ;  /* 0x00d3840801007387 */ /* 0x0001e80000100800 */
[----:B0-----:R-:W3:Y:S01]  /*f0b80*/  LDL.64 R8, [R1+0x50] ;  /* 0x0000500001087983 */ /* 0x001ee20000100a00 */
[----:B--2---:R-:W-:Y:S03]  /*f0b90*/  HMMA.16816.F32 R4, R12, R6, R16 ;  /* 0x000000060c04723c */ /* 0x004fe60000001810 */
        /* <DEDUP_REMOVED lines=13> */
[----:B------:R-:W-:-:S02]  /*f0c70*/  IMAD.MOV.U32 R3, RZ, RZ, R9 ;  /* 0x000000ffff037224 */ /* 0x000fc400078e0009 */
[----:B------:R-:W-:-:S03]  /*f0c80*/  IMAD.MOV.U32 R2, RZ, RZ, R8 ;  /* 0x000000ffff027224 */ /* 0x000fc600078e0008 */
        /* <DEDUP_REMOVED lines=12> */
[----:B---3--:R-:W-:Y:S01]  /*f0d50*/  IMAD.MOV.U32 R2, RZ, RZ, R6 ;  /* 0x000000ffff027224 */ /* 0x008fe200078e0006 */
[----:B--2---:R-:W-:-:S15]  /*f0d60*/  HMMA.16816.F32 R16, R12, R6, R16 ;  /* 0x000000060c10723c */ /* 0x004fde0000001810 */
[----:B------:R-:W-:-:S08]  /*f0d70*/  NOP ;  /* 0x0000000000007918 */ /* 0x000fd00000000000 */
[----:B------:R-:W-:Y:S04]  /*f0d80*/  STL.64 [R1+0x2380], R16 ;  /* 0x0023801001007387 */ /* 0x000fe80000100a00 */
[----:B------:R0:W-:Y:S04]  /*f0d90*/  STL.64 [R1+0x2388], R18 ;  /* 0x0023881201007387 */ /* 0x0001e80000100a00 */
[----:B0-----:R-:W2:Y:S04]  /*f0da0*/  LDL.LU.64 R18, [R1+0xd4a8] ;  /* 0x00d4a80001127983 */ /* 0x001ea80000300a00 */
[----:B------:R-:W2:Y:S04]  /*f0db0*/  LDL.LU.64 R16, [R1+0xd4a0] ;  /* 0x00d4a00001107983 */ /* 0x000ea80000300a00 */
[----:B------:R-:W3:Y:S04]  /*f0dc0*/  LDL.LU R6, [R1+0x3690] ;  /* 0x0036900001067983 */ /* 0x000ee80000300800 */
[----:B------:R-:W-:Y:S04]  /*f0dd0*/  STL [R1+0xd39c], R2 ;  /* 0x00d39c0201007387 */ /* 0x000fe80000100800 */
[----:B------:R-:W4:Y:S04]  /*f0de0*/  LDL.LU R4, [R1+0x3680] ;  /* 0x0036800001047983 */ /* 0x000f280000300800 */
[----:B------:R-:W4:Y:S01]  /*f0df0*/  LDL.LU R5, [R1+0x3688] ;  /* 0x0036880001057983 */ /* 0x000f220000300800 */
[----:B------:R-:W-:Y:S01]  /*f0e00*/  IMAD.MOV.U32 R9, RZ, RZ, R7 ;  /* 0x000000ffff097224 */ /* 0x000fe200078e0007 */
[----:B--2---:R-:W-:-:S15]  /*f0e10*/  HMMA.16816.F32 R16, R12, R24, R16 ;  /* 0x000000180c10723c */ /* 0x004fde0000001810 */
[----:B------:R-:W-:-:S08]  /*f0e20*/  NOP ;  /* 0x0000000000007918 */ /* 0x000fd00000000000 */
[----:B------:R-:W-:Y:S04]  /*f0e30*/  STL.64 [R1+0x2370], R16 ;  /* 0x0023701001007387 */ /* 0x000fe80000100a00 */
[----:B------:R-:W-:Y:S04]  /*f0e40*/  STL.64 [R1+0x2378], R18 ;  /* 0x0023781201007387 */ /* 0x000fe80000100a00 */
[----:B---3--:R-:W-:Y:S04]  /*f0e50*/  STL [R1+0xd3f8], R6 ;  /* 0x00d3f80601007387 */ /* 0x008fe80000100800 */
[----:B----4-:R0:W-:Y:S02]  /*f0e60*/  STL.64 [R1+0xd3f0], R4 ;  /* 0x00d3f00401007387 */ /* 0x0101e40000100a00 */
[----:B0-----:R-:W-:-:S15]  /*f0e70*/  HMMA.16816.F32 R4, R12, R26, R20 ;  /* 0x0000001a0c04723c */ /* 0x001fde0000001814 */
[----:B------:R-:W-:-:S08]  /*f0e80*/  NOP ;  /* 0x0000000000007918 */ /* 0x000fd00000000000 */
[----:B------:R0:W-:Y:S04]  /*f0e90*/  STL.64 [R1+0x2360], R4 ;  /* 0x0023600401007387 */ /* 0x0001e80000100a00 */
[----:B------:R1:W-:Y:S04]  /*f0ea0*/  STL.64 [R1+0x2368], R6 ;  /* 0x0023680601007387 */ /* 0x0003e80000100a00 */
[----:B------:R-:W2:Y:S04]  /*f0eb0*/  LDL.LU R20, [R1+0x2220] ;  /* 0x0022200001147983 */ /* 0x000ea80000300800 */
[----:B------:R-:W2:Y:S04]  /*f0ec0*/  LDL.LU R21, [R1+0x2224] ;  /* 0x0022240001157983 */ /* 0x000ea80000300800 */
[----:B------:R-:W3:Y:S04]  /*f0ed0*/  LDL.LU R22, [R1+0x2228] ;  /* 0x0022280001167983 */ /* 0x000ee80000300800 */
[----:B------:R-:W3:Y:S04]  /*f0ee0*/  LDL.LU R23, [R1+0x222c] ;  /* 0x00222c0001177983 */ /* 0x000ee80000300800 */
[----:B---3--:R3:W-:Y:S04]  /*f0ef0*/  STL.64 [R1+0xd418], R22 ;  /* 0x00d4181601007387 */ /* 0x0087e80000100a00 */
[----:B--2---:R-:W-:Y:S04]  /*f0f00*/  STL.64 [R1+0xd410], R20 ;  /* 0x00d4101401007387 */ /* 0x004fe80000100a00 */
[----:B0-----:R-:W2:Y:S04]  /*f0f10*/  LDL.LU R4, [R1+0x2230] ;  /* 0x0022300001047983 */ /* 0x001ea80000300800 */
[----:B------:R-:W2:Y:S04]  /*f0f20*/  LDL.LU R5, [R1+0x2234] ;  /* 0x0022340001057983 */ /* 0x000ea80000300800 */
[----:B-1----:R-:W4:Y:S04]  /*f0f30*/  LDL.LU R6, [R1+0x2238] ;  /* 0x0022380001067983 */ /* 0x002f280000300800 */
[----:B------:R-:W4:Y:S04]  /*f0f40*/  LDL.LU R7, [R1+0x223c] ;  /* 0x00223c0001077983 */ /* 0x000f280000300800 */
[----:B----4-:R-:W-:Y:S04]  /*f0f50*/  STL.64 [R1+0xd428], R6 ;  /* 0x00d4280601007387 */ /* 0x010fe80000100a00 */
[----:B--2---:R0:W-:Y:S04]  /*f0f60*/  STL.64 [R1+0xd420], R4 ;  /* 0x00d4200401007387 */ /* 0x0041e80000100a00 */
[----:B---3--:R-:W2:Y:S04]  /*f0f70*/  LDL R22, [R1] ;  /* 0x0000000001167983 */ /* 0x008ea80000100800 */
        /* <DEDUP_REMOVED lines=31> */
[----:B0-----:R-:W2:Y:S04]  /*f1170*/  LDL.LU R4, [R1+0x2290] ;  /* 0x0022900001047983 */ /* 0x001ea80000300800 */
[----:B------:R-:W2:Y:S04]  /*f1180*/  LDL.LU R5, [R1+0x2294] ;  /* 0x0022940001057983 */ /* 0x000ea80000300800 */
[----:B------:R-:W4:Y:S04]  /*f1190*/  LDL.LU R6, [R1+0x2298] ;  /* 0x0022980001067983 */ /* 0x000f280000300800 */
[----:B------:R-:W4:Y:S04]  /*f11a0*/  LDL.LU R7, [R1+0x229c] ;  /* 0x00229c0001077983 */ /* 0x000f280000300800 */
[----:B-1----:R-:W3:Y:S04]  /*f11b0*/  LDL.64 R20, [R1+0x28] ;  /* 0x0000280001147983 */ /* 0x002ee80000100a00 */
        /* <DEDUP_REMOVED lines=10> */
[----:B0-----:R-:W3:Y:S04]  /*f1260*/  LDL.LU R4, [R1+0x22c0] ;  /* 0x0022c00001047983 */ /* 0x001ee80000300800 */
[----:B------:R-:W3:Y:S04]  /*f1270*/  LDL.LU R5, [R1+0x22c4] ;  /* 0x0022c40001057983 */ /* 0x000ee80000300800 */
[----:B------:R-:W3:Y:S04]  /*f1280*/  LDL.LU R6, [R1+0x22c8] ;  /* 0x0022c80001067983 */ /* 0x000ee80000300800 */
[----:B------:R-:W3:Y:S04]  /*f1290*/  LDL.LU R7, [R1+0x22cc] ;  /* 0x0022cc0001077983 */ /* 0x000ee80000300800 */
[----:B------:R-:W2:Y:S04]  /*f12a0*/  LDL.LU R24, [R1+0x2250] ;  /* 0x0022500001187983 */ /* 0x000ea80000300800 */
[----:B------:R-:W2:Y:S04]  /*f12b0*/  LDL.LU R25, [R1+0x2254] ;  /* 0x0022540001197983 */ /* 0x000ea80000300800 */
        /* <DEDUP_REMOVED lines=14> */
[----:B0-----:R-:W4:Y:S04]  /*f13a0*/  LDL.LU R8, [R1+0x21d0] ;  /* 0x0021d00001087983 */ /* 0x001f280000300800 */
[----:B------:R-:W4:Y:S04]  /*f13b0*/  LDL.LU R9, [R1+0x21d4] ;  /* 0x0021d40001097983 */ /* 0x000f280000300800 */
[----:B------:R-:W2:Y:S04]  /*f13c0*/  LDL.LU R10, [R1+0x21d8] ;  /* 0x0021d800010a7983 */ /* 0x000ea80000300800 */
[----:B------:R-:W2:Y:S01]  /*f13d0*/  LDL.LU R11, [R1+0x21dc] ;  /* 0x0021dc00010b7983 */ /* 0x000ea20000300800 */
[----:B------:R-:W-:Y:S03]  /*f13e0*/  HMMA.16816.F32 R4, R12, R20, R4 ;  /* 0x000000140c04723c */ /* 0x000fe60000001804 */
        /* <DEDUP_REMOVED lines=40> */
[C---:B------:R-:W-:Y:S06]  /*f1670*/  HMMA.16816.F32 R24, R12.reuse, R28, R24 ;  /* 0x0000001c0c18723c */ /* 0x040fec0000001818 */
[----:B----4-:R-:W-:Y:S01]  /*f1680*/  HMMA.16816.F32 R20, R12, R22, R4 ;  /* 0x000000160c14723c */ /* 0x010fe20000001804 */
[----:B------:R-:W4:Y:S04]  /*f1690*/  LDL.LU.64 R6, [R1+0xd428] ;  /* 0x00d4280001067983 */ /* 0x000f280000300a00 */
[----:B------:R-:W4:-:S15]  /*f16a0*/  LDL.LU.64 R4, [R1+0xd420] ;  /* 0x00d4200001047983 */ /* 0x000f1e0000300a00 */
        /* <DEDUP_REMOVED lines=8> */
[----:B------:R-:W3:Y:S01]  /*f1730*/  LDL.LU.64 R24, [R1+0xd400] ;  /* 0x00d4000001187983 */ /* 0x000ee20000300a00 */
[C---:B----4-:R-:W-:Y:S06]  /*f1740*/  HMMA.16816.F32 R4, R12.reuse, R26, R4 ;  /* 0x0000001a0c04723c */ /* 0x050fec0000001804 */
[----:B---3--:R-:W-:-:S15]  /*f1750*/  HMMA.16816.F32 R20, R12, R24, R20 ;  /* 0x000000180c14723c */ /* 0x008fde0000001814 */
[----:B------:R-:W-:-:S02]  /*f1760*/  NOP ;  /* 0x0000000000007918 */ /* 0x000fc40000000000 */
[----:B------:R-:W-:Y:S04]  /*f1770*/  STL.64 [R1+0x22d0], R4 ;  /* 0x0022d00401007387 */ /* 0x000fe80000100a00 */
[----:B------:R0:W-:Y:S04]  /*f1780*/  STL.64 [R1+0x22d8], R6 ;  /* 0x0022d80601007387 */ /* 0x0001e80000100a00 */
[----:B0-----:R-:W3:Y:S04]  /*f1790*/  LDL.LU R6, [R1+0xd3f8] ;  /* 0x00d3f80001067983 */ /* 0x001ee80000300800 */
[----:B------:R-:W4:Y:S04]  /*f17a0*/  LDL.LU.64 R4, [R1+0xd3f0] ;  /* 0x00d3f00001047983 */ /* 0x000f280000300a00 */
[----:B------:R-:W-:Y:S04]  /*f17b0*/  STL.64 [R1+0x22c0], R20 ;  /* 0x0022c01401007387 */ /* 0x000fe80000100a00 */
[----:B------:R0:W-:Y:S04]  /*f17c0*/  STL.64 [R1+0x22c8], R22 ;  /* 0x0022c81601007387 */ /* 0x0001e80000100a00 */
[----:B0-----:R-:W2:Y:S04]  /*f17d0*/  LDL.LU.64 R22, [R1+0xd3e8] ;  /* 0x00d3e80001167983 */ /* 0x001ea80000300a00 */
[----:B------:R-:W3:Y:S04]  /*f17e0*/  LDL.LU.64 R20, [R1+0xd3e0] ;  /* 0x00d3e00001147983 */ /* 0x000ee80000300a00 */
[----:B------:R-:W4:Y:S04]  /*f17f0*/  LDL.LU R7, [R1+0x3698] ;  /* 0x0036980001077983 */ /* 0x000f280000300800 */
[----:B------:R0:W-:Y:S04]  /*f1800*/  STL.64 [R1+0xd170], R26 ;  /* 0x00d1701a01007387 */ /* 0x0001e80000100a00 */
[----:B0-----:R-:W4:Y:S04]  /*f1810*/  LDL.LU R26, [R1+0x368c] ;  /* 0x00368c00011a7983 */ /* 0x001f280000300800 */
[----:B------:R-:W4:Y:S04]  /*f1820*/  LDL.LU R27, [R1+0x3694] ;  /* 0x00369400011b7983 */ /* 0x000f280000300800 */
[----:B------:R0:W-:Y:S04]  /*f1830*/  STL.64 [R1+0xd168], R24 ;  /* 0x00d1681801007387 */ /* 0x0001e80000100a00 */
[----:B0-----:R-:W4:Y:S01]  /*f1840*/  LDL.LU R25, [R1+0x3684] ;  /* 0x0036840001197983 */ /* 0x001f220000300800 */
        /* <DEDUP_REMOVED lines=33> */
[----:B------:R-:W-:Y:S02]  /*f1a60*/  IMAD R6, R6, 0x100, R27 ;  /* 0x0000010006067824 */ /* 0x000fe400078e021b */
[----:B------:R-:W-:Y:S02]  /*f1a70*/  IMAD.MOV.U32 R26, RZ, RZ, R2 ;  /* 0x000000ffff1a7224 */ /* 0x000fe400078e0002 */
[----:B------:R-:W-:Y:S02]  /*f1a80*/  IMAD.MOV.U32 R27, RZ, RZ, R0 ;  /* 0x000000ffff1b7224 */ /* 0x000fe400078e0000 */
[----:B------:R-:W-:Y:S02]  /*f1a90*/  IMAD R4, R4, 0x100, R25 ;  /* 0x0000010004047824 */ /* 0x000fe400078e0219 */
[----:B------:R-:W-:Y:S01]  /*f1aa0*/  IMAD.MOV.U32 R25, RZ, RZ, R3 ;  /* 0x000000ffff197224 */ /* 0x000fe200078e0003 */
[----:B--2---:R-:W-:Y:S01]  /*f1ab0*/  HMMA.16816.F32 R16, R12, R10, R20 ;  /* 0x0000000a0c10723c */ /* 0x004fe20000001814 */
[----:B---3--:R-:W-:-:S15]  /*f1ac0*/  IMAD.MOV.U32 R24, RZ, RZ, R8 ;  /* 0x000000ffff187224 */ /* 0x008fde00078e0008 */
[----:B------:R-:W-:-:S07]  /*f1ad0*/  NOP ;  /* 0x0000000000007918 */ /* 0x000fce0000000000 */
[----:B------:R-:W-:Y:S04]  /*f1ae0*/  STL.64 [R1+0x2270], R16 ;  /* 0x0022701001007387 */ /* 0x000fe80000100a00 */
[----:B------:R-:W-:Y:S04]  /*f1af0*/  STL.64 [R1+0x2278], R18 ;  /* 0x0022781201007387 */ /* 0x000fe80000100a00 */
[----:B------:R-:W2:Y:S04]  /*f1b00*/  LDL.LU R2, [R1+0xd39c] ;  /* 0x00d39c0001027983 */ /* 0x000ea80000300800 */
[----:B------:R-:W3:Y:S04]  /*f1b10*/  LDL.LU R0, [R1+0xd398] ;  /* 0x00d3980001007983 */ /* 0x000ee80000300800 */
[----:B------:R-:W4:Y:S04]  /*f1b20*/  LDL.LU R8, [R1+0xd394] ;  /* 0x00d3940001087983 */ /* 0x000f280000300800 */
[----:B------:R-:W3:Y:S04]  /*f1b30*/  LDL.LU R3, [R1+0xd390] ;  /* 0x00d3900001037983 */ /* 0x000ee80000300800 */
[----:B------:R0:W-:Y:S04]  /*f1b40*/  STL.64 [R1+0xd1e0], R26 ;  /* 0x00d1e01a01007387 */ /* 0x0001e80000100a00 */
[----:B0-----:R-:W2:Y:S04]  /*f1b50*/  LDL.LU R27, [R1+0x369c] ;  /* 0x00369c00011b7983 */ /* 0x001ea80000300800 */
[----:B------:R-:W-:Y:S04]  /*f1b60*/  STL.64 [R1+0xd1d8], R24 ;  /* 0x00d1d81801007387 */ /* 0x000fe80000100a00 */
[----:B------:R-:W4:Y:S04]  /*f1b70*/  LDL.LU R16, [R1+0x1dc0] ;  /* 0x001dc00001107983 */ /* 0x000f280000300800 */
[----:B------:R-:W4:Y:S04]  /*f1b80*/  LDL.LU R17, [R1+0x1dc4] ;  /* 0x001dc40001117983 */ /* 0x000f280000300800 */
[----:B------:R-:W3:Y:S04]  /*f1b90*/  LDL.LU R18, [R1+0x1dc8] ;  /* 0x001dc80001127983 */ /* 0x000ee80000300800 */
[----:B------:R-:W3:Y:S04]  /*f1ba0*/  LDL.LU R19, [R1+0x1dcc] ;  /* 0x001dcc0001137983 */ /* 0x000ee80000300800 */
[----:B---3--:R-:W-:Y:S04]  /*f1bb0*/  STL.64 [R1+0xd1f0], R18 ;  /* 0x00d1f01201007387 */ /* 0x008fe80000100a00 */
[----:B----4-:R0:W-:Y:S04]  /*f1bc0*/  STL.64 [R1+0xd1e8], R16 ;  /* 0x00d1e81001007387 */ /* 0x0101e80000100a00 */
[----:B------:R-:W3:Y:S04]  /*f1bd0*/  LDL.LU R20, [R1+0x1d80] ;  /* 0x001d800001147983 */ /* 0x000ee80000300800 */
[----:B------:R-:W3:Y:S04]  /*f1be0*/  LDL.LU R21, [R1+0x1d84] ;  /* 0x001d840001157983 */ /* 0x000ee80000300800 */
[----:B------:R-:W4:Y:S04]  /*f1bf0*/  LDL.LU R22, [R1+0x1d88] ;  /* 0x001d880001167983 */ /* 0x000f280000300800 */
[----:B------:R-:W4:Y:S01]  /*f1c00*/  LDL.LU R23, [R1+0x1d8c] ;  /* 0x001d8c0001177983 */ /* 0x000f220000300800 */
[----:B--2---:R-:W-:-:S02]  /*f1c10*/  IMAD R7, R7, 0x100, R27 ;  /* 0x0000010007077824 */ /* 0x004fc400078e021b */
[----:B------:R-:W-:Y:S02]  /*f1c20*/  IMAD.MOV.U32 R26, RZ, RZ, R2 ;  /* 0x000000ffff1a7224 */ /* 0x000fe400078e0002 */
[----:B------:R-:W-:Y:S01]  /*f1c30*/  IMAD.MOV.U32 R27, RZ, RZ, R9 ;  /* 0x000000ffff1b7224 */ /* 0x000fe200078e0009 */
[----:B----4-:R-:W-:Y:S04]  /*f1c40*/  STL.64 [R1+0xd200], R22 ;  /* 0x00d2001601007387 */ /* 0x010fe80000100a00 */
[----:B---3--:R1:W-:Y:S04]  /*f1c50*/  STL.64 [R1+0xd1f8], R20 ;  /* 0x00d1f81401007387 */ /* 0x0083e80000100a00 */
[----:B------:R-:W2:Y:S04]  /*f1c60*/  LDL.LU R2, [R1+0xd38c] ;  /* 0x00d38c0001027983 */ /* 0x000ea80000300800 */
[----:B------:R-:W3:Y:S04]  /*f1c70*/  LDL.LU R9, [R1+0xd388] ;  /* 0x00d3880001097983 */ /* 0x000ee80000300800 */
[----:B0-----:R-:W4:Y:S04]  /*f1c80*/  LDL.LU R16, [R1+0x2090] ;  /* 0x0020900001107983 */ /* 0x001f280000300800 */
        /* <DEDUP_REMOVED lines=10> */
[----:B------:R-:W-:Y:S04]  /*f1d30*/  STL.64 [R1+0xd218], R24 ;  /* 0x00d2181801007387 */ /* 0x000fe80000100a00 */
[----:B-1----:R-:W3:Y:S04]  /*f1d40*/  LDL.LU R20, [R1+0x20a0] ;  /* 0x0020a00001147983 */ /* 0x002ee80000300800 */
[----:B------:R-:W3:Y:S04]  /*f1d50*/  LDL.LU R21, [R1+0x20a4] ;  /* 0x0020a40001157983 */ /* 0x000ee80000300800 */
[----:B------:R-:W2:Y:S04]  /*f1d60*/  LDL.LU R22, [R1+0x20a8] ;  /* 0x0020a80001167983 */ /* 0x000ea80000300800 */
[----:B------:R-:W2:Y:S01]  /*f1d70*/  LDL.LU R23, [R1+0x20ac] ;  /* 0x0020ac0001177983 */ /* 0x000ea20000300800 */
[----:B0-----:R-:W-:-:S02]  /*f1d80*/  IMAD.MOV.U32 R18, RZ, RZ, R2 ;  /* 0x000000ffff127224 */ /* 0x001fc400078e0002 */
[----:B------:R-:W-:Y:S01]  /*f1d90*/  IMAD.MOV.U32 R19, RZ, RZ, R3 ;  /* 0x000000ffff137224 */ /* 0x000fe200078e0003 */
[----:B--2---:R-:W-:Y:S04]  /*f1da0*/  STL.64 [R1+0xd230], R22 ;  /* 0x00d2301601007387 */ /* 0x004fe80000100a00 */
[----:B---3--:R0:W-:Y:S04]  /*f1db0*/  STL.64 [R1+0xd228], R20 ;  /* 0x00d2281401007387 */ /* 0x0081e80000100a00 */
[----:B------:R-:W2:Y:S04]  /*f1dc0*/  LDL.LU R2, [R1+0xd37c] ;  /* 0x00d37c0001027983 */ /* 0x000ea80000300800 */
[----:B------:R-:W3:Y:S04]  /*f1dd0*/  LDL.LU R3, [R1+0xd378] ;  /* 0x00d3780001037983 */ /* 0x000ee80000300800 */
[----:B0-----:R-:W4:Y:S04]  /*f1de0*/  LDL.LU R20, [R1+0x20c0] ;  /* 0x0020c00001147983 */ /* 0x001f280000300800 */
[----:B------:R-:W4:Y:S04]  /*f1df0*/  LDL.LU R21, [R1+0x20c4] ;  /* 0x0020c40001157983 */ /* 0x000f280000300800 */
[----:B------:R-:W2:Y:S04]  /*f1e00*/  LDL.LU R22, [R1+0x20c8] ;  /* 0x0020c80001167983 */ /* 0x000ea80000300800 */
[----:B------:R-:W2:Y:S04]  /*f1e10*/  LDL.LU R23, [R1+0x20cc] ;  /* 0x0020cc0001177983 */ /* 0x000ea80000300800 */
[----:B--2---:R0:W-:Y:S02]  /*f1e20*/  STL.64 [R1+0xd240], R22 ;  /* 0x00d2401601007387 */ /* 0x0041e40000100a00 */
[----:B0-----:R-:W-:-:S02]  /*f1e30*/  IMAD.MOV.U32 R22, RZ, RZ, R8 ;  /* 0x000000ffff167224 */ /* 0x001fc400078e0008 */
[----:B------:R-:W-:Y:S01]  /*f1e40*/  IMAD.MOV.U32 R23, RZ, RZ, R9 ;  /* 0x000000ffff177224 */ /* 0x000fe200078e0009 */
[----:B------:R-:W2:Y:S04]  /*f1e50*/  LDL.LU R8, [R1+0xd374] ;  /* 0x00d3740001087983 */ /* 0x000ea80000300800 */
[----:B------:R-:W3:Y:S04]  /*f1e60*/  LDL.LU R9, [R1+0xd370] ;  /* 0x00d3700001097983 */ /* 0x000ee80000300800 */
[----:B----4-:R-:W-:Y:S04]  /*f1e70*/  STL.64 [R1+0xd238], R20 ;  /* 0x00d2381401007387 */ /* 0x010fe80000100a00 */
[----:B------:R-:W-:Y:S04]  /*f1e80*/  STL.64 [R1+0xd258], R22 ;  /* 0x00d2581601007387 */ /* 0x000fe80000100a00 */
[----:B------:R-:W4:Y:S04]  /*f1e90*/  LDL.64 R16, [R1+0x58] ;  /* 0x0000580001107983 */ /* 0x000f280000100a00 */
[----:B------:R-:W-:Y:S04]  /*f1ea0*/  STL.64 [R1+0xd250], R18 ;  /* 0x00d2501201007387 */ /* 0x000fe80000100a00 */
[----:B----4-:R0:W-:Y:S04]  /*f1eb0*/  STL.64 [R1+0xd248], R16 ;  /* 0x00d2481001007387 */ /* 0x0101e80000100a00 */
[----:B0-----:R-:W4:Y:S04]  /*f1ec0*/  LDL.LU R16, [R1+0x20d0] ;  /* 0x0020d00001107983 */ /* 0x001f280000300800 */
[----:B------:R-:W4:Y:S04]  /*f1ed0*/  LDL.LU R17, [R1+0x20d4] ;  /* 0x0020d40001117983 */ /* 0x000f280000300800 */
[----:B------:R-:W4:Y:S04]  /*f1ee0*/  LDL.LU R18, [R1+0x20d8] ;  /* 0x0020d80001127983 */ /* 0x000f280000300800 */
[----:B------:R-:W4:Y:S01]  /*f1ef0*/  LDL.LU R19, [R1+0x20dc] ;  /* 0x0020dc0001137983 */ /* 0x000f220000300800 */
[----:B------:R-:W-:-:S02]  /*f1f00*/  IMAD.MOV.U32 R20, RZ, RZ, R2 ;  /* 0x000000ffff147224 */ /* 0x000fc400078e0002 */
[----:B------:R-:W-:Y:S02]  /*f1f10*/  IMAD.MOV.U32 R21, RZ, RZ, R0 ;  /* 0x000000ffff157224 */ /* 0x000fe400078e0000 */
[----:B--2---:R-:W-:Y:S02]  /*f1f20*/  IMAD.MOV.U32 R22, RZ, RZ, R8 ;  /* 0x000000ffff167224 */ /* 0x004fe400078e0008 */
[----:B---3--:R-:W-:Y:S01]  /*f1f30*/  IMAD.MOV.U32 R23, RZ, RZ, R3 ;  /* 0x000000ffff177224 */ /* 0x008fe200078e0003 */
[----:B----4-:R-:W-:Y:S04]  /*f1f40*/  STL.64 [R1+0xd268], R18 ;  /* 0x00d2681201007387 */ /* 0x010fe80000100a00 */
[----:B------:R0:W-:Y:S04]  /*f1f50*/  STL.64 [R1+0xd260], R16 ;  /* 0x00d2601001007387 */ /* 0x0001e80000100a00 */
[----:B------:R-:W2:Y:S04]  /*f1f60*/  LDL.LU R2, [R1+0xd36c] ;  /* 0x00d36c0001027983 */ /* 0x000ea80000300800 */
[----:B------:R-:W3:Y:S04]  /*f1f70*/  LDL.LU R0, [R1+0xd368] ;  /* 0x00d3680001007983 */ /* 0x000ee80000300800 */
[----:B------:R-:W4:Y:S04]  /*f1f80*/  LDL.LU R8, [R1+0xd364] ;  /* 0x00d3640001087983 */ /* 0x000f280000300800 */
[----:B------:R-:W3:Y:S04]  /*f1f90*/  LDL.LU R3, [R1+0xd360] ;  /* 0x00d3600001037983 */ /* 0x000ee80000300800 */
[----:B------:R1:W-:Y:S04]  /*f1fa0*/  STL.64 [R1+0xd270], R20 ;  /* 0x00d2701401007387 */ /* 0x0003e80000100a00 */
[----:B------:R-:W-:Y:S04]  /*f1fb0*/  STL.64 [R1+0xd288], R22 ;  /* 0x00d2881601007387 */ /* 0x000fe80000100a00 */
[----:B0-----:R-:W4:Y:S04]  /*f1fc0*/  LDL.LU R16, [R1+0x20f0] ;  /* 0x0020f00001107983 */ /* 0x001f280000300800 */
[----:B------:R-:W4:Y:S04]  /*f1fd0*/  LDL.LU R17, [R1+0x20f4] ;  /* 0x0020f40001117983 */ /* 0x000f280000300800 */
[----:B------:R-:W3:Y:S04]  /*f1fe0*/  LDL.LU R18, [R1+0x20f8] ;  /* 0x0020f80001127983 */ /* 0x000ee80000300800 */
[----:B------:R-:W3:Y:S01]  /*f1ff0*/  LDL.LU R19, [R1+0x20fc] ;  /* 0x0020fc0001137983 */ /* 0x000ee20000300800 */
[----:B-1----:R-:W-:-:S02]  /*f2000*/  IMAD.MOV.U32 R21, RZ, RZ, R9 ;  /* 0x000000ffff157224 */ /* 0x002fc400078e0009 */
[----:B--2---:R-:W-:Y:S02]  /*f2010*/  IMAD.MOV.U32 R20, RZ, RZ, R2 ;  /* 0x000000ffff147224 */ /* 0x004fe400078e0002 */
[----:B------:R-:W2:Y:S04]  /*f2020*/  LDL.LU R2, [R1+0xd35c] ;  /* 0x00d35c0001027983 */ /* 0x000ea80000300800 */
[----:B------:R-:W2:Y:S04]  /*f2030*/  LDL.LU R9, [R1+0xd358] ;  /* 0x00d3580001097983 */ /* 0x000ea80000300800 */
[----:B------:R-:W-:Y:S04]  /*f2040*/  STL.64 [R1+0xd2a0], R20 ;  /* 0x00d2a01401007387 */ /* 0x000fe80000100a00 */
[----:B---3--:R-:W-:Y:S04]  /*f2050*/  STL.64 [R1+0xd280], R18 ;  /* 0x00d2801201007387 */ /* 0x008fe80000100a00 */
[----:B----4-:R0:W-:Y:S04]  /*f2060*/  STL.64 [R1+0xd278], R16 ;  /* 0x00d2781001007387 */ /* 0x0101e80000100a00 */
[----:B0-----:R-:W3:Y:S04]  /*f2070*/  LDL.LU R16, [R1+0x2100] ;  /* 0x0021000001107983 */ /* 0x001ee80000300800 */
[----:B------:R-:W3:Y:S04]  /*f2080*/  LDL.LU R17, [R1+0x2104] ;  /* 0x0021040001117983 */ /* 0x000ee80000300800 */
[----:B------:R-:W4:Y:S04]  /*f2090*/  LDL.LU R18, [R1+0x2108] ;  /* 0x0021080001127983 */ /* 0x000f280000300800 */
[----:B------:R-:W4:Y:S01]  /*f20a0*/  LDL.LU R19, [R1+0x210c] ;  /* 0x00210c0001137983 */ /* 0x000f220000300800 */
[----:B------:R-:W-:-:S02]  /*f20b0*/  IMAD.MOV.U32 R22, RZ, RZ, R8 ;  /* 0x000000ffff167224 */ /* 0x000fc400078e0008 */
[----:B------:R-:W-:Y:S01]  /*f20c0*/  IMAD.MOV.U32 R23, RZ, RZ, R0 ;  /* 0x000000ffff177224 */ /* 0x000fe200078e0000 */
[----:B------:R-:W3:Y:S04]  /*f20d0*/  LDL.LU R8, [R1+0xd354] ;  /* 0x00d3540001087983 */ /* 0x000ee80000300800 */
[----:B------:R-:W3:Y:S04]  /*f20e0*/  LDL.LU R0, [R1+0xd350] ;  /* 0x00d3500001007983 */ /* 0x000ee80000300800 */
[----:B------:R-:W-:Y:S01]  /*f20f0*/  STL.64 [R1+0xd2b8], R22 ;  /* 0x00d2b81601007387 */ /* 0x000fe20000100a00 */
[----:B------:R-:W-:-:S02]  /*f2100*/  IMAD.MOV.U32 R21, RZ, RZ, R3 ;  /* 0x000000ffff157224 */ /* 0x000fc400078e0003 */
[----:B--2---:R-:W-:Y:S01]  /*f2110*/  IMAD.MOV.U32 R20, RZ, RZ, R2 ;  /* 0x000000ffff147224 */ /* 0x004fe200078e0002 */
[----:B----4-:R-:W-:Y:S04]  /*f2120*/  STL.64 [R1+0xd298], R18 ;  /* 0x00d2981201007387 */ /* 0x010fe80000100a00 */
[----:B---3--:R0:W-:Y:S04]  /*f2130*/  STL.64 [R1+0xd290], R16 ;  /* 0x00d2901001007387 */ /* 0x0081e80000100a00 */
[----:B0-----:R-:W2:Y:S04]  /*f2140*/  LDL.LU R16, [R1+0x2110] ;  /* 0x0021100001107983 */ /* 0x001ea80000300800 */
[----:B------:R-:W2:Y:S04]  /*f2150*/  LDL.LU R17, [R1+0x2114] ;  /* 0x0021140001117983 */ /* 0x000ea80000300800 */
[----:B------:R-:W3:Y:S04]  /*f2160*/  LDL.LU R18, [R1+0x2118] ;  /* 0x0021180001127983 */ /* 0x000ee80000300800 */
[----:B------:R-:W3:Y:S04]  /*f2170*/  LDL.LU R19, [R1+0x211c] ;  /* 0x00211c0001137983 */ /* 0x000ee80000300800 */
[----:B------:R-:W4:Y:S04]  /*f2180*/  LDL.LU R2, [R1+0xd34c] ;  /* 0x00d34c0001027983 */ /* 0x000f280000300800 */
[----:B------:R-:W4:Y:S04]  /*f2190*/  LDL.LU R3, [R1+0xd348] ;  /* 0x00d3480001037983 */ /* 0x000f280000300800 */
[----:B------:R-:W2:Y:S04]  /*f21a0*/  LDL.64 R22, [R1+0x90] ;  /* 0x0000900001167983 */ /* 0x000ea80000100a00 */
[----:B--2---:R-:W-:Y:S04]  /*f21b0*/  STL.64 [R1+0xd2e8], R22 ;  /* 0x00d2e81601007387 */ /* 0x004fe80000100a00 */
[----:B------:R-:W-:Y:S04]  /*f21c0*/  STL.64 [R1+0xd2e0], R20 ;  /* 0x00d2e01401007387 */ /* 0x000fe80000100a00 */
[----:B---3--:R-:W-:Y:S04]  /*f21d0*/  STL.64 [R1+0xd2b0], R18 ;  /* 0x00d2b01201007387 */ /* 0x008fe80000100a00 */
[----:B------:R0:W-:Y:S04]  /*f21e0*/  STL.64 [R1+0xd2a8], R16 ;  /* 0x00d2a81001007387 */ /* 0x0001e80000100a00 */
        /* <DEDUP_REMOVED lines=14> */
[----:B------:R-:W4:Y:S04]  /*f22d0*/  LDL.64 R20, [R1+0xa8] ;  /* 0x0000a80001147983 */ /* 0x000f280000100a00 */
        /* <DEDUP_REMOVED lines=56> */
[----:B------:R-:W-:Y:S01]  /*f2660*/  IMAD.MOV.U32 R9, RZ, RZ, R0 ;  /* 0x000000ffff097224 */ /* 0x000fe200078e0000 */
[----:B------:R-:W-:-:S02]  /*f2670*/  F2FP.F16.E5M2.UNPACK_B R4, R4 ;  /* 0x00000004ff04723e */ /* 0x000fc400020004ff */
[----:B------:R-:W-:Y:S02]  /*f2680*/  F2FP.F16.E5M2.UNPACK_B R5, R5 ;  /* 0x00000005ff05723e */ /* 0x000fe400020004ff */
[----:B------:R-:W-:Y:S02]  /*f2690*/  F2FP.F16.E5M2.UNPACK_B R6, R6 ;  /* 0x00000006ff06723e */ /* 0x000fe400020004ff */
[----:B------:R-:W-:Y:S01]  /*f26a0*/  F2FP.F16.E5M2.UNPACK_B R7, R7 ;  /* 0x00000007ff07723e */ /* 0x000fe200020004ff */
[----:B--2---:R-:W-:Y:S01]  /*f26b0*/  HMMA.16816.F32 R12, R12, R8, R20 ;  /* 0x000000080c0c723c */ /* 0x004fe20000001814 */
[----:B------:R-:W2:Y:S04]  /*f26c0*/  LDL.LU.64 R22, [R1+0xd318] ;  /* 0x00d3180001167983 */ /* 0x000ea80000300a00 */
[----:B------:R-:W4:-:S15]  /*f26d0*/  LDL.LU.64 R20, [R1+0xd310] ;  /* 0x00d3100001147983 */ /* 0x000f1e0000300a00 */
[----:B------:R-:W-:-:S03]  /*f26e0*/  NOP ;  /* 0x0000000000007918 */ /* 0x000fc60000000000 */
        /* <DEDUP_REMOVED lines=66> */
[----:B------:R-:W3:Y:S04]  /*f2b10*/  LDL.LU.64 R18, [R1+0xd250] ;  /* 0x00d2500001127983 */ /* 0x000ee80000300a00 */
[----:B------:R-:W2:-:S15]  /*f2b20*/  LDL.LU.64 R16, [R1+0xd248] ;  /* 0x00d2480001107983 */ /* 0x000e9e0000300a00 */
[----:B------:R-:W-:-:S02]  /*f2b30*/  NOP ;  /* 0x0000000000007918 */ /* 0x000fc40000000000 */
[----:B------:R-:W-:Y:S04]  /*f2b40*/  STL.64 [R1+0x21b0], R20 ;  /* 0x0021b01401007387 */ /* 0x000fe80000100a00 */
[----:B------:R0:W-:Y:S04]  /*f2b50*/  STL.64 [R1+0x21b8], R22 ;  /* 0x0021b81601007387 */ /* 0x0001e80000100a00 */
[----:B0-----:R-:W4:Y:S04]  /*f2b60*/  LDL.LU.64 R22, [R1+0xd240] ;  /* 0x00d2400001167983 */ /* 0x001f280000300a00 */
[----:B------:R-:W4:Y:S01]  /*f2b70*/  LDL.LU.64 R20, [R1+0xd238] ;  /* 0x00d2380001147983 */ /* 0x000f220000300a00 */
[----:B--2---:R-:W-:Y:S01]  /*f2b80*/  IMAD.MOV.U32 R0, RZ, RZ, R17 ;  /* 0x000000ffff007224 */ /* 0x004fe200078e0011 */
[C---:B----4-:R-:W-:Y:S06]  /*f2b90*/  HMMA.16816.F32 R20, R4.reuse, R16, R20 ;  /* 0x000000100414723c */ /* 0x050fec0000001814 */
        /* <DEDUP_REMOVED lines=20> */
[----:B------:R-:W3:Y:S04]  /*f2ce0*/  LDL.LU.64 R16, [R1+0xd1e8] ;  /* 0x00d1e80001107983 */ /* 0x000ee80000300a00 */
[----:B------:R-:W-:Y:S04]  /*f2cf0*/  STL.64 [R1+0x2160], R24 ;  /* 0x0021601801007387 */ /* 0x000fe80000100a00 */
[----:B------:R0:W-:Y:S04]  /*f2d00*/  STL.64 [R1+0x2168], R26 ;  /* 0x0021681a01007387 */ /* 0x0001e80000100a00 */
[----:B0-----:R-:W2:Y:S04]  /*f2d10*/  LDL.LU.64 R26, [R1+0xd1e0] ;  /* 0x00d1e000011a7983 */ /* 0x001ea80000300a00 */
[----:B------:R-:W3:Y:S01]  /*f2d20*/  LDL.LU.64 R24, [R1+0xd1d8] ;  /* 0x00d1d80001187983 */ /* 0x000ee20000300a00 */
[----:B------:R-:W-:-:S15]  /*f2d30*/  HMMA.16816.F32 R8, R4, R10, R12 ;  /* 0x0000000a0408723c */ /* 0x000fde000000180c */
[----:B------:R-:W-:-:S08]  /*f2d40*/  NOP ;  /* 0x0000000000007918 */ /* 0x000fd00000000000 */
[----:B------:R-:W-:Y:S04]  /*f2d50*/  STL.64 [R1+0x2150], R8 ;  /* 0x0021500801007387 */ /* 0x000fe80000100a00 */
[----:B------:R2:W-:Y:S01]  /*f2d60*/  STL.64 [R1+0x2158], R10 ;  /* 0x0021580a01007387 */ /* 0x0005e20000100a00 */
[C---:B---3--:R-:W-:Y:S06]  /*f2d70*/  HMMA.16816.F32 R12, R4.reuse, R24, R16 ;  /* 0x00000018040c723c */ /* 0x048fec0000001810 */
[----:B--2---:R-:W-:Y:S01]  /*f2d80*/  HMMA.16816.F32 R8, R4, R26, R20 ;  /* 0x0000001a0408723c */ /* 0x004fe20000001814 */
[----:B------:R-:W2:-:S15]  /*f2d90*/  LDL.LU R20, [R1+0x1c60] ;  /* 0x001c600001147983 */ /* 0x000e9e0000300800 */
[----:B------:R-:W-:-:S01]  /*f2da0*/  NOP ;  /* 0x0000000000007918 */ /* 0x000fc20000000000 */
[----:B------:R0:W-:Y:S04]  /*f2db0*/  STL.64 [R1+0x2140], R12 ;  /* 0x0021400c01007387 */ /* 0x0001e80000100a00 */
        /* <DEDUP_REMOVED lines=19> */
[----:B------:R-:W4:Y:S04]  /*f2ef0*/  LDL R18, [R1+0x20] ;  /* 0x0000200001127983 */ /* 0x000f280000100800 */
[----:B------:R-:W4:Y:S04]  /*f2f00*/  LDL R19, [R1+0x24] ;  /* 0x0000240001137983 */ /* 0x000f280000100800 */
[----:B0-----:R-:W3:Y:S04]  /*f2f10*/  LDL R26, [R1+0x8] ;  /* 0x00000800011a7983 */ /* 0x001ee80000100800 */
[----:B------:R-:W3:Y:S04]  /*f2f20*/  LDL R27, [R1+0xc] ;  /* 0x00000c00011b7983 */ /* 0x000ee80000100800 */
[----:B------:R-:W4:Y:S04]  /*f2f30*/  LDL.LU R8, [R1+0x1d60] ;  /* 0x001d600001087983 */ /* 0x000f280000300800 */
[----:B------:R-:W4:Y:S04]  /*f2f40*/  LDL.LU R9, [R1+0x1d64] ;  /* 0x001d640001097983 */ /* 0x000f280000300800 */
[----:B------:R-:W4:Y:S04]  /*f2f50*/  LDL.LU R10, [R1+0x1d68] ;  /* 0x001d6800010a7983 */ /* 0x000f280000300800 */
        /* <DEDUP_REMOVED lines=34> */
[----:B------:R-:W4:Y:S04]  /*f3180*/  LDL.LU R15, [R1+0x36b8] ;  /* 0x0036b800010f7983 */ /* 0x000f280000300800 */
        /* <DEDUP_REMOVED lines=48> */
[----:B------:R-:W2:Y:S04]  /*f3490*/  LDL.LU.64 R24, [R1+0xd178] ;  /* 0x00d1780001187983 */ /* 0x000ea80000300a00 */
[----:B------:R-:W3:Y:S04]  /*f34a0*/  LDL.LU R12, [R1+0x36a0] ;  /* 0x0036a000010c7983 */ /* 0x000ee80000300800 */
[----:B------:R-:W3:Y:S01]  /*f34b0*/  LDL.LU R13, [R1+0x36a8] ;  /* 0x0036a800010d7983 */ /* 0x000ee20000300800 */
        /* <DEDUP_REMOVED lines=74> */
[----:B------:R-:W-:Y:S02]  /*f3960*/  IMAD R15, R15, 0x100, R19 ;  /* 0x000001000f0f7824 */ /* 0x000fe400078e0213 */
[----:B------:R-:W-:Y:S06]  /*f3970*/  HMMA.16816.F32 R16, R4, R8, R20 ;  /* 0x000000080410723c */ /* 0x000fec0000001814 */
[----:B------:R-:W-:Y:S04]  /*f3980*/  STL [R1+0xceb4], R8 ;  /* 0x00ceb40801007387 */ /* 0x000fe80000100800 */
[----:B------:R-:W-:-:S13]  /*f3990*/  STL [R1+0xceb0], R9 ;  /* 0x00ceb00901007387 */ /* 0x000fda0000100800 */
[----:B------:R-:W-:Y:S04]  /*f39a0*/  STL.64 [R1+0x2050], R16 ;  /* 0x0020501001007387 */ /* 0x000fe80000100a00 */
[----:B------:R-:W-:Y:S04]  /*f39b0*/  STL.64 [R1+0x2058], R18 ;  /* 0x0020581201007387 */ /* 0x000fe80000100a00 */
[----:B------:R2:W-:Y:S02]  /*f39c0*/  STL.64 [R1+0xd0e8], R10 ;  /* 0x00d0e80a01007387 */ /* 0x0005e40000100a00 */
[----:B--2---:R-:W-:Y:S02]  /*f39d0*/  HMMA.16816.F32 R8, R4, R2, R24 ;  /* 0x000000020408723c */ /* 0x004fe40000001818 */
[----:B------:R-:W2:Y:S05]  /*f39e0*/  LDL R26, [R1+0x58] ;  /* 0x00005800011a7983 */ /* 0x000eaa0000100800 */
[----:B------:R-:W-:-:S15]  /*f39f0*/  IMAD.MOV.U32 R27, RZ, RZ, R0 ;  /* 0x000000ffff1b7224 */ /* 0x000fde00078e0000 */
[----:B------:R-:W-:-:S01]  /*f3a00*/  NOP ;  /* 0x0000000000007918 */ /* 0x000fc20000000000 */
[----:B------:R-:W-:Y:S04]  /*f3a10*/  STL.64 [R1+0x2040], R8 ;  /* 0x0020400801007387 */ /* 0x000fe80000100a00 */
[----:B------:R-:W-:Y:S04]  /*f3a20*/  STL.64 [R1+0x2048], R10 ;  /* 0x0020480a01007387 */ /* 0x000fe80000100a00 */
        /* <DEDUP_REMOVED lines=23> */
[----:B----4-:R0:W-:Y:S04]  /*f3ba0*/  STL.64 [R1+0xd070], R18 ;  /* 0x00d0701201007387 */ /* 0x0101e80000100a00 */
[----:B0-----:R-:W4:Y:S04]  /*f3bb0*/  LDL R18, [R1+0x80] ;  /* 0x0000800001127983 */ /* 0x001f280000100800 */
[----:B------:R-:W4:Y:S04]  /*f3bc0*/  LDL R19, [R1+0x84] ;  /* 0x0000840001137983 */ /* 0x000f280000100800 */
[----:B--2---:R0:W-:Y:S04]  /*f3bd0*/  STL.64 [R1+0xd068], R16 ;  /* 0x00d0681001007387 */ /* 0x0041e80000100a00 */
[----:B0-----:R-:W2:Y:S04]  /*f3be0*/  LDL.64 R16, [R1+0x88] ;  /* 0x0000880001107983 */ /* 0x001ea80000100a00 */
[----:B----4-:R0:W-:Y:S04]  /*f3bf0*/  STL.64 [R1+0xd0a0], R18 ;  /* 0x00d0a01201007387 */ /* 0x0101e80000100a00 */
[----:B0-----:R-:W4:Y:S01]  /*f3c00*/  LDL R18, [R1+0x90] ;  /* 0x0000900001127983 */ /* 0x001f220000100800 */
[----:B---3--:R-:W-:-:S03]  /*f3c10*/  IMAD.MOV.U32 R19, RZ, RZ, R0 ;  /* 0x000000ffff137224 */ /* 0x008fc600078e0000 */
[----:B------:R-:W3:Y:S04]  /*f3c20*/  LDL.LU R0, [R1+0xd0f0] ;  /* 0x00d0f00001007983 */ /* 0x000ee80000300800 */
[----:B--2---:R0:W-:Y:S04]  /*f3c30*/  STL.64 [R1+0xd098], R16 ;  /* 0x00d0981001007387 */ /* 0x0041e80000100a00 */
[----:B0-----:R-:W2:Y:S04]  /*f3c40*/  LDL.64 R16, [R1+0x98] ;  /* 0x0000980001107983 */ /* 0x001ea80000100a00 */
[----:B----4-:R-:W-:Y:S04]  /*f3c50*/  STL.64 [R1+0xd0d0], R18 ;  /* 0x00d0d01201007387 */ /* 0x010fe80000100a00 */
[----:B--2---:R-:W-:Y:S04]  /*f3c60*/  STL.64 [R1+0xd0c8], R16 ;  /* 0x00d0c81001007387 */ /* 0x004fe80000100a00 */
[----:B------:R-:W2:Y:S04]  /*f3c70*/  LDL.64 R24, [R1+0x60] ;  /* 0x0000600001187983 */ /* 0x000ea80000100a00 */
[----:B------:R-:W-:Y:S04]  /*f3c80*/  STL.64 [R1+0xd080], R26 ;  /* 0x00d0801a01007387 */ /* 0x000fe80000100a00 */
[----:B--2---:R0:W-:Y:S04]  /*f3c90*/  STL.64 [R1+0xd078], R24 ;  /* 0x00d0781801007387 */ /* 0x0041e80000100a00 */
[----:B0-----:R-:W2:Y:S04]  /*f3ca0*/  LDL.LU R24, [R1+0x1a70] ;  /* 0x001a700001187983 */ /* 0x001ea80000300800 */
[----:B------:R-:W2:Y:S04]  /*f3cb0*/  LDL.LU R25, [R1+0x1a74] ;  /* 0x001a740001197983 */ /* 0x000ea80000300800 */
[----:B------:R-:W4:Y:S04]  /*f3cc0*/  LDL.LU R26, [R1+0x1a78] ;  /* 0x001a7800011a7983 */ /* 0x000f280000300800 */
[----:B------:R-:W4:Y:S04]  /*f3cd0*/  LDL.LU R27, [R1+0x1a7c] ;  /* 0x001a7c00011b7983 */ /* 0x000f280000300800 */
[----:B------:R-:W3:Y:S04]  /*f3ce0*/  LDL R18, [R1+0xa8] ;  /* 0x0000a80001127983 */ /* 0x000ee80000100800 */
[----:B------:R-:W3:Y:S04]  /*f3cf0*/  LDL.LU R8, [R1+0x1b30] ;  /* 0x001b300001087983 */ /* 0x000ee80000300800 */
[----:B------:R-:W3:Y:S04]  /*f3d00*/  LDL.LU R9, [R1+0x1b34] ;  /* 0x001b340001097983 */ /* 0x000ee80000300800 */
[----:B------:R-:W3:Y:S04]  /*f3d10*/  LDL.LU R10, [R1+0x1b38] ;  /* 0x001b3800010a7983 */ /* 0x000ee80000300800 */
[----:B------:R-:W3:Y:S04]  /*f3d20*/  LDL.LU R11, [R1+0x1b3c] ;  /* 0x001b3c00010b7983 */ /* 0x000ee80000300800 */
        /* <DEDUP_REMOVED lines=20> */
[----:B------:R-:W-:Y:S01]  /*f3e70*/  F2FP.F16.E5M2.UNPACK_B R13, R13 ;  /* 0x0000000dff0d723e */ /* 0x000fe200020004ff */
[----:B----4-:R-:W-:Y:S04]  /*f3e80*/  STL.64 [R1+0xd0e0], R26 ;  /* 0x00d0e01a01007387 */ /* 0x010fe80000100a00 */
[----:B--2---:R0:W-:Y:S04]  /*f3e90*/  STL.64 [R1+0xd0d8], R24 ;  /* 0x00d0d81801007387 */ /* 0x0041e80000100a00 */
[----:B0-----:R-:W2:Y:S04]  /*f3ea0*/  LDL.LU R24, [R1+0x1b10] ;  /* 0x001b100001187983 */ /* 0x001ea80000300800 */
[----:B------:R-:W2:Y:S04]  /*f3eb0*/  LDL.LU R25, [R1+0x1b14] ;  /* 0x001b140001197983 */ /* 0x000ea80000300800 */
[----:B------:R-:W2:Y:S04]  /*f3ec0*/  LDL.LU R26, [R1+0x1b18] ;  /* 0x001b1800011a7983 */ /* 0x000ea80000300800 */
[----:B------:R-:W2:Y:S01]  /*f3ed0*/  LDL.LU R27, [R1+0x1b1c] ;  /* 0x001b1c00011b7983 */ /* 0x000ea20000300800 */
[----:B------:R-:W-:-:S02]  /*f3ee0*/  F2FP.F16.E5M2.UNPACK_B R14, R14 ;  /* 0x0000000eff0e723e */ /* 0x000fc400020004ff */
[----:B------:R-:W-:Y:S01]  /*f3ef0*/  F2FP.F16.E5M2.UNPACK_B R15, R15 ;  /* 0x0000000fff0f723e */ /* 0x000fe200020004ff */
[----:B---3--:R-:W-:Y:S01]  /*f3f00*/  IMAD.MOV.U32 R19, RZ, RZ, R0 ;  /* 0x000000ffff137224 */ /* 0x008fe200078e0000 */
[----:B------:R-:W-:Y:S01]  /*f3f10*/  HMMA.16816.F32 R4, R4, R16, R8 ;  /* 0x000000100404723c */ /* 0x000fe20000001808 */
[----:B------:R-:W3:Y:S04]  /*f3f20*/  LDL.LU R20, [R1+0x1a10] ;  /* 0x001a100001147983 */ /* 0x000ee80000300800 */
[----:B------:R-:W3:Y:S04]  /*f3f30*/  LDL.LU R21, [R1+0x1a14] ;  /* 0x001a140001157983 */ /* 0x000ee80000300800 */
[----:B------:R-:W3:Y:S04]  /*f3f40*/  LDL.LU R22, [R1+0x1a18] ;  /* 0x001a180001167983 */ /* 0x000ee80000300800 */
[----:B------:R-:W3:Y:S01]  /*f3f50*/  LDL.LU R23, [R1+0x1a1c] ;  /* 0x001a1c0001177983 */ /* 0x000ee20000300800 */
[----:B------:R-:W-:-:S02]  /*f3f60*/  IMAD.MOV.U32 R8, RZ, RZ, R16 ;  /* 0x000000ffff087224 */ /* 0x000fc400078e0010 */
[----:B------:R-:W-:Y:S01]  /*f3f70*/  IMAD.MOV.U32 R9, RZ, RZ, R17 ;  /* 0x000000ffff097224 */ /* 0x000fe200078e0011 */
[----:B------:R-:W-:Y:S04]  /*f3f80*/  STL [R1+0xcebc], R2 ;  /* 0x00cebc0201007387 */ /* 0x000fe80000100800 */
[----:B------:R-:W-:Y:S04]  /*f3f90*/  STL [R1+0xceb8], R3 ;  /* 0x00ceb80301007387 */ /* 0x000fe80000100800 */
[----:B------:R-:W4:Y:S04]  /*f3fa0*/  LDL.LU.64 R10, [R1+0xd0e8] ;  /* 0x00d0e800010a7983 */ /* 0x000f280000300a00 */
[----:B------:R0:W-:Y:S04]  /*f3fb0*/  STL.64 [R1+0x2020], R4 ;  /* 0x0020200401007387 */ /* 0x0001e80000100a00 */
[----:B------:R-:W-:Y:S04]  /*f3fc0*/  STL.64 [R1+0x2028], R6 ;  /* 0x0020280601007387 */ /* 0x000fe80000100a00 */
[----:B0-----:R-:W3:Y:S04]  /*f3fd0*/  LDL.64 R4, [R1+0x68] ;  /* 0x0000680001047983 */ /* 0x001ee80000100a00 */
[----:B------:R-:W-:Y:S04]  /*f3fe0*/  STL [R1+0xcec4], R9 ;  /* 0x00cec40901007387 */ /* 0x000fe80000100800 */
        /* <DEDUP_REMOVED lines=15> */
[----:B------:R-:W-:-:S02]  /*f40e0*/  IMAD.MOV.U32 R3, RZ, RZ, R16 ;  /* 0x000000ffff037224 */ /* 0x000fc400078e0010 */
[----:B------:R-:W-:-:S05]  /*f40f0*/  IMAD.MOV.U32 R7, RZ, RZ, R17 ;  /* 0x000000ffff077224 */ /* 0x000fca00078e0011 */
[----:B------:R0:W-:Y:S04]  /*f4100*/  STL [R1+0xcecc], R7 ;  /* 0x00cecc0701007387 */ /* 0x0001e80000100800 */
[----:B0-----:R-:W2:Y:S04]  /*f4110*/  LDL.64 R6, [R1+0x70] ;  /* 0x0000700001067983 */ /* 0x001ea80000100a00 */
[----:B------:R0:W-:Y:S04]  /*f4120*/  STL [R1+0xcec8], R3 ;  /* 0x00cec80301007387 */ /* 0x0001e80000100800 */
[----:B0-----:R-:W3:Y:S01]  /*f4130*/  LDL.64 R2, [R1+0x78] ;  /* 0x0000780001027983 */ /* 0x001ee20000100a00 */
        /* <DEDUP_REMOVED lines=16> */
[----:B------:R-:W-:Y:S01]  /*f4240*/  STL [R1+0xced0], R9 ;  /* 0x00ced00901007387 */ /* 0x000fe20000100800 */
[----:B--2---:R-:W-:Y:S03]  /*f4250*/  HMMA.16816.F32 R16, R12, R18, R24 ;  /* 0x000000120c10723c */ /* 0x004fe60000001818 */
[----:B------:R-:W2:Y:S04]  /*f4260*/  LDL.LU.64 R26, [R1+0xd080] ;  /* 0x00d08000011a7983 */ /* 0x000ea80000300a00 */
[----:B------:R-:W4:-:S15]  /*f4270*/  LDL.LU.64 R24, [R1+0xd078] ;  /* 0x00d0780001187983 */ /* 0x000f1e0000300a00 */
        /* <DEDUP_REMOVED lines=23> */
[----:B----4-:R-:W-:-:S02]  /*f43f0*/  IMAD.MOV.U32 R9, RZ, RZ, R24 ;  /* 0x000000ffff097224 */ /* 0x010fc400078e0018 */
[----:B------:R-:W-:Y:S01]  /*f4400*/  IMAD.MOV.U32 R6, RZ, RZ, R25 ;  /* 0x000000ffff067224 */ /* 0x000fe200078e0019 */
[----:B---3--:R-:W-:-:S15]  /*f4410*/  HMMA.16816.F32 R16, R12, R24, R16 ;  /* 0x000000180c10723c */ /* 0x008fde0000001810 */
[----:B------:R-:W-:-:S08]  /*f4420*/  NOP ;  /* 0x0000000000007918 */ /* 0x000fd00000000000 */
[----:B------:R-:W-:Y:S04]  /*f4430*/  STL.64 [R1+0x1f40], R16 ;  /* 0x001f401001007387 */ /* 0x000fe80000100a00 */
[----:B------:R-:W-:Y:S04]  /*f4440*/  STL.64 [R1+0x1f48], R18 ;  /* 0x001f481201007387 */ /* 0x000fe80000100a00 */
        /* <DEDUP_REMOVED lines=122> */
[----:B------:R-:W-:-:S02]  /*f4bf0*/  IMAD.MOV.U32 R0, RZ, RZ, R7 ;  /* 0x000000ffff007224 */ /* 0x000fc400078e0007 */
[----:B------:R-:W-:Y:S02]  /*f4c00*/  IMAD.MOV.U32 R2, RZ, RZ, R3 ;  /* 0x000000ffff027224 */ /* 0x000fe400078e0003 */
[----:B------:R-:W-:Y:S02]  /*f4c10*/  IMAD.MOV.U32 R7, RZ, RZ, R4 ;  /* 0x000000ffff077224 */ /* 0x000fe400078e0004 */
[----:B------:R-:W-:Y:S01]  /*f4c20*/  IMAD.MOV.U32 R3, RZ, RZ, R5 ;  /* 0x000000ffff037224 */ /* 0x000fe200078e0005 */
[C---:B----4-:R-:W-:Y:S01]  /*f4c30*/  HMMA.16816.F32 R8, R12.reuse, R10, R24 ;  /* 0x0000000a0c08723c */ /* 0x050fe20000001818 */
        /* <DEDUP_REMOVED lines=136> */
[----:B------:R-:W4:Y:S01]  /*f54c0*/  LDL.LU.64 R8, [R1+0xced8] ;  /* 0x00ced80001087983 */ /* 0x000f220000300a00 */
[----:B--2---:R-:W-:Y:S03]  /*f54d0*/  HMMA.16816.F32 R20, R12, R16, R20 ;  /* 0x000000100c14723c */ /* 0x004fe60000001814 */
[----:B------:R-:W-:Y:S04]  /*f54e0*/  STL.64 [R1+0xcc90], R18 ;  /* 0x00cc901201007387 */ /* 0x000fe80000100a00 */
[----:B------:R3:W-:Y:S01]  /*f54f0*/  STL.64 [R1+0xcc88], R16 ;  /* 0x00cc881001007387 */ /* 0x0007e20000100a00 */
[----:B------:R-:W-:-:S15]  /*f5500*/  IMAD R5, R5, 0x100, R29 ;  /* 0x0000010005057824 */ /* 0x000fde00078e021d */
[----:B------:R-:W-:Y:S04]  /*f5510*/  STL.64 [R1+0x1da0], R20 ;  /* 0x001da01401007387 */ /* 0x000fe80000100a00 */
[----:B------:R-:W-:Y:S01]  /*f5520*/  STL.64 [R1+0x1da8], R22 ;  /* 0x001da81601007387 */ /* 0x000fe20000100a00 */
[----:B---3--:R-:W-:Y:S07]  /*f5530*/  HMMA.16816.F32 R16, R12, R10, R24 ;  /* 0x0000000a0c10723c */ /* 0x008fee0000001818 */
[----:B----4-:R-:W-:-:S02]  /*f5540*/  IMAD.MOV.U32 R26, RZ, RZ, R9 ;  /* 0x000000ffff1a7224 */ /* 0x010fc400078e0009 */
[----:B------:R-:W2:Y:S01]  /*f5550*/  LDL.LU R9, [R1+0xced0] ;  /* 0x00ced00001097983 */ /* 0x000ea20000300800 */
[----:B------:R-:W-:Y:S02]  /*f5560*/  IMAD.MOV.U32 R27, RZ, RZ, R6 ;  /* 0x000000ffff1b7224 */ /* 0x000fe400078e0006 */
[----:B------:R-:W-:Y:S02]  /*f5570*/  IMAD.MOV.U32 R24, RZ, RZ, R7 ;  /* 0x000000ffff187224 */ /* 0x000fe400078e0007 */
[----:B------:R-:W-:-:S09]  /*f5580*/  IMAD.MOV.U32 R25, RZ, RZ, R3 ;  /* 0x000000ffff197224 */ /* 0x000fd200078e0003 */
[----:B------:R0:W-:Y:S04]  /*f5590*/  STL.64 [R1+0x1d90], R16 ;  /* 0x001d901001007387 */ /* 0x0001e80000100a00 */
[----:B------:R1:W-:Y:S04]  /*f55a0*/  STL.64 [R1+0x1d98], R18 ;  /* 0x001d981201007387 */ /* 0x0003e80000100a00 */
[----:B------:R-:W3:Y:S04]  /*f55b0*/  LDL.LU R29, [R1+0x36d4] ;  /* 0x0036d400011d7983 */ /* 0x000ee80000300800 */
[----:B------:R-:W3:Y:S04]  /*f55c0*/  LDL.LU R6, [R1+0x36d0] ;  /* 0x0036d00001067983 */ /* 0x000ee80000300800 */
[----:B------:R-:W4:Y:S04]  /*f55d0*/  LDL.LU R7, [R1+0xcecc] ;  /* 0x00cecc0001077983 */ /* 0x000f280000300800 */
[----:B------:R-:W4:Y:S04]  /*f55e0*/  LDL.LU R3, [R1+0xcec8] ;  /* 0x00cec80001037983 */ /* 0x000f280000300800 */
[----:B------:R-:W-:Y:S04]  /*f55f0*/  STL.64 [R1+0xce00], R26 ;  /* 0x00ce001a01007387 */ /* 0x000fe80000100a00 */
[----:B------:R-:W-:Y:S04]  /*f5600*/  STL.64 [R1+0xcdf8], R24 ;  /* 0x00cdf81801007387 */ /* 0x000fe80000100a00 */
[----:B0-----:R-:W2:Y:S04]  /*f5610*/  LDL.LU R16, [R1+0x10e0] ;  /* 0x0010e00001107983 */ /* 0x001ea80000300800 */
[----:B------:R-:W2:Y:S04]  /*f5620*/  LDL.LU R17, [R1+0x10e4] ;  /* 0x0010e40001117983 */ /* 0x000ea80000300800 */
[----:B-1----:R-:W3:Y:S04]  /*f5630*/  LDL.LU R18, [R1+0x10e8] ;  /* 0x0010e80001127983 */ /* 0x002ee80000300800 */
        /* <DEDUP_REMOVED lines=13> */
[----:B---3--:R0:W-:Y:S02]  /*f5710*/  STL.64 [R1+0xce30], R22 ;  /* 0x00ce301601007387 */ /* 0x0081e40000100a00 */
[----:B0-----:R-:W-:-:S02]  /*f5720*/  IMAD.MOV.U32 R22, RZ, RZ, R9 ;  /* 0x000000ffff167224 */ /* 0x001fc400078e0009 */
[----:B------:R-:W-:Y:S01]  /*f5730*/  IMAD.MOV.U32 R23, RZ, RZ, R8 ;  /* 0x000000ffff177224 */ /* 0x000fe200078e0008 */
[----:B------:R-:W3:Y:S04]  /*f5740*/  LDL.LU R9, [R1+0xcec4] ;  /* 0x00cec40001097983 */ /* 0x000ee80000300800 */
[----:B------:R-:W3:Y:S04]  /*f5750*/  LDL.LU R8, [R1+0xcec0] ;  /* 0x00cec00001087983 */ /* 0x000ee80000300800 */
[----:B--2---:R0:W-:Y:S04]  /*f5760*/  STL.64 [R1+0xce28], R20 ;  /* 0x00ce281401007387 */ /* 0x0041e80000100a00 */
[----:B0-----:R-:W2:Y:S04]  /*f5770*/  LDL.64 R20, [R1+0x90] ;  /* 0x0000900001147983 */ /* 0x001ea80000100a00 */
[----:B------:R4:W-:Y:S01]  /*f5780*/  STL.64 [R1+0xce60], R22 ;  /* 0x00ce601601007387 */ /* 0x0009e20000100a00 */
[----:B------:R-:W-:-:S02]  /*f5790*/  IMAD.MOV.U32 R27, RZ, RZ, R2 ;  /* 0x000000ffff1b7224 */ /* 0x000fc400078e0002 */
[----:B------:R-:W-:Y:S02]  /*f57a0*/  IMAD R4, R4, 0x100, R28 ;  /* 0x0000010004047824 */ /* 0x000fe400078e021c */
[----:B------:R-:W-:Y:S02]  /*f57b0*/  IMAD R6, R6, 0x100, R29 ;  /* 0x0000010006067824 */ /* 0x000fe400078e021d */
[----:B----4-:R-:W-:Y:S02]  /*f57c0*/  IMAD.MOV.U32 R22, RZ, RZ, R3 ;  /* 0x000000ffff167224 */ /* 0x010fe400078e0003 */
[----:B---3--:R-:W-:Y:S02]  /*f57d0*/  IMAD.MOV.U32 R29, RZ, RZ, R9 ;  /* 0x000000ffff1d7224 */ /* 0x008fe400078e0009 */
[----:B------:R-:W-:Y:S01]  /*f57e0*/  IMAD.MOV.U32 R28, RZ, RZ, R8 ;  /* 0x000000ffff1c7224 */ /* 0x000fe200078e0008 */
[----:B--2---:R0:W-:Y:S04]  /*f57f0*/  STL.64 [R1+0xce58], R20 ;  /* 0x00ce581401007387 */ /* 0x0041e80000100a00 */
[----:B------:R-:W2:Y:S04]  /*f5800*/  LDL.64 R24, [R1+0x80] ;  /* 0x0000800001187983 */ /* 0x000ea80000100a00 */
[----:B------:R-:W-:Y:S04]  /*f5810*/  STL [R1+0xcc6c], R10 ;  /* 0x00cc6c0a01007387 */ /* 0x000fe80000100800 */
[----:B------:R-:W-:Y:S04]  /*f5820*/  STL [R1+0xcc68], R11 ;  /* 0x00cc680b01007387 */ /* 0x000fe80000100800 */
[----:B------:R-:W3:Y:S04]  /*f5830*/  LDL R26, [R1+0x78] ;  /* 0x00007800011a7983 */ /* 0x000ee80000100800 */
[----:B------:R-:W4:Y:S04]  /*f5840*/  LDL.LU R2, [R1+0xcebc] ;  /* 0x00cebc0001027983 */ /* 0x000f280000300800 */
[----:B------:R-:W4:Y:S04]  /*f5850*/  LDL.LU R3, [R1+0xceb8] ;  /* 0x00ceb80001037983 */ /* 0x000f280000300800 */
[----:B------:R-:W4:Y:S04]  /*f5860*/  LDL.LU R8, [R1+0xceb4] ;  /* 0x00ceb40001087983 */ /* 0x000f280000300800 */
[----:B------:R-:W4:Y:S04]  /*f5870*/  LDL.LU R9, [R1+0xceb0] ;  /* 0x00ceb00001097983 */ /* 0x000f280000300800 */
[----:B0-----:R-:W2:Y:S01]  /*f5880*/  LDL.64 R20, [R1+0xa8] ;  /* 0x0000a80001147983 */ /* 0x001ea20000100a00 */
[----:B------:R-:W-:-:S05]  /*f5890*/  IMAD.MOV.U32 R23, RZ, RZ, R7 ;  /* 0x000000ffff177224 */ /* 0x000fca00078e0007 */
[----:B------:R-:W-:Y:S04]  /*f58a0*/  STL.64 [R1+0xce88], R22 ;  /* 0x00ce881601007387 */ /* 0x000fe80000100a00 */
        /* <DEDUP_REMOVED lines=46> */
[----:B------:R0:W-:Y:S04]  /*f5b90*/  STL [R1+0xcc74], R8 ;  /* 0x00cc740801007387 */ /* 0x0001e80000100800 */
[----:B------:R1:W-:Y:S01]  /*f5ba0*/  STL [R1+0xcc70], R9 ;  /* 0x00cc700901007387 */ /* 0x0003e20000100800 */
[----:B------:R-:W-:-:S03]  /*f5bb0*/  IMAD R7, R7, 0x100, R10 ;  /* 0x0000010007077824 */ /* 0x000fc600078e020a */
[----:B0-----:R-:W2:Y:S04]  /*f5bc0*/  LDL.LU R8, [R1+0x11c0] ;  /* 0x0011c00001087983 */ /* 0x001ea80000300800 */
[----:B-1----:R-:W2:Y:S04]  /*f5bd0*/  LDL.LU R9, [R1+0x11c4] ;  /* 0x0011c40001097983 */ /* 0x002ea80000300800 */
[----:B------:R-:W2:Y:S04]  /*f5be0*/  LDL.LU R10, [R1+0x11c8] ;  /* 0x0011c800010a7983 */ /* 0x000ea80000300800 */
[----:B------:R-:W2:Y:S01]  /*f5bf0*/  LDL.LU R11, [R1+0x11cc] ;  /* 0x0011cc00010b7983 */ /* 0x000ea20000300800 */
[----:B----4-:R-:W-:-:S15]  /*f5c00*/  HMMA.16816.F32 R20, R12, R2, R20 ;  /* 0x000000020c14723c */ /* 0x010fde0000001814 */
[----:B------:R-:W-:-:S08]  /*f5c10*/  NOP ;  /* 0x0000000000007918 */ /* 0x000fd00000000000 */
[----:B------:R-:W-:Y:S04]  /*f5c20*/  STL.64 [R1+0x1d70], R20 ;  /* 0x001d701401007387 */ /* 0x000fe80000100a00 */
[----:B------:R0:W-:Y:S04]  /*f5c30*/  STL.64 [R1+0x1d78], R22 ;  /* 0x001d781601007387 */ /* 0x0001e80000100a00 */
[----:B0-----:R-:W4:Y:S04]  /*f5c40*/  LDL.LU.64 R22, [R1+0xce98] ;  /* 0x00ce980001167983 */ /* 0x001f280000300a00 */
[----:B------:R-:W4:Y:S01]  /*f5c50*/  LDL.LU.64 R20, [R1+0xce90] ;  /* 0x00ce900001147983 */ /* 0x000f220000300a00 */
[----:B------:R-:W-:-:S02]  /*f5c60*/  F2FP.F16.E5M2.UNPACK_B R4, R4 ;  /* 0x00000004ff04723e */ /* 0x000fc400020004ff */
[----:B------:R-:W-:Y:S02]  /*f5c70*/  F2FP.F16.E5M2.UNPACK_B R5, R5 ;  /* 0x00000005ff05723e */ /* 0x000fe400020004ff */
[----:B------:R-:W-:Y:S02]  /*f5c80*/  F2FP.F16.E5M2.UNPACK_B R6, R6 ;  /* 0x00000006ff06723e */ /* 0x000fe400020004ff */
[----:B------:R-:W-:Y:S01]  /*f5c90*/  F2FP.F16.E5M2.UNPACK_B R7, R7 ;  /* 0x00000007ff07723e */ /* 0x000fe200020004ff */
[----:B----4-:R-:W-:Y:S01]  /*f5ca0*/  HMMA.16816.F32 R12, R12, R28, R20 ;  /* 0x0000001c0c0c723c */ /* 0x010fe20000001814 */
[----:B------:R-:W4:Y:S04]  /*f5cb0*/  LDL.LU.64 R22, [R1+0xce88] ;  /* 0x00ce880001167983 */ /* 0x000f280000300a00 */
[----:B------:R-:W2:Y:S04]  /*f5cc0*/  LDL.LU.64 R20, [R1+0xce80] ;  /* 0x00ce800001147983 */ /* 0x000ea80000300a00 */
[----:B------:R-:W3:-:S14]  /*f5cd0*/  LDL.LU.64 R28, [R1+0xce78] ;  /* 0x00ce7800011c7983 */ /* 0x000edc0000300a00 */
[----:B------:R0:W-:Y:S04]  /*f5ce0*/  STL.64 [R1+0x1d60], R12 ;  /* 0x001d600c01007387 */ /* 0x0001e80000100a00 */
[----:B------:R-:W-:Y:S04]  /*f5cf0*/  STL.64 [R1+0x1d68], R14 ;  /* 0x001d680e01007387 */ /* 0x000fe80000100a00 */
[----:B0-----:R-:W3:Y:S01]  /*f5d00*/  LDL R12, [R1+0x70] ;  /* 0x00007000010c7983 */ /* 0x001ee20000100800 */
[----:B--2---:R-:W-:-:S15]  /*f5d10*/  HMMA.16816.F32 R8, R4, R20, R8 ;  /* 0x000000140408723c */ /* 0x004fde0000001808 */
[----:B------:R-:W-:-:S08]  /*f5d20*/  NOP ;  /* 0x0000000000007918 */ /* 0x000fd00000000000 */
[----:B------:R-:W-:Y:S04]  /*f5d30*/  STL.64 [R1+0x1d40], R8 ;  /* 0x001d400801007387 */ /* 0x000fe80000100a00 */
[----:B------:R0:W-:Y:S02]  /*f5d40*/  STL.64 [R1+0x1d48], R10 ;  /* 0x001d480a01007387 */ /* 0x0001e40000100a00 */
[----:B0-----:R-:W-:Y:S02]  /*f5d50*/  IMAD.MOV.U32 R10, RZ, RZ, R20 ;  /* 0x000000ffff0a7224 */ /* 0x001fe400078e0014 */
[----:B------:R-:W-:Y:S02]  /*f5d60*/  IMAD.MOV.U32 R11, RZ, RZ, R21 ;  /* 0x000000ffff0b7224 */ /* 0x000fe400078e0015 */
[----:B----4-:R-:W-:Y:S01]  /*f5d70*/  HMMA.16816.F32 R20, R4, R22, R24 ;  /* 0x000000160414723c */ /* 0x010fe20000001818 */
[----:B------:R-:W2:Y:S04]  /*f5d80*/  LDL.LU.64 R26, [R1+0xce70] ;  /* 0x00ce7000011a7983 */ /* 0x000ea80000300a00 */
[----:B------:R-:W2:-:S15]  /*f5d90*/  LDL.LU.64 R24, [R1+0xce68] ;  /* 0x00ce680001187983 */ /* 0x000e9e0000300a00 */
[----:B------:R-:W-:-:S03]  /*f5da0*/  NOP ;  /* 0x0000000000007918 */ /* 0x000fc60000000000 */
        /* <DEDUP_REMOVED lines=13> */
[----:B------:R-:W-:Y:S01]  /*f5e80*/  STL [R1+0xcd40], R14 ;  /* 0x00cd400e01007387 */ /* 0x000fe20000100800 */
[----:B----4-:R-:W-:Y:S03]  /*f5e90*/  HMMA.16816.F32 R20, R4, R22, R24 ;  /* 0x000000160414723c */ /* 0x010fe60000001818 */
[----:B------:R-:W3:Y:S04]  /*f5ea0*/  LDL.LU.64 R26, [R1+0xce40] ;  /* 0x00ce4000011a7983 */ /* 0x000ee80000300a00 */
[----:B------:R-:W2:-:S15]  /*f5eb0*/  LDL.LU.64 R24, [R1+0xce38] ;  /* 0x00ce380001187983 */ /* 0x000e9e0000300a00 */
[----:B------:R-:W-:-:S01]  /*f5ec0*/  NOP ;  /* 0x0000000000007918 */ /* 0x000fc20000000000 */
[----:B------:R-:W-:Y:S04]  /*f5ed0*/  STL.64 [R1+0x1d10], R20 ;  /* 0x001d101401007387 */ /* 0x000fe80000100a00 */
[----:B------:R0:W-:Y:S04]  /*f5ee0*/  STL.64 [R1+0x1d18], R22 ;  /* 0x001d181601007387 */ /* 0x0001e80000100a00 */
[----:B0-----:R-:W4:Y:S04]  /*f5ef0*/  LDL.LU.64 R22, [R1+0xce30] ;  /* 0x00ce300001167983 */ /* 0x001f280000300a00 */
[----:B------:R-:W4:Y:S01]  /*f5f00*/  LDL.LU.64 R20, [R1+0xce28] ;  /* 0x00ce280001147983 */ /* 0x000f220000300a00 */
[----:B--2---:R-:W-:-:S02]  /*f5f10*/  IMAD.MOV.U32 R8, RZ, RZ, R24 ;  /* 0x000000ffff087224 */ /* 0x004fc400078e0018 */
[----:B------:R-:W-:Y:S01]  /*f5f20*/  IMAD.MOV.U32 R9, RZ, RZ, R25 ;  /* 0x000000ffff097224 */ /* 0x000fe200078e0019 */
[C---:B----4-:R-:W-:Y:S06]  /*f5f30*/  HMMA.16816.F32 R20, R4.reuse, R24, R20 ;  /* 0x000000180414723c */ /* 0x050fec0000001814 */
        /* <DEDUP_REMOVED lines=16> */
[----:B0-----:R-:W2:Y:S04]  /*f6040*/  LDL.LU.64 R26, [R1+0xce00] ;  /* 0x00ce0000011a7983 */ /* 0x001ea80000300a00 */
[----:B------:R-:W4:Y:S01]  /*f6050*/  LDL.LU.64 R24, [R1+0xcdf8] ;  /* 0x00cdf80001187983 */ /* 0x000f220000300a00 */
[C---:B---3--:R-:W-:Y:S06]  /*f6060*/  HMMA.16816.F32 R8, R4.reuse, R12, R8 ;  /* 0x0000000c0408723c */ /* 0x048fec0000001808 */
[----:B----4-:R-:W-:-:S15]  /*f6070*/  HMMA.16816.F32 R12, R4, R24, R16 ;  /* 0x00000018040c723c */ /* 0x010fde0000001810 */
[----:B------:R-:W-:-:S02]  /*f6080*/  NOP ;  /* 0x0000000000007918 */ /* 0x000fc40000000000 */
[----:B------:R-:W-:Y:S04]  /*f6090*/  STL.64 [R1+0x1cd0], R8 ;  /* 0x001cd00801007387 */ /* 0x000fe80000100a00 */
[----:B------:R2:W-:Y:S02]  /*f60a0*/  STL.64 [R1+0x1cd8], R10 ;  /* 0x001cd80a01007387 */ /* 0x0005e40000100a00 */
[----:B--2---:R-:W-:Y:S02]  /*f60b0*/  HMMA.16816.F32 R8, R4, R26, R20 ;  /* 0x0000001a0408723c */ /* 0x004fe40000001814 */
        /* <DEDUP_REMOVED lines=418> */
[----:B------:R1:W-:Y:S04]  /*f7ae0*/  STL.64 [R1+0x1a98], R10 ;  /* 0x001a980a01007387 */ /* 0x0003e80000100a00 */
[----:B------:R-:W2:Y:S04]  /*f7af0*/  LDL.LU R16, [R1+0xa60] ;  /* 0x000a600001107983 */ /* 0x000ea80000300800 */
        /* <DEDUP_REMOVED lines=366> */
[----:B0-----:R-:W4:Y:S01]  /*f91e0*/  LDL.LU.64 R26, [R1+0xca00] ;  /* 0x00ca0000011a7983 */ /* 0x001f220000300a00 */
[C---:B------:R-:W-:Y:S03]  /*f91f0*/  HMMA.16816.F32 R16, R12.reuse, R2, R16 ;  /* 0x000000020c10723c */ /* 0x040fe60000001810 */
[----:B------:R-:W-:Y:S03]  /*f9200*/  STL [R1+0xc778], R9 ;  /* 0x00c7780901007387 */ /* 0x000fe60000100800 */
[----:B----4-:R-:W-:Y:S01]  /*f9210*/  HMMA.16816.F32 R12, R12, R26, R20 ;  /* 0x0000001a0c0c723c */ /* 0x010fe20000001814 */
[----:B------:R-:W4:-:S15]  /*f9220*/  LDL.LU R20, [R1+0x700] ;  /* 0x0007000001147983 */ /* 0x000f1e0000300800 */
[----:B------:R-:W-:-:S01]  /*f9230*/  NOP ;  /* 0x0000000000007918 */ /* 0x000fc20000000000 */
[----:B------:R-:W-:Y:S04]  /*f9240*/  STL.64 [R1+0x18c0], R16 ;  /* 0x0018c01001007387 */ /* 0x000fe80000100a00 */
[----:B------:R-:W-:Y:S04]  /*f9250*/  STL.64 [R1+0x18c8], R18 ;  /* 0x0018c81201007387 */ /* 0x000fe80000100a00 */
[----:B------:R-:W-:Y:S04]  /*f9260*/  STL.64 [R1+0x18b0], R12 ;  /* 0x0018b00c01007387 */ /* 0x000fe80000100a00 */
[----:B------:R-:W-:Y:S04]  /*f9270*/  STL.64 [R1+0x18b8], R14 ;  /* 0x0018b80e01007387 */ /* 0x000fe80000100a00 */
[----:B------:R-:W4:Y:S04]  /*f9280*/  LDL.LU R21, [R1+0x704] ;  /* 0x0007040001157983 */ /* 0x000f280000300800 */
[----:B------:R-:W2:Y:S04]  /*f9290*/  LDL.LU R22, [R1+0x708] ;  /* 0x0007080001167983 */ /* 0x000ea80000300800 */
[----:B------:R-:W2:Y:S04]  /*f92a0*/  LDL.LU R23, [R1+0x70c] ;  /* 0x00070c0001177983 */ /* 0x000ea80000300800 */
[----:B--2---:R-:W-:Y:S04]  /*f92b0*/  STL.64 [R1+0xc7f0], R22 ;  /* 0x00c7f01601007387 */ /* 0x004fe80000100a00 */
[----:B----4-:R-:W-:Y:S04]  /*f92c0*/  STL.64 [R1+0xc7e8], R20 ;  /* 0x00c7e81401007387 */ /* 0x010fe80000100a00 */
[----:B------:R-:W2:Y:S04]  /*f92d0*/  LDL.LU R24, [R1+0x710] ;  /* 0x0007100001187983 */ /* 0x000ea80000300800 */
[----:B------:R-:W2:Y:S04]  /*f92e0*/  LDL.LU R25, [R1+0x714] ;  /* 0x0007140001197983 */ /* 0x000ea80000300800 */
[----:B------:R-:W4:Y:S04]  /*f92f0*/  LDL.LU R26, [R1+0x718] ;  /* 0x00071800011a7983 */ /* 0x000f280000300800 */
[----:B------:R-:W4:Y:S01]  /*f9300*/  LDL.LU R27, [R1+0x71c] ;  /* 0x00071c00011b7983 */ /* 0x000f220000300800 */
[----:B---3--:R-:W-:-:S02]  /*f9310*/  IMAD R6, R6, 0x100, R11 ;  /* 0x0000010006067824 */ /* 0x008fc400078e020b */
[----:B------:R-:W-:Y:S01]  /*f9320*/  IMAD R7, R7, 0x100, R10 ;  /* 0x0000010007077824 */ /* 0x000fe200078e020a */
[----:B----4-:R0:W-:Y:S04]  /*f9330*/  STL.64 [R1+0xc800], R26 ;  /* 0x00c8001a01007387 */ /* 0x0101e80000100a00 */
[----:B--2---:R1:W-:Y:S04]  /*f9340*/  STL.64 [R1+0xc7f8], R24 ;  /* 0x00c7f81801007387 */ /* 0x0043e80000100a00 */
[----:B------:R-:W2:Y:S04]  /*f9350*/  LDL R10, [R1] ;  /* 0x00000000010a7983 */ /* 0x000ea80000100800 */
[----:B------:R-:W2:Y:S04]  /*f9360*/  LDL R11, [R1+0x4] ;  /* 0x00000400010b7983 */ /* 0x000ea80000100800 */
[----:B--2---:R-:W-:Y:S04]  /*f9370*/  STL.64 [R1+0xc9d0], R10 ;  /* 0x00c9d00a01007387 */ /* 0x004fe80000100a00 */
[----:B------:R-:W-:Y:S04]  /*f9380*/  STL [R1+0xc9c8], R8 ;  /* 0x00c9c80801007387 */ /* 0x000fe80000100800 */
[----:B0-----:R-:W2:Y:S01]  /*f9390*/  LDL R26, [R1+0x8] ;  /* 0x00000800011a7983 */ /* 0x001ea20000100800 */
[----:B------:R-:W-:-:S03]  /*f93a0*/  IMAD.MOV.U32 R27, RZ, RZ, R0 ;  /* 0x000000ffff1b7224 */ /* 0x000fc600078e0000 */
[----:B------:R-:W3:Y:S04]  /*f93b0*/  LDL.LU R0, [R1+0xc9f8] ;  /* 0x00c9f80001007983 */ /* 0x000ee80000300800 */
[----:B--2---:R-:W-:Y:S04]  /*f93c0*/  STL.64 [R1+0xc818], R26 ;  /* 0x00c8181a01007387 */ /* 0x004fe80000100a00 */
[----:B------:R-:W2:Y:S04]  /*f93d0*/  LDL.LU R20, [R1+0x720] ;  /* 0x0007200001147983 */ /* 0x000ea80000300800 */
        /* <DEDUP_REMOVED lines=146> */
[----:B------:R-:W2:Y:S04]  /*f9d00*/  LDL.LU R8, [R1+0x8f0] ;  /* 0x0008f00001087983 */ /* 0x000ea80000300800 */
[----:B------:R-:W2:Y:S04]  /*f9d10*/  LDL.LU R9, [R1+0x8f4] ;  /* 0x0008f40001097983 */ /* 0x000ea80000300800 */
[----:B------:R-:W2:Y:S04]  /*f9d20*/  LDL.LU R10, [R1+0x8f8] ;  /* 0x0008f800010a7983 */ /* 0x000ea80000300800 */
[----:B------:R-:W2:Y:S04]  /*f9d30*/  LDL.LU R11, [R1+0x8fc] ;  /* 0x0008fc00010b7983 */ /* 0x000ea80000300800 */
[----:B------:R-:W2:Y:S04]  /*f9d40*/  LDL.64 R18, [R1+0xa8] ;  /* 0x0000a80001127983 */ /* 0x000ea80000100a00 */
[----:B----4-:R-:W-:Y:S04]  /*f9d50*/  STL.64 [R1+0xc9b0], R24 ;  /* 0x00c9b01801007387 */ /* 0x010fe80000100a00 */
        /* <DEDUP_REMOVED lines=28> */
[----:B---3--:R-:W-:Y:S04]  /*f9f20*/  STL.64 [R1+0xc9c0], R22 ;  /* 0x00c9c01601007387 */ /* 0x008fe80000100a00 */
[----:B--2---:R0:W-:Y:S04]  /*f9f30*/  STL.64 [R1+0xc9b8], R20 ;  /* 0x00c9b81401007387 */ /* 0x0041e80000100a00 */
[----:B0-----:R-:W2:Y:S04]  /*f9f40*/  LDL.LU R20, [R1+0x8d0] ;  /* 0x0008d00001147983 */ /* 0x001ea80000300800 */
[----:B------:R-:W2:Y:S04]  /*f9f50*/  LDL.LU R21, [R1+0x8d4] ;  /* 0x0008d40001157983 */ /* 0x000ea80000300800 */
[----:B------:R-:W2:Y:S04]  /*f9f60*/  LDL.LU R22, [R1+0x8d8] ;  /* 0x0008d80001167983 */ /* 0x000ea80000300800 */
[----:B------:R-:W2:Y:S01]  /*f9f70*/  LDL.LU R23, [R1+0x8dc] ;  /* 0x0008dc0001177983 */ /* 0x000ea20000300800 */
[----:B------:R-:W-:Y:S01]  /*f9f80*/  HMMA.16816.F32 R8, R4, R18, R8 ;  /* 0x000000120408723c */ /* 0x000fe20000001808 */
[----:B------:R-:W-:-:S02]  /*f9f90*/  IMAD.MOV.U32 R27, RZ, RZ, R0 ;  /* 0x000000ffff1b7224 */ /* 0x000fc400078e0000 */
[----:B------:R-:W3:Y:S04]  /*f9fa0*/  LDL.LU R12, [R1+0x6f0] ;  /* 0x0006f000010c7983 */ /* 0x000ee80000300800 */
[----:B------:R-:W3:Y:S04]  /*f9fb0*/  LDL.LU R13, [R1+0x6f4] ;  /* 0x0006f400010d7983 */ /* 0x000ee80000300800 */
[----:B------:R-:W3:Y:S04]  /*f9fc0*/  LDL.LU R14, [R1+0x6f8] ;  /* 0x0006f800010e7983 */ /* 0x000ee80000300800 */
[----:B------:R-:W3:Y:S01]  /*f9fd0*/  LDL.LU R15, [R1+0x6fc] ;  /* 0x0006fc00010f7983 */ /* 0x000ee20000300800 */
[----:B------:R-:W-:-:S07]  /*f9fe0*/  IMAD.MOV.U32 R0, RZ, RZ, R19 ;  /* 0x000000ffff007224 */ /* 0x000fce00078e0013 */
[----:B------:R-:W-:Y:S04]  /*f9ff0*/  STL.64 [R1+0x18a0], R8 ;  /* 0x0018a00801007387 */ /* 0x000fe80000100a00 */
[----:B------:R0:W-:Y:S04]  /*fa000*/  STL.64 [R1+0x18a8], R10 ;  /* 0x0018a80a01007387 */ /* 0x0001e80000100a00 */
[----:B0-----:R-:W4:Y:S04]  /*fa010*/  LDL.LU.64 R10, [R1+0xc9d0] ;  /* 0x00c9d000010a7983 */ /* 0x001f280000300a00 */
[----:B------:R-:W3:Y:S04]  /*fa020*/  LDL.LU R8, [R1+0xc9c8] ;  /* 0x00c9c80001087983 */ /* 0x000ee80000300800 */
[----:B------:R-:W3:Y:S01]  /*fa030*/  LDL.LU R16, [R1+0x6e0] ;  /* 0x0006e00001107983 */ /* 0x000ee20000300800 */
[----:B------:R-:W-:-:S03]  /*fa040*/  IMAD.MOV.U32 R9, RZ, RZ, R18 ;  /* 0x000000ffff097224 */ /* 0x000fc600078e0012 */
[----:B------:R-:W3:Y:S04]  /*fa050*/  LDL.LU R17, [R1+0x6e4] ;  /* 0x0006e40001117983 */ /* 0x000ee80000300800 */
[----:B------:R-:W3:Y:S04]  /*fa060*/  LDL.LU R18, [R1+0x6e8] ;  /* 0x0006e80001127983 */ /* 0x000ee80000300800 */
[----:B------:R-:W3:Y:S01]  /*fa070*/  LDL.LU R19, [R1+0x6ec] ;  /* 0x0006ec0001137983 */ /* 0x000ee20000300800 */
        /* <DEDUP_REMOVED lines=127> */
[----:B------:R-:W4:Y:S04]  /*fa870*/  LDL.LU.64 R22, [R1+0xc810] ;  /* 0x00c8100001167983 */ /* 0x000f280000300a00 */
[----:B------:R-:W4:-:S15]  /*fa880*/  LDL.LU.64 R20, [R1+0xc808] ;  /* 0x00c8080001147983 */ /* 0x000f1e0000300a00 */
[----:B------:R-:W-:-:S02]  /*fa890*/  NOP ;  /* 0x0000000000007918 */ /* 0x000fc40000000000 */
        /* <DEDUP_REMOVED lines=19> */
[----:B0-----:R-:W2:Y:S04]  /*fa9d0*/  LDL.LU.64 R22, [R1+0xc7d0] ;  /* 0x00c7d00001167983 */ /* 0x001ea80000300a00 */
[----:B------:R-:W4:Y:S04]  /*fa9e0*/  LDL.LU.64 R20, [R1+0xc7c8] ;  /* 0x00c7c80001147983 */ /* 0x000f280000300a00 */
[----:B------:R0:W-:Y:S04]  /*fa9f0*/  STL.64 [R1+0xc590], R26 ;  /* 0x00c5901a01007387 */ /* 0x0001e80000100a00 */
[----:B0-----:R-:W4:Y:S01]  /*faa00*/  LDL.64 R26, [R1+0x98] ;  /* 0x00009800011a7983 */ /* 0x001f220000100a00 */
[----:B---3--:R-:W-:-:S15]  /*faa10*/  HMMA.16816.F32 R12, R4, R24, R12 ;  /* 0x00000018040c723c */ /* 0x008fde000000180c */
[----:B------:R-:W-:-:S08]  /*faa20*/  NOP ;  /* 0x0000000000007918 */ /* 0x000fd00000000000 */
[----:B------:R-:W-:Y:S04]  /*faa30*/  STL.64 [R1+0x1310], R12 ;  /* 0x0013100c01007387 */ /* 0x000fe80000100a00 */
[----:B------:R-:W-:Y:S04]  /*faa40*/  STL.64 [R1+0x1318], R14 ;  /* 0x0013180e01007387 */ /* 0x000fe80000100a00 */
[----:B------:R0:W-:Y:S02]  /*faa50*/  STL.64 [R1+0xc588], R24 ;  /* 0x00c5881801007387 */ /* 0x0001e40000100a00 */
[----:B0-----:R-:W-:-:S02]  /*faa60*/  IMAD.MOV.U32 R24, RZ, RZ, R9 ;  /* 0x000000ffff187224 */ /* 0x001fc400078e0009 */
[----:B------:R-:W-:Y:S01]  /*faa70*/  IMAD.MOV.U32 R25, RZ, RZ, R0 ;  /* 0x000000ffff197224 */ /* 0x000fe200078e0000 */
[----:B--2---:R-:W-:Y:S01]  /*faa80*/  HMMA.16816.F32 R12, R4, R22, R16 ;  /* 0x00000016040c723c */ /* 0x004fe20000001810 */
[----:B----4-:R-:W-:Y:S04]  /*faa90*/  STL.64 [R1+0xc750], R26 ;  /* 0x00c7501a01007387 */ /* 0x010fe80000100a00 */
[----:B------:R0:W-:Y:S04]  /*faaa0*/  STL.64 [R1+0xc748], R24 ;  /* 0x00c7481801007387 */ /* 0x0001e80000100a00 */
[----:B0-----:R-:W2:-:S14]  /*faab0*/  LDL.LU R24, [R1+0x690] ;  /* 0x0006900001187983 */ /* 0x001e9c0000300800 */
[----:B------:R0:W-:Y:S04]  /*faac0*/  STL.64 [R1+0x12e0], R12 ;  /* 0x0012e00c01007387 */ /* 0x0001e80000100a00 */
[----:B------:R-:W-:Y:S04]  /*faad0*/  STL.64 [R1+0x12e8], R14 ;  /* 0x0012e80e01007387 */ /* 0x000fe80000100a00 */
        /* <DEDUP_REMOVED lines=8> */
[----:B0-----:R-:W4:Y:S04]  /*fab60*/  LDL.LU R12, [R1+0x3720] ;  /* 0x00372000010c7983 */ /* 0x001f280000300800 */
[----:B------:R-:W2:Y:S04]  /*fab70*/  LDL.LU R11, [R1+0x372c] ;  /* 0x00372c00010b7983 */ /* 0x000ea80000300800 */
[----:B------:R-:W4:Y:S04]  /*fab80*/  LDL.LU R13, [R1+0x3728] ;  /* 0x00372800010d7983 */ /* 0x000f280000300800 */
[----:B------:R-:W3:Y:S04]  /*fab90*/  LDL.LU R9, [R1+0x3734] ;  /* 0x0037340001097983 */ /* 0x000ee80000300800 */
        /* <DEDUP_REMOVED lines=73> */
[----:B------:R-:W-:Y:S04]  /*fb030*/  STL [R1+0xc554], R10 ;  /* 0x00c5540a01007387 */ /* 0x000fe80000100800 */
[----:B------:R0:W-:Y:S04]  /*fb040*/  STL [R1+0xc550], R11 ;  /* 0x00c5500b01007387 */ /* 0x0001e80000100800 */
[----:B0-----:R-:W3:Y:S04]  /*fb050*/  LDL.64 R10, [R1+0xa0] ;  /* 0x0000a000010a7983 */ /* 0x001ee80000100a00 */
[----:B------:R-:W2:Y:S02]  /*fb060*/  LDL.LU R9, [R1+0xc778] ;  /* 0x00c7780001097983 */ /* 0x000ea40000300800 */
[----:B--2---:R-:W-:-:S15]  /*fb070*/  HMMA.16816.F32 R24, R4, R8, R24 ;  /* 0x000000080418723c */ /* 0x004fde0000001818 */
[----:B------:R-:W-:-:S08]  /*fb080*/  NOP ;  /* 0x0000000000007918 */ /* 0x000fd00000000000 */
[----:B------:R-:W-:Y:S04]  /*fb090*/  STL.64 [R1+0x1240], R24 ;  /* 0x0012401801007387 */ /* 0x000fe80000100a00 */
[----:B------:R0:W-:Y:S04]  /*fb0a0*/  STL.64 [R1+0x1248], R26 ;  /* 0x0012481a01007387 */ /* 0x0001e80000100a00 */
[----:B0-----:R-:W2:Y:S04]  /*fb0b0*/  LDL.LU.64 R26, [R1+0xc770] ;  /* 0x00c77000011a7983 */ /* 0x001ea80000300a00 */
[----:B------:R-:W2:Y:S04]  /*fb0c0*/  LDL.LU.64 R24, [R1+0xc768] ;  /* 0x00c7680001187983 */ /* 0x000ea80000300a00 */
[----:B------:R-:W-:Y:S01]  /*fb0d0*/  STL [R1+0xc538], R9 ;  /* 0x00c5380901007387 */ /* 0x000fe20000100800 */
[----:B--2---:R-:W-:-:S15]  /*fb0e0*/  HMMA.16816.F32 R24, R4, R2, R24 ;  /* 0x000000020418723c */ /* 0x004fde0000001818 */
        /* <DEDUP_REMOVED lines=8> */
[----:B------:R-:W-:Y:S01]  /*fb170*/  F2FP.F16.E5M2.UNPACK_B R14, R14 ;  /* 0x0000000eff0e723e */ /* 0x000fe200020004ff */
[----:B---3--:R-:W-:Y:S01]  /*fb180*/  HMMA.16816.F32 R4, R4, R10, R24 ;  /* 0x0000000a0404723c */ /* 0x008fe20000001818 */
[----:B------:R-:W2:Y:S04]  /*fb190*/  LDL.LU.64 R26, [R1+0xc750] ;  /* 0x00c75000011a7983 */ /* 0x000ea80000300a00 */
[----:B------:R-:W3:Y:S01]  /*fb1a0*/  LDL.LU.64 R24, [R1+0xc748] ;  /* 0x00c7480001187983 */ /* 0x000ee20000300a00 */
[----:B------:R-:W-:Y:S01]  /*fb1b0*/  F2FP.F16.E5M2.UNPACK_B R15, R15 ;  /* 0x0000000fff0f723e */ /* 0x000fe200020004ff */
[----:B------:R-:W-:-:S02]  /*fb1c0*/  IMAD.MOV.U32 R9, RZ, RZ, R10 ;  /* 0x000000ffff097224 */ /* 0x000fc400078e000a */
[----:B------:R-:W-:-:S14]  /*fb1d0*/  IMAD.MOV.U32 R0, RZ, RZ, R11 ;  /* 0x000000ffff007224 */ /* 0x000fdc00078e000b */
[----:B------:R-:W-:Y:S04]  /*fb1e0*/  STL.64 [R1+0x11e0], R4 ;  /* 0x0011e00401007387 */ /* 0x000fe80000100a00 */
[----:B------:R-:W-:Y:S04]  /*fb1f0*/  STL.64 [R1+0x11e8], R6 ;  /* 0x0011e80601007387 */ /* 0x000fe80000100a00 */
[----:B------:R2:W-:Y:S01]  /*fb200*/  STL.64 [R1+0xc708], R8 ;  /* 0x00c7080801007387 */ /* 0x0005e20000100a00 */
[C---:B---3--:R-:W-:Y:S06]  /*fb210*/  HMMA.16816.F32 R16, R12.reuse, R24, R16 ;  /* 0x000000180c10723c */ /* 0x048fec0000001810 */
[----:B--2---:R-:W-:Y:S06]  /*fb220*/  HMMA.16816.F32 R8, R12, R26, R20 ;  /* 0x0000001a0c08723c */ /* 0x004fec0000001814 */
[----:B------:R-:W-:-:S02]  /*fb230*/  IMAD.MOV.U32 R5, RZ, RZ, R26 ;  /* 0x000000ffff057224 */ /* 0x000fc400078e001a */
[----:B------:R-:W-:-:S09]  /*fb240*/  IMAD.MOV.U32 R4, RZ, RZ, R27 ;  /* 0x000000ffff047224 */ /* 0x000fd200078e001b */
        /* <DEDUP_REMOVED lines=138> */
[----:B------:R-:W4:Y:S04]  /*fbaf0*/  LDL.LU R4, [R1+0x650] ;  /* 0x0006500001047983 */ /* 0x000f280000300800 */
        /* <DEDUP_REMOVED lines=11> */
[----:B------:R0:W-:Y:S04]  /*fbbb0*/  STL.64 [R1+0xc710], R8 ;  /* 0x00c7100801007387 */ /* 0x0001e80000100a00 */
[----:B------:R-:W4:Y:S04]  /*fbbc0*/  LDL.64 R24, [R1+0x78] ;  /* 0x0000780001187983 */ /* 0x000f280000100a00 */
[----:B0-----:R-:W3:Y:S04]  /*fbbd0*/  LDL.64 R8, [R1+0x88] ;  /* 0x0000880001087983 */ /* 0x001ee80000100a00 */
[----:B------:R-:W-:Y:S04]  /*fbbe0*/  STL.64 [R1+0xc728], R26 ;  /* 0x00c7281a01007387 */ /* 0x000fe80000100a00 */
[----:B----4-:R0:W-:Y:S04]  /*fbbf0*/  STL.64 [R1+0xc720], R24 ;  /* 0x00c7201801007387 */ /* 0x0101e80000100a00 */
        /* <DEDUP_REMOVED lines=29> */
[----:B------:R-:W3:Y:S04]  /*fbdd0*/  LDL.LU.64 R6, [R1+0xc740] ;  /* 0x00c7400001067983 */ /* 0x000ee80000300a00 */
[----:B------:R-:W3:Y:S04]  /*fbde0*/  LDL.LU.64 R4, [R1+0xc738] ;  /* 0x00c7380001047983 */ /* 0x000ee80000300a00 */
[----:B------:R0:W-:Y:S04]  /*fbdf0*/  STL.64 [R1+0x11a0], R16 ;  /* 0x0011a01001007387 */ /* 0x0001e80000100a00 */
[----:B------:R1:W-:Y:S04]  /*fbe00*/  STL.64 [R1+0x11a8], R18 ;  /* 0x0011a81201007387 */ /* 0x0003e80000100a00 */
[----:B0-----:R-:W2:Y:S04]  /*fbe10*/  LDL.LU R16, [R1+0x500] ;  /* 0x0005000001107983 */ /* 0x001ea80000300800 */
[----:B------:R-:W2:Y:S04]  /*fbe20*/  LDL.LU R17, [R1+0x504] ;  /* 0x0005040001117983 */ /* 0x000ea80000300800 */
[----:B-1----:R-:W2:Y:S04]  /*fbe30*/  LDL.LU R18, [R1+0x508] ;  /* 0x0005080001127983 */ /* 0x002ea80000300800 */
[----:B------:R-:W2:Y:S01]  /*fbe40*/  LDL.LU R19, [R1+0x50c] ;  /* 0x00050c0001137983 */ /* 0x000ea20000300800 */
[----:B---3--:R-:W-:-:S15]  /*fbe50*/  HMMA.16816.F32 R4, R12, R8, R4 ;  /* 0x000000080c04723c */ /* 0x008fde0000001804 */
[----:B------:R-:W-:-:S08]  /*fbe60*/  NOP ;  /* 0x0000000000007918 */ /* 0x000fd00000000000 */
[----:B------:R0:W-:Y:S04]  /*fbe70*/  STL.64 [R1+0x1170], R4 ;  /* 0x0011700401007387 */ /* 0x0001e80000100a00 */
[----:B------:R1:W-:Y:S04]  /*fbe80*/  STL.64 [R1+0x1178], R6 ;  /* 0x0011780601007387 */ /* 0x0003e80000100a00 */
[----:B0-----:R-:W3:Y:S01]  /*fbe90*/  LDL.LU.64 R4, [R1+0xc730] ;  /* 0x00c7300001047983 */ /* 0x001ee20000300a00 */
[----:B-1----:R-:W-:Y:S02]  /*fbea0*/  IMAD.MOV.U32 R7, RZ, RZ, R8 ;  /* 0x000000ffff077224 */ /* 0x002fe400078e0008 */
[----:B------:R-:W-:-:S02]  /*fbeb0*/  IMAD.MOV.U32 R6, RZ, RZ, R9 ;  /* 0x000000ffff067224 */ /* 0x000fc400078e0009 */
[----:B----4-:R-:W-:Y:S01]  /*fbec0*/  HMMA.16816.F32 R8, R12, R10, R24 ;  /* 0x0000000a0c08723c */ /* 0x010fe20000001818 */
[----:B------:R-:W2:Y:S04]  /*fbed0*/  LDL.LU.64 R26, [R1+0xc728] ;  /* 0x00c72800011a7983 */ /* 0x000ea80000300a00 */
[----:B------:R-:W4:-:S15]  /*fbee0*/  LDL.LU.64 R24, [R1+0xc720] ;  /* 0x00c7200001187983 */ /* 0x000f1e0000300a00 */
[----:B------:R-:W-:-:S03]  /*fbef0*/  NOP ;  /* 0x0000000000007918 */ /* 0x000fc60000000000 */
[----:B------:R-:W-:Y:S04]  /*fbf00*/  STL.64 [R1+0x1160], R8 ;  /* 0x0011600801007387 */ /* 0x000fe80000100a00 */
[----:B------:R0:W-:Y:S04]  /*fbf10*/  STL.64 [R1+0x1168], R10 ;  /* 0x0011680a01007387 */ /* 0x0001e80000100a00 */
[----:B0-----:R-:W4:Y:S04]  /*fbf20*/  LDL.LU.64 R10, [R1+0xc718] ;  /* 0x00c71800010a7983 */ /* 0x001f280000300a00 */
[----:B------:R-:W4:Y:S02]  /*fbf30*/  LDL.LU.64 R8, [R1+0xc710] ;  /* 0x00c7100001087983 */ /* 0x000f240000300a00 */
[----:B----4-:R-:W-:-:S15]  /*fbf40*/  HMMA.16816.F32 R8, R12, R24, R8 ;  /* 0x000000180c08723c */ /* 0x010fde0000001808 */
[----:B------:R-:W-:-:S08]  /*fbf50*/  NOP ;  /* 0x0000000000007918 */ /* 0x000fd00000000000 */
[----:B------:R0:W-:Y:S04]  /*fbf60*/  STL.64 [R1+0x1150], R8 ;  /* 0x0011500801007387 */ /* 0x0001e80000100a00 */
[----:B------:R1:W-:Y:S04]  /*fbf70*/  STL.64 [R1+0x1158], R10 ;  /* 0x0011580a01007387 */ /* 0x0003e80000100a00 */
[----:B0-----:R-:W4:Y:S01]  /*fbf80*/  LDL.LU.64 R8, [R1+0xc708] ;  /* 0x00c7080001087983 */ /* 0x001f220000300a00 */
[----:B-1----:R-:W-:Y:S02]  /*fbf90*/  IMAD.MOV.U32 R11, RZ, RZ, R24 ;  /* 0x000000ffff0b7224 */ /* 0x002fe400078e0018 */
[----:B------:R-:W-:-:S02]  /*fbfa0*/  IMAD.MOV.U32 R10, RZ, RZ, R25 ;  /* 0x000000ffff0a7224 */ /* 0x000fc400078e0019 */
[----:B--2---:R-:W-:Y:S01]  /*fbfb0*/  HMMA.16816.F32 R24, R12, R26, R20 ;  /* 0x0000001a0c18723c */ /* 0x004fe20000001814 */
        /* <DEDUP_REMOVED lines=139> */
[----:B0-----:R-:W4:Y:S01]  /*fc870*/  LDL.64 R26, [R1+0x70] ;  /* 0x00007000011a7983 */ /* 0x001f220000100a00 */
[----:B------:R-:W-:-:S02]  /*fc880*/  IMAD.MOV.U32 R24, RZ, RZ, R11 ;  /* 0x000000ffff187224 */ /* 0x000fc400078e000b */
[----:B------:R-:W-:Y:S01]  /*fc890*/  IMAD.MOV.U32 R25, RZ, RZ, R10 ;  /* 0x000000ffff197224 */ /* 0x000fe200078e000a */
[----:B----4-:R-:W-:Y:S04]  /*fc8a0*/  STL.64 [R1+0xc4a8], R26 ;  /* 0x00c4a81a01007387 */ /* 0x010fe80000100a00 */
        /* <DEDUP_REMOVED lines=57> */
[----:B------:R-:W3:Y:S01]  /*fcc40*/  LDL.LU R11, [R1+0x374c] ;  /* 0x00374c00010b7983 */ /* 0x000ee20000300800 */
[----:B------:R-:W-:-:S03]  /*fcc50*/  IMAD.MOV.U32 R28, RZ, RZ, R9 ;  /* 0x000000ffff1c7224 */ /* 0x000fc600078e0009 */
[----:B------:R-:W3:Y:S04]  /*fcc60*/  LDL.LU R5, [R1+0x3748] ;  /* 0x0037480001057983 */ /* 0x000ee80000300800 */
[----:B------:R-:W3:Y:S04]  /*fcc70*/  LDL.LU R9, [R1+0x3a08] ;  /* 0x003a080001097983 */ /* 0x000ee80000300800 */
[----:B------:R-:W3:Y:S01]  /*fcc80*/  LDL.LU R6, [R1+0x3a04] ;  /* 0x003a040001067983 */ /* 0x000ee20000300800 */
[----:B------:R-:W-:-:S03]  /*fcc90*/  IMAD.MOV.U32 R29, RZ, RZ, R0 ;  /* 0x000000ffff1d7224 */ /* 0x000fc600078e0000 */
        /* <DEDUP_REMOVED lines=20> */
[----:B------:R-:W-:-:S02]  /*fcde0*/  IMAD R4, R4, 0x100, R10 ;  /* 0x0000010004047824 */ /* 0x000fc400078e020a */
[----:B------:R-:W-:Y:S01]  /*fcdf0*/  IMAD R5, R5, 0x100, R11 ;  /* 0x0000010005057824 */ /* 0x000fe200078e020b */
[----:B----4-:R-:W-:Y:S04]  /*fce00*/  STL.64 [R1+0xc4f8], R22 ;  /* 0x00c4f81601007387 */ /* 0x010fe80000100a00 */
[----:B---3--:R0:W-:Y:S04]  /*fce10*/  STL.64 [R1+0xc4f0], R20 ;  /* 0x00c4f01401007387 */ /* 0x0081e80000100a00 */
        /* <DEDUP_REMOVED lines=11> */
[----:B------:R-:W2:Y:S01]  /*fced0*/  LDL.LU R11, [R1+0xc550] ;  /* 0x00c55000010b7983 */ /* 0x000ea20000300800 */
[----:B------:R-:W-:Y:S01]  /*fcee0*/  IMAD R6, R6, 0x100, R9 ;  /* 0x0000010006067824 */ /* 0x000fe200078e0209 */
        /* <DEDUP_REMOVED lines=22> */
[----:B------:R-:W-:Y:S01]  /*fd050*/  IMAD R7, R0, 0x100, R7 ;  /* 0x0000010000077824 */ /* 0x000fe200078e0207 */
[----:B------:R-:W-:-:S02]  /*fd060*/  F2FP.F16.E5M2.UNPACK_B R4, R4 ;  /* 0x00000004ff04723e */ /* 0x000fc400020004ff */
[----:B------:R-:W-:Y:S02]  /*fd070*/  F2FP.F16.E5M2.UNPACK_B R5, R5 ;  /* 0x00000005ff05723e */ /* 0x000fe400020004ff */
[----:B------:R-:W-:Y:S01]  /*fd080*/  F2FP.F16.E5M2.UNPACK_B R6, R6 ;  /* 0x00000006ff06723e */ /* 0x000fe200020004ff */
[----:B--2---:R-:W-:Y:S01]  /*fd090*/  HMMA.16816.F32 R12, R12, R28, R24 ;  /* 0x0000001c0c0c723c */ /* 0x004fe20000001818 */
[----:B------:R-:W2:Y:S04]  /*fd0a0*/  LDL.LU.64 R26, [R1+0xc510] ;  /* 0x00c51000011a7983 */ /* 0x000ea80000300a00 */
[----:B------:R-:W3:Y:S01]  /*fd0b0*/  LDL.LU.64 R24, [R1+0xc508] ;  /* 0x00c5080001187983 */ /* 0x000ee20000300a00 */
[----:B------:R-:W-:-:S03]  /*fd0c0*/  F2FP.F16.E5M2.UNPACK_B R7, R7 ;  /* 0x00000007ff07723e */ /* 0x000fc600020004ff */
[----:B------:R-:W4:-:S14]  /*fd0d0*/  LDL.LU.64 R28, [R1+0xc500] ;  /* 0x00c50000011c7983 */ /* 0x000f1c0000300a00 */
[----:B------:R0:W-:Y:S04]  /*fd0e0*/  STL.64 [R1+0xef0], R12 ;  /* 0x000ef00c01007387 */ /* 0x0001e80000100a00 */
[----:B------:R1:W-:Y:S04]  /*fd0f0*/  STL.64 [R1+0xef8], R14 ;  /* 0x000ef80e01007387 */ /* 0x0003e80000100a00 */
[----:B0-----:R-:W4:Y:S04]  /*fd100*/  LDL.LU R12, [R1+0x460] ;  /* 0x00046000010c7983 */ /* 0x001f280000300800 */
[----:B------:R-:W4:Y:S04]  /*fd110*/  LDL.LU R13, [R1+0x464] ;  /* 0x00046400010d7983 */ /* 0x000f280000300800 */
[----:B-1----:R-:W4:Y:S04]  /*fd120*/  LDL.LU R14, [R1+0x468] ;  /* 0x00046800010e7983 */ /* 0x002f280000300800 */
[----:B------:R-:W4:Y:S01]  /*fd130*/  LDL.LU R15, [R1+0x46c] ;  /* 0x00046c00010f7983 */ /* 0x000f220000300800 */
        /* <DEDUP_REMOVED lines=34> */
[----:B------:R-:W-:-:S12]  /*fd360*/  STL [R1+0xc2bc], R0 ;  /* 0x00c2bc0001007387 */ /* 0x000fd80000100800 */
[----:B------:R-:W-:Y:S04]  /*fd370*/  STL.64 [R1+0xe80], R12 ;  /* 0x000e800c01007387 */ /* 0x000fe80000100a00 */
[----:B------:R3:W-:Y:S02]  /*fd380*/  STL.64 [R1+0xe88], R14 ;  /* 0x000e880e01007387 */ /* 0x0007e40000100a00 */
[C---:B---3--:R-:W-:Y:S06]  /*fd390*/  HMMA.16816.F32 R12, R4.reuse, R24, R16 ;  /* 0x00000018040c723c */ /* 0x048fec0000001810 */
[----:B--2---:R-:W-:-:S15]  /*fd3a0*/  HMMA.16816.F32 R16, R4, R26, R20 ;  /* 0x0000001a0410723c */ /* 0x004fde0000001814 */
        /* <DEDUP_REMOVED lines=287> */
[----:B------:R0:W-:Y:S04]  /*fe5a0*/  STL.64 [R1+0xc0d8], R26 ;  /* 0x00c0d81a01007387 */ /* 0x0001e80000100a00 */
[----:B0-----:R-:W3:Y:S04]  /*fe5b0*/  LDL.64 R26, [R1+0xa0] ;  /* 0x0000a000011a7983 */ /* 0x001ee80000100a00 */
[----:B------:R0:W-:Y:S01]  /*fe5c0*/  STL.64 [R1+0xc0d0], R24 ;  /* 0x00c0d01801007387 */ /* 0x0001e20000100a00 */
[C---:B------:R-:W-:Y:S03]  /*fe5d0*/  HMMA.16816.F32 R16, R4.reuse, R22, R16 ;  /* 0x000000160410723c */ /* 0x040fe60000001810 */
[----:B---3--:R1:W-:Y:S04]  /*fe5e0*/  STL.64 [R1+0xc2e0], R26 ;  /* 0x00c2e01a01007387 */ /* 0x0083e80000100a00 */
[----:B0-----:R-:W3:Y:S04]  /*fe5f0*/  LDL.LU R24, [R1+0x880] ;  /* 0x0008800001187983 */ /* 0x001ee80000300800 */
[----:B------:R-:W3:Y:S04]  /*fe600*/  LDL.LU R25, [R1+0x884] ;  /* 0x0008840001197983 */ /* 0x000ee80000300800 */
[----:B-1----:R-:W2:Y:S04]  /*fe610*/  LDL.LU R26, [R1+0x888] ;  /* 0x00088800011a7983 */ /* 0x002ea80000300800 */
[----:B------:R-:W2:Y:S04]  /*fe620*/  LDL.LU R27, [R1+0x88c] ;  /* 0x00088c00011b7983 */ /* 0x000ea80000300800 */
        /* <DEDUP_REMOVED lines=59> */
[----:B------:R-:W-:Y:S01]  /*fe9e0*/  HMMA.16816.F32 R16, R4, R2, R16 ;  /* 0x000000020410723c */ /* 0x000fe20000001810 */
[----:B--2---:R-:W-:-:S02]  /*fe9f0*/  IMAD R15, R15, 0x100, R10 ;  /* 0x000001000f0f7824 */ /* 0x004fc400078e020a */
[----:B------:R0:W-:-:S15]  /*fea00*/  STL [R1+0xc060], R9 ;  /* 0x00c0600901007387 */ /* 0x0001de0000100800 */
[----:B------:R-:W-:-:S05]  /*fea10*/  NOP ;  /* 0x0000000000007918 */ /* 0x000fca0000000000 */
[----:B------:R-:W-:Y:S04]  /*fea20*/  STL.64 [R1+0xc30], R16 ;  /* 0x000c301001007387 */ /* 0x000fe80000100a00 */
[----:B------:R-:W-:Y:S01]  /*fea30*/  STL.64 [R1+0xc38], R18 ;  /* 0x000c381201007387 */ /* 0x000fe20000100a00 */
[----:B----4-:R-:W-:Y:S06]  /*fea40*/  HMMA.16816.F32 R4, R4, R26, R20 ;  /* 0x0000001a0404723c */ /* 0x010fec0000001814 */
[----:B------:R-:W-:-:S02]  /*fea50*/  IMAD.MOV.U32 R10, RZ, RZ, R26 ;  /* 0x000000ffff0a7224 */ /* 0x000fc400078e001a */
[----:B0-----:R-:W-:-:S15]  /*fea60*/  IMAD.MOV.U32 R9, RZ, RZ, R27 ;  /* 0x000000ffff097224 */ /* 0x001fde00078e001b */
[----:B------:R-:W-:Y:S04]  /*fea70*/  STL.64 [R1+0xbf0], R4 ;  /* 0x000bf00401007387 */ /* 0x000fe80000100a00 */
[----:B------:R-:W-:Y:S04]  /*fea80*/  STL.64 [R1+0xbf8], R6 ;  /* 0x000bf80601007387 */ /* 0x000fe80000100a00 */
[----:B------:R-:W-:Y:S04]  /*fea90*/  STL [R1+0xc0e8], R10 ;  /* 0x00c0e80a01007387 */ /* 0x000fe80000100800 */
[----:B------:R0:W-:Y:S04]  /*feaa0*/  STL.64 [R1+0xc0e0], R8 ;  /* 0x00c0e00801007387 */ /* 0x0001e80000100a00 */
[----:B------:R-:W2:Y:S01]  /*feab0*/  LDL R26, [R1] ;  /* 0x00000000011a7983 */ /* 0x000ea20000100800 */
[----:B------:R-:W-:-:S03]  /*feac0*/  IMAD.MOV.U32 R27, RZ, RZ, R0 ;  /* 0x000000ffff1b7224 */ /* 0x000fc600078e0000 */
[----:B------:R-:W4:Y:S01]  /*fead0*/  LDL.LU R0, [R1+0xc2d8] ;  /* 0x00c2d80001007983 */ /* 0x000f220000300800 */
[----:B---3--:R-:W-:-:S03]  /*feae0*/  IMAD R14, R14, 0x100, R11 ;  /* 0x000001000e0e7824 */ /* 0x008fc600078e020b */
        /* <DEDUP_REMOVED lines=91> */
[----:B----4-:R0:W-:Y:S04]  /*ff0a0*/  STL.64 [R1+0xc1f8], R24 ;  /* 0x00c1f81801007387 */ /* 0x0101e80000100a00 */
[----:B------:R-:W4:Y:S04]  /*ff0b0*/  LDL R22, [R1+0x60] ;  /* 0x0000600001167983 */ /* 0x000f280000100800 */
[----:B------:R-:W2:Y:S04]  /*ff0c0*/  LDL.LU R0, [R1+0xc2c0] ;  /* 0x00c2c00001007983 */ /* 0x000ea80000300800 */
[----:B----4-:R-:W-:Y:S04]  /*ff0d0*/  STL.64 [R1+0xc200], R22 ;  /* 0x00c2001601007387 */ /* 0x010fe80000100a00 */
[----:B0-----:R-:W4:Y:S04]  /*ff0e0*/  LDL.LU R24, [R1+0x240] ;  /* 0x0002400001187983 */ /* 0x001f280000300800 */
[----:B------:R-:W4:Y:S04]  /*ff0f0*/  LDL.LU R25, [R1+0x244] ;  /* 0x0002440001197983 */ /* 0x000f280000300800 */
[----:B------:R-:W3:Y:S04]  /*ff100*/  LDL.LU R26, [R1+0x248] ;  /* 0x00024800011a7983 */ /* 0x000ee80000300800 */
[----:B------:R-:W3:Y:S04]  /*ff110*/  LDL.LU R27, [R1+0x24c] ;  /* 0x00024c00011b7983 */ /* 0x000ee80000300800 */
[----:B---3--:R-:W-:Y:S04]  /*ff120*/  STL.64 [R1+0xc210], R26 ;  /* 0x00c2101a01007387 */ /* 0x008fe80000100a00 */
[----:B----4-:R0:W-:Y:S04]  /*ff130*/  STL.64 [R1+0xc208], R24 ;  /* 0x00c2081801007387 */ /* 0x0101e80000100a00 */
[----:B------:R-:W3:Y:S04]  /*ff140*/  LDL R20, [R1+0x68] ;  /* 0x0000680001147983 */ /* 0x000ee80000100800 */
[----:B------:R-:W3:Y:S04]  /*ff150*/  LDL R21, [R1+0x6c] ;  /* 0x00006c0001157983 */ /* 0x000ee80000100800 */
[----:B---3--:R-:W-:Y:S04]  /*ff160*/  STL.64 [R1+0xc218], R20 ;  /* 0x00c2181401007387 */ /* 0x008fe80000100a00 */
[----:B0-----:R-:W3:Y:S04]  /*ff170*/  LDL.LU R24, [R1+0x250] ;  /* 0x0002500001187983 */ /* 0x001ee80000300800 */
[----:B------:R-:W3:Y:S04]  /*ff180*/  LDL.LU R25, [R1+0x254] ;  /* 0x0002540001197983 */ /* 0x000ee80000300800 */
[----:B------:R-:W4:Y:S04]  /*ff190*/  LDL.LU R26, [R1+0x258] ;  /* 0x00025800011a7983 */ /* 0x000f280000300800 */
[----:B------:R-:W4:Y:S01]  /*ff1a0*/  LDL.LU R27, [R1+0x25c] ;  /* 0x00025c00011b7983 */ /* 0x000f220000300800 */
[----:B--2---:R-:W-:-:S03]  /*ff1b0*/  IMAD.MOV.U32 R23, RZ, RZ, R0 ;  /* 0x000000ffff177224 */ /* 0x004fc600078e0000 */
[----:B----4-:R-:W-:Y:S04]  /*ff1c0*/  STL.64 [R1+0xc228], R26 ;  /* 0x00c2281a01007387 */ /* 0x010fe80000100a00 */
[----:B---3--:R0:W-:Y:S04]  /*ff1d0*/  STL.64 [R1+0xc220], R24 ;  /* 0x00c2201801007387 */ /* 0x0081e80000100a00 */
        /* <DEDUP_REMOVED lines=24> */
[----:B----4-:R2:W-:Y:S04]  /*ff360*/  STL.64 [R1+0xc278], R20 ;  /* 0x00c2781401007387 */ /* 0x0105e80000100a00 */
[----:B0-----:R-:W4:Y:S04]  /*ff370*/  LDL.LU R24, [R1+0x280] ;  /* 0x0002800001187983 */ /* 0x001f280000300800 */
[----:B------:R-:W4:Y:S04]  /*ff380*/  LDL.LU R25, [R1+0x284] ;  /* 0x0002840001197983 */ /* 0x000f280000300800 */
[----:B------:R-:W4:Y:S04]  /*ff390*/  LDL.LU R26, [R1+0x288] ;  /* 0x00028800011a7983 */ /* 0x000f280000300800 */
[----:B------:R-:W4:Y:S04]  /*ff3a0*/  LDL.LU R27, [R1+0x28c] ;  /* 0x00028c00011b7983 */ /* 0x000f280000300800 */
[----:B-1----:R-:W2:Y:S01]  /*ff3b0*/  LDL R22, [R1+0x90] ;  /* 0x0000900001167983 */ /* 0x002ea20000100800 */
[----:B---3--:R-:W-:-:S03]  /*ff3c0*/  IMAD.MOV.U32 R23, RZ, RZ, R0 ;  /* 0x000000ffff177224 */ /* 0x008fc600078e0000 */
[----:B------:R-:W3:Y:S04]  /*ff3d0*/  LDL.LU R0, [R1+0xc2b4] ;  /* 0x00c2b40001007983 */ /* 0x000ee80000300800 */
[----:B--2---:R0:W-:Y:S04]  /*ff3e0*/  STL.64 [R1+0xc290], R22 ;  /* 0x00c2901601007387 */ /* 0x0041e80000100a00 */
[----:B------:R-:W2:Y:S04]  /*ff3f0*/  LDL R18, [R1+0x98] ;  /* 0x0000980001127983 */ /* 0x000ea80000100800 */
[----:B------:R-:W2:Y:S04]  /*ff400*/  LDL R19, [R1+0x9c] ;  /* 0x00009c0001137983 */ /* 0x000ea80000100800 */
[----:B--2---:R-:W-:Y:S04]  /*ff410*/  STL.64 [R1+0xc298], R18 ;  /* 0x00c2981201007387 */ /* 0x004fe80000100a00 */
[----:B------:R-:W2:Y:S04]  /*ff420*/  LDL.LU R20, [R1+0x2b0] ;  /* 0x0002b00001147983 */ /* 0x000ea80000300800 */
[----:B------:R-:W2:Y:S04]  /*ff430*/  LDL.LU R21, [R1+0x2b4] ;  /* 0x0002b40001157983 */ /* 0x000ea80000300800 */
[----:B0-----:R-:W4:Y:S04]  /*ff440*/  LDL.LU R22, [R1+0x2b8] ;  /* 0x0002b80001167983 */ /* 0x001f280000300800 */
[----:B------:R-:W4:Y:S01]  /*ff450*/  LDL.LU R23, [R1+0x2bc] ;  /* 0x0002bc0001177983 */ /* 0x000f220000300800 */
[----:B---3--:R-:W-:-:S03]  /*ff460*/  IMAD.MOV.U32 R17, RZ, RZ, R0 ;  /* 0x000000ffff117224 */ /* 0x008fc600078e0000 */
[----:B----4-:R-:W-:Y:S04]  /*ff470*/  STL.64 [R1+0xc2a8], R22 ;  /* 0x00c2a81601007387 */ /* 0x010fe80000100a00 */
[----:B--2---:R0:W-:Y:S04]  /*ff480*/  STL.64 [R1+0xc2a0], R20 ;  /* 0x00c2a01401007387 */ /* 0x0041e80000100a00 */
[----:B------:R-:W2:Y:S04]  /*ff490*/  LDL R16, [R1+0xa8] ;  /* 0x0000a80001107983 */ /* 0x000ea80000100800 */
[----:B------:R-:W3:Y:S04]  /*ff4a0*/  LDL.LU R0, [R1+0xc2b0] ;  /* 0x00c2b00001007983 */ /* 0x000ee80000300800 */
        /* <DEDUP_REMOVED lines=22> */
[----:B------:R-:W-:-:S02]  /*ff610*/  F2FP.F16.E5M2.UNPACK_B R12, R12 ;  /* 0x0000000cff0c723e */ /* 0x000fc400020004ff */
[----:B------:R-:W-:Y:S02]  /*ff620*/  F2FP.F16.E5M2.UNPACK_B R13, R13 ;  /* 0x0000000dff0d723e */ /* 0x000fe400020004ff */
[----:B------:R-:W-:Y:S02]  /*ff630*/  F2FP.F16.E5M2.UNPACK_B R14, R14 ;  /* 0x0000000eff0e723e */ /* 0x000fe400020004ff */
[----:B------:R-:W-:Y:S01]  /*ff640*/  F2FP.F16.E5M2.UNPACK_B R15, R15 ;  /* 0x0000000fff0f723e */ /* 0x000fe200020004ff */
[----:B--2---:R-:W-:Y:S04]  /*ff650*/  STL.64 [R1+0xc1d8], R10 ;  /* 0x00c1d80a01007387 */ /* 0x004fe80000100a00 */
[----:B----4-:R0:W-:Y:S04]  /*ff660*/  STL.64 [R1+0xc1d0], R8 ;  /* 0x00c1d00801007387 */ /* 0x0101e80000100a00 */
[----:B0-----:R-:W2:Y:S04]  /*ff670*/  LDL.LU R8, [R1+0x220] ;  /* 0x0002200001087983 */ /* 0x001ea80000300800 */
[----:B------:R-:W2:Y:S04]  /*ff680*/  LDL.LU R9, [R1+0x224] ;  /* 0x0002240001097983 */ /* 0x000ea80000300800 */
[----:B------:R-:W4:Y:S04]  /*ff690*/  LDL.LU R10, [R1+0x228] ;  /* 0x00022800010a7983 */ /* 0x000f280000300800 */
[----:B------:R-:W4:Y:S01]  /*ff6a0*/  LDL.LU R11, [R1+0x22c] ;  /* 0x00022c00010b7983 */ /* 0x000f220000300800 */
[C---:B------:R-:W-:Y:S03]  /*ff6b0*/  HMMA.16816.F32 R16, R12.reuse, R16, R20 ;  /* 0x000000100c10723c */ /* 0x040fe60000001814 */
        /* <DEDUP_REMOVED lines=10> */
[----:B------:R-:W3:Y:S04]  /*ff760*/  LDL.LU.64 R22, [R1+0xc2a8] ;  /* 0x00c2a80001167983 */ /* 0x000ee80000300a00 */
[----:B------:R-:W3:Y:S04]  /*ff770*/  LDL.LU.64 R20, [R1+0xc2a0] ;  /* 0x00c2a00001147983 */ /* 0x000ee80000300a00 */
[----:B------:R-:W-:Y:S04]  /*ff780*/  STL.64 [R1+0xbe0], R16 ;  /* 0x000be01001007387 */ /* 0x000fe80000100a00 */
[----:B------:R0:W-:Y:S04]  /*ff790*/  STL.64 [R1+0xbe8], R18 ;  /* 0x000be81201007387 */ /* 0x0001e80000100a00 */
[----:B0-----:R-:W3:Y:S02]  /*ff7a0*/  LDL.LU.64 R18, [R1+0xc298] ;  /* 0x00c2980001127983 */ /* 0x001ee40000300a00 */
[----:B---3--:R-:W-:Y:S02]  /*ff7b0*/  HMMA.16816.F32 R16, R12, R18, R20 ;  /* 0x000000120c10723c */ /* 0x008fe40000001814 */
[----:B------:R-:W3:-:S15]  /*ff7c0*/  LDL.LU.64 R22, [R1+0xc290] ;  /* 0x00c2900001167983 */ /* 0x000ede0000300a00 */
[----:B------:R-:W-:-:S06]  /*ff7d0*/  NOP ;  /* 0x0000000000007918 */ /* 0x000fcc0000000000 */
[----:B------:R0:W-:Y:S04]  /*ff7e0*/  STL.64 [R1+0xbd0], R16 ;  /* 0x000bd01001007387 */ /* 0x0001e80000100a00 */
[----:B------:R1:W-:Y:S04]  /*ff7f0*/  STL.64 [R1+0xbd8], R18 ;  /* 0x000bd81201007387 */ /* 0x0003e80000100a00 */
[----:B0-----:R-:W4:Y:S04]  /*ff800*/  LDL.LU R16, [R1+0x160] ;  /* 0x0001600001107983 */ /* 0x001f280000300800 */
[----:B------:R-:W4:Y:S04]  /*ff810*/  LDL.LU R17, [R1+0x164] ;  /* 0x0001640001117983 */ /* 0x000f280000300800 */
[----:B-1----:R-:W4:Y:S04]  /*ff820*/  LDL.LU R18, [R1+0x168] ;  /* 0x0001680001127983 */ /* 0x002f280000300800 */
[----:B------:R-:W4:Y:S01]  /*ff830*/  LDL.LU R19, [R1+0x16c] ;  /* 0x00016c0001137983 */ /* 0x000f220000300800 */
        /* <DEDUP_REMOVED lines=129> */
[----:B------:R-:W2:Y:S04]  /*100050*/  LDL.LU R10, [R1+0xc0e8] ;  /* 0x00c0e800010a7983 */ /* 0x000ea80000300800 */
[----:B------:R-:W3:-:S15]  /*100060*/  LDL.LU.64 R8, [R1+0xc0e0] ;  /* 0x00c0e00001087983 */ /* 0x000ede0000300a00 */
[----:B------:R-:W-:-:S02]  /*100070*/  NOP ;  /* 0x0000000000007918 */ /* 0x000fc40000000000 */
[----:B------:R-:W-:Y:S04]  /*100080*/  STL.64 [R1+0xa20], R24 ;  /* 0x000a201801007387 */ /* 0x000fe80000100a00 */
[----:B------:R0:W-:Y:S04]  /*100090*/  STL.64 [R1+0xa28], R26 ;  /* 0x000a281a01007387 */ /* 0x0001e80000100a00 */
[----:B0-----:R-:W2:Y:S01]  /*1000a0*/  LDL.LU.64 R26, [R1+0xc0d8] ;  /* 0x00c0d800011a7983 */ /* 0x001ea20000300a00 */
[----:B----4-:R-:W-:Y:S03]  /*1000b0*/  HMMA.16816.F32 R4, R12, R28, R4 ;  /* 0x0000001c0c04723c */ /* 0x010fe60000001804 */
[----:B------:R-:W4:Y:S04]  /*1000c0*/  LDL.LU.64 R24, [R1+0xc0d0] ;  /* 0x00c0d00001187983 */ /* 0x000f280000300a00 */
[----:B------:R3:W-:-:S15]  /*1000d0*/  STL.64 [R1+0xbf20], R28 ;  /* 0x00bf201c01007387 */ /* 0x0007de0000100a00 */
[----:B------:R-:W-:-:S01]  /*1000e0*/  NOP ;  /* 0x0000000000007918 */ /* 0x000fc20000000000 */
[----:B------:R-:W-:Y:S04]  /*1000f0*/  STL.64 [R1+0xa10], R4 ;  /* 0x000a100401007387 */ /* 0x000fe80000100a00 */
[----:B------:R0:W-:Y:S01]  /*100100*/  STL.64 [R1+0xa18], R6 ;  /* 0x000a180601007387 */ /* 0x0001e20000100a00 */
[----:B---3--:R-:W-:-:S03]  /*100110*/  IMAD.MOV.U32 R29, RZ, RZ, R9 ;  /* 0x000000ffff1d7224 */ /* 0x008fc600078e0009 */
[----:B------:R-:W3:Y:S04]  /*100120*/  LDL.LU R9, [R1+0x3a48] ;  /* 0x003a480001097983 */ /* 0x000ee80000300800 */
[----:B0-----:R-:W3:Y:S04]  /*100130*/  LDL.LU R6, [R1+0x3a44] ;  /* 0x003a440001067983 */ /* 0x001ee80000300800 */
[----:B------:R-:W3:Y:S01]  /*100140*/  LDL.LU R7, [R1+0x3a4c] ;  /* 0x003a4c0001077983 */ /* 0x000ee20000300800 */
[----:B--2---:R-:W-:-:S15]  /*100150*/  HMMA.16816.F32 R16, R12, R26, R16 ;  /* 0x0000001a0c10723c */ /* 0x004fde0000001810 */
[----:B------:R-:W-:-:S08]  /*100160*/  NOP ;  /* 0x0000000000007918 */ /* 0x000fd00000000000 */
[----:B------:R0:W-:Y:S04]  /*100170*/  STL.64 [R1+0xa00], R16 ;  /* 0x000a001001007387 */ /* 0x0001e80000100a00 */
[----:B------:R1:W-:Y:S04]  /*100180*/  STL.64 [R1+0xa08], R18 ;  /* 0x000a081201007387 */ /* 0x0003e80000100a00 */
[----:B0-----:R-:W2:Y:S04]  /*100190*/  LDL.LU R16, [R1+0x130] ;  /* 0x0001300001107983 */ /* 0x001ea80000300800 */
[----:B------:R-:W2:Y:S04]  /*1001a0*/  LDL.LU R17, [R1+0x134] ;  /* 0x0001340001117983 */ /* 0x000ea80000300800 */
[----:B-1----:R-:W3:Y:S04]  /*1001b0*/  LDL.LU R18, [R1+0x138] ;  /* 0x0001380001127983 */ /* 0x002ee80000300800 */
        /* <DEDUP_REMOVED lines=11> */
[----:B0-----:R-:W2:Y:S04]  /*100270*/  LDL.LU.64 R22, [R1+0xc0c8] ;  /* 0x00c0c80001167983 */ /* 0x001ea80000300a00 */
[----:B------:R-:W3:Y:S04]  /*100280*/  LDL.LU.64 R20, [R1+0xc0c0] ;  /* 0x00c0c00001147983 */ /* 0x000ee80000300a00 */
[----:B------:R-:W4:Y:S04]  /*100290*/  LDL.LU R10, [R1+0x3a38] ;  /* 0x003a3800010a7983 */ /* 0x000f280000300800 */
[----:B------:R-:W3:Y:S04]  /*1002a0*/  LDL.LU R4, [R1+0x3a34] ;  /* 0x003a340001047983 */ /* 0x000ee80000300800 */
[----:B------:R-:W4:Y:S04]  /*1002b0*/  LDL.LU R11, [R1+0x3a40] ;  /* 0x003a4000010b7983 */ /* 0x000f280000300800 */
[----:B----4-:R-:W-:Y:S04]  /*1002c0*/  STL.64 [R1+0xc088], R10 ;  /* 0x00c0880a01007387 */ /* 0x010fe80000100a00 */
        /* <DEDUP_REMOVED lines=37> */
[----:B0-----:R-:W2:Y:S04]  /*100520*/  LDL.LU R20, [R1+0x850] ;  /* 0x0008500001147983 */ /* 0x001ea80000300800 */
[----:B------:R-:W2:Y:S04]  /*100530*/  LDL.LU R21, [R1+0x854] ;  /* 0x0008540001157983 */ /* 0x000ea80000300800 */
[----:B------:R-:W2:Y:S01]  /*100540*/  LDL.LU R22, [R1+0x858] ;  /* 0x0008580001167983 */ /* 0x000ea20000300800 */
[----:B------:R-:W-:Y:S01]  /*100550*/  IMAD.MOV.U32 R23, RZ, RZ, R0 ;  /* 0x000000ffff177224 */ /* 0x000fe200078e0000 */
[----:B----4-:R-:W-:-:S15]  /*100560*/  HMMA.16816.F32 R8, R12, R18, R8 ;  /* 0x000000120c08723c */ /* 0x010fde0000001808 */
[----:B------:R-:W-:-:S08]  /*100570*/  NOP ;  /* 0x0000000000007918 */ /* 0x000fd00000000000 */
[----:B------:R-:W-:Y:S04]  /*100580*/  STL.64 [R1+0x9b0], R8 ;  /* 0x0009b00801007387 */ /* 0x000fe80000100a00 */
[----:B------:R0:W-:Y:S01]  /*100590*/  STL [R1+0x9b8], R10 ;  /* 0x0009b80a01007387 */ /* 0x0001e20000100800 */
[----:B------:R-:W-:-:S03]  /*1005a0*/  IMAD.MOV.U32 R0, RZ, RZ, R11 ;  /* 0x000000ffff007224 */ /* 0x000fc600078e000b */
[----:B0-----:R-:W3:Y:S04]  /*1005b0*/  LDL.LU.64 R10, [R1+0xc098] ;  /* 0x00c09800010a7983 */ /* 0x001ee80000300a00 */
[----:B------:R-:W3:Y:S04]  /*1005c0*/  LDL.LU.64 R8, [R1+0xc090] ;  /* 0x00c0900001087983 */ /* 0x000ee80000300a00 */
[----:B------:R0:W-:Y:S04]  /*1005d0*/  STL [R1+0x9ca8], R0 ;  /* 0x009ca80001007387 */ /* 0x0001e80000100800 */
[----:B0-----:R-:W4:Y:S01]  /*1005e0*/  LDL.LU R0, [R1+0x3a50] ;  /* 0x003a500001007983 */ /* 0x001f220000300800 */
        /* <DEDUP_REMOVED lines=14> */
[----:B------:R-:W3:Y:S04]  /*1006d0*/  LDL.LU R10, [R1+0xc07c] ;  /* 0x00c07c00010a7983 */ /* 0x000ee80000300800 */
[----:B------:R-:W3:Y:S01]  /*1006e0*/  LDL.LU R11, [R1+0xc078] ;  /* 0x00c07800010b7983 */ /* 0x000ee20000300800 */
[----:B--2---:R-:W-:Y:S01]  /*1006f0*/  IMAD R6, R6, 0x100, R9 ;  /* 0x0000010006067824 */ /* 0x004fe200078e0209 */
[----:B---3--:R-:W-:-:S15]  /*100700*/  HMMA.16816.F32 R24, R12, R10, R24 ;  /* 0x0000000a0c18723c */ /* 0x008fde0000001818 */
[----:B------:R-:W-:-:S08]  /*100710*/  NOP ;  /* 0x0000000000007918 */ /* 0x000fd00000000000 */
[----:B------:R-:W-:Y:S04]  /*100720*/  STL.64 [R1+0x980], R24 ;  /* 0x0009801801007387 */ /* 0x000fe80000100a00 */
[----:B------:R0:W-:Y:S04]  /*100730*/  STL.64 [R1+0x988], R26 ;  /* 0x0009881a01007387 */ /* 0x0001e80000100a00 */
[----:B0-----:R-:W2:Y:S04]  /*100740*/  LDL.LU.64 R26, [R1+0xc070] ;  /* 0x00c07000011a7983 */ /* 0x001ea80000300a00 */
[----:B------:R-:W2:Y:S04]  /*100750*/  LDL.LU.64 R24, [R1+0xc068] ;  /* 0x00c0680001187983 */ /* 0x000ea80000300a00 */
[----:B------:R-:W4:Y:S04]  /*100760*/  LDL.LU R9, [R1+0xc060] ;  /* 0x00c0600001097983 */ /* 0x000f280000300800 */
[----:B------:R-:W-:Y:S01]  /*100770*/  STL.64 [R1+0xbe68], R10 ;  /* 0x00be680a01007387 */ /* 0x000fe20000100a00 */
[C---:B----4-:R-:W-:Y:S06]  /*100780*/  HMMA.16816.F32 R16, R12.reuse, R8, R16 ;  /* 0x000000080c10723c */ /* 0x050fec0000001810 */
[----:B------:R2:W-:Y:S02]  /*100790*/  STL.64 [R1+0xbe60], R8 ;  /* 0x00be600801007387 */ /* 0x0005e40000100a00 */
[----:B--2---:R-:W-:-:S15]  /*1007a0*/  HMMA.16816.F32 R8, R12, R28, R24 ;  /* 0x0000001c0c08723c */ /* 0x004fde0000001818 */
[----:B------:R-:W-:Y:S04]  /*1007b0*/  STL.64 [R1+0x970], R16 ;  /* 0x0009701001007387 */ /* 0x000fe80000100a00 */
[----:B------:R0:W-:Y:S02]  /*1007c0*/  STL.64 [R1+0x978], R18 ;  /* 0x0009781201007387 */ /* 0x0001e40000100a00 */
[----:B0-----:R-:W-:Y:S02]  /*1007d0*/  HMMA.16816.F32 R16, R12, R2, R20 ;  /* 0x000000020c10723c */ /* 0x001fe40000001814 */
[----:B------:R-:W-:-:S15]  /*1007e0*/  STL.64 [R1+0x910], R8 ;  /* 0x0009100801007387 */ /* 0x000fde0000100a00 */
[----:B------:R-:W-:-:S06]  /*1007f0*/  NOP ;  /* 0x0000000000007918 */ /* 0x000fcc0000000000 */
[----:B------:R0:W-:Y:S04]  /*100800*/  STL.64 [R1+0x950], R16 ;  /* 0x0009501001007387 */ /* 0x0001e80000100a00 */
[----:B------:R-:W-:Y:S04]  /*100810*/  STL.64 [R1+0x958], R18 ;  /* 0x0009581201007387 */ /* 0x000fe80000100a00 */
[----:B------:R-:W-:Y:S04]  /*100820*/  STL [R1+0x918], R10 ;  /* 0x0009180a01007387 */ /* 0x000fe80000100800 */
[----:B------:R-:W2:Y:S04]  /*100830*/  LDL R26, [R1+0x10] ;  /* 0x00001000011a7983 */ /* 0x000ea80000100800 */
[----:B------:R-:W2:Y:S04]  /*100840*/  LDL R27, [R1+0x14] ;  /* 0x00001400011b7983 */ /* 0x000ea80000100800 */
[----:B------:R-:W3:Y:S04]  /*100850*/  LDL R24, [R1+0x18] ;  /* 0x0000180001187983 */ /* 0x000ee80000100800 */
[----:B------:R-:W3:Y:S04]  /*100860*/  LDL R25, [R1+0x1c] ;  /* 0x00001c0001197983 */ /* 0x000ee80000100800 */
[----:B--2---:R-:W-:Y:S04]  /*100870*/  STL.64 [R1+0xbee8], R26 ;  /* 0x00bee81a01007387 */ /* 0x004fe80000100a00 */
[----:B---3--:R1:W-:Y:S04]  /*100880*/  STL.64 [R1+0xbee0], R24 ;  /* 0x00bee01801007387 */ /* 0x0083e80000100a00 */
[----:B------:R-:W2:Y:S04]  /*100890*/  LDL.LU R12, [R1+0xb50] ;  /* 0x000b5000010c7983 */ /* 0x000ea80000300800 */
[----:B------:R-:W2:Y:S04]  /*1008a0*/  LDL.LU R13, [R1+0xb54] ;  /* 0x000b5400010d7983 */ /* 0x000ea80000300800 */
[----:B------:R-:W3:Y:S04]  /*1008b0*/  LDL.LU R14, [R1+0xb58] ;  /* 0x000b5800010e7983 */ /* 0x000ee80000300800 */
[----:B------:R-:W3:Y:S04]  /*1008c0*/  LDL.LU R15, [R1+0xb5c] ;  /* 0x000b5c00010f7983 */ /* 0x000ee80000300800 */
[----:B---3--:R3:W-:Y:S04]  /*1008d0*/  STL.64 [R1+0xbef8], R14 ;  /* 0x00bef80e01007387 */ /* 0x0087e80000100a00 */
[----:B--2---:R-:W-:Y:S04]  /*1008e0*/  STL.64 [R1+0xbef0], R12 ;  /* 0x00bef00c01007387 */ /* 0x004fe80000100a00 */
[----:B0-----:R-:W2:Y:S04]  /*1008f0*/  LDL R16, [R1+0x20] ;  /* 0x0000200001107983 */ /* 0x001ea80000100800 */
[----:B------:R-:W2:Y:S04]  /*100900*/  LDL R17, [R1+0x24] ;  /* 0x0000240001117983 */ /* 0x000ea80000100800 */
[----:B-1----:R-:W4:Y:S04]  /*100910*/  LDL.LU R24, [R1+0xb30] ;  /* 0x000b300001187983 */ /* 0x002f280000300800 */
[----:B------:R-:W4:Y:S04]  /*100920*/  LDL.LU R25, [R1+0xb34] ;  /* 0x000b340001197983 */ /* 0x000f280000300800 */
[----:B------:R-:W3:Y:S04]  /*100930*/  LDL.LU R26, [R1+0xb38] ;  /* 0x000b3800011a7983 */ /* 0x000ee80000300800 */
[----:B------:R-:W3:Y:S04]  /*100940*/  LDL.LU R27, [R1+0xb3c] ;  /* 0x000b3c00011b7983 */ /* 0x000ee80000300800 */
[----:B---3--:R-:W-:Y:S04]  /*100950*/  STL.64 [R1+0xbf08], R26 ;  /* 0x00bf081a01007387 */ /* 0x008fe80000100a00 */
[----:B----4-:R-:W-:Y:S04]  /*100960*/  STL.64 [R1+0xbf00], R24 ;  /* 0x00bf001801007387 */ /* 0x010fe80000100a00 */
[----:B------:R-:W3:Y:S04]  /*100970*/  LDL R18, [R1+0x38] ;  /* 0x0000380001127983 */ /* 0x000ee80000100800 */
[----:B------:R-:W3:Y:S04]  /*100980*/  LDL R19, [R1+0x3c] ;  /* 0x00003c0001137983 */ /* 0x000ee80000100800 */
[----:B------:R-:W4:Y:S04]  /*100990*/  LDL R14, [R1+0x28] ;  /* 0x00002800010e7983 */ /* 0x000f280000100800 */
[----:B------:R-:W4:Y:S01]  /*1009a0*/  LDL R15, [R1+0x2c] ;  /* 0x00002c00010f7983 */ /* 0x000f220000100800 */
[----:B------:R-:W-:-:S02]  /*1009b0*/  IMAD R7, R7, 0x100, R0 ;  /* 0x0000010007077824 */ /* 0x000fc400078e0200 */
[----:B------:R-:W-:Y:S01]  /*1009c0*/  IMAD.MOV.U32 R0, RZ, RZ, R11 ;  /* 0x000000ffff007224 */ /* 0x000fe200078e000b */
[----:B---3--:R-:W-:Y:S04]  /*1009d0*/  STL.64 [R1+0xbf30], R18 ;  /* 0x00bf301201007387 */ /* 0x008fe80000100a00 */
[----:B--2---:R0:W-:Y:S04]  /*1009e0*/  STL.64 [R1+0xbf28], R16 ;  /* 0x00bf281001007387 */ /* 0x0041e80000100a00 */
[----:B------:R-:W2:Y:S04]  /*1009f0*/  LDL.LU R8, [R1+0xa80] ;  /* 0x000a800001087983 */ /* 0x000ea80000300800 */
[----:B------:R-:W2:Y:S04]  /*100a00*/  LDL.LU R9, [R1+0xa84] ;  /* 0x000a840001097983 */ /* 0x000ea80000300800 */
[----:B------:R-:W3:Y:S04]  /*100a10*/  LDL.LU R10, [R1+0xa88] ;  /* 0x000a8800010a7983 */ /* 0x000ee80000300800 */
[----:B------:R-:W3:Y:S04]  /*100a20*/  LDL.LU R11, [R1+0xa8c] ;  /* 0x000a8c00010b7983 */ /* 0x000ee80000300800 */
[----:B---3--:R1:W-:Y:S04]  /*100a30*/  STL.64 [R1+0xbf40], R10 ;  /* 0x00bf400a01007387 */ /* 0x0083e80000100a00 */
[----:B--2---:R2:W-:Y:S04]  /*100a40*/  STL.64 [R1+0xbf38], R8 ;  /* 0x00bf380801007387 */ /* 0x0045e80000100a00 */
[----:B0-----:R-:W3:Y:S04]  /*100a50*/  LDL.LU R16, [R1+0xa40] ;  /* 0x000a400001107983 */ /* 0x001ee80000300800 */
[----:B------:R-:W3:Y:S04]  /*100a60*/  LDL.LU R17, [R1+0xa44] ;  /* 0x000a440001117983 */ /* 0x000ee80000300800 */
[----:B------:R-:W4:Y:S04]  /*100a70*/  LDL.LU R18, [R1+0xa48] ;  /* 0x000a480001127983 */ /* 0x000f280000300800 */
[----:B------:R-:W4:Y:S04]  /*100a80*/  LDL.LU R19, [R1+0xa4c] ;  /* 0x000a4c0001137983 */ /* 0x000f280000300800 */
[----:B----4-:R-:W-:Y:S04]  /*100a90*/  STL.64 [R1+0xbf50], R18 ;  /* 0x00bf501201007387 */ /* 0x010fe80000100a00 */
[----:B---3--:R0:W-:Y:S04]  /*100aa0*/  STL.64 [R1+0xbf48], R16 ;  /* 0x00bf481001007387 */ /* 0x0081e80000100a00 */
[----:B-1----:R-:W3:Y:S04]  /*100ab0*/  LDL R10, [R1+0x48] ;  /* 0x00004800010a7983 */ /* 0x002ee80000100800 */
[----:B------:R-:W3:Y:S04]  /*100ac0*/  LDL R11, [R1+0x4c] ;  /* 0x00004c00010b7983 */ /* 0x000ee80000100800 */
[----:B--2---:R-:W2:Y:S04]  /*100ad0*/  LDL R8, [R1+0x50] ;  /* 0x0000500001087983 */ /* 0x004ea80000100800 */
[----:B------:R-:W2:Y:S04]  /*100ae0*/  LDL R9, [R1+0x54] ;  /* 0x0000540001097983 */ /* 0x000ea80000100800 */
[----:B---3--:R1:W-:Y:S04]  /*100af0*/  STL.64 [R1+0xbf58], R10 ;  /* 0x00bf580a01007387 */ /* 0x0083e80000100a00 */
[----:B--2---:R-:W-:Y:S04]  /*100b00*/  STL.64 [R1+0xbf70], R8 ;  /* 0x00bf700801007387 */ /* 0x004fe80000100a00 */
        /* <DEDUP_REMOVED lines=97> */
[----:B0-----:R-:W2:Y:S04]  /*101120*/  LDL.LU R16, [R1+0xe0] ;  /* 0x0000e00001107983 */ /* 0x001ea80000300800 */
[----:B------:R-:W2:Y:S04]  /*101130*/  LDL.LU R17, [R1+0xe4] ;  /* 0x0000e40001117983 */ /* 0x000ea80000300800 */
[----:B------:R-:W2:Y:S04]  /*101140*/  LDL.LU R18, [R1+0xe8] ;  /* 0x0000e80001127983 */ /* 0x000ea80000300800 */
[----:B------:R-:W2:Y:S04]  /*101150*/  LDL.LU R19, [R1+0xec] ;  /* 0x0000ec0001137983 */ /* 0x000ea80000300800 */
[----:B------:R-:W3:Y:S04]  /*101160*/  LDL.64 R28, [R1+0x40] ;  /* 0x00004000011c7983 */ /* 0x000ee80000100a00 */
[----:B------:R-:W4:Y:S04]  /*101170*/  LDL.64 R12, [R1+0x30] ;  /* 0x00003000010c7983 */ /* 0x000f280000100a00 */
[----:B------:R-:W3:Y:S04]  /*101180*/  LDL.LU R24, [R1+0xb20] ;  /* 0x000b200001187983 */ /* 0x000ee80000300800 */
[----:B------:R-:W3:Y:S04]  /*101190*/  LDL.LU R25, [R1+0xb24] ;  /* 0x000b240001197983 */ /* 0x000ee80000300800 */
[----:B------:R-:W4:Y:S04]  /*1011a0*/  LDL.LU R26, [R1+0xb28] ;  /* 0x000b2800011a7983 */ /* 0x000f280000300800 */
[----:B------:R-:W4:Y:S01]  /*1011b0*/  LDL.LU R27, [R1+0xb2c] ;  /* 0x000b2c00011b7983 */ /* 0x000f220000300800 */
[----:B------:R-:W-:-:S02]  /*1011c0*/  F2FP.F16.E5M2.UNPACK_B R6, R6 ;  /* 0x00000006ff06723e */ /* 0x000fc400020004ff */
[----:B------:R-:W-:-:S07]  /*1011d0*/  F2FP.F16.E5M2.UNPACK_B R7, R7 ;  /* 0x00000007ff07723e */ /* 0x000fce00020004ff */
        /* <DEDUP_REMOVED lines=22> */
[----:B------:R4:W-:Y:S04]  /*101340*/  STL [R1+0x8dc], R11 ;  /* 0x0008dc0b01007387 */ /* 0x0009e80000100800 */
[----:B0-----:R-:W4:Y:S01]  /*101350*/  LDL.LU.64 R8, [R1+0xc030] ;  /* 0x00c0300001087983 */ /* 0x001f220000300a00 */
[----:B------:R-:W-:-:S05]  /*101360*/  IMAD.MOV.U32 R0, RZ, RZ, R10 ;  /* 0x000000ffff007224 */ /* 0x000fca00078e000a */
[----:B------:R-:W-:Y:S01]  /*101370*/  STL [R1+0x9ee8], R0 ;  /* 0x009ee80001007387 */ /* 0x000fe20000100800 */
        /* <DEDUP_REMOVED lines=70> */
[----:B------:R-:W3:Y:S01]  /*1017e0*/  LDL.LU.64 R8, [R1+0xbf38] ;  /* 0x00bf380001087983 */ /* 0x000ee20000300a00 */
[----:B----4-:R-:W-:-:S15]  /*1017f0*/  HMMA.16816.F32 R16, R4, R28, R16 ;  /* 0x0000001c0410723c */ /* 0x010fde0000001810 */
[----:B------:R-:W-:-:S08]  /*101800*/  NOP ;  /* 0x0000000000007918 */ /* 0x000fd00000000000 */
[----:B------:R-:W-:Y:S04]  /*101810*/  STL.64 [R1+0x7c0], R16 ;  /* 0x0007c01001007387 */ /* 0x000fe80000100a00 */
[----:B------:R0:W-:Y:S04]  /*101820*/  STL.64 [R1+0x7c8], R18 ;  /* 0x0007c81201007387 */ /* 0x0001e80000100a00 */
[----:B0-----:R-:W3:Y:S01]  /*101830*/  LDL.LU.64 R18, [R1+0xbf30] ;  /* 0x00bf300001127983 */ /* 0x001ee20000300a00 */
[----:B--2---:R-:W-:Y:S01]  /*101840*/  HMMA.16816.F32 R24, R4, R12, R24 ;  /* 0x0000000c0418723c */ /* 0x004fe20000001818 */
[----:B------:R-:W-:-:S02]  /*101850*/  IMAD.MOV.U32 R0, RZ, RZ, R29 ;  /* 0x000000ffff007224 */ /* 0x000fc400078e001d */
[----:B------:R-:W2:Y:S04]  /*101860*/  LDL.LU.64 R16, [R1+0xbf28] ;  /* 0x00bf280001107983 */ /* 0x000ea80000300a00 */
[----:B------:R-:W4:Y:S04]  /*101870*/  LDL.LU.64 R28, [R1+0xbf20] ;  /* 0x00bf2000011c7983 */ /* 0x000f280000300a00 */
[----:B------:R-:W-:Y:S01]  /*101880*/  STL [R1+0xbe48], R0 ;  /* 0x00be480001007387 */ /* 0x000fe20000100800 */
[----:B---3--:R-:W-:Y:S03]  /*101890*/  HMMA.16816.F32 R8, R4, R18, R8 ;  /* 0x000000120408723c */ /* 0x008fe60000001808 */
[----:B------:R-:W3:-:S15]  /*1018a0*/  LDL R18, [R1+0x8] ;  /* 0x0000080001127983 */ /* 0x000ede0000100800 */
[----:B------:R-:W-:-:S05]  /*1018b0*/  NOP ;  /* 0x0000000000007918 */ /* 0x000fca0000000000 */
[----:B------:R0:W-:Y:S04]  /*1018c0*/  STL.64 [R1+0x7b0], R8 ;  /* 0x0007b00801007387 */ /* 0x0001e80000100a00 */
[----:B------:R1:W-:Y:S04]  /*1018d0*/  STL.64 [R1+0x7b8], R10 ;  /* 0x0007b80a01007387 */ /* 0x0003e80000100a00 */
[----:B------:R-:W3:Y:S04]  /*1018e0*/  LDL R19, [R1+0xc] ;  /* 0x00000c0001137983 */ /* 0x000ee80000100800 */
[----:B0-----:R-:W3:Y:S04]  /*1018f0*/  LDL.LU R8, [R1+0xc00] ;  /* 0x000c000001087983 */ /* 0x001ee80000300800 */
[----:B------:R-:W3:Y:S04]  /*101900*/  LDL.LU R9, [R1+0xc04] ;  /* 0x000c040001097983 */ /* 0x000ee80000300800 */
[----:B-1----:R-:W3:Y:S04]  /*101910*/  LDL.LU R10, [R1+0xc08] ;  /* 0x000c0800010a7983 */ /* 0x002ee80000300800 */
[----:B------:R-:W3:Y:S04]  /*101920*/  LDL.LU R11, [R1+0xc0c] ;  /* 0x000c0c00010b7983 */ /* 0x000ee80000300800 */
[----:B------:R-:W-:Y:S04]  /*101930*/  STL.64 [R1+0x7a0], R24 ;  /* 0x0007a01801007387 */ /* 0x000fe80000100a00 */
[----:B------:R0:W-:Y:S04]  /*101940*/  STL.64 [R1+0x7a8], R26 ;  /* 0x0007a81a01007387 */ /* 0x0001e80000100a00 */
[----:B0-----:R-:W2:Y:S04]  /*101950*/  LDL.LU.64 R26, [R1+0xbf18] ;  /* 0x00bf1800011a7983 */ /* 0x001ea80000300a00 */
[----:B------:R-:W2:Y:S01]  /*101960*/  LDL.LU.64 R24, [R1+0xbf10] ;  /* 0x00bf100001187983 */ /* 0x000ea20000300a00 */
[----:B------:R-:W-:-:S02]  /*101970*/  IMAD.MOV.U32 R0, RZ, RZ, R13 ;  /* 0x000000ffff007224 */ /* 0x000fc400078e000d */
[----:B--2---:R-:W-:Y:S01]  /*101980*/  HMMA.16816.F32 R12, R4, R14, R24 ;  /* 0x0000000e040c723c */ /* 0x004fe20000001818 */
[----:B------:R-:W2:Y:S04]  /*101990*/  LDL.LU.64 R26, [R1+0xbf08] ;  /* 0x00bf0800011a7983 */ /* 0x000ea80000300a00 */
[----:B------:R-:W2:-:S15]  /*1019a0*/  LDL.LU.64 R24, [R1+0xbf00] ;  /* 0x00bf000001187983 */ /* 0x000e9e0000300a00 */
[----:B------:R-:W-:-:S03]  /*1019b0*/  NOP ;  /* 0x0000000000007918 */ /* 0x000fc60000000000 */
        /* <DEDUP_REMOVED lines=8> */
[----:B0-----:R-:W2:Y:S04]  /*101a40*/  LDL.LU.64 R26, [R1+0xbee8] ;  /* 0x00bee800011a7983 */ /* 0x001ea80000300a00 */
[----:B------:R-:W4:Y:S02]  /*101a50*/  LDL.LU.64 R24, [R1+0xbee0] ;  /* 0x00bee00001187983 */ /* 0x000f240000300a00 */
[C---:B----4-:R-:W-:Y:S06]  /*101a60*/  HMMA.16816.F32 R12, R4.reuse, R24, R12 ;  /* 0x00000018040c723c */ /* 0x050fec000000180c */
[----:B--2---:R-:W-:-:S15]  /*101a70*/  HMMA.16816.F32 R20, R4, R26, R20 ;  /* 0x0000001a0414723c */ /* 0x004fde0000001814 */
[----:B------:R-:W-:-:S02]  /*101a80*/  NOP ;  /* 0x0000000000007918 */ /* 0x000fc40000000000 */
[----:B------:R-:W-:Y:S04]  /*101a90*/  STL.64 [R1+0x770], R12 ;  /* 0x0007700c01007387 */ /* 0x000fe80000100a00 */
[----:B------:R0:W-:Y:S04]  /*101aa0*/  STL.64 [R1+0x778], R14 ;  /* 0x0007780e01007387 */ /* 0x0001e80000100a00 */
[----:B0-----:R-:W2:Y:S04]  /*101ab0*/  LDL.LU R14, [R1+0x3a64] ;  /* 0x003a6400010e7983 */ /* 0x001ea80000300800 */
[----:B------:R-:W4:Y:S04]  /*101ac0*/  LDL.LU R24, [R1+0xc20] ;  /* 0x000c200001187983 */ /* 0x000f280000300800 */
[----:B------:R-:W-:Y:S04]  /*101ad0*/  STL.64 [R1+0x760], R20 ;  /* 0x0007601401007387 */ /* 0x000fe80000100a00 */
[----:B------:R-:W-:Y:S04]  /*101ae0*/  STL.64 [R1+0x768], R22 ;  /* 0x0007681601007387 */ /* 0x000fe80000100a00 */
[----:B------:R-:W4:Y:S04]  /*101af0*/  LDL.LU R25, [R1+0xc24] ;  /* 0x000c240001197983 */ /* 0x000f280000300800 */
[----:B------:R-:W2:Y:S04]  /*101b00*/  LDL.LU R26, [R1+0xc28] ;  /* 0x000c2800011a7983 */ /* 0x000ea80000300800 */
[----:B------:R-:W2:Y:S04]  /*101b10*/  LDL.LU R27, [R1+0xc2c] ;  /* 0x000c2c00011b7983 */ /* 0x000ea80000300800 */
[----:B------:R-:W4:Y:S04]  /*101b20*/  LDL R12, [R1] ;  /* 0x00000000010c7983 */ /* 0x000f280000100800 */
[----:B------:R-:W4:Y:S01]  /*101b30*/  LDL R13, [R1+0x4] ;  /* 0x00000400010d7983 */ /* 0x000f220000100800 */
[C---:B---3--:R-:W-:Y:S03]  /*101b40*/  HMMA.16816.F32 R8, R4.reuse, R18, R8 ;  /* 0x000000120408723c */ /* 0x048fe60000001808 */
[----:B--2---:R-:W-:Y:S04]  /*101b50*/  STL.64 [R1+0xbed8], R26 ;  /* 0x00bed81a01007387 */ /* 0x004fe80000100a00 */
        /* <DEDUP_REMOVED lines=17> */
[----:B------:R-:W-:Y:S04]  /*101c70*/  STL.64 [R1+0x750], R8 ;  /* 0x0007500801007387 */ /* 0x000fe80000100a00 */
[----:B------:R-:W-:Y:S04]  /*101c80*/  STL.64 [R1+0x758], R10 ;  /* 0x0007580a01007387 */ /* 0x000fe80000100a00 */
        /* <DEDUP_REMOVED lines=30> */
[----:B------:R-:W3:Y:S04]  /*101e70*/  LDL.LU R12, [R1+0x3a54] ;  /* 0x003a5400010c7983 */ /* 0x000ee80000300800 */
[----:B------:R-:W3:Y:S04]  /*101e80*/  LDL.LU R13, [R1+0x3a5c] ;  /* 0x003a5c00010d7983 */ /* 0x000ee80000300800 */
[----:B------:R0:W-:Y:S04]  /*101e90*/  STL.64 [R1+0xbe18], R28 ;  /* 0x00be181c01007387 */ /* 0x0001e80000100a00 */
[----:B0-----:R-:W3:Y:S04]  /*101ea0*/  LDL.LU R28, [R1+0x3a60] ;  /* 0x003a6000011c7983 */ /* 0x001ee80000300800 */
[----:B------:R-:W3:Y:S01]  /*101eb0*/  LDL.LU R29, [R1+0x3a68] ;  /* 0x003a6800011d7983 */ /* 0x000ee20000300800 */
        /* <DEDUP_REMOVED lines=56> */
[----:B------:R-:W-:Y:S01]  /*102240*/  STL.64 [R1+0xbc58], R16 ;  /* 0x00bc581001007387 */ /* 0x000fe20000100a00 */
        /* <DEDUP_REMOVED lines=8> */
[C---:B------:R-:W-:Y:S01]  /*1022d0*/  HMMA.16816.F32 R16, R4.reuse, R8, R20 ;  /* 0x000000080410723c */ /* 0x040fe20000001814 */
[----:B------:R-:W-:Y:S02]  /*1022e0*/  IMAD R13, R13, 0x100, R28 ;  /* 0x000001000d0d7824 */ /* 0x000fe400078e021c */
[----:B------:R-:W-:Y:S01]  /*1022f0*/  IMAD R14, R14, 0x100, R29 ;  /* 0x000001000e0e7824 */ /* 0x000fe200078e021d */
[----:B------:R-:W3:Y:S04]  /*102300*/  LDL R28, [R1+0xa0] ;  /* 0x0000a000011c7983 */ /* 0x000ee80000100800 */
[----:B------:R-:W3:Y:S04]  /*102310*/  LDL R29, [R1+0xa4] ;  /* 0x0000a400011d7983 */ /* 0x000ee80000100800 */
[----:B------:R0:W-:Y:S04]  /*102320*/  STL [R1+0xbc1c], R8 ;  /* 0x00bc1c0801007387 */ /* 0x0001e80000100800 */
[----:B------:R1:W-:Y:S07]  /*102330*/  STL [R1+0xbc18], R9 ;  /* 0x00bc180901007387 */ /* 0x0003ee0000100800 */
[----:B------:R-:W-:Y:S04]  /*102340*/  STL.64 [R1+0x8c0], R16 ;  /* 0x0008c01001007387 */ /* 0x000fe80000100a00 */
[----:B------:R-:W-:Y:S04]  /*102350*/  STL.64 [R1+0x8c8], R18 ;  /* 0x0008c81201007387 */ /* 0x000fe80000100a00 */
[----:B------:R4:W-:Y:S04]  /*102360*/  STL.64 [R1+0xbe20], R10 ;  /* 0x00be200a01007387 */ /* 0x0009e80000100a00 */
[----:B0-----:R-:W3:Y:S04]  /*102370*/  LDL.LU R8, [R1+0xe30] ;  /* 0x000e300001087983 */ /* 0x001ee80000300800 */
[----:B-1----:R-:W3:Y:S04]  /*102380*/  LDL.LU R9, [R1+0xe34] ;  /* 0x000e340001097983 */ /* 0x002ee80000300800 */
[----:B----4-:R-:W3:Y:S04]  /*102390*/  LDL.LU R10, [R1+0xe38] ;  /* 0x000e3800010a7983 */ /* 0x010ee80000300800 */
[----:B------:R-:W3:Y:S01]  /*1023a0*/  LDL.LU R11, [R1+0xe3c] ;  /* 0x000e3c00010b7983 */ /* 0x000ee20000300800 */
[----:B--2---:R-:W-:Y:S03]  /*1023b0*/  HMMA.16816.F32 R16, R4, R2, R24 ;  /* 0x000000020410723c */ /* 0x004fe60000001818 */
[----:B------:R-:W2:Y:S04]  /*1023c0*/  LDL R26, [R1+0x30] ;  /* 0x00003000011a7983 */ /* 0x000ea80000100800 */
[----:B------:R-:W-:-:S15]  /*1023d0*/  IMAD.MOV.U32 R27, RZ, RZ, R0 ;  /* 0x000000ffff1b7224 */ /* 0x000fde00078e0000 */
[----:B------:R-:W-:-:S01]  /*1023e0*/  NOP ;  /* 0x0000000000007918 */ /* 0x000fc20000000000 */
[----:B------:R0:W-:Y:S04]  /*1023f0*/  STL.64 [R1+0x8b0], R16 ;  /* 0x0008b01001007387 */ /* 0x0001e80000100a00 */
[----:B------:R1:W-:Y:S04]  /*102400*/  STL.64 [R1+0x8b8], R18 ;  /* 0x0008b81201007387 */ /* 0x0003e80000100a00 */
[----:B------:R-:W4:Y:S04]  /*102410*/  LDL.LU R0, [R1+0xbe48] ;  /* 0x00be480001007983 */ /* 0x000f280000300800 */
[----:B------:R-:W3:Y:S04]  /*102420*/  LDL R24, [R1+0x38] ;  /* 0x0000380001187983 */ /* 0x000ee80000100800 */
[----:B------:R-:W3:Y:S04]  /*102430*/  LDL R25, [R1+0x3c] ;  /* 0x00003c0001197983 */ /* 0x000ee80000100800 */
[----:B--2---:R2:W-:Y:S04]  /*102440*/  STL.64 [R1+0xbd40], R26 ;  /* 0x00bd401a01007387 */ /* 0x0045e80000100a00 */
[----:B---3--:R3:W-:Y:S04]  /*102450*/  STL.64 [R1+0xbd38], R24 ;  /* 0x00bd381801007387 */ /* 0x0087e80000100a00 */
[----:B0-----:R-:W2:Y:S04]  /*102460*/  LDL.LU R16, [R1+0x1100] ;  /* 0x0011000001107983 */ /* 0x001ea80000300800 */
[----:B------:R-:W2:Y:S04]  /*102470*/  LDL.LU R17, [R1+0x1104] ;  /* 0x0011040001117983 */ /* 0x000ea80000300800 */
[----:B-1----:R-:W4:Y:S04]  /*102480*/  LDL.LU R18, [R1+0x1108] ;  /* 0x0011080001127983 */ /* 0x002f280000300800 */
[----:B------:R-:W4:Y:S01]  /*102490*/  LDL.LU R19, [R1+0x110c] ;  /* 0x00110c0001137983 */ /* 0x000f220000300800 */
[----:B------:R-:W-:Y:S03]  /*1024a0*/  HMMA.16816.F32 R4, R4, R28, R8 ;  /* 0x0000001c0404723c */ /* 0x000fe60000001808 */
        /* <DEDUP_REMOVED lines=8> */
[----:B------:R-:W-:Y:S04]  /*102530*/  STL [R1+0xbc24], R2 ;  /* 0x00bc240201007387 */ /* 0x000fe80000100800 */
[----:B------:R-:W-:Y:S04]  /*102540*/  STL [R1+0xbc20], R3 ;  /* 0x00bc200301007387 */ /* 0x000fe80000100800 */
[----:B------:R-:W2:Y:S04]  /*102550*/  LDL R26, [R1+0x48] ;  /* 0x00004800011a7983 */ /* 0x000ea80000100800 */
[----:B------:R1:W-:Y:S04]  /*102560*/  STL.64 [R1+0x6b0], R4 ;  /* 0x0006b00401007387 */ /* 0x0003e80000100a00 */
[----:B------:R-:W-:Y:S04]  /*102570*/  STL.64 [R1+0x6b8], R6 ;  /* 0x0006b80601007387 */ /* 0x000fe80000100a00 */
[----:B------:R-:W2:Y:S04]  /*102580*/  LDL R27, [R1+0x4c] ;  /* 0x00004c00011b7983 */ /* 0x000ea80000100800 */
[----:B---3--:R-:W3:Y:S04]  /*102590*/  LDL R24, [R1+0x50] ;  /* 0x0000500001187983 */ /* 0x008ee80000100800 */
[----:B------:R-:W3:Y:S04]  /*1025a0*/  LDL R25, [R1+0x54] ;  /* 0x0000540001197983 */ /* 0x000ee80000100800 */
[----:B--2---:R-:W-:Y:S04]  /*1025b0*/  STL.64 [R1+0xbd70], R26 ;  /* 0x00bd701a01007387 */ /* 0x004fe80000100a00 */
[----:B---3--:R2:W-:Y:S04]  /*1025c0*/  STL.64 [R1+0xbd68], R24 ;  /* 0x00bd681801007387 */ /* 0x0085e80000100a00 */
[----:B0-----:R-:W3:Y:S04]  /*1025d0*/  LDL.LU R20, [R1+0x1070] ;  /* 0x0010700001147983 */ /* 0x001ee80000300800 */
[----:B------:R-:W3:Y:S04]  /*1025e0*/  LDL.LU R21, [R1+0x1074] ;  /* 0x0010740001157983 */ /* 0x000ee80000300800 */
[----:B------:R-:W4:Y:S04]  /*1025f0*/  LDL.LU R22, [R1+0x1078] ;  /* 0x0010780001167983 */ /* 0x000f280000300800 */
[----:B------:R-:W4:Y:S04]  /*102600*/  LDL.LU R23, [R1+0x107c] ;  /* 0x00107c0001177983 */ /* 0x000f280000300800 */
[----:B----4-:R0:W-:Y:S04]  /*102610*/  STL.64 [R1+0xbd80], R22 ;  /* 0x00bd801601007387 */ /* 0x0101e80000100a00 */
[----:B---3--:R3:W-:Y:S04]  /*102620*/  STL.64 [R1+0xbd78], R20 ;  /* 0x00bd781401007387 */ /* 0x0087e80000100a00 */
[----:B-1----:R-:W4:Y:S04]  /*102630*/  LDL R4, [R1+0x58] ;  /* 0x0000580001047983 */ /* 0x002f280000100800 */
[----:B------:R-:W4:Y:S04]  /*102640*/  LDL R5, [R1+0x5c] ;  /* 0x00005c0001057983 */ /* 0x000f280000100800 */
[----:B--2---:R-:W2:Y:S04]  /*102650*/  LDL.LU R24, [R1+0x1050] ;  /* 0x0010500001187983 */ /* 0x004ea80000300800 */
[----:B------:R-:W2:Y:S04]  /*102660*/  LDL.LU R25, [R1+0x1054] ;  /* 0x0010540001197983 */ /* 0x000ea80000300800 */
[----:B------:R-:W3:Y:S04]  /*102670*/  LDL.LU R26, [R1+0x1058] ;  /* 0x00105800011a7983 */ /* 0x000ee80000300800 */
[----:B------:R-:W3:Y:S04]  /*102680*/  LDL.LU R27, [R1+0x105c] ;  /* 0x00105c00011b7983 */ /* 0x000ee80000300800 */
[----:B---3--:R-:W-:Y:S04]  /*102690*/  STL.64 [R1+0xbd90], R26 ;  /* 0x00bd901a01007387 */ /* 0x008fe80000100a00 */
[----:B--2---:R1:W-:Y:S04]  /*1026a0*/  STL.64 [R1+0xbd88], R24 ;  /* 0x00bd881801007387 */ /* 0x0043e80000100a00 */
[----:B0-----:R-:W2:Y:S04]  /*1026b0*/  LDL R22, [R1+0x60] ;  /* 0x0000600001167983 */ /* 0x001ea80000100800 */
[----:B------:R-:W2:Y:S04]  /*1026c0*/  LDL R23, [R1+0x64] ;  /* 0x0000640001177983 */ /* 0x000ea80000100800 */
[----:B------:R-:W3:Y:S04]  /*1026d0*/  LDL.64 R20, [R1+0x68] ;  /* 0x0000680001147983 */ /* 0x000ee80000100a00 */
[----:B--2---:R0:W-:Y:S04]  /*1026e0*/  STL.64 [R1+0xbdb0], R22 ;  /* 0x00bdb01601007387 */ /* 0x0041e80000100a00 */
[----:B---3--:R2:W-:Y:S04]  /*1026f0*/  STL.64 [R1+0xbda8], R20 ;  /* 0x00bda81401007387 */ /* 0x0085e80000100a00 */
[----:B-1----:R-:W3:Y:S04]  /*102700*/  LDL.LU R24, [R1+0xff0] ;  /* 0x000ff00001187983 */ /* 0x002ee80000300800 */
[----:B------:R-:W3:Y:S04]  /*102710*/  LDL.LU R25, [R1+0xff4] ;  /* 0x000ff40001197983 */ /* 0x000ee80000300800 */
[----:B------:R-:W4:Y:S04]  /*102720*/  LDL.LU R26, [R1+0xff8] ;  /* 0x000ff800011a7983 */ /* 0x000f280000300800 */
[----:B------:R-:W4:Y:S04]  /*102730*/  LDL.LU R27, [R1+0xffc] ;  /* 0x000ffc00011b7983 */ /* 0x000f280000300800 */
[----:B0-----:R-:W3:Y:S04]  /*102740*/  LDL R22, [R1+0x70] ;  /* 0x0000700001167983 */ /* 0x001ee80000100800 */
[----:B------:R-:W3:Y:S04]  /*102750*/  LDL R23, [R1+0x74] ;  /* 0x0000740001177983 */ /* 0x000ee80000100800 */
[----:B--2---:R-:W2:Y:S04]  /*102760*/  LDL.64 R20, [R1+0x78] ;  /* 0x0000780001147983 */ /* 0x004ea80000100a00 */
        /* <DEDUP_REMOVED lines=25> */
[----:B------:R-:W2:Y:S04]  /*102900*/  LDL R11, [R1+0xac] ;  /* 0x0000ac00010b7983 */ /* 0x000ea80000100800 */
[----:B----4-:R-:W-:Y:S04]  /*102910*/  STL.64 [R1+0xbe28], R8 ;  /* 0x00be280801007387 */ /* 0x010fe80000100a00 */
[----:B------:R-:W4:Y:S04]  /*102920*/  LDL.64 R28, [R1+0x98] ;  /* 0x00009800011c7983 */ /* 0x000f280000100a00 */
[----:B------:R-:W4:Y:S04]  /*102930*/  LDL R2, [R1+0x90] ;  /* 0x0000900001027983 */ /* 0x000f280000100800 */
[----:B------:R-:W4:Y:S04]  /*102940*/  LDL R3, [R1+0x94] ;  /* 0x0000940001037983 */ /* 0x000f280000100800 */
        /* <DEDUP_REMOVED lines=37> */
[----:B------:R-:W4:Y:S04]  /*102ba0*/  LDL R6, [R1+0x40] ;  /* 0x0000400001067983 */ /* 0x000f280000100800 */
[----:B------:R-:W2:Y:S04]  /*102bb0*/  LDL.LU.64 R22, [R1+0xbe40] ;  /* 0x00be400001167983 */ /* 0x000ea80000300a00 */
[----:B------:R-:W2:Y:S04]  /*102bc0*/  LDL.LU.64 R20, [R1+0xbe38] ;  /* 0x00be380001147983 */ /* 0x000ea80000300a00 */
[----:B------:R-:W-:Y:S04]  /*102bd0*/  STL.64 [R1+0x6a0], R8 ;  /* 0x0006a00801007387 */ /* 0x000fe80000100a00 */
[----:B------:R0:W-:Y:S04]  /*102be0*/  STL.64 [R1+0x6a8], R10 ;  /* 0x0006a80a01007387 */ /* 0x0001e80000100a00 */
[----:B0-----:R-:W3:Y:S04]  /*102bf0*/  LDL.LU.64 R10, [R1+0xbe30] ;  /* 0x00be3000010a7983 */ /* 0x001ee80000300a00 */
[----:B------:R-:W3:Y:S01]  /*102c00*/  LDL.LU.64 R8, [R1+0xbe28] ;  /* 0x00be280001087983 */ /* 0x000ee20000300a00 */
[----:B------:R-:W-:-:S02]  /*102c10*/  IMAD.MOV.U32 R7, RZ, RZ, R0 ;  /* 0x000000ffff077224 */ /* 0x000fc400078e0000 */
[----:B------:R-:W-:Y:S01]  /*102c20*/  IMAD.MOV.U32 R0, RZ, RZ, R29 ;  /* 0x000000ffff007224 */ /* 0x000fe200078e001d */
[C---:B--2---:R-:W-:Y:S06]  /*102c30*/  HMMA.16816.F32 R20, R12.reuse, R2, R20 ;  /* 0x000000020c14723c */ /* 0x044fec0000001814 */
[----:B---3--:R-:W-:-:S15]  /*102c40*/  HMMA.16816.F32 R8, R12, R28, R8 ;  /* 0x0000001c0c08723c */ /* 0x008fde0000001808 */
[----:B------:R-:W-:-:S08]  /*102c50*/  NOP ;  /* 0x0000000000007918 */ /* 0x000fd00000000000 */
[----:B------:R0:W-:Y:S04]  /*102c60*/  STL.64 [R1+0x690], R8 ;  /* 0x0006900801007387 */ /* 0x0001e80000100a00 */
[----:B------:R1:W-:Y:S01]  /*102c70*/  STL.64 [R1+0x698], R10 ;  /* 0x0006980a01007387 */ /* 0x0003e20000100a00 */
[----:B0-----:R-:W-:-:S03]  /*102c80*/  IMAD.MOV.U32 R9, RZ, RZ, R28 ;  /* 0x000000ffff097224 */ /* 0x001fc600078e001c */
[----:B-1----:R-:W2:Y:S04]  /*102c90*/  LDL.LU.64 R10, [R1+0xbe20] ;  /* 0x00be2000010a7983 */ /* 0x002ea80000300a00 */
[----:B------:R-:W3:Y:S04]  /*102ca0*/  LDL.LU.64 R28, [R1+0xbe18] ;  /* 0x00be1800011c7983 */ /* 0x000ee80000300a00 */
[----:B------:R-:W-:Y:S04]  /*102cb0*/  STL [R1+0xbc2c], R0 ;  /* 0x00bc2c0001007387 */ /* 0x000fe80000100800 */
[----:B------:R-:W-:Y:S04]  /*102cc0*/  STL [R1+0xbc28], R9 ;  /* 0x00bc280901007387 */ /* 0x000fe80000100800 */
        /* <DEDUP_REMOVED lines=28> */
[----:B------:R-:W-:Y:S01]  /*102e90*/  IMAD.MOV.U32 R2, RZ, RZ, R21 ;  /* 0x000000ffff027224 */ /* 0x000fe200078e0015 */
[----:B------:R-:W-:Y:S04]  /*102ea0*/  STL.64 [R1+0xbc40], R10 ;  /* 0x00bc400a01007387 */ /* 0x000fe80000100a00 */
[----:B------:R0:W-:Y:S04]  /*102eb0*/  STL.64 [R1+0xbc38], R8 ;  /* 0x00bc380801007387 */ /* 0x0001e80000100a00 */
[----:B0-----:R-:W2:Y:S04]  /*102ec0*/  LDL.LU R8, [R1+0x10c0] ;  /* 0x0010c00001087983 */ /* 0x001ea80000300800 */
[----:B------:R-:W2:Y:S04]  /*102ed0*/  LDL.LU R9, [R1+0x10c4] ;  /* 0x0010c40001097983 */ /* 0x000ea80000300800 */
[----:B------:R-:W2:Y:S04]  /*102ee0*/  LDL.LU R10, [R1+0x10c8] ;  /* 0x0010c800010a7983 */ /* 0x000ea80000300800 */
[----:B------:R-:W2:Y:S01]  /*102ef0*/  LDL.LU R11, [R1+0x10cc] ;  /* 0x0010cc00010b7983 */ /* 0x000ea20000300800 */
        /* <DEDUP_REMOVED lines=29> */
[----:B------:R-:W4:Y:S02]  /*1030d0*/  LDL.LU.64 R24, [R1+0xbd68] ;  /* 0x00bd680001187983 */ /* 0x000f240000300a00 */
        /* <DEDUP_REMOVED lines=8> */
[----:B------:R-:W4:Y:S04]  /*103160*/  LDL.LU.64 R16, [R1+0xbd48] ;  /* 0x00bd480001107983 */ /* 0x000f280000300a00 */
[----:B------:R-:W-:Y:S04]  /*103170*/  STL.64 [R1+0x5f0], R24 ;  /* 0x0005f01801007387 */ /* 0x000fe80000100a00 */
[----:B------:R0:W-:Y:S04]  /*103180*/  STL.64 [R1+0x5f8], R26 ;  /* 0x0005f81a01007387 */ /* 0x0001e80000100a00 */
[----:B0-----:R-:W3:Y:S04]  /*103190*/  LDL.LU.64 R26, [R1+0xbd40] ;  /* 0x00bd4000011a7983 */ /* 0x001ee80000300a00 */
[----:B------:R-:W4:Y:S01]  /*1031a0*/  LDL.LU.64 R24, [R1+0xbd38] ;  /* 0x00bd380001187983 */ /* 0x000f220000300a00 */
[----:B--2---:R-:W-:-:S15]  /*1031b0*/  HMMA.16816.F32 R4, R12, R6, R8 ;  /* 0x000000060c04723c */ /* 0x004fde0000001808 */
[----:B------:R-:W-:-:S08]  /*1031c0*/  NOP ;  /* 0x0000000000007918 */ /* 0x000fd00000000000 */
[----:B------:R-:W-:Y:S04]  /*1031d0*/  STL.64 [R1+0x5e0], R4 ;  /* 0x0005e00401007387 */ /* 0x000fe80000100a00 */
[----:B------:R3:W-:Y:S01]  /*1031e0*/  STL.64 [R1+0x5e8], R6 ;  /* 0x0005e80601007387 */ /* 0x0007e20000100a00 */
[C---:B----4-:R-:W-:Y:S06]  /*1031f0*/  HMMA.16816.F32 R8, R12.reuse, R24, R16 ;  /* 0x000000180c08723c */ /* 0x050fec0000001810 */
[----:B---3--:R-:W-:Y:S01]  /*103200*/  HMMA.16816.F32 R4, R12, R26, R20 ;  /* 0x0000001a0c04723c */ /* 0x008fe20000001814 */
        /* <DEDUP_REMOVED lines=195> */
[----:B------:R3:W-:Y:S01]  /*103e40*/  STL.64 [R1+0xba20], R16 ;  /* 0x00ba201001007387 */ /* 0x0007e20000100a00 */
[----:B------:R-:W-:-:S02]  /*103e50*/  IMAD R4, R4, 0x100, R28 ;  /* 0x0000010004047824 */ /* 0x000fc400078e021c */
[----:B------:R-:W-:Y:S02]  /*103e60*/  IMAD.MOV.U32 R28, RZ, RZ, R3 ;  /* 0x000000ffff1c7224 */ /* 0x000fe400078e0003 */
[----:B------:R-:W-:Y:S01]  /*103e70*/  IMAD R5, R5, 0x100, R29 ;  /* 0x0000010005057824 */ /* 0x000fe200078e021d */
[----:B------:R-:W2:Y:S01]  /*103e80*/  LDL.LU R3, [R1+0xbc30] ;  /* 0x00bc300001037983 */ /* 0x000ea20000300800 */
[----:B------:R-:W-:Y:S01]  /*103e90*/  IMAD.MOV.U32 R29, RZ, RZ, R0 ;  /* 0x000000ffff1d7224 */ /* 0x000fe200078e0000 */
[----:B---3--:R-:W-:-:S15]  /*103ea0*/  HMMA.16816.F32 R16, R12, R10, R24 ;  /* 0x0000000a0c10723c */ /* 0x008fde0000001818 */
[----:B------:R-:W-:-:S08]  /*103eb0*/  NOP ;  /* 0x0000000000007918 */ /* 0x000fd00000000000 */
[----:B------:R-:W-:Y:S04]  /*103ec0*/  STL.64 [R1+0x4e0], R16 ;  /* 0x0004e01001007387 */ /* 0x000fe80000100a00 */
[----:B------:R0:W-:Y:S04]  /*103ed0*/  STL.64 [R1+0x4e8], R18 ;  /* 0x0004e81201007387 */ /* 0x0001e80000100a00 */
[----:B------:R-:W3:Y:S04]  /*103ee0*/  LDL.LU R0, [R1+0xbc2c] ;  /* 0x00bc2c0001007983 */ /* 0x000ee80000300800 */
[----:B0-----:R-:W2:Y:S04]  /*103ef0*/  LDL.64 R18, [R1+0x70] ;  /* 0x0000700001127983 */ /* 0x001ea80000100a00 */
[----:B------:R-:W3:Y:S04]  /*103f00*/  LDL.LU R24, [R1+0x1440] ;  /* 0x0014400001187983 */ /* 0x000ee80000300800 */
[----:B------:R-:W3:Y:S04]  /*103f10*/  LDL.LU R25, [R1+0x1444] ;  /* 0x0014440001197983 */ /* 0x000ee80000300800 */
[----:B------:R-:W2:Y:S04]  /*103f20*/  LDL.LU R26, [R1+0x1448] ;  /* 0x00144800011a7983 */ /* 0x000ea80000300800 */
[----:B------:R-:W2:Y:S01]  /*103f30*/  LDL.LU R27, [R1+0x144c] ;  /* 0x00144c00011b7983 */ /* 0x000ea20000300800 */
[----:B----4-:R-:W-:-:S02]  /*103f40*/  IMAD.MOV.U32 R16, RZ, RZ, R9 ;  /* 0x000000ffff107224 */ /* 0x010fc400078e0009 */
[----:B------:R-:W-:Y:S01]  /*103f50*/  IMAD.MOV.U32 R17, RZ, RZ, R2 ;  /* 0x000000ffff117224 */ /* 0x000fe200078e0002 */
[----:B--2---:R-:W-:Y:S04]  /*103f60*/  STL.64 [R1+0xbb80], R26 ;  /* 0x00bb801a01007387 */ /* 0x004fe80000100a00 */
[----:B---3--:R-:W-:Y:S04]  /*103f70*/  STL.64 [R1+0xbb78], R24 ;  /* 0x00bb781801007387 */ /* 0x008fe80000100a00 */
[----:B------:R-:W2:Y:S04]  /*103f80*/  LDL.LU R9, [R1+0xbc28] ;  /* 0x00bc280001097983 */ /* 0x000ea80000300800 */
[----:B------:R-:W3:Y:S04]  /*103f90*/  LDL.LU R2, [R1+0xbc24] ;  /* 0x00bc240001027983 */ /* 0x000ee80000300800 */
[----:B------:R0:W-:Y:S04]  /*103fa0*/  STL.64 [R1+0xbb90], R18 ;  /* 0x00bb901201007387 */ /* 0x0001e80000100a00 */
[----:B------:R1:W-:Y:S04]  /*103fb0*/  STL.64 [R1+0xbb88], R16 ;  /* 0x00bb881001007387 */ /* 0x0003e80000100a00 */
[----:B------:R-:W-:Y:S04]  /*103fc0*/  STL [R1+0xb9fc], R10 ;  /* 0x00b9fc0a01007387 */ /* 0x000fe80000100800 */
[----:B------:R-:W-:Y:S01]  /*103fd0*/  STL [R1+0xb9f8], R11 ;  /* 0x00b9f80b01007387 */ /* 0x000fe20000100800 */
[----:B0-----:R-:W-:-:S02]  /*103fe0*/  IMAD.MOV.U32 R18, RZ, RZ, R3 ;  /* 0x000000ffff127224 */ /* 0x001fc400078e0003 */
[----:B------:R-:W-:Y:S01]  /*103ff0*/  IMAD.MOV.U32 R19, RZ, RZ, R8 ;  /* 0x000000ffff137224 */ /* 0x000fe200078e0008 */
[----:B------:R-:W3:Y:S04]  /*104000*/  LDL.LU R3, [R1+0xbc20] ;  /* 0x00bc200001037983 */ /* 0x000ee80000300800 */
[----:B------:R-:W4:Y:S04]  /*104010*/  LDL.LU R8, [R1+0xbc1c] ;  /* 0x00bc1c0001087983 */ /* 0x000f280000300800 */
[----:B------:R-:W3:Y:S04]  /*104020*/  LDL.LU R24, [R1+0x13e0] ;  /* 0x0013e00001187983 */ /* 0x000ee80000300800 */
[----:B------:R-:W3:Y:S04]  /*104030*/  LDL.LU R25, [R1+0x13e4] ;  /* 0x0013e40001197983 */ /* 0x000ee80000300800 */
[----:B------:R-:W4:Y:S04]  /*104040*/  LDL.LU R26, [R1+0x13e8] ;  /* 0x0013e800011a7983 */ /* 0x000f280000300800 */
[----:B------:R-:W4:Y:S04]  /*104050*/  LDL.LU R27, [R1+0x13ec] ;  /* 0x0013ec00011b7983 */ /* 0x000f280000300800 */
[----:B-1----:R-:W3:Y:S04]  /*104060*/  LDL.64 R16, [R1+0x90] ;  /* 0x0000900001107983 */ /* 0x002ee80000100a00 */
[----:B------:R2:W-:Y:S02]  /*104070*/  STL.64 [R1+0xbbc0], R18 ;  /* 0x00bbc01201007387 */ /* 0x0005e40000100a00 */
[----:B--2---:R-:W-:-:S02]  /*104080*/  IMAD.MOV.U32 R18, RZ, RZ, R9 ;  /* 0x000000ffff127224 */ /* 0x004fc400078e0009 */
        /* <DEDUP_REMOVED lines=8> */
[----:B------:R-:W2:Y:S01]  /*104110*/  LDL.64 R20, [R1+0xa0] ;  /* 0x0000a00001147983 */ /* 0x000ea20000100a00 */
[----:B------:R-:W-:-:S02]  /*104120*/  IMAD R7, R7, 0x100, R22 ;  /* 0x0000010007077824 */ /* 0x000fc400078e0216 */
[----:B------:R-:W-:Y:S01]  /*104130*/  IMAD R6, R6, 0x100, R23 ;  /* 0x0000010006067824 */ /* 0x000fe200078e0217 */
        /* <DEDUP_REMOVED lines=11> */
[----:B------:R-:W2:Y:S01]  /*1041f0*/  LDL.64 R16, [R1+0xa8] ;  /* 0x0000a80001107983 */ /* 0x000ea20000100a00 */
[----:B------:R-:W-:-:S05]  /*104200*/  IMAD.MOV.U32 R19, RZ, RZ, R0 ;  /* 0x000000ffff137224 */ /* 0x000fca00078e0000 */
[----:B------:R-:W-:Y:S04]  /*104210*/  STL.64 [R1+0xbbf8], R18 ;  /* 0x00bbf81201007387 */ /* 0x000fe80000100a00 */
        /* <DEDUP_REMOVED lines=27> */
[----:B------:R-:W3:Y:S04]  /*1043d0*/  LDL.LU.64 R20, [R1+0xbc08] ;  /* 0x00bc080001147983 */ /* 0x000ee80000300a00 */
[----:B------:R0:W-:Y:S04]  /*1043e0*/  STL [R1+0xb9e4], R8 ;  /* 0x00b9e40801007387 */ /* 0x0001e80000100800 */
[----:B------:R1:W-:Y:S04]  /*1043f0*/  STL [R1+0xb9e0], R9 ;  /* 0x00b9e00901007387 */ /* 0x0003e80000100800 */
[----:B0-----:R-:W4:Y:S04]  /*104400*/  LDL.LU R8, [R1+0x1420] ;  /* 0x0014200001087983 */ /* 0x001f280000300800 */
[----:B-1----:R-:W4:Y:S04]  /*104410*/  LDL.LU R9, [R1+0x1424] ;  /* 0x0014240001097983 */ /* 0x002f280000300800 */
[----:B------:R-:W4:Y:S04]  /*104420*/  LDL.LU R10, [R1+0x1428] ;  /* 0x00142800010a7983 */ /* 0x000f280000300800 */
[----:B------:R-:W4:Y:S01]  /*104430*/  LDL.LU R11, [R1+0x142c] ;  /* 0x00142c00010b7983 */ /* 0x000f220000300800 */
[----:B---3--:R-:W-:-:S15]  /*104440*/  HMMA.16816.F32 R20, R12, R2, R20 ;  /* 0x000000020c14723c */ /* 0x008fde0000001814 */
[----:B------:R-:W-:-:S08]  /*104450*/  NOP ;  /* 0x0000000000007918 */ /* 0x000fd00000000000 */
[----:B------:R0:W-:Y:S04]  /*104460*/  STL.64 [R1+0x890], R20 ;  /* 0x0008901401007387 */ /* 0x0001e80000100a00 */
[----:B------:R1:W-:Y:S04]  /*104470*/  STL.64 [R1+0x898], R22 ;  /* 0x0008981601007387 */ /* 0x0003e80000100a00 */
[----:B0-----:R-:W3:Y:S01]  /*104480*/  LDL.LU.64 R20, [R1+0xbc00] ;  /* 0x00bc000001147983 */ /* 0x001ee20000300a00 */
[----:B------:R-:W-:Y:S02]  /*104490*/  F2FP.F16.E5M2.UNPACK_B R4, R4 ;  /* 0x00000004ff04723e */ /* 0x000fe400020004ff */
[----:B------:R-:W-:-:S02]  /*1044a0*/  F2FP.F16.E5M2.UNPACK_B R5, R5 ;  /* 0x00000005ff05723e */ /* 0x000fc400020004ff */
[----:B------:R-:W-:Y:S02]  /*1044b0*/  F2FP.F16.E5M2.UNPACK_B R6, R6 ;  /* 0x00000006ff06723e */ /* 0x000fe400020004ff */
[----:B------:R-:W-:Y:S01]  /*1044c0*/  F2FP.F16.E5M2.UNPACK_B R7, R7 ;  /* 0x00000007ff07723e */ /* 0x000fe200020004ff */
[----:B---3--:R-:W-:Y:S01]  /*1044d0*/  HMMA.16816.F32 R12, R12, R20, R16 ;  /* 0x000000140c0c723c */ /* 0x008fe20000001810 */
[----:B------:R-:W3:Y:S04]  /*1044e0*/  LDL.LU.64 R18, [R1+0xbbf8] ;  /* 0x00bbf80001127983 */ /* 0x000ee80000300a00 */
[----:B------:R-:W2:Y:S01]  /*1044f0*/  LDL.LU.64 R16, [R1+0xbbf0] ;  /* 0x00bbf00001107983 */ /* 0x000ea20000300a00 */
[----:B-1----:R-:W-:Y:S02]  /*104500*/  IMAD.MOV.U32 R22, RZ, RZ, R20 ;  /* 0x000000ffff167224 */ /* 0x002fe400078e0014 */
[----:B------:R-:W-:-:S15]  /*104510*/  IMAD.MOV.U32 R23, RZ, RZ, R21 ;  /* 0x000000ffff177224 */ /* 0x000fde00078e0015 */
[----:B------:R0:W-:Y:S04]  /*104520*/  STL.64 [R1+0x4d0], R12 ;  /* 0x0004d00c01007387 */ /* 0x0001e80000100a00 */
[----:B------:R1:W-:Y:S04]  /*104530*/  STL.64 [R1+0x4d8], R14 ;  /* 0x0004d80e01007387 */ /* 0x0003e80000100a00 */
[----:B------:R-:W4:Y:S04]  /*104540*/  LDL.LU.64 R20, [R1+0xbbe8] ;  /* 0x00bbe80001147983 */ /* 0x000f280000300a00 */
[----:B0-----:R-:W3:Y:S04]  /*104550*/  LDL.LU R12, [R1+0x1400] ;  /* 0x00140000010c7983 */ /* 0x001ee80000300800 */
[----:B------:R-:W3:Y:S04]  /*104560*/  LDL.LU R13, [R1+0x1404] ;  /* 0x00140400010d7983 */ /* 0x000ee80000300800 */
[----:B-1----:R-:W3:Y:S04]  /*104570*/  LDL.LU R14, [R1+0x1408] ;  /* 0x00140800010e7983 */ /* 0x002ee80000300800 */
[----:B------:R-:W3:Y:S04]  /*104580*/  LDL.LU R15, [R1+0x140c] ;  /* 0x00140c00010f7983 */ /* 0x000ee80000300800 */
[----:B------:R0:W-:Y:S04]  /*104590*/  STL.64 [R1+0xba68], R22 ;  /* 0x00ba681601007387 */ /* 0x0001e80000100a00 */
[----:B0-----:R-:W3:Y:S01]  /*1045a0*/  LDL.64 R22, [R1+0x80] ;  /* 0x0000800001167983 */ /* 0x001ee20000100a00 */
[----:B--2---:R-:W-:Y:S03]  /*1045b0*/  HMMA.16816.F32 R24, R4, R16, R24 ;  /* 0x000000100418723c */ /* 0x004fe60000001818 */
[----:B----4-:R-:W-:-:S15]  /*1045c0*/  STL.64 [R1+0xba60], R20 ;  /* 0x00ba601401007387 */ /* 0x010fde0000100a00 */
[----:B------:R-:W-:-:S05]  /*1045d0*/  NOP ;  /* 0x0000000000007918 */ /* 0x000fca0000000000 */
        /* <DEDUP_REMOVED lines=29> */
[----:B------:R-:W4:Y:S01]  /*1047b0*/  LDL.LU.64 R16, [R1+0xbb88] ;  /* 0x00bb880001107983 */ /* 0x000f220000300a00 */
[----:B--2---:R-:W-:-:S15]  /*1047c0*/  HMMA.16816.F32 R24, R4, R22, R24 ;  /* 0x000000160418723c */ /* 0x004fde0000001818 */
[----:B------:R-:W-:-:S08]  /*1047d0*/  NOP ;  /* 0x0000000000007918 */ /* 0x000fd00000000000 */
[----:B------:R-:W-:Y:S04]  /*1047e0*/  STL.64 [R1+0x480], R24 ;  /* 0x0004801801007387 */ /* 0x000fe80000100a00 */
[----:B------:R0:W-:Y:S04]  /*1047f0*/  STL.64 [R1+0x488], R26 ;  /* 0x0004881a01007387 */ /* 0x0001e80000100a00 */
[----:B0-----:R-:W2:Y:S04]  /*104800*/  LDL.LU.64 R26, [R1+0xbb80] ;  /* 0x00bb8000011a7983 */ /* 0x001ea80000300a00 */
[----:B------:R-:W2:Y:S01]  /*104810*/  LDL.LU.64 R24, [R1+0xbb78] ;  /* 0x00bb780001187983 */ /* 0x000ea20000300a00 */
[----:B----4-:R-:W-:Y:S01]  /*104820*/  HMMA.16816.F32 R12, R4, R16, R12 ;  /* 0x00000010040c723c */ /* 0x010fe2000000180c */
[----:B------:R-:W-:-:S05]  /*104830*/  IMAD.MOV.U32 R0, RZ, RZ, R23 ;  /* 0x000000ffff007224 */ /* 0x000fca00078e0017 */
[----:B---3--:R-:W-:Y:S01]  /*104840*/  HMMA.16816.F32 R8, R4, R18, R8 ;  /* 0x000000120408723c */ /* 0x008fe20000001808 */
[----:B------:R0:W-:-:S15]  /*104850*/  STL [R1+0xb9b8], R0 ;  /* 0x00b9b80001007387 */ /* 0x0001de0000100800 */
[----:B------:R-:W-:-:S01]  /*104860*/  NOP ;  /* 0x0000000000007918 */ /* 0x000fc20000000000 */
[----:B------:R-:W-:Y:S04]  /*104870*/  STL.64 [R1+0x470], R12 ;  /* 0x0004700c01007387 */ /* 0x000fe80000100a00 */
[----:B------:R-:W-:Y:S01]  /*104880*/  STL.64 [R1+0x478], R14 ;  /* 0x0004780e01007387 */ /* 0x000fe20000100a00 */
[----:B0-----:R-:W-:-:S05]  /*104890*/  IMAD.MOV.U32 R0, RZ, RZ, R19 ;  /* 0x000000ffff007224 */ /* 0x001fca00078e0013 */
[----:B------:R-:W-:Y:S04]  /*1048a0*/  STL [R1+0xb9bc], R0 ;  /* 0x00b9bc0001007387 */ /* 0x000fe80000100800 */
[----:B------:R0:W-:Y:S04]  /*1048b0*/  STL.64 [R1+0x460], R8 ;  /* 0x0004600801007387 */ /* 0x0001e80000100a00 */
[----:B------:R1:W-:Y:S04]  /*1048c0*/  STL.64 [R1+0x468], R10 ;  /* 0x0004680a01007387 */ /* 0x0003e80000100a00 */
[----:B0-----:R-:W3:Y:S01]  /*1048d0*/  LDL.LU R8, [R1+0x15e0] ;  /* 0x0015e00001087983 */ /* 0x001ee20000300800 */
[----:B--2---:R-:W-:-:S15]  /*1048e0*/  HMMA.16816.F32 R12, R4, R28, R24 ;  /* 0x0000001c040c723c */ /* 0x004fde0000001818 */
[----:B------:R-:W-:-:S08]  /*1048f0*/  NOP ;  /* 0x0000000000007918 */ /* 0x000fd00000000000 */
[----:B------:R-:W-:Y:S04]  /*104900*/  STL.64 [R1+0x450], R12 ;  /* 0x0004500c01007387 */ /* 0x000fe80000100a00 */
[----:B------:R-:W-:Y:S04]  /*104910*/  STL.64 [R1+0x458], R14 ;  /* 0x0004580e01007387 */ /* 0x000fe80000100a00 */
        /* <DEDUP_REMOVED lines=8> */
[----:B------:R-:W3:Y:S04]  /*1049a0*/  LDL.LU R27, [R1+0x15ac] ;  /* 0x0015ac00011b7983 */ /* 0x000ee80000300800 */
[----:B---3--:R-:W-:Y:S04]  /*1049b0*/  STL.64 [R1+0xba88], R26 ;  /* 0x00ba881a01007387 */ /* 0x008fe80000100a00 */
[----:B--2---:R0:W-:Y:S04]  /*1049c0*/  STL.64 [R1+0xba80], R24 ;  /* 0x00ba801801007387 */ /* 0x0041e80000100a00 */
[----:B------:R-:W2:Y:S04]  /*1049d0*/  LDL R22, [R1+0x8] ;  /* 0x0000080001167983 */ /* 0x000ea80000100800 */
[----:B------:R-:W2:Y:S04]  /*1049e0*/  LDL R23, [R1+0xc] ;  /* 0x00000c0001177983 */ /* 0x000ea80000100800 */
[----:B0-----:R-:W3:Y:S04]  /*1049f0*/  LDL.LU R24, [R1+0x1570] ;  /* 0x0015700001187983 */ /* 0x001ee80000300800 */
        /* <DEDUP_REMOVED lines=59> */
[----:B------:R-:W4:Y:S04]  /*104db0*/  LDL.LU R24, [R1+0x1450] ;  /* 0x0014500001187983 */ /* 0x000f280000300800 */
[----:B------:R-:W4:Y:S04]  /*104dc0*/  LDL.LU R25, [R1+0x1454] ;  /* 0x0014540001197983 */ /* 0x000f280000300800 */
[----:B0-----:R-:W4:Y:S04]  /*104dd0*/  LDL.LU R26, [R1+0x1458] ;  /* 0x00145800011a7983 */ /* 0x001f280000300800 */
        /* <DEDUP_REMOVED lines=31> */
[----:B------:R-:W4:Y:S04]  /*104fd0*/  LDL.64 R28, [R1] ;  /* 0x00000000011c7983 */ /* 0x000f280000100a00 */
[----:B------:R-:W4:Y:S04]  /*104fe0*/  LDL.LU R12, [R1+0x15c0] ;  /* 0x0015c000010c7983 */ /* 0x000f280000300800 */
[----:B------:R-:W4:Y:S04]  /*104ff0*/  LDL.LU R13, [R1+0x15c4] ;  /* 0x0015c400010d7983 */ /* 0x000f280000300800 */
[----:B------:R-:W4:Y:S04]  /*105000*/  LDL.LU R14, [R1+0x15c8] ;  /* 0x0015c800010e7983 */ /* 0x000f280000300800 */
[----:B------:R-:W4:Y:S04]  /*105010*/  LDL.LU R15, [R1+0x15cc] ;  /* 0x0015cc00010f7983 */ /* 0x000f280000300800 */
[----:B------:R-:W-:Y:S04]  /*105020*/  STL.64 [R1+0x440], R24 ;  /* 0x0004401801007387 */ /* 0x000fe80000100a00 */
[----:B------:R0:W-:Y:S04]  /*105030*/  STL.64 [R1+0x448], R26 ;  /* 0x0004481a01007387 */ /* 0x0001e80000100a00 */
[----:B0-----:R-:W2:Y:S01]  /*105040*/  LDL.LU.64 R26, [R1+0xbb70] ;  /* 0x00bb7000011a7983 */ /* 0x001ea20000300a00 */
[----:B------:R-:W-:-:S03]  /*105050*/  IMAD.MOV.U32 R0, RZ, RZ, R19 ;  /* 0x000000ffff007224 */ /* 0x000fc600078e0013 */
[----:B------:R-:W4:Y:S04]  /*105060*/  LDL.LU R16, [R1+0x1600] ;  /* 0x0016000001107983 */ /* 0x000f280000300800 */
[----:B------:R-:W4:Y:S04]  /*105070*/  LDL.LU R17, [R1+0x1604] ;  /* 0x0016040001117983 */ /* 0x000f280000300800 */
[----:B------:R-:W4:Y:S04]  /*105080*/  LDL.LU R18, [R1+0x1608] ;  /* 0x0016080001127983 */ /* 0x000f280000300800 */
        /* <DEDUP_REMOVED lines=68> */
[----:B------:R-:W3:-:S15]  /*1054d0*/  LDL.LU.64 R20, [R1+0xbaa0] ;  /* 0x00baa00001147983 */ /* 0x000ede0000300a00 */
        /* <DEDUP_REMOVED lines=11> */
[----:B------:R-:W-:-:S02]  /*105590*/  IMAD.MOV.U32 R0, RZ, RZ, R21 ;  /* 0x000000ffff007224 */ /* 0x000fc400078e0015 */
[----:B--2---:R-:W-:Y:S03]  /*1055a0*/  HMMA.16816.F32 R20, R4, R22, R8 ;  /* 0x000000160414723c */ /* 0x004fe60000001808 */
[----:B------:R4:W-:Y:S04]  /*1055b0*/  STL [R1+0xb9d4], R0 ;  /* 0x00b9d40001007387 */ /* 0x0009e80000100800 */
[----:B------:R-:W2:Y:S04]  /*1055c0*/  LDL.LU.64 R10, [R1+0xba78] ;  /* 0x00ba7800010a7983 */ /* 0x000ea80000300a00 */
[----:B------:R-:W2:Y:S01]  /*1055d0*/  LDL.LU.64 R8, [R1+0xba70] ;  /* 0x00ba700001087983 */ /* 0x000ea20000300a00 */
[----:B----4-:R-:W-:-:S11]  /*1055e0*/  IMAD.MOV.U32 R0, RZ, RZ, R29 ;  /* 0x000000ffff007224 */ /* 0x010fd600078e001d */
        /* <DEDUP_REMOVED lines=8> */
[----:B0-----:R-:W2:Y:S04]  /*105670*/  LDL.LU.64 R26, [R1+0xba58] ;  /* 0x00ba5800011a7983 */ /* 0x001ea80000300a00 */
[----:B------:R-:W3:Y:S04]  /*105680*/  LDL.LU.64 R24, [R1+0xba50] ;  /* 0x00ba500001187983 */ /* 0x000ee80000300a00 */
[----:B------:R-:W4:Y:S02]  /*105690*/  LDL.LU.64 R28, [R1+0xba48] ;  /* 0x00ba4800011c7983 */ /* 0x000f240000300a00 */
[C---:B----4-:R-:W-:Y:S06]  /*1056a0*/  HMMA.16816.F32 R12, R4.reuse, R28, R12 ;  /* 0x0000001c040c723c */ /* 0x050fec000000180c */
[----:B---3--:R-:W-:-:S15]  /*1056b0*/  HMMA.16816.F32 R16, R4, R24, R16 ;  /* 0x000000180410723c */ /* 0x008fde0000001810 */
[----:B------:R-:W-:-:S02]  /*1056c0*/  NOP ;  /* 0x0000000000007918 */ /* 0x000fc40000000000 */
[----:B------:R-:W-:Y:S04]  /*1056d0*/  STL.64 [R1+0x370], R12 ;  /* 0x0003700c01007387 */ /* 0x000fe80000100a00 */
[----:B------:R2:W-:Y:S02]  /*1056e0*/  STL.64 [R1+0x378], R14 ;  /* 0x0003780e01007387 */ /* 0x0005e40000100a00 */
[----:B--2---:R-:W-:Y:S02]  /*1056f0*/  HMMA.16816.F32 R12, R4, R26, R8 ;  /* 0x0000001a040c723c */ /* 0x004fe40000001808 */
[----:B------:R-:W2:-:S15]  /*105700*/  LDL.LU R8, [R1+0x3aa8] ;  /* 0x003aa80001087983 */ /* 0x000e9e0000300800 */
[----:B------:R-:W-:-:S06]  /*105710*/  NOP ;  /* 0x0000000000007918 */ /* 0x000fcc0000000000 */
[----:B------:R-:W-:Y:S04]  /*105720*/  STL.64 [R1+0x360], R12 ;  /* 0x0003600c01007387 */ /* 0x000fe80000100a00 */
[----:B------:R0:W-:Y:S04]  /*105730*/  STL.64 [R1+0x368], R14 ;  /* 0x0003680e01007387 */ /* 0x0001e80000100a00 */
[----:B0-----:R-:W3:Y:S04]  /*105740*/  LDL.LU R14, [R1+0x3aa4] ;  /* 0x003aa400010e7983 */ /* 0x001ee80000300800 */
[----:B------:R-:W2:Y:S04]  /*105750*/  LDL.LU R9, [R1+0x3ab0] ;  /* 0x003ab00001097983 */ /* 0x000ea80000300800 */
[----:B------:R-:W4:Y:S04]  /*105760*/  LDL.LU R15, [R1+0x3aac] ;  /* 0x003aac00010f7983 */ /* 0x000f280000300800 */
[----:B------:R0:W-:Y:S04]  /*105770*/  STL.64 [R1+0x350], R16 ;  /* 0x0003501001007387 */ /* 0x0001e80000100a00 */
[----:B------:R1:W-:Y:S04]  /*105780*/  STL.64 [R1+0x358], R18 ;  /* 0x0003581201007387 */ /* 0x0003e80000100a00 */
        /* <DEDUP_REMOVED lines=26> */
[----:B------:R0:W-:Y:S02]  /*105930*/  STL.64 [R1+0xb7c0], R26 ;  /* 0x00b7c01a01007387 */ /* 0x0001e40000100a00 */
[----:B0-----:R-:W-:-:S02]  /*105940*/  IMAD.MOV.U32 R26, RZ, RZ, R22 ;  /* 0x000000ffff1a7224 */ /* 0x001fc400078e0016 */
[----:B------:R-:W-:Y:S01]  /*105950*/  IMAD.MOV.U32 R27, RZ, RZ, R23 ;  /* 0x000000ffff1b7224 */ /* 0x000fe200078e0017 */
[----:B------:R-:W4:Y:S04]  /*105960*/  LDL.LU R22, [R1+0xba44] ;  /* 0x00ba440001167983 */ /* 0x000f280000300800 */
[----:B------:R-:W4:Y:S04]  /*105970*/  LDL.LU R23, [R1+0xba40] ;  /* 0x00ba400001177983 */ /* 0x000f280000300800 */
[----:B------:R0:W-:Y:S04]  /*105980*/  STL.64 [R1+0xb7b8], R24 ;  /* 0x00b7b81801007387 */ /* 0x0001e80000100a00 */
[----:B------:R1:W-:Y:S04]  /*105990*/  STL.64 [R1+0xb9d8], R26 ;  /* 0x00b9d81a01007387 */ /* 0x0003e80000100a00 */
[----:B0-----:R-:W2:Y:S04]  /*1059a0*/  LDL.LU R24, [R1+0x1670] ;  /* 0x0016700001187983 */ /* 0x001ea80000300800 */
[----:B------:R-:W2:Y:S04]  /*1059b0*/  LDL.LU R25, [R1+0x1674] ;  /* 0x0016740001197983 */ /* 0x000ea80000300800 */
[----:B-1----:R-:W3:Y:S04]  /*1059c0*/  LDL.LU R26, [R1+0x1678] ;  /* 0x00167800011a7983 */ /* 0x002ee80000300800 */
        /* <DEDUP_REMOVED lines=46> */
[----:B----4-:R-:W-:Y:S02]  /*105cb0*/  IMAD R14, R14, 0x100, R8 ;  /* 0x000001000e0e7824 */ /* 0x010fe400078e0208 */
        /* <DEDUP_REMOVED lines=13> */
[----:B0-----:R-:W2:Y:S04]  /*105d90*/  LDL.LU.64 R26, [R1+0xb9d8] ;  /* 0x00b9d800011a7983 */ /* 0x001ea80000300a00 */
[----:B------:R-:W-:Y:S04]  /*105da0*/  STL.64 [R1+0xb780], R10 ;  /* 0x00b7800a01007387 */ /* 0x000fe80000100a00 */
[----:B------:R0:W-:Y:S02]  /*105db0*/  STL.64 [R1+0xb778], R8 ;  /* 0x00b7780801007387 */ /* 0x0001e40000100a00 */
[----:B0-----:R-:W-:Y:S06]  /*105dc0*/  HMMA.16816.F32 R8, R4, R2, R16 ;  /* 0x000000020408723c */ /* 0x001fec0000001810 */
[----:B------:R-:W-:Y:S04]  /*105dd0*/  STL [R1+0xb74c], R2 ;  /* 0x00b74c0201007387 */ /* 0x000fe80000100800 */
[----:B------:R0:W-:-:S13]  /*105de0*/  STL [R1+0xb748], R3 ;  /* 0x00b7480301007387 */ /* 0x0001da0000100800 */
[----:B------:R-:W-:Y:S04]  /*105df0*/  STL.64 [R1+0x870], R8 ;  /* 0x0008700801007387 */ /* 0x000fe80000100a00 */
[----:B------:R-:W-:Y:S01]  /*105e00*/  STL.64 [R1+0x878], R10 ;  /* 0x0008780a01007387 */ /* 0x000fe20000100a00 */
[----:B--2---:R-:W-:Y:S03]  /*105e10*/  HMMA.16816.F32 R4, R4, R26, R20 ;  /* 0x0000001a0404723c */ /* 0x004fe60000001814 */
[----:B------:R-:W2:-:S15]  /*105e20*/  LDL.LU R20, [R1+0x16e0] ;  /* 0x0016e00001147983 */ /* 0x000e9e0000300800 */
[----:B------:R-:W-:-:S05]  /*105e30*/  NOP ;  /* 0x0000000000007918 */ /* 0x000fca0000000000 */
[----:B------:R-:W-:Y:S04]  /*105e40*/  STL.64 [R1+0x2f0], R4 ;  /* 0x0002f00401007387 */ /* 0x000fe80000100a00 */
[----:B------:R-:W-:Y:S04]  /*105e50*/  STL.64 [R1+0x2f8], R6 ;  /* 0x0002f80601007387 */ /* 0x000fe80000100a00 */
        /* <DEDUP_REMOVED lines=9> */
[----:B0-----:R-:W-:-:S03]  /*105ef0*/  IMAD.MOV.U32 R3, RZ, RZ, R0 ;  /* 0x000000ffff037224 */ /* 0x001fc600078e0000 */
[----:B---3--:R0:W-:Y:S04]  /*105f00*/  STL.64 [R1+0xb7e0], R26 ;  /* 0x00b7e01a01007387 */ /* 0x0081e80000100a00 */
[----:B--2---:R-:W-:Y:S04]  /*105f10*/  STL.64 [R1+0xb7d8], R24 ;  /* 0x00b7d81801007387 */ /* 0x004fe80000100a00 */
[----:B------:R-:W2:Y:S04]  /*105f20*/  LDL.LU R2, [R1] ;  /* 0x0000000001027983 */ /* 0x000ea80000300800 */
[----:B------:R-:W3:Y:S04]  /*105f30*/  LDL.LU R0, [R1+0xb9d4] ;  /* 0x00b9d40001007983 */ /* 0x000ee80000300800 */
[----:B-1----:R-:W4:Y:S04]  /*105f40*/  LDL.LU R20, [R1+0x1710] ;  /* 0x0017100001147983 */ /* 0x002f280000300800 */
[----:B------:R-:W4:Y:S04]  /*105f50*/  LDL.LU R21, [R1+0x1714] ;  /* 0x0017140001157983 */ /* 0x000f280000300800 */
[----:B------:R-:W2:Y:S04]  /*105f60*/  LDL.LU R22, [R1+0x1718] ;  /* 0x0017180001167983 */ /* 0x000ea80000300800 */
[----:B------:R-:W2:Y:S04]  /*105f70*/  LDL.LU R23, [R1+0x171c] ;  /* 0x00171c0001177983 */ /* 0x000ea80000300800 */
[----:B--2---:R-:W-:Y:S04]  /*105f80*/  STL.64 [R1+0xb7f0], R22 ;  /* 0x00b7f01601007387 */ /* 0x004fe80000100a00 */
[----:B----4-:R1:W-:Y:S04]  /*105f90*/  STL.64 [R1+0xb7e8], R20 ;  /* 0x00b7e81401007387 */ /* 0x0103e80000100a00 */
[----:B0-----:R-:W2:Y:S04]  /*105fa0*/  LDL.LU R26, [R1+0x8] ;  /* 0x00000800011a7983 */ /* 0x001ea80000300800 */
[----:B------:R-:W2:Y:S04]  /*105fb0*/  LDL.LU R27, [R1+0xc] ;  /* 0x00000c00011b7983 */ /* 0x000ea80000300800 */
[----:B--2---:R0:W-:Y:S04]  /*105fc0*/  STL.64 [R1+0xb7f8], R26 ;  /* 0x00b7f81a01007387 */ /* 0x0041e80000100a00 */
[----:B-1----:R-:W2:Y:S04]  /*105fd0*/  LDL.LU R20, [R1+0x1720] ;  /* 0x0017200001147983 */ /* 0x002ea80000300800 */
[----:B------:R-:W2:Y:S04]  /*105fe0*/  LDL.LU R21, [R1+0x1724] ;  /* 0x0017240001157983 */ /* 0x000ea80000300800 */
[----:B------:R-:W4:Y:S04]  /*105ff0*/  LDL.LU R22, [R1+0x1728] ;  /* 0x0017280001167983 */ /* 0x000f280000300800 */
[----:B------:R-:W4:Y:S01]  /*106000*/  LDL.LU R23, [R1+0x172c] ;  /* 0x00172c0001177983 */ /* 0x000f220000300800 */
[----:B---3--:R-:W-:-:S03]  /*106010*/  IMAD.MOV.U32 R25, RZ, RZ, R0 ;  /* 0x000000ffff197224 */ /* 0x008fc600078e0000 */
[----:B----4-:R-:W-:Y:S04]  /*106020*/  STL.64 [R1+0xb808], R22 ;  /* 0x00b8081601007387 */ /* 0x010fe80000100a00 */
[----:B--2---:R1:W-:Y:S04]  /*106030*/  STL.64 [R1+0xb800], R20 ;  /* 0x00b8001401007387 */ /* 0x0043e80000100a00 */
[----:B------:R-:W2:Y:S04]  /*106040*/  LDL.LU R24, [R1+0x10] ;  /* 0x0000100001187983 */ /* 0x000ea80000300800 */
[----:B------:R-:W3:Y:S04]  /*106050*/  LDL.LU R0, [R1+0xb9d0] ;  /* 0x00b9d00001007983 */ /* 0x000ee80000300800 */
[----:B0-----:R-:W4:Y:S04]  /*106060*/  LDL.LU R26, [R1+0x18] ;  /* 0x00001800011a7983 */ /* 0x001f280000300800 */
[----:B------:R-:W4:Y:S04]  /*106070*/  LDL.LU R27, [R1+0x1c] ;  /* 0x00001c00011b7983 */ /* 0x000f280000300800 */
[----:B--2---:R0:W-:Y:S04]  /*106080*/  STL.64 [R1+0xb810], R24 ;  /* 0x00b8101801007387 */ /* 0x0041e80000100a00 */
[----:B----4-:R-:W-:Y:S04]  /*106090*/  STL.64 [R1+0xb828], R26 ;  /* 0x00b8281a01007387 */ /* 0x010fe80000100a00 */
[----:B-1----:R-:W2:Y:S04]  /*1060a0*/  LDL.LU R20, [R1+0x1730] ;  /* 0x0017300001147983 */ /* 0x002ea80000300800 */
[----:B------:R-:W2:Y:S04]  /*1060b0*/  LDL.LU R21, [R1+0x1734] ;  /* 0x0017340001157983 */ /* 0x000ea80000300800 */
[----:B------:R-:W4:Y:S04]  /*1060c0*/  LDL.LU R22, [R1+0x1738] ;  /* 0x0017380001167983 */ /* 0x000f280000300800 */
[----:B------:R-:W4:Y:S04]  /*1060d0*/  LDL.LU R23, [R1+0x173c] ;  /* 0x00173c0001177983 */ /* 0x000f280000300800 */
[----:B0-----:R-:W2:Y:S01]  /*1060e0*/  LDL.LU R24, [R1+0x20] ;  /* 0x0000200001187983 */ /* 0x001ea20000300800 */
        /* <DEDUP_REMOVED lines=18> */
[----:B------:R-:W4:Y:S01]  /*106210*/  LDL.LU R24, [R1+0x30] ;  /* 0x0000300001187983 */ /* 0x000f220000300800 */
        /* <DEDUP_REMOVED lines=10> */
[----:B------:R-:W4:Y:S01]  /*1062c0*/  LDL.LU R27, [R1+0x3c] ;  /* 0x00003c00011b7983 */ /* 0x000f220000300800 */
        /* <DEDUP_REMOVED lines=10> */
[----:B------:R-:W3:Y:S04]  /*106370*/  LDL.LU R26, [R1+0x48] ;  /* 0x00004800011a7983 */ /* 0x000ee80000300800 */
[----:B------:R-:W3:Y:S04]  /*106380*/  LDL.LU R27, [R1+0x4c] ;  /* 0x00004c00011b7983 */ /* 0x000ee80000300800 */
        /* <DEDUP_REMOVED lines=54> */
[----:B--2---:R0:W-:Y:S01]  /*1066f0*/  STL.64 [R1+0xb8f0], R20 ;  /* 0x00b8f01401007387 */ /* 0x0041e20000100a00 */
[----:B------:R-:W-:-:S03]  /*106700*/  IMAD.MOV.U32 R11, RZ, RZ, R0 ;  /* 0x000000ffff0b7224 */ /* 0x000fc600078e0000 */
        /* <DEDUP_REMOVED lines=8> */
[----:B----4-:R0:W-:Y:S04]  /*106790*/  STL.64 [R1+0xb950], R10 ;  /* 0x00b9500a01007387 */ /* 0x0101e80000100a00 */
[----:B---3--:R-:W-:Y:S04]  /*1067a0*/  STL.64 [R1+0xb968], R8 ;  /* 0x00b9680801007387 */ /* 0x008fe80000100a00 */
[----:B------:R-:W3:Y:S04]  /*1067b0*/  LDL.LU R24, [R1+0x1810] ;  /* 0x0018100001187983 */ /* 0x000ee80000300800 */
[----:B------:R-:W3:Y:S04]  /*1067c0*/  LDL.LU R25, [R1+0x1814] ;  /* 0x0018140001197983 */ /* 0x000ee80000300800 */
[----:B------:R-:W4:Y:S04]  /*1067d0*/  LDL.LU R26, [R1+0x1818] ;  /* 0x00181800011a7983 */ /* 0x000f280000300800 */
[----:B------:R-:W4:Y:S04]  /*1067e0*/  LDL.LU R27, [R1+0x181c] ;  /* 0x00181c00011b7983 */ /* 0x000f280000300800 */
[----:B0-----:R-:W3:Y:S01]  /*1067f0*/  LDL.LU R10, [R1+0x90] ;  /* 0x00009000010a7983 */ /* 0x001ee20000300800 */
[----:B--2---:R-:W-:-:S03]  /*106800*/  IMAD.MOV.U32 R11, RZ, RZ, R0 ;  /* 0x000000ffff0b7224 */ /* 0x004fc600078e0000 */
[----:B------:R-:W2:Y:S04]  /*106810*/  LDL.LU R0, [R1+0xb9b0] ;  /* 0x00b9b00001007983 */ /* 0x000ea80000300800 */
[----:B---3--:R-:W-:Y:S04]  /*106820*/  STL.64 [R1+0xb980], R10 ;  /* 0x00b9800a01007387 */ /* 0x008fe80000100a00 */
[----:B----4-:R-:W-:Y:S04]  /*106830*/  STL.64 [R1+0xb960], R26 ;  /* 0x00b9601a01007387 */ /* 0x010fe80000100a00 */
[----:B------:R0:W-:Y:S04]  /*106840*/  STL.64 [R1+0xb958], R24 ;  /* 0x00b9581801007387 */ /* 0x0001e80000100a00 */
[----:B0-----:R-:W3:Y:S04]  /*106850*/  LDL.LU R24, [R1+0x1820] ;  /* 0x0018200001187983 */ /* 0x001ee80000300800 */
[----:B------:R-:W3:Y:S04]  /*106860*/  LDL.LU R25, [R1+0x1824] ;  /* 0x0018240001197983 */ /* 0x000ee80000300800 */
[----:B------:R-:W4:Y:S04]  /*106870*/  LDL.LU R26, [R1+0x1828] ;  /* 0x00182800011a7983 */ /* 0x000f280000300800 */
[----:B------:R-:W4:Y:S04]  /*106880*/  LDL.LU R27, [R1+0x182c] ;  /* 0x00182c00011b7983 */ /* 0x000f280000300800 */
[----:B------:R-:W2:Y:S04]  /*106890*/  LDL.LU R8, [R1+0x98] ;  /* 0x0000980001087983 */ /* 0x000ea80000300800 */
[----:B------:R-:W2:Y:S04]  /*1068a0*/  LDL.LU R9, [R1+0x9c] ;  /* 0x00009c0001097983 */ /* 0x000ea80000300800 */
[----:B--2---:R-:W-:Y:S04]  /*1068b0*/  STL.64 [R1+0xb998], R8 ;  /* 0x00b9980801007387 */ /* 0x004fe80000100a00 */
[----:B----4-:R-:W-:Y:S04]  /*1068c0*/  STL.64 [R1+0xb978], R26 ;  /* 0x00b9781a01007387 */ /* 0x010fe80000100a00 */
[----:B---3--:R0:W-:Y:S04]  /*1068d0*/  STL.64 [R1+0xb970], R24 ;  /* 0x00b9701801007387 */ /* 0x0081e80000100a00 */
[----:B0-----:R-:W2:Y:S04]  /*1068e0*/  LDL.LU R24, [R1+0x1830] ;  /* 0x0018300001187983 */ /* 0x001ea80000300800 */
[----:B------:R-:W2:Y:S04]  /*1068f0*/  LDL.LU R25, [R1+0x1834] ;  /* 0x0018340001197983 */ /* 0x000ea80000300800 */
[----:B------:R-:W3:Y:S04]  /*106900*/  LDL.LU R26, [R1+0x1838] ;  /* 0x00183800011a7983 */ /* 0x000ee80000300800 */
[----:B------:R-:W3:Y:S04]  /*106910*/  LDL.LU R27, [R1+0x183c] ;  /* 0x00183c00011b7983 */ /* 0x000ee80000300800 */
        /* <DEDUP_REMOVED lines=204> */
[----:B------:R-:W4:Y:S04]  /*1075e0*/  LDL.LU.64 R22, [R1+0xb7a0] ;  /* 0x00b7a00001167983 */ /* 0x000f280000300a00 */
[----:B------:R-:W2:Y:S04]  /*1075f0*/  LDL.LU.64 R20, [R1+0xb798] ;  /* 0x00b7980001147983 */ /* 0x000ea80000300a00 */
[----:B------:R-:W3:Y:S04]  /*107600*/  LDL R28, [R1+0x3794] ;  /* 0x00379400011c7983 */ /* 0x000ee80000100800 */
[----:B------:R0:W-:Y:S04]  /*107610*/  STL.64 [R1+0x150], R24 ;  /* 0x0001501801007387 */ /* 0x0001e80000100a00 */
[----:B------:R1:W-:Y:S01]  /*107620*/  STL.64 [R1+0x158], R26 ;  /* 0x0001581a01007387 */ /* 0x0003e20000100a00 */
[----:B----4-:R-:W-:Y:S03]  /*107630*/  HMMA.16816.F32 R4, R12, R22, R4 ;  /* 0x000000160c04723c */ /* 0x010fe60000001804 */
[----:B---3--:R-:W-:-:S15]  /*107640*/  STL [R1+0xb750], R28 ;  /* 0x00b7501c01007387 */ /* 0x008fde0000100800 */
[----:B------:R-:W-:-:S05]  /*107650*/  NOP ;  /* 0x0000000000007918 */ /* 0x000fca0000000000 */
[----:B------:R-:W-:Y:S04]  /*107660*/  STL.64 [R1+0x140], R4 ;  /* 0x0001400401007387 */ /* 0x000fe80000100a00 */
[----:B------:R2:W-:Y:S04]  /*107670*/  STL.64 [R1+0x148], R6 ;  /* 0x0001480601007387 */ /* 0x0005e80000100a00 */
[----:B------:R-:W3:Y:S04]  /*107680*/  LDL R29, [R1+0x37a0] ;  /* 0x0037a000011d7983 */ /* 0x000ee80000100800 */
[----:B------:R-:W4:Y:S04]  /*107690*/  LDL R0, [R1+0x37a4] ;  /* 0x0037a40001007983 */ /* 0x000f280000100800 */
[----:B0-----:R-:W3:Y:S04]  /*1076a0*/  LDL.LU R24, [R1+0x1ab0] ;  /* 0x001ab00001187983 */ /* 0x001ee80000300800 */
[----:B------:R-:W3:Y:S04]  /*1076b0*/  LDL.LU R25, [R1+0x1ab4] ;  /* 0x001ab40001197983 */ /* 0x000ee80000300800 */
[----:B-1----:R-:W4:Y:S04]  /*1076c0*/  LDL.LU R26, [R1+0x1ab8] ;  /* 0x001ab800011a7983 */ /* 0x002f280000300800 */
[----:B------:R-:W4:Y:S01]  /*1076d0*/  LDL.LU R27, [R1+0x1abc] ;  /* 0x001abc00011b7983 */ /* 0x000f220000300800 */
[----:B--2---:R-:W-:Y:S03]  /*1076e0*/  HMMA.16816.F32 R4, R12, R20, R8 ;  /* 0x000000140c04723c */ /* 0x004fe60000001808 */
[----:B----4-:R-:W-:Y:S04]  /*1076f0*/  STL.64 [R1+0xb720], R26 ;  /* 0x00b7201a01007387 */ /* 0x010fe80000100a00 */
[----:B---3--:R0:W-:Y:S04]  /*107700*/  STL.64 [R1+0xb718], R24 ;  /* 0x00b7181801007387 */ /* 0x0081e80000100a00 */
[----:B0-----:R-:W2:-:S12]  /*107710*/  LDL.LU R24, [R1+0x1900] ;  /* 0x0019000001187983 */ /* 0x001e980000300800 */
        /* <DEDUP_REMOVED lines=16> */
[----:B------:R-:W3:Y:S04]  /*107820*/  LDL.LU R4, [R1+0x3ab4] ;  /* 0x003ab40001047983 */ /* 0x000ee80000300800 */
[----:B------:R-:W4:Y:S04]  /*107830*/  LDL.LU R2, [R1+0x3ac0] ;  /* 0x003ac00001027983 */ /* 0x000f280000300800 */
[----:B------:R-:W3:Y:S04]  /*107840*/  LDL.LU R5, [R1+0x3abc] ;  /* 0x003abc0001057983 */ /* 0x000ee80000300800 */
[----:B------:R-:W4:Y:S04]  /*107850*/  LDL.LU R3, [R1+0x3ac8] ;  /* 0x003ac80001037983 */ /* 0x000f280000300800 */
        /* <DEDUP_REMOVED lines=34> */
[----:B------:R-:W2:Y:S04]  /*107a80*/  LDL.LU.64 R8, [R1+0xb788] ;  /* 0x00b7880001087983 */ /* 0x000ea80000300a00 */
[----:B------:R-:W4:Y:S04]  /*107a90*/  LDL R18, [R1+0x3784] ;  /* 0x0037840001127983 */ /* 0x000f280000100800 */
[----:B------:R-:W4:Y:S01]  /*107aa0*/  LDL R19, [R1+0x3790] ;  /* 0x0037900001137983 */ /* 0x000f220000100800 */
[----:B--2---:R-:W-:-:S15]  /*107ab0*/  HMMA.16816.F32 R8, R12, R16, R8 ;  /* 0x000000100c08723c */ /* 0x004fde0000001808 */
[----:B------:R-:W-:-:S08]  /*107ac0*/  NOP ;  /* 0x0000000000007918 */ /* 0x000fd00000000000 */
[----:B------:R-:W-:Y:S04]  /*107ad0*/  STL.64 [R1+0x100], R8 ;  /* 0x0001000801007387 */ /* 0x000fe80000100a00 */
[----:B------:R0:W-:Y:S04]  /*107ae0*/  STL.64 [R1+0x108], R10 ;  /* 0x0001080a01007387 */ /* 0x0001e80000100a00 */
[----:B0-----:R-:W2:Y:S04]  /*107af0*/  LDL.LU.64 R10, [R1+0xb780] ;  /* 0x00b78000010a7983 */ /* 0x001ea80000300a00 */
[----:B------:R-:W3:Y:S04]  /*107b00*/  LDL.LU.64 R8, [R1+0xb778] ;  /* 0x00b7780001087983 */ /* 0x000ee80000300a00 */
[----:B------:R-:W4:Y:S04]  /*107b10*/  LDL R16, [R1+0x3774] ;  /* 0x0037740001107983 */ /* 0x000f280000100800 */
[----:B------:R-:W4:Y:S01]  /*107b20*/  LDL R17, [R1+0x3780] ;  /* 0x0037800001117983 */ /* 0x000f220000100800 */
[----:B--2---:R-:W-:-:S15]  /*107b30*/  HMMA.16816.F32 R4, R12, R10, R4 ;  /* 0x0000000a0c04723c */ /* 0x004fde0000001804 */
[----:B------:R-:W-:-:S08]  /*107b40*/  NOP ;  /* 0x0000000000007918 */ /* 0x000fd00000000000 */
[----:B------:R-:W-:Y:S04]  /*107b50*/  STL.64 [R1+0xe0], R4 ;  /* 0x0000e00401007387 */ /* 0x000fe80000100a00 */
[----:B------:R0:W-:Y:S04]  /*107b60*/  STL.64 [R1+0xe8], R6 ;  /* 0x0000e80601007387 */ /* 0x0001e80000100a00 */
[----:B0-----:R-:W3:Y:S04]  /*107b70*/  LDL.LU.64 R6, [R1+0xb770] ;  /* 0x00b7700001067983 */ /* 0x001ee80000300a00 */
[----:B------:R-:W3:Y:S04]  /*107b80*/  LDL.LU.64 R4, [R1+0xb768] ;  /* 0x00b7680001047983 */ /* 0x000ee80000300a00 */
[----:B------:R-:W2:Y:S04]  /*107b90*/  LDL R10, [R1+0x3764] ;  /* 0x00376400010a7983 */ /* 0x000ea80000100800 */
[----:B------:R-:W4:Y:S01]  /*107ba0*/  LDL R11, [R1+0x3770] ;  /* 0x00377000010b7983 */ /* 0x000f220000100800 */
[----:B---3--:R-:W-:-:S15]  /*107bb0*/  HMMA.16816.F32 R4, R12, R8, R4 ;  /* 0x000000080c04723c */ /* 0x008fde0000001804 */
[----:B------:R-:W-:-:S08]  /*107bc0*/  NOP ;  /* 0x0000000000007918 */ /* 0x000fd00000000000 */
[----:B------:R-:W-:Y:S04]  /*107bd0*/  STL.64 [R1+0xd0], R4 ;  /* 0x0000d00401007387 */ /* 0x000fe80000100a00 */
[----:B------:R0:W-:Y:S04]  /*107be0*/  STL.64 [R1+0xd8], R6 ;  /* 0x0000d80601007387 */ /* 0x0001e80000100a00 */
[----:B0-----:R-:W3:Y:S04]  /*107bf0*/  LDL.LU.64 R6, [R1+0xb760] ;  /* 0x00b7600001067983 */ /* 0x001ee80000300a00 */
[----:B------:R-:W2:Y:S04]  /*107c00*/  LDL.LU.64 R4, [R1+0xb758] ;  /* 0x00b7580001047983 */ /* 0x000ea80000300a00 */
[----:B------:R-:W4:Y:S04]  /*107c10*/  LDL.LU R8, [R1+0x3ad0] ;  /* 0x003ad00001087983 */ /* 0x000f280000300800 */
[----:B------:R-:W4:Y:S01]  /*107c20*/  LDL R9, [R1+0x3760] ;  /* 0x0037600001097983 */ /* 0x000f220000100800 */
[----:B--2---:R-:W-:-:S02]  /*107c30*/  IMAD R4, R4, 0x100, R28 ;  /* 0x0000010004047824 */ /* 0x004fc400078e021c */
[----:B------:R-:W-:Y:S01]  /*107c40*/  IMAD R5, R5, 0x100, R2 ;  /* 0x0000010005057824 */ /* 0x000fe200078e0202 */
[----:B------:R-:W2:Y:S04]  /*107c50*/  LDL.LU R28, [R1+0xb750] ;  /* 0x00b75000011c7983 */ /* 0x000ea80000300800 */
[----:B------:R-:W4:Y:S01]  /*107c60*/  LDL.LU R2, [R1+0xb74c] ;  /* 0x00b74c0001027983 */ /* 0x000f220000300800 */
[----:B---3--:R-:W-:-:S03]  /*107c70*/  IMAD R6, R6, 0x100, R3 ;  /* 0x0000010006067824 */ /* 0x008fc600078e0203 */
[----:B------:R-:W4:Y:S02]  /*107c80*/  LDL.LU R3, [R1+0xb748] ;  /* 0x00b7480001037983 */ /* 0x000f240000300800 */
[----:B----4-:R-:W-:-:S15]  /*107c90*/  HMMA.16816.F32 R24, R12, R2, R24 ;  /* 0x000000020c18723c */ /* 0x010fde0000001818 */
[----:B------:R-:W-:-:S08]  /*107ca0*/  NOP ;  /* 0x0000000000007918 */ /* 0x000fd00000000000 */
[----:B------:R-:W-:Y:S04]  /*107cb0*/  STL.64 [R1+0xc0], R24 ;  /* 0x0000c01801007387 */ /* 0x000fe80000100a00 */
[----:B------:R0:W-:Y:S04]  /*107cc0*/  STL.64 [R1+0xc8], R26 ;  /* 0x0000c81a01007387 */ /* 0x0001e80000100a00 */
[----:B0-----:R-:W3:Y:S04]  /*107cd0*/  LDL.LU.64 R26, [R1+0xb740] ;  /* 0x00b74000011a7983 */ /* 0x001ee80000300a00 */
[----:B------:R-:W3:Y:S04]  /*107ce0*/  LDL.LU.64 R24, [R1+0xb738] ;  /* 0x00b7380001187983 */ /* 0x000ee80000300a00 */
[----:B------:R-:W3:Y:S04]  /*107cf0*/  LDL.LU R2, [R1+0xa0] ;  /* 0x0000a00001027983 */ /* 0x000ee80000300800 */
[----:B------:R-:W3:Y:S01]  /*107d00*/  LDL.LU R3, [R1+0xa4] ;  /* 0x0000a40001037983 */ /* 0x000ee20000300800 */
[----:B------:R-:W-:Y:S01]  /*107d10*/  IMAD R7, R7, 0x100, R8 ;  /* 0x0000010007077824 */ /* 0x000fe200078e0208 */
[----:B------:R-:W-:-:S02]  /*107d20*/  F2FP.F16.E5M2.UNPACK_B R8, R9 ;  /* 0x00000009ff08723e */ /* 0x000fc400020004ff */
[----:B------:R-:W-:Y:S02]  /*107d30*/  F2FP.F16.E5M2.UNPACK_B R9, R10 ;  /* 0x0000000aff09723e */ /* 0x000fe400020004ff */
[----:B------:R-:W-:Y:S02]  /*107d40*/  F2FP.F16.E5M2.UNPACK_B R4, R4 ;  /* 0x00000004ff04723e */ /* 0x000fe400020004ff */
[----:B------:R-:W-:Y:S01]  /*107d50*/  F2FP.F16.E5M2.UNPACK_B R5, R5 ;  /* 0x00000005ff05723e */ /* 0x000fe200020004ff */
[----:B---3--:R-:W-:Y:S01]  /*107d60*/  HMMA.16816.F32 R12, R12, R2, R24 ;  /* 0x000000020c0c723c */ /* 0x008fe20000001818 */
[----:B------:R-:W3:Y:S04]  /*107d70*/  LDL.LU.64 R26, [R1+0xb730] ;  /* 0x00b73000011a7983 */ /* 0x000ee80000300a00 */
[----:B------:R-:W3:-:S15]  /*107d80*/  LDL.LU.64 R24, [R1+0xb728] ;  /* 0x00b7280001187983 */ /* 0x000ede0000300a00 */
[----:B------:R-:W-:-:S03]  /*107d90*/  NOP ;  /* 0x0000000000007918 */ /* 0x000fc60000000000 */
[----:B------:R0:W-:Y:S04]  /*107da0*/  STL.64 [R1+0xb0], R12 ;  /* 0x0000b00c01007387 */ /* 0x0001e80000100a00 */
[----:B------:R1:W-:Y:S04]  /*107db0*/  STL.64 [R1+0xb8], R14 ;  /* 0x0000b80e01007387 */ /* 0x0003e80000100a00 */
[----:B0-----:R-:W4:Y:S04]  /*107dc0*/  LDL.LU R12, [R1+0x19b0] ;  /* 0x0019b000010c7983 */ /* 0x001f280000300800 */
[----:B------:R-:W-:Y:S04]  /*107dd0*/  STL [R1+0xa8], R8 ;  /* 0x0000a80801007387 */ /* 0x000fe80000100800 */
[----:B------:R-:W4:Y:S04]  /*107de0*/  LDL.LU R13, [R1+0x19b4] ;  /* 0x0019b400010d7983 */ /* 0x000f280000300800 */
[----:B------:R3:W-:Y:S04]  /*107df0*/  STL [R1+0xac], R9 ;  /* 0x0000ac0901007387 */ /* 0x0007e80000100800 */
[----:B-1----:R-:W4:Y:S04]  /*107e00*/  LDL.LU R14, [R1+0x19b8] ;  /* 0x0019b800010e7983 */ /* 0x002f280000300800 */
[----:B------:R-:W4:Y:S01]  /*107e10*/  LDL.LU R15, [R1+0x19bc] ;  /* 0x0019bc00010f7983 */ /* 0x000f220000300800 */
[----:B------:R-:W-:-:S02]  /*107e20*/  F2FP.F16.E5M2.UNPACK_B R6, R6 ;  /* 0x00000006ff06723e */ /* 0x000fc400020004ff */
[----:B------:R-:W-:Y:S02]  /*107e30*/  F2FP.F16.E5M2.UNPACK_B R7, R7 ;  /* 0x00000007ff07723e */ /* 0x000fe400020004ff */
[----:B------:R-:W-:Y:S02]  /*107e40*/  F2FP.F16.E5M2.UNPACK_B R2, R11 ;  /* 0x0000000bff02723e */ /* 0x000fe400020004ff */
[----:B------:R-:W-:-:S03]  /*107e50*/  F2FP.F16.E5M2.UNPACK_B R3, R16 ;  /* 0x00000010ff03723e */ /* 0x000fc600020004ff */
[C---:B---3--:R-:W-:Y:S01]  /*107e60*/  HMMA.16816.F32 R8, R4.reuse, R8, R24 ;  /* 0x000000080408723c */ /* 0x048fe20000001818 */
[----:B------:R-:W3:Y:S04]  /*107e70*/  LDL.LU.64 R26, [R1+0xb720] ;  /* 0x00b72000011a7983 */ /* 0x000ee80000300a00 */
[----:B------:R-:W3:Y:S01]  /*107e80*/  LDL.LU.64 R24, [R1+0xb718] ;  /* 0x00b7180001187983 */ /* 0x000ee20000300a00 */
[----:B----4-:R-:W-:-:S15]  /*107e90*/  HMMA.16816.F32 R12, R4, R2, R12 ;  /* 0x00000002040c723c */ /* 0x010fde000000180c */
[----:B------:R-:W-:-:S02]  /*107ea0*/  NOP ;  /* 0x0000000000007918 */ /* 0x000fc40000000000 */
[----:B------:R0:W-:Y:S04]  /*107eb0*/  STL.64 [R1+0xf0], R8 ;  /* 0x0000f00801007387 */ /* 0x0001e80000100a00 */
[----:B------:R-:W-:Y:S04]  /*107ec0*/  STL.64 [R1+0xf8], R10 ;  /* 0x0000f80a01007387 */ /* 0x000fe80000100a00 */
[----:B------:R-:W-:Y:S04]  /*107ed0*/  STL [R1+0x98], R2 ;  /* 0x0000980201007387 */ /* 0x000fe80000100800 */
[----:B------:R-:W-:Y:S01]  /*107ee0*/  STL [R1+0x9c], R3 ;  /* 0x00009c0301007387 */ /* 0x000fe20000100800 */
[----:B0-----:R-:W-:-:S02]  /*107ef0*/  F2FP.F16.E5M2.UNPACK_B R8, R17 ;  /* 0x00000011ff08723e */ /* 0x001fc400020004ff */
[----:B------:R-:W-:-:S03]  /*107f00*/  F2FP.F16.E5M2.UNPACK_B R9, R18 ;  /* 0x00000012ff09723e */ /* 0x000fc600020004ff */
[----:B------:R-:W-:Y:S04]  /*107f10*/  STL [R1+0x90], R8 ;  /* 0x0000900801007387 */ /* 0x000fe80000100800 */
[----:B------:R-:W-:Y:S04]  /*107f20*/  STL.64 [R1+0x130], R12 ;  /* 0x0001300c01007387 */ /* 0x000fe80000100a00 */
[----:B------:R-:W-:Y:S04]  /*107f30*/  STL.64 [R1+0x138], R14 ;  /* 0x0001380e01007387 */ /* 0x000fe80000100a00 */
[----:B------:R0:W-:Y:S02]  /*107f40*/  STL [R1+0x94], R9 ;  /* 0x0000940901007387 */ /* 0x0001e40000100800 */
[----:B0-----:R-:W-:Y:S01]  /*107f50*/  HMMA.16816.F32 R8, R4, R8, R20 ;  /* 0x000000080408723c */ /* 0x001fe20000001814 */
[----:B------:R-:W-:-:S02]  /*107f60*/  F2FP.F16.E5M2.UNPACK_B R2, R19 ;  /* 0x00000013ff02723e */ /* 0x000fc400020004ff */
[----:B--2---:R-:W-:-:S03]  /*107f70*/  F2FP.F16.E5M2.UNPACK_B R3, R28 ;  /* 0x0000001cff03723e */ /* 0x004fc600020004ff */
[----:B------:R-:W-:-:S15]  /*107f80*/  STL [R1+0x88], R2 ;  /* 0x0000880201007387 */ /* 0x000fde0000100800 */
[----:B------:R-:W-:-:S02]  /*107f90*/  NOP ;  /* 0x0000000000007918 */ /* 0x000fc40000000000 */
[----:B------:R-:W-:Y:S04]  /*107fa0*/  STL.64 [R1+0x170], R8 ;  /* 0x0001700801007387 */ /* 0x000fe80000100a00 */
[----:B------:R3:W-:Y:S01]  /*107fb0*/  STL.64 [R1+0x178], R10 ;  /* 0x0001780a01007387 */ /* 0x0007e20000100a00 */
[----:B------:R-:W-:-:S03]  /*107fc0*/  F2FP.F16.E5M2.UNPACK_B R16, R29 ;  /* 0x0000001dff10723e */ /* 0x000fc600020004ff */
[----:B------:R-:W-:Y:S01]  /*107fd0*/  STL [R1+0x8c], R3 ;  /* 0x00008c0301007387 */ /* 0x000fe20000100800 */
[----:B------:R-:W-:-:S03]  /*107fe0*/  F2FP.F16.E5M2.UNPACK_B R0, R0 ;  /* 0x00000000ff00723e */ /* 0x000fc600020004ff */
[----:B------:R-:W2:Y:S01]  /*107ff0*/  LDL.LU R20, [R1+0x1e10] ;  /* 0x001e100001147983 */ /* 0x000ea20000300800 */
[----:B---3--:R-:W-:-:S15]  /*108000*/  HMMA.16816.F32 R8, R4, R2, R24 ;  /* 0x000000020408723c */ /* 0x008fde0000001818 */
[----:B------:R-:W-:-:S08]  /*108010*/  NOP ;  /* 0x0000000000007918 */ /* 0x000fd00000000000 */
[----:B------:R-:W-:Y:S04]  /*108020*/  STL.64 [R1+0x1b0], R8 ;  /* 0x0001b00801007387 */ /* 0x000fe80000100a00 */
[----:B------:R0:W-:Y:S04]  /*108030*/  STL.64 [R1+0x1b8], R10 ;  /* 0x0001b80a01007387 */ /* 0x0001e80000100a00 */
[----:B------:R-:W-:Y:S04]  /*108040*/  STL [R1+0x80], R16 ;  /* 0x0000801001007387 */ /* 0x000fe80000100800 */
[----:B------:R-:W2:Y:S04]  /*108050*/  LDL.LU R21, [R1+0x1e14] ;  /* 0x001e140001157983 */ /* 0x000ea80000300800 */
[----:B------:R-:W-:Y:S04]  /*108060*/  STL [R1+0x84], R0 ;  /* 0x0000840001007387 */ /* 0x000fe80000100800 */
[----:B------:R-:W3:Y:S04]  /*108070*/  LDL.LU R22, [R1+0x1e18] ;  /* 0x001e180001167983 */ /* 0x000ee80000300800 */
[----:B------:R-:W3:Y:S04]  /*108080*/  LDL.LU R23, [R1+0x1e1c] ;  /* 0x001e1c0001177983 */ /* 0x000ee80000300800 */
[----:B---3--:R-:W-:Y:S04]  /*108090*/  STL.64 [R1+0xb680], R22 ;  /* 0x00b6801601007387 */ /* 0x008fe80000100a00 */
[----:B--2---:R1:W-:Y:S04]  /*1080a0*/  STL.64 [R1+0xb678], R20 ;  /* 0x00b6781401007387 */ /* 0x0043e80000100a00 */
[----:B------:R-:W2:Y:S04]  /*1080b0*/  LDL.LU R12, [R1+0x1db0] ;  /* 0x001db000010c7983 */ /* 0x000ea80000300800 */
[----:B------:R-:W2:Y:S04]  /*1080c0*/  LDL.LU R13, [R1+0x1db4] ;  /* 0x001db400010d7983 */ /* 0x000ea80000300800 */
[----:B------:R-:W3:Y:S04]  /*1080d0*/  LDL.LU R14, [R1+0x1db8] ;  /* 0x001db800010e7983 */ /* 0x000ee80000300800 */
[----:B------:R-:W3:Y:S04]  /*1080e0*/  LDL.LU R15, [R1+0x1dbc] ;  /* 0x001dbc00010f7983 */ /* 0x000ee80000300800 */
[----:B---3--:R-:W-:Y:S04]  /*1080f0*/  STL.64 [R1+0xb690], R14 ;  /* 0x00b6900e01007387 */ /* 0x008fe80000100a00 */
[----:B--2---:R-:W-:Y:S04]  /*108100*/  STL.64 [R1+0xb688], R12 ;  /* 0x00b6880c01007387 */ /* 0x004fe80000100a00 */
[----:B0-----:R-:W2:Y:S04]  /*108110*/  LDL R11, [R1+0x3810] ;  /* 0x00381000010b7983 */ /* 0x001ea80000100800 */
[----:B-1----:R-:W3:Y:S04]  /*108120*/  LDL.LU R20, [R1+0x1d50] ;  /* 0x001d500001147983 */ /* 0x002ee80000300800 */
[----:B------:R-:W3:Y:S04]  /*108130*/  LDL.LU R21, [R1+0x1d54] ;  /* 0x001d540001157983 */ /* 0x000ee80000300800 */
[----:B------:R-:W4:Y:S04]  /*108140*/  LDL.LU R22, [R1+0x1d58] ;  /* 0x001d580001167983 */ /* 0x000f280000300800 */
[----:B------:R-:W4:Y:S04]  /*108150*/  LDL.LU R23, [R1+0x1d5c] ;  /* 0x001d5c0001177983 */ /* 0x000f280000300800 */
[----:B------:R-:W2:Y:S04]  /*108160*/  LDL R2, [R1+0x37f0] ;  /* 0x0037f00001027983 */ /* 0x000ea80000100800 */
[----:B------:R-:W2:Y:S04]  /*108170*/  LDL R3, [R1+0x37f4] ;  /* 0x0037f40001037983 */ /* 0x000ea80000100800 */
[----:B----4-:R-:W-:Y:S04]  /*108180*/  STL.64 [R1+0xb6a0], R22 ;  /* 0x00b6a01601007387 */ /* 0x010fe80000100a00 */
[----:B---3--:R-:W-:Y:S04]  /*108190*/  STL.64 [R1+0xb698], R20 ;  /* 0x00b6981401007387 */ /* 0x008fe80000100a00 */
[----:B------:R-:W2:Y:S04]  /*1081a0*/  LDL R10, [R1+0x3804] ;  /* 0x00380400010a7983 */ /* 0x000ea80000100800 */
[----:B------:R-:W3:Y:S04]  /*1081b0*/  LDL R9, [R1+0x3800] ;  /* 0x0038000001097983 */ /* 0x000ee80000100800 */
[----:B--2---:R-:W-:Y:S04]  /*1081c0*/  STL.64 [R1+0xb6b0], R10 ;  /* 0x00b6b00a01007387 */ /* 0x004fe80000100a00 */
[----:B---3--:R0:W-:Y:S04]  /*1081d0*/  STL [R1+0xb6a8], R9 ;  /* 0x00b6a80901007387 */ /* 0x0081e80000100800 */
[----:B------:R-:W2:Y:S04]  /*1081e0*/  LDL.LU R8, [R1+0x1c90] ;  /* 0x001c900001087983 */ /* 0x000ea80000300800 */
[----:B0-----:R-:W2:Y:S04]  /*1081f0*/  LDL.LU R9, [R1+0x1c94] ;  /* 0x001c940001097983 */ /* 0x001ea80000300800 */
[----:B------:R-:W3:Y:S04]  /*108200*/  LDL.LU R10, [R1+0x1c98] ;  /* 0x001c9800010a7983 */ /* 0x000ee80000300800 */
[----:B------:R-:W3:Y:S04]  /*108210*/  LDL.LU R11, [R1+0x1c9c] ;  /* 0x001c9c00010b7983 */ /* 0x000ee80000300800 */
[----:B------:R-:W4:Y:S04]  /*108220*/  LDL R22, [R1+0x37e0] ;  /* 0x0037e00001167983 */ /* 0x000f280000100800 */
[----:B------:R-:W4:Y:S04]  /*108230*/  LDL R23, [R1+0x37e4] ;  /* 0x0037e40001177983 */ /* 0x000f280000100800 */
[----:B----4-:R0:W-:Y:S04]  /*108240*/  STL.64 [R1+0xb6d8], R22 ;  /* 0x00b6d81601007387 */ /* 0x0101e80000100a00 */
[----:B------:R-:W4:Y:S04]  /*108250*/  LDL.LU R20, [R1+0x1bd0] ;  /* 0x001bd00001147983 */ /* 0x000f280000300800 */
[----:B------:R-:W4:Y:S04]  /*108260*/  LDL.LU R21, [R1+0x1bd4] ;  /* 0x001bd40001157983 */ /* 0x000f280000300800 */
[----:B0-----:R-:W2:Y:S04]  /*108270*/  LDL.LU R22, [R1+0x1bd8] ;  /* 0x001bd80001167983 */ /* 0x001ea80000300800 */
[----:B------:R-:W2:Y:S04]  /*108280*/  LDL.LU R23, [R1+0x1bdc] ;  /* 0x001bdc0001177983 */ /* 0x000ea80000300800 */
[----:B--2---:R0:W-:Y:S04]  /*108290*/  STL.64 [R1+0xb6e8], R22 ;  /* 0x00b6e81601007387 */ /* 0x0041e80000100a00 */
[----:B0-----:R-:W2:Y:S04]  /*1082a0*/  LDL R22, [R1+0x37c0] ;  /* 0x0037c00001167983 */ /* 0x001ea80000100800 */
[----:B------:R-:W2:Y:S04]  /*1082b0*/  LDL R23, [R1+0x37c4] ;  /* 0x0037c40001177983 */ /* 0x000ea80000100800 */
[----:B----4-:R-:W-:Y:S04]  /*1082c0*/  STL.64 [R1+0xb6e0], R20 ;  /* 0x00b6e01401007387 */ /* 0x010fe80000100a00 */
[----:B---3--:R-:W-:Y:S04]  /*1082d0*/  STL.64 [R1+0xb6c0], R10 ;  /* 0x00b6c00a01007387 */ /* 0x008fe80000100a00 */
[----:B------:R0:W-:Y:S04]  /*1082e0*/  STL.64 [R1+0xb6b8], R8 ;  /* 0x00b6b80801007387 */ /* 0x0001e80000100a00 */
[----:B0-----:R-:W3:Y:S04]  /*1082f0*/  LDL R8, [R1+0x37d0] ;  /* 0x0037d00001087983 */ /* 0x001ee80000100800 */
[----:B------:R-:W3:Y:S04]  /*108300*/  LDL R9, [R1+0x37d4] ;  /* 0x0037d40001097983 */ /* 0x000ee80000100800 */
[----:B---3--:R-:W-:Y:S04]  /*108310*/  STL.64 [R1+0xb700], R8 ;  /* 0x00b7000801007387 */ /* 0x008fe80000100a00 */
[----:B------:R-:W3:Y:S04]  /*108320*/  LDL.LU R12, [R1+0x1cf0] ;  /* 0x001cf000010c7983 */ /* 0x000ee80000300800 */
[----:B------:R-:W3:Y:S04]  /*108330*/  LDL.LU R13, [R1+0x1cf4] ;  /* 0x001cf400010d7983 */ /* 0x000ee80000300800 */
[----:B------:R-:W4:Y:S04]  /*108340*/  LDL.LU R14, [R1+0x1cf8] ;  /* 0x001cf800010e7983 */ /* 0x000f280000300800 */
[----:B------:R-:W4:Y:S04]  /*108350*/  LDL.LU R15, [R1+0x1cfc] ;  /* 0x001cfc00010f7983 */ /* 0x000f280000300800 */
[----:B------:R-:W2:Y:S04]  /*108360*/  LDL R20, [R1+0x37b0] ;  /* 0x0037b00001147983 */ /* 0x000ea80000100800 */
[----:B------:R-:W2:Y:S04]  /*108370*/  LDL R21, [R1+0x37b4] ;  /* 0x0037b40001157983 */ /* 0x000ea80000100800 */
        /* <DEDUP_REMOVED lines=22> */
[----:B------:R-:W4:Y:S04]  /*1084e0*/  LDL R18, [R1+0x3824] ;  /* 0x0038240001127983 */ /* 0x000f280000100800 */
[----:B------:R-:W4:Y:S04]  /*1084f0*/  LDL R19, [R1+0x3830] ;  /* 0x0038300001137983 */ /* 0x000f280000100800 */
[----:B------:R-:W4:Y:S04]  /*108500*/  LDL R28, [R1+0x3834] ;  /* 0x00383400011c7983 */ /* 0x000f280000100800 */
[----:B------:R-:W4:Y:S04]  /*108510*/  LDL R29, [R1+0x3840] ;  /* 0x00384000011d7983 */ /* 0x000f280000100800 */
[----:B------:R-:W4:Y:S04]  /*108520*/  LDL R0, [R1+0x3844] ;  /* 0x0038440001007983 */ /* 0x000f280000100800 */
[----:B------:R-:W4:Y:S04]  /*108530*/  LDL.LU R24, [R1+0x1e60] ;  /* 0x001e600001187983 */ /* 0x000f280000300800 */
[----:B------:R-:W4:Y:S04]  /*108540*/  LDL.LU R25, [R1+0x1e64] ;  /* 0x001e640001197983 */ /* 0x000f280000300800 */
[----:B------:R-:W4:Y:S04]  /*108550*/  LDL.LU R26, [R1+0x1e68] ;  /* 0x001e6800011a7983 */ /* 0x000f280000300800 */
[----:B------:R-:W4:Y:S01]  /*108560*/  LDL.LU R27, [R1+0x1e6c] ;  /* 0x001e6c00011b7983 */ /* 0x000f220000300800 */
[----:B---3--:R-:W-:Y:S03]  /*108570*/  HMMA.16816.F32 R8, R4, R10, R12 ;  /* 0x0000000a0408723c */ /* 0x008fe6000000180c */
[----:B------:R-:W3:Y:S04]  /*108580*/  LDL.LU.64 R14, [R1+0xb710] ;  /* 0x00b71000010e7983 */ /* 0x000ee80000300a00 */
[----:B------:R-:W3:Y:S01]  /*108590*/  LDL.LU.64 R12, [R1+0xb708] ;  /* 0x00b70800010c7983 */ /* 0x000ee20000300a00 */
[----:B--2---:R-:W-:-:S02]  /*1085a0*/  F2FP.F16.E5M2.UNPACK_B R20, R20 ;  /* 0x00000014ff14723e */ /* 0x004fc400020004ff */
[----:B------:R-:W-:-:S13]  /*1085b0*/  F2FP.F16.E5M2.UNPACK_B R21, R21 ;  /* 0x00000015ff15723e */ /* 0x000fda00020004ff */
[----:B------:R0:W-:Y:S04]  /*1085c0*/  STL.64 [R1+0x8e0], R8 ;  /* 0x0008e00801007387 */ /* 0x0001e80000100a00 */
[----:B------:R1:W-:Y:S04]  /*1085d0*/  STL.64 [R1+0x8e8], R10 ;  /* 0x0008e80a01007387 */ /* 0x0003e80000100a00 */
[----:B0-----:R-:W2:Y:S04]  /*1085e0*/  LDL.LU.64 R8, [R1+0xb700] ;  /* 0x00b7000001087983 */ /* 0x001ea80000300a00 */
[----:B------:R-:W-:Y:S01]  /*1085f0*/  STL [R1+0x78], R20 ;  /* 0x0000781401007387 */ /* 0x000fe20000100800 */
[----:B-1----:R-:W-:-:S02]  /*108600*/  F2FP.F16.E5M2.UNPACK_B R10, R22 ;  /* 0x00000016ff0a723e */ /* 0x002fc400020004ff */
[----:B------:R-:W-:Y:S01]  /*108610*/  F2FP.F16.E5M2.UNPACK_B R11, R23 ;  /* 0x00000017ff0b723e */ /* 0x000fe200020004ff */
        /* <DEDUP_REMOVED lines=9> */
[----:B--2---:R-:W-:-:S03]  /*1086b0*/  F2FP.F16.E5M2.UNPACK_B R8, R8 ;  /* 0x00000008ff08723e */ /* 0x004fc600020004ff */
[----:B------:R-:W-:Y:S01]  /*1086c0*/  STL [R1+0x70], R10 ;  /* 0x0000700a01007387 */ /* 0x000fe20000100800 */
[----:B------:R-:W-:-:S03]  /*1086d0*/  F2FP.F16.E5M2.UNPACK_B R9, R9 ;  /* 0x00000009ff09723e */ /* 0x000fc600020004ff */
[----:B------:R-:W-:Y:S01]  /*1086e0*/  STL [R1+0x74], R11 ;  /* 0x0000740b01007387 */ /* 0x000fe20000100800 */
[----:B----4-:R-:W-:-:S15]  /*1086f0*/  HMMA.16816.F32 R20, R4, R10, R20 ;  /* 0x0000000a0414723c */ /* 0x010fde0000001814 */
[----:B------:R-:W-:-:S08]  /*108700*/  NOP ;  /* 0x0000000000007918 */ /* 0x000fd00000000000 */
[----:B------:R-:W-:Y:S04]  /*108710*/  STL.64 [R1+0x920], R20 ;  /* 0x0009201401007387 */ /* 0x000fe80000100a00 */
[----:B------:R0:W-:Y:S04]  /*108720*/  STL.64 [R1+0x928], R22 ;  /* 0x0009281601007387 */ /* 0x0001e80000100a00 */
[----:B0-----:R-:W2:Y:S04]  /*108730*/  LDL.LU.64 R22, [R1+0xb6d8] ;  /* 0x00b6d80001167983 */ /* 0x001ea80000300a00 */
        /* <DEDUP_REMOVED lines=10> */
[----:B--2---:R-:W-:-:S02]  /*1087e0*/  F2FP.F16.E5M2.UNPACK_B R20, R22 ;  /* 0x00000016ff14723e */ /* 0x004fc400020004ff */
[----:B------:R-:W-:-:S03]  /*1087f0*/  F2FP.F16.E5M2.UNPACK_B R21, R23 ;  /* 0x00000017ff15723e */ /* 0x000fc600020004ff */
[----:B------:R-:W-:Y:S04]  /*108800*/  STL [R1+0x60], R20 ;  /* 0x0000601401007387 */ /* 0x000fe80000100800 */
[----:B------:R4:W-:Y:S02]  /*108810*/  STL [R1+0x64], R21 ;  /* 0x0000641501007387 */ /* 0x0009e40000100800 */
[----:B----4-:R-:W-:Y:S02]  /*108820*/  HMMA.16816.F32 R20, R4, R20, R8 ;  /* 0x000000140414723c */ /* 0x010fe40000001808 */
[----:B------:R-:W2:Y:S04]  /*108830*/  LDL.LU.64 R10, [R1+0xb6b0] ;  /* 0x00b6b000010a7983 */ /* 0x000ea80000300a00 */
[----:B------:R-:W4:-:S15]  /*108840*/  LDL.LU R9, [R1+0xb6a8] ;  /* 0x00b6a80001097983 */ /* 0x000f1e0000300800 */
[----:B------:R-:W-:-:S02]  /*108850*/  NOP ;  /* 0x0000000000007918 */ /* 0x000fc40000000000 */
[----:B------:R-:W-:Y:S04]  /*108860*/  STL.64 [R1+0x940], R20 ;  /* 0x0009401401007387 */ /* 0x000fe80000100a00 */
[----:B------:R0:W-:Y:S04]  /*108870*/  STL.64 [R1+0x948], R22 ;  /* 0x0009481601007387 */ /* 0x0001e80000100a00 */
[----:B0-----:R-:W2:Y:S04]  /*108880*/  LDL.LU.64 R22, [R1+0xb6a0] ;  /* 0x00b6a00001167983 */ /* 0x001ea80000300a00 */
[----:B------:R-:W2:Y:S01]  /*108890*/  LDL.LU.64 R20, [R1+0xb698] ;  /* 0x00b6980001147983 */ /* 0x000ea20000300a00 */
[----:B------:R-:W-:-:S02]  /*1088a0*/  F2FP.F16.E5M2.UNPACK_B R2, R2 ;  /* 0x00000002ff02723e */ /* 0x000fc400020004ff */
[----:B------:R-:W-:-:S07]  /*1088b0*/  F2FP.F16.E5M2.UNPACK_B R3, R3 ;  /* 0x00000003ff03723e */ /* 0x000fce00020004ff */
[----:B---3--:R-:W-:Y:S06]  /*1088c0*/  HMMA.16816.F32 R12, R4, R2, R12 ;  /* 0x00000002040c723c */ /* 0x008fec000000180c */
[----:B------:R-:W-:Y:S04]  /*1088d0*/  STL [R1+0x58], R2 ;  /* 0x0000580201007387 */ /* 0x000fe80000100800 */
[----:B------:R-:W-:-:S13]  /*1088e0*/  STL [R1+0x5c], R3 ;  /* 0x00005c0301007387 */ /* 0x000fda0000100800 */
[----:B------:R-:W-:Y:S04]  /*1088f0*/  STL.64 [R1+0x9d0], R12 ;  /* 0x0009d00c01007387 */ /* 0x000fe80000100a00 */
[----:B------:R0:W-:Y:S04]  /*108900*/  STL.64 [R1+0x9d8], R14 ;  /* 0x0009d80e01007387 */ /* 0x0001e80000100a00 */
[----:B0-----:R-:W3:Y:S04]  /*108910*/  LDL.LU.64 R14, [R1+0xb690] ;  /* 0x00b69000010e7983 */ /* 0x001ee80000300a00 */
[----:B------:R-:W3:Y:S01]  /*108920*/  LDL.LU.64 R12, [R1+0xb688] ;  /* 0x00b68800010c7983 */ /* 0x000ee20000300a00 */
[----:B----4-:R-:W-:-:S02]  /*108930*/  F2FP.F16.E5M2.UNPACK_B R8, R9 ;  /* 0x00000009ff08723e */ /* 0x010fc400020004ff */
[----:B--2---:R-:W-:Y:S02]  /*108940*/  F2FP.F16.E5M2.UNPACK_B R9, R10 ;  /* 0x0000000aff09723e */ /* 0x004fe400020004ff */
[----:B------:R-:W-:Y:S01]  /*108950*/  F2FP.F16.E5M2.UNPACK_B R2, R11 ;  /* 0x0000000bff02723e */ /* 0x000fe200020004ff */
[----:B------:R-:W-:Y:S04]  /*108960*/  STL [R1+0x50], R8 ;  /* 0x0000500801007387 */ /* 0x000fe80000100800 */
[----:B------:R0:W-:Y:S02]  /*108970*/  STL [R1+0x54], R9 ;  /* 0x0000540901007387 */ /* 0x0001e40000100800 */
[----:B0-----:R-:W-:Y:S02]  /*108980*/  HMMA.16816.F32 R8, R4, R8, R20 ;  /* 0x000000080408723c */ /* 0x001fe40000001814 */
[----:B------:R-:W2:Y:S04]  /*108990*/  LDL.LU.64 R22, [R1+0xb680] ;  /* 0x00b6800001167983 */ /* 0x000ea80000300a00 */
[----:B------:R-:W2:Y:S01]  /*1089a0*/  LDL.LU.64 R20, [R1+0xb678] ;  /* 0x00b6780001147983 */ /* 0x000ea20000300a00 */
[----:B------:R-:W-:-:S15]  /*1089b0*/  F2FP.F16.E5M2.UNPACK_B R3, R16 ;  /* 0x00000010ff03723e */ /* 0x000fde00020004ff */
[----:B------:R-:W-:-:S01]  /*1089c0*/  NOP ;  /* 0x0000000000007918 */ /* 0x000fc20000000000 */
[----:B------:R0:W-:Y:S04]  /*1089d0*/  STL.64 [R1+0xac0], R8 ;  /* 0x000ac00801007387 */ /* 0x0001e80000100a00 */
[----:B------:R-:W-:Y:S04]  /*1089e0*/  STL.64 [R1+0xac8], R10 ;  /* 0x000ac80a01007387 */ /* 0x000fe80000100a00 */
[----:B------:R1:W-:Y:S01]  /*1089f0*/  STL [R1+0x48], R2 ;  /* 0x0000480201007387 */ /* 0x0003e20000100800 */
[----:B---3--:R-:W-:Y:S01]  /*108a00*/  HMMA.16816.F32 R12, R4, R2, R12 ;  /* 0x00000002040c723c */ /* 0x008fe2000000180c */
[----:B0-----:R-:W-:-:S02]  /*108a10*/  F2FP.F16.E5M2.UNPACK_B R8, R17 ;  /* 0x00000011ff08723e */ /* 0x001fc400020004ff */
[----:B------:R-:W-:-:S03]  /*108a20*/  F2FP.F16.E5M2.UNPACK_B R9, R18 ;  /* 0x00000012ff09723e */ /* 0x000fc600020004ff */
[----:B------:R0:W-:Y:S04]  /*108a30*/  STL [R1+0x4c], R3 ;  /* 0x00004c0301007387 */ /* 0x0001e80000100800 */
[----:B------:R-:W-:-:S13]  /*108a40*/  STL [R1+0x40], R8 ;  /* 0x0000400801007387 */ /* 0x000fda0000100800 */
[----:B------:R-:W-:Y:S04]  /*108a50*/  STL.64 [R1+0xb50], R12 ;  /* 0x000b500c01007387 */ /* 0x000fe80000100a00 */
[----:B------:R2:W-:Y:S01]  /*108a60*/  STL.64 [R1+0xb58], R14 ;  /* 0x000b580e01007387 */ /* 0x0005e20000100a00 */
[----:B-1----:R-:W-:Y:S02]  /*108a70*/  F2FP.F16.E5M2.UNPACK_B R2, R19 ;  /* 0x00000013ff02723e */ /* 0x002fe400020004ff */
[----:B0-----:R-:W-:Y:S01]  /*108a80*/  F2FP.F16.E5M2.UNPACK_B R3, R28 ;  /* 0x0000001cff03723e */ /* 0x001fe200020004ff */
[----:B------:R-:W-:Y:S04]  /*108a90*/  STL [R1+0x44], R9 ;  /* 0x0000440901007387 */ /* 0x000fe80000100800 */
[----:B------:R-:W-:Y:S01]  /*108aa0*/  STL [R1+0x38], R2 ;  /* 0x0000380201007387 */ /* 0x000fe20000100800 */
[----:B--2---:R-:W-:-:S15]  /*108ab0*/  HMMA.16816.F32 R12, R4, R8, R20 ;  /* 0x00000008040c723c */ /* 0x004fde0000001814 */
[----:B------:R-:W-:-:S08]  /*108ac0*/  NOP ;  /* 0x0000000000007918 */ /* 0x000fd00000000000 */
[----:B------:R-:W-:Y:S04]  /*108ad0*/  STL.64 [R1+0xc00], R12 ;  /* 0x000c000c01007387 */ /* 0x000fe80000100a00 */
[----:B------:R0:W-:Y:S02]  /*108ae0*/  STL.64 [R1+0xc08], R14 ;  /* 0x000c080e01007387 */ /* 0x0001e40000100a00 */
[----:B0-----:R-:W-:Y:S01]  /*108af0*/  HMMA.16816.F32 R12, R4, R2, R24 ;  /* 0x00000002040c723c */ /* 0x001fe20000001818 */
[----:B------:R-:W-:Y:S02]  /*108b00*/  F2FP.F16.E5M2.UNPACK_B R9, R29 ;  /* 0x0000001dff09723e */ /* 0x000fe400020004ff */
[----:B------:R-:W-:-:S03]  /*108b10*/  F2FP.F16.E5M2.UNPACK_B R8, R0 ;  /* 0x00000000ff08723e */ /* 0x000fc600020004ff */
[----:B------:R-:W-:Y:S04]  /*108b20*/  STL [R1+0x3c], R3 ;  /* 0x00003c0301007387 */ /* 0x000fe80000100800 */
[----:B------:R-:W-:-:S13]  /*108b30*/  STL [R1+0x30], R9 ;  /* 0x0000300901007387 */ /* 0x000fda0000100800 */
[----:B------:R0:W-:Y:S04]  /*108b40*/  STL.64 [R1+0xcf0], R12 ;  /* 0x000cf00c01007387 */ /* 0x0001e80000100a00 */
[----:B------:R1:W-:Y:S04]  /*108b50*/  STL.64 [R1+0xcf8], R14 ;  /* 0x000cf80e01007387 */ /* 0x0003e80000100a00 */
[----:B------:R-:W2:Y:S04]  /*108b60*/  LDL.LU R16, [R1+0x2030] ;  /* 0x0020300001107983 */ /* 0x000ea80000300800 */
[----:B------:R-:W-:Y:S04]  /*108b70*/  STL [R1+0x34], R8 ;  /* 0x0000340801007387 */ /* 0x000fe80000100800 */
[----:B------:R-:W2:Y:S04]  /*108b80*/  LDL.LU R17, [R1+0x2034] ;  /* 0x0020340001117983 */ /* 0x000ea80000300800 */
[----:B------:R-:W3:Y:S04]  /*108b90*/  LDL.LU R18, [R1+0x2038] ;  /* 0x0020380001127983 */ /* 0x000ee80000300800 */
[----:B------:R-:W3:Y:S04]  /*108ba0*/  LDL.LU R19, [R1+0x203c] ;  /* 0x00203c0001137983 */ /* 0x000ee80000300800 */
[----:B---3--:R-:W-:Y:S04]  /*108bb0*/  STL.64 [R1+0xb5d8], R18 ;  /* 0x00b5d81201007387 */ /* 0x008fe80000100a00 */
[----:B--2---:R2:W-:Y:S04]  /*108bc0*/  STL.64 [R1+0xb5d0], R16 ;  /* 0x00b5d01001007387 */ /* 0x0045e80000100a00 */
[----:B0-----:R-:W3:Y:S04]  /*108bd0*/  LDL.LU R12, [R1+0x1fe0] ;  /* 0x001fe000010c7983 */ /* 0x001ee80000300800 */
[----:B------:R-:W3:Y:S04]  /*108be0*/  LDL.LU R13, [R1+0x1fe4] ;  /* 0x001fe400010d7983 */ /* 0x000ee80000300800 */
[----:B-1----:R-:W4:Y:S04]  /*108bf0*/  LDL.LU R14, [R1+0x1fe8] ;  /* 0x001fe800010e7983 */ /* 0x002f280000300800 */
[----:B------:R-:W4:Y:S04]  /*108c00*/  LDL.LU R15, [R1+0x1fec] ;  /* 0x001fec00010f7983 */ /* 0x000f280000300800 */
[----:B----4-:R-:W-:Y:S04]  /*108c10*/  STL.64 [R1+0xb5e8], R14 ;  /* 0x00b5e80e01007387 */ /* 0x010fe80000100a00 */
[----:B---3--:R-:W-:Y:S04]  /*108c20*/  STL.64 [R1+0xb5e0], R12 ;  /* 0x00b5e00c01007387 */ /* 0x008fe80000100a00 */
[----:B--2---:R-:W2:Y:S04]  /*108c30*/  LDL.LU R16, [R1+0x1fb0] ;  /* 0x001fb00001107983 */ /* 0x004ea80000300800 */
        /* <DEDUP_REMOVED lines=33> */
[----:B------:R0:W-:Y:S04]  /*108e50*/  STL.64 [R1+0xb658], R12 ;  /* 0x00b6580c01007387 */ /* 0x0001e80000100a00 */
[----:B0-----:R-:W4:Y:S04]  /*108e60*/  LDL R12, [R1+0x3850] ;  /* 0x00385000010c7983 */ /* 0x001f280000100800 */
        /* <DEDUP_REMOVED lines=9> */
[----:B------:R-:W2:Y:S04]  /*108f00*/  LDL R26, [R1+0x38c0] ;  /* 0x0038c000011a7983 */ /* 0x000ea80000100800 */
[----:B------:R-:W2:Y:S04]  /*108f10*/  LDL R27, [R1+0x38c4] ;  /* 0x0038c400011b7983 */ /* 0x000ea80000100800 */
[----:B------:R-:W3:Y:S04]  /*108f20*/  LDL R24, [R1+0x38d0] ;  /* 0x0038d00001187983 */ /* 0x000ee80000100800 */
[----:B------:R-:W3:Y:S04]  /*108f30*/  LDL R25, [R1+0x38d4] ;  /* 0x0038d40001197983 */ /* 0x000ee80000100800 */
[----:B------:R-:W4:Y:S04]  /*108f40*/  LDL R21, [R1+0x38a4] ;  /* 0x0038a40001157983 */ /* 0x000f280000100800 */
[----:B------:R-:W4:Y:S04]  /*108f50*/  LDL R28, [R1+0x38b0] ;  /* 0x0038b000011c7983 */ /* 0x000f280000100800 */
[----:B------:R-:W4:Y:S04]  /*108f60*/  LDL R29, [R1+0x38b4] ;  /* 0x0038b400011d7983 */ /* 0x000f280000100800 */
[----:B--2---:R-:W-:Y:S04]  /*108f70*/  STL.64 [R1+0xb650], R26 ;  /* 0x00b6501a01007387 */ /* 0x004fe80000100a00 */
[----:B---3--:R0:W-:Y:S04]  /*108f80*/  STL.64 [R1+0xb648], R24 ;  /* 0x00b6481801007387 */ /* 0x0081e80000100a00 */
        /* <DEDUP_REMOVED lines=16> */
[----:B------:R-:W3:Y:S04]  /*109090*/  LDL R22, [R1+0x38e0] ;  /* 0x0038e00001167983 */ /* 0x000ee80000100800 */
[----:B------:R-:W3:Y:S01]  /*1090a0*/  LDL R23, [R1+0x38e4] ;  /* 0x0038e40001177983 */ /* 0x000ee20000100800 */
[----:B----4-:R-:W-:-:S02]  /*1090b0*/  F2FP.F16.E5M2.UNPACK_B R16, R12 ;  /* 0x0000000cff10723e */ /* 0x010fc400020004ff */
[----:B------:R-:W-:Y:S01]  /*1090c0*/  F2FP.F16.E5M2.UNPACK_B R17, R13 ;  /* 0x0000000dff11723e */ /* 0x000fe200020004ff */
        /* <DEDUP_REMOVED lines=8> */
[----:B------:R-:W3:Y:S04]  /*109150*/  LDL.LU.64 R12, [R1+0xb658] ;  /* 0x00b65800010c7983 */ /* 0x000ee80000300a00 */
        /* <DEDUP_REMOVED lines=10> */
[----:B----4-:R-:W-:-:S02]  /*109200*/  F2FP.F16.E5M2.UNPACK_B R14, R14 ;  /* 0x0000000eff0e723e */ /* 0x010fc400020004ff */
[----:B------:R-:W-:-:S03]  /*109210*/  F2FP.F16.E5M2.UNPACK_B R15, R15 ;  /* 0x0000000fff0f723e */ /* 0x000fc600020004ff */
        /* <DEDUP_REMOVED lines=9> */
[----:B------:R-:W-:-:S03]  /*1092b0*/  F2FP.F16.E5M2.UNPACK_B R13, R13 ;  /* 0x0000000dff0d723e */ /* 0x000fc600020004ff */
[----:B------:R-:W-:Y:S04]  /*1092c0*/  STL [R1+0x18], R12 ;  /* 0x0000180c01007387 */ /* 0x000fe80000100800 */
[----:B------:R3:W-:Y:S02]  /*1092d0*/  STL [R1+0x1c], R13 ;  /* 0x00001c0d01007387 */ /* 0x0007e40000100800 */
[----:B---3--:R-:W-:Y:S02]  /*1092e0*/  HMMA.16816.F32 R12, R4, R12, R16 ;  /* 0x0000000c040c723c */ /* 0x008fe40000001810 */
[----:B------:R-:W3:Y:S04]  /*1092f0*/  LDL.LU.64 R18, [R1+0xb620] ;  /* 0x00b6200001127983 */ /* 0x000ee80000300a00 */
[----:B------:R-:W3:Y:S01]  /*109300*/  LDL.LU.64 R16, [R1+0xb618] ;  /* 0x00b6180001107983 */ /* 0x000ee20000300a00 */
[----:B------:R-:W-:-:S02]  /*109310*/  F2FP.F16.E5M2.UNPACK_B R2, R2 ;  /* 0x00000002ff02723e */ /* 0x000fc400020004ff */
[----:B------:R-:W-:-:S14]  /*109320*/  F2FP.F16.E5M2.UNPACK_B R3, R3 ;  /* 0x00000003ff03723e */ /* 0x000fdc00020004ff */
[----:B------:R-:W-:Y:S04]  /*109330*/  STL.64 [R1+0xfc0], R12 ;  /* 0x000fc00c01007387 */ /* 0x000fe80000100a00 */
[----:B------:R0:W-:Y:S04]  /*109340*/  STL.64 [R1+0xfc8], R14 ;  /* 0x000fc80e01007387 */ /* 0x0001e80000100a00 */
[----:B0-----:R-:W4:Y:S04]  /*109350*/  LDL.LU.64 R14, [R1+0xb610] ;  /* 0x00b61000010e7983 */ /* 0x001f280000300a00 */
        /* <DEDUP_REMOVED lines=8> */
[----:B----4-:R-:W-:-:S02]  /*1093e0*/  F2FP.F16.E5M2.UNPACK_B R12, R14 ;  /* 0x0000000eff0c723e */ /* 0x010fc400020004ff */
        /* <DEDUP_REMOVED lines=11> */
[----:B------:R-:W4:Y:S04]  /*1094a0*/  LDL.LU.64 R12, [R1+0xb5e0] ;  /* 0x00b5e000010c7983 */ /* 0x000f280000300a00 */
[----:B------:R-:W-:Y:S04]  /*1094b0*/  STL [R1], R2 ;  /* 0x0000000201007387 */ /* 0x000fe80000100800 */
        /* <DEDUP_REMOVED lines=8> */
[----:B------:R-:W-:Y:S02]  /*109540*/  F2FP.F16.E5M2.UNPACK_B R29, R29 ;  /* 0x0000001dff1d723e */ /* 0x000fe400020004ff */
[----:B--2---:R-:W-:Y:S02]  /*109550*/  F2FP.F16.E5M2.UNPACK_B R26, R26 ;  /* 0x0000001aff1a723e */ /* 0x004fe400020004ff */
[----:B------:R-:W-:-:S03]  /*109560*/  F2FP.F16.E5M2.UNPACK_B R27, R27 ;  /* 0x0000001bff1b723e */ /* 0x000fc600020004ff */
[C---:B----4-:R-:W-:Y:S06]  /*109570*/  HMMA.16816.F32 R12, R4.reuse, R28, R12 ;  /* 0x0000001c040c723c */ /* 0x050fec000000180c */
[----:B------:R-:W-:Y:S01]  /*109580*/  HMMA.16816.F32 R8, R4, R26, R8 ;  /* 0x0000001a0408723c */ /* 0x000fe20000001808 */
[----:B------:R-:W-:Y:S02]  /*109590*/  F2FP.F16.E5M2.UNPACK_B R24, R24 ;  /* 0x00000018ff18723e */ /* 0x000fe400020004ff */
[----:B------:R-:W-:Y:S01]  /*1095a0*/  F2FP.F16.E5M2.UNPACK_B R25, R25 ;  /* 0x00000019ff19723e */ /* 0x000fe200020004ff */
[----:B------:R-:W-:-:S13]  /*1095b0*/  STL [R1+0xb58c], R29 ;  /* 0x00b58c1d01007387 */ /* 0x000fda0000100800 */
[----:B------:R0:W-:Y:S04]  /*1095c0*/  STL.64 [R1+0x1180], R12 ;  /* 0x0011800c01007387 */ /* 0x0001e80000100a00 */
[----:B------:R-:W-:Y:S04]  /*1095d0*/  STL.64 [R1+0x1188], R14 ;  /* 0x0011880e01007387 */ /* 0x000fe80000100a00 */
[----:B------:R-:W-:Y:S04]  /*1095e0*/  STL.64 [R1+0x11d0], R8 ;  /* 0x0011d00801007387 */ /* 0x000fe80000100a00 */
[----:B------:R3:W-:Y:S04]  /*1095f0*/  STL.64 [R1+0x11d8], R10 ;  /* 0x0011d80a01007387 */ /* 0x0007e80000100a00 */
[----:B0-----:R-:W2:Y:S04]  /*109600*/  LDL.LU R12, [R1+0x3ad4] ;  /* 0x003ad400010c7983 */ /* 0x001ea80000300800 */
[----:B------:R-:W2:Y:S01]  /*109610*/  LDL.LU R13, [R1+0x3adc] ;  /* 0x003adc00010d7983 */ /* 0x000ea20000300800 */
[----:B---3--:R-:W-:-:S15]  /*109620*/  HMMA.16816.F32 R8, R4, R24, R16 ;  /* 0x000000180408723c */ /* 0x008fde0000001810 */
[----:B------:R-:W-:-:S08]  /*109630*/  NOP ;  /* 0x0000000000007918 */ /* 0x000fd00000000000 */
[----:B------:R-:W-:Y:S04]  /*109640*/  STL.64 [R1+0x1230], R8 ;  /* 0x0012300801007387 */ /* 0x000fe80000100a00 */
[----:B------:R0:W-:Y:S04]  /*109650*/  STL.64 [R1+0x1238], R10 ;  /* 0x0012380a01007387 */ /* 0x0001e80000100a00 */
[----:B------:R-:W3:Y:S04]  /*109660*/  LDL.LU R14, [R1+0x3ae4] ;  /* 0x003ae400010e7983 */ /* 0x000ee80000300800 */
[----:B0-----:R-:W4:Y:S04]  /*109670*/  LDL R10, [R1+0x3920] ;  /* 0x00392000010a7983 */ /* 0x001f280000100800 */
[----:B------:R-:W4:Y:S04]  /*109680*/  LDL R11, [R1+0x3924] ;  /* 0x00392400010b7983 */ /* 0x000f280000100800 */
        /* <DEDUP_REMOVED lines=33> */
[----:B------:R-:W-:Y:S04]  /*1098a0*/  STL.64 [R1+0xb3b0], R26 ;  /* 0x00b3b01a01007387 */ /* 0x000fe80000100a00 */
[----:B------:R0:W-:Y:S04]  /*1098b0*/  STL.64 [R1+0xb3a8], R24 ;  /* 0x00b3a81801007387 */ /* 0x0001e80000100a00 */
[----:B0-----:R-:W4:Y:S04]  /*1098c0*/  LDL.LU R24, [R1+0x2590] ;  /* 0x0025900001187983 */ /* 0x001f280000300800 */
[----:B------:R-:W4:Y:S04]  /*1098d0*/  LDL.LU R25, [R1+0x2594] ;  /* 0x0025940001197983 */ /* 0x000f280000300800 */
[----:B------:R-:W3:Y:S04]  /*1098e0*/  LDL.LU R26, [R1+0x2598] ;  /* 0x00259800011a7983 */ /* 0x000ee80000300800 */
[----:B------:R-:W3:Y:S01]  /*1098f0*/  LDL.LU R27, [R1+0x259c] ;  /* 0x00259c00011b7983 */ /* 0x000ee20000300800 */
[----:B--2---:R-:W-:Y:S03]  /*109900*/  HMMA.16816.F32 R12, R4, R22, R12 ;  /* 0x00000016040c723c */ /* 0x004fe6000000180c */
        /* <DEDUP_REMOVED lines=10> */
[----:B------:R-:W-:-:S02]  /*1099b0*/  F2FP.F16.E5M2.UNPACK_B R20, R20 ;  /* 0x00000014ff14723e */ /* 0x000fc400020004ff */
[----:B------:R-:W-:-:S07]  /*1099c0*/  F2FP.F16.E5M2.UNPACK_B R21, R21 ;  /* 0x00000015ff15723e */ /* 0x000fce00020004ff */
        /* <DEDUP_REMOVED lines=8> */
[----:B------:R-:W-:Y:S02]  /*109a50*/  F2FP.F16.E5M2.UNPACK_B R16, R16 ;  /* 0x00000010ff10723e */ /* 0x000fe400020004ff */
[----:B------:R-:W-:-:S07]  /*109a60*/  F2FP.F16.E5M2.UNPACK_B R17, R17 ;  /* 0x00000011ff11723e */ /* 0x000fce00020004ff */
[C---:B--2---:R-:W-:Y:S01]  /*109a70*/  HMMA.16816.F32 R24, R4.reuse, R16, R24 ;  /* 0x000000100418723c */ /* 0x044fe20000001818 */
[----:B------:R0:W-:Y:S04]  /*109a80*/  STL.64 [R1+0xb390], R22 ;  /* 0x00b3901601007387 */ /* 0x0001e80000100a00 */
[----:B0-----:R-:W2:Y:S04]  /*109a90*/  LDL.LU R22, [R1+0x3ae8] ;  /* 0x003ae80001167983 */ /* 0x001ea80000300800 */
[----:B------:R-:W4:Y:S04]  /*109aa0*/  LDL.LU R23, [R1+0x3af0] ;  /* 0x003af00001177983 */ /* 0x000f280000300800 */
[----:B------:R0:W-:Y:S04]  /*109ab0*/  STL.64 [R1+0xb388], R20 ;  /* 0x00b3881401007387 */ /* 0x0001e80000100a00 */
[----:B0-----:R-:W2:Y:S04]  /*109ac0*/  LDL.LU R20, [R1+0x3ad8] ;  /* 0x003ad80001147983 */ /* 0x001ea80000300800 */
[----:B------:R-:W4:Y:S01]  /*109ad0*/  LDL.LU R21, [R1+0x3ae0] ;  /* 0x003ae00001157983 */ /* 0x000f220000300800 */
        /* <DEDUP_REMOVED lines=8> */
[----:B0-----:R-:W4:Y:S04]  /*109b60*/  LDL.LU.64 R26, [R1+0xb598] ;  /* 0x00b59800011a7983 */ /* 0x001f280000300a00 */
[----:B------:R-:W4:Y:S01]  /*109b70*/  LDL.LU.64 R24, [R1+0xb590] ;  /* 0x00b5900001187983 */ /* 0x000f220000300a00 */
[----:B------:R-:W-:-:S02]  /*109b80*/  F2FP.F16.E5M2.UNPACK_B R10, R10 ;  /* 0x0000000aff0a723e */ /* 0x000fc400020004ff */
[----:B------:R-:W-:Y:S01]  /*109b90*/  F2FP.F16.E5M2.UNPACK_B R11, R11 ;  /* 0x0000000bff0b723e */ /* 0x000fe200020004ff */
[----:B------:R-:W-:Y:S04]  /*109ba0*/  STL.64 [R1+0xb370], R18 ;  /* 0x00b3701201007387 */ /* 0x000fe80000100a00 */
[----:B------:R4:W-:Y:S01]  /*109bb0*/  STL.64 [R1+0xb368], R16 ;  /* 0x00b3681001007387 */ /* 0x0009e20000100a00 */
[----:B------:R-:W-:Y:S02]  /*109bc0*/  F2FP.F16.E5M2.UNPACK_B R0, R0 ;  /* 0x00000000ff00723e */ /* 0x000fe400020004ff */
[----:B------:R-:W-:Y:S01]  /*109bd0*/  F2FP.F16.E5M2.UNPACK_B R29, R29 ;  /* 0x0000001dff1d723e */ /* 0x000fe200020004ff */
[----:B----4-:R-:W-:-:S15]  /*109be0*/  HMMA.16816.F32 R16, R4, R10, R24 ;  /* 0x0000000a0410723c */ /* 0x010fde0000001818 */
[----:B------:R-:W-:-:S08]  /*109bf0*/  NOP ;  /* 0x0000000000007918 */ /* 0x000fd00000000000 */
[----:B------:R-:W-:Y:S04]  /*109c00*/  STL.64 [R1+0x1400], R16 ;  /* 0x0014001001007387 */ /* 0x000fe80000100a00 */
[----:B------:R-:W-:Y:S04]  /*109c10*/  STL.64 [R1+0x1408], R18 ;  /* 0x0014081201007387 */ /* 0x000fe80000100a00 */
[----:B------:R-:W4:Y:S04]  /*109c20*/  LDL R26, [R1+0x28] ;  /* 0x00002800011a7983 */ /* 0x000f280000100800 */
[----:B------:R-:W4:Y:S04]  /*109c30*/  LDL R27, [R1+0x2c] ;  /* 0x00002c00011b7983 */ /* 0x000f280000100800 */
[----:B------:R-:W-:Y:S04]  /*109c40*/  STL [R1+0xa0], R0 ;  /* 0x0000a00001007387 */ /* 0x000fe80000100800 */
[----:B------:R-:W-:Y:S04]  /*109c50*/  STL [R1+0xa4], R29 ;  /* 0x0000a41d01007387 */ /* 0x000fe80000100800 */
[----:B------:R-:W3:Y:S04]  /*109c60*/  LDL R24, [R1+0x30] ;  /* 0x0000300001187983 */ /* 0x000ee80000100800 */
[----:B------:R-:W3:Y:S04]  /*109c70*/  LDL R25, [R1+0x34] ;  /* 0x0000340001197983 */ /* 0x000ee80000100800 */
        /* <DEDUP_REMOVED lines=10> */
[----:B--2---:R-:W-:-:S02]  /*109d20*/  IMAD R12, R12, 0x100, R20 ;  /* 0x000001000c0c7824 */ /* 0x004fc400078e0214 */
[----:B------:R-:W-:Y:S02]  /*109d30*/  IMAD R13, R13, 0x100, R21 ;  /* 0x000001000d0d7824 */ /* 0x000fe400078e0215 */
[----:B------:R-:W-:Y:S02]  /*109d40*/  IMAD R14, R14, 0x100, R22 ;  /* 0x000001000e0e7824 */ /* 0x000fe400078e0216 */
[----:B------:R-:W-:Y:S01]  /*109d50*/  IMAD R15, R15, 0x100, R23 ;  /* 0x000001000f0f7824 */ /* 0x000fe200078e0217 */
[----:B------:R-:W-:Y:S02]  /*109d60*/  F2FP.F16.E5M2.UNPACK_B R8, R8 ;  /* 0x00000008ff08723e */ /* 0x000fe400020004ff */
[----:B------:R-:W-:Y:S01]  /*109d70*/  F2FP.F16.E5M2.UNPACK_B R9, R9 ;  /* 0x00000009ff09723e */ /* 0x000fe200020004ff */
[----:B---3--:R-:W-:Y:S04]  /*109d80*/  STL.64 [R1+0xb440], R18 ;  /* 0x00b4401201007387 */ /* 0x008fe80000100a00 */
[----:B----4-:R0:W-:Y:S04]  /*109d90*/  STL.64 [R1+0xb438], R16 ;  /* 0x00b4381001007387 */ /* 0x0101e80000100a00 */
[----:B------:R-:W2:Y:S04]  /*109da0*/  LDL.LU R20, [R1+0x2800] ;  /* 0x0028000001147983 */ /* 0x000ea80000300800 */
[----:B------:R-:W2:Y:S04]  /*109db0*/  LDL.LU R21, [R1+0x2804] ;  /* 0x0028040001157983 */ /* 0x000ea80000300800 */
[----:B------:R-:W3:Y:S04]  /*109dc0*/  LDL.LU R22, [R1+0x2808] ;  /* 0x0028080001167983 */ /* 0x000ee80000300800 */
[----:B------:R-:W3:Y:S01]  /*109dd0*/  LDL.LU R23, [R1+0x280c] ;  /* 0x00280c0001177983 */ /* 0x000ee20000300800 */
[----:B0-----:R-:W-:Y:S03]  /*109de0*/  HMMA.16816.F32 R16, R4, R8, R24 ;  /* 0x000000080410723c */ /* 0x001fe60000001818 */
[----:B---3--:R-:W-:Y:S04]  /*109df0*/  STL.64 [R1+0xb450], R22 ;  /* 0x00b4501601007387 */ /* 0x008fe80000100a00 */
[----:B--2---:R-:W-:Y:S04]  /*109e00*/  STL.64 [R1+0xb448], R20 ;  /* 0x00b4481401007387 */ /* 0x004fe80000100a00 */
[----:B------:R-:W2:-:S12]  /*109e10*/  LDL R26, [R1+0x40] ;  /* 0x00004000011a7983 */ /* 0x000e980000100800 */
[----:B------:R0:W-:Y:S04]  /*109e20*/  STL.64 [R1+0x2930], R16 ;  /* 0x0029301001007387 */ /* 0x0001e80000100a00 */
[----:B------:R1:W-:Y:S04]  /*109e30*/  STL.64 [R1+0x2938], R18 ;  /* 0x0029381201007387 */ /* 0x0003e80000100a00 */
[----:B------:R-:W2:Y:S04]  /*109e40*/  LDL R27, [R1+0x44] ;  /* 0x00004400011b7983 */ /* 0x000ea80000100800 */
[----:B0-----:R-:W3:Y:S04]  /*109e50*/  LDL.LU R16, [R1+0x2830] ;  /* 0x0028300001107983 */ /* 0x001ee80000300800 */
[----:B------:R-:W3:Y:S04]  /*109e60*/  LDL.LU R17, [R1+0x2834] ;  /* 0x0028340001117983 */ /* 0x000ee80000300800 */
[----:B-1----:R-:W4:Y:S04]  /*109e70*/  LDL.LU R18, [R1+0x2838] ;  /* 0x0028380001127983 */ /* 0x002f280000300800 */
[----:B------:R-:W4:Y:S04]  /*109e80*/  LDL.LU R19, [R1+0x283c] ;  /* 0x00283c0001137983 */ /* 0x000f280000300800 */
[----:B----4-:R0:W-:Y:S04]  /*109e90*/  STL.64 [R1+0xb460], R18 ;  /* 0x00b4601201007387 */ /* 0x0101e80000100a00 */
[----:B---3--:R1:W-:Y:S04]  /*109ea0*/  STL.64 [R1+0xb458], R16 ;  /* 0x00b4581001007387 */ /* 0x0083e80000100a00 */
[----:B------:R-:W3:Y:S04]  /*109eb0*/  LDL R24, [R1+0x48] ;  /* 0x0000480001187983 */ /* 0x000ee80000100800 */
[----:B------:R-:W3:Y:S04]  /*109ec0*/  LDL R25, [R1+0x4c] ;  /* 0x00004c0001197983 */ /* 0x000ee80000100800 */
        /* <DEDUP_REMOVED lines=8> */
[----:B0-----:R-:W3:Y:S04]  /*109f50*/  LDL R18, [R1+0x50] ;  /* 0x0000500001127983 */ /* 0x001ee80000100800 */
[----:B------:R-:W3:Y:S04]  /*109f60*/  LDL R19, [R1+0x54] ;  /* 0x0000540001137983 */ /* 0x000ee80000100800 */
[----:B-1----:R-:W4:Y:S04]  /*109f70*/  LDL R16, [R1+0x58] ;  /* 0x0000580001107983 */ /* 0x002f280000100800 */
[----:B------:R-:W4:Y:S04]  /*109f80*/  LDL R17, [R1+0x5c] ;  /* 0x00005c0001117983 */ /* 0x000f280000100800 */
[----:B---3--:R0:W-:Y:S04]  /*109f90*/  STL.64 [R1+0xb490], R18 ;  /* 0x00b4901201007387 */ /* 0x0081e80000100a00 */
[----:B----4-:R1:W-:Y:S04]  /*109fa0*/  STL.64 [R1+0xb488], R16 ;  /* 0x00b4881001007387 */ /* 0x0103e80000100a00 */
[----:B--2---:R-:W2:Y:S04]  /*109fb0*/  LDL.LU R20, [R1+0x2860] ;  /* 0x0028600001147983 */ /* 0x004ea80000300800 */
        /* <DEDUP_REMOVED lines=9> */
[----:B0-----:R-:W3:Y:S04]  /*10a050*/  LDL R18, [R1+0x60] ;  /* 0x0000600001127983 */ /* 0x001ee80000100800 */
[----:B------:R-:W3:Y:S04]  /*10a060*/  LDL R19, [R1+0x64] ;  /* 0x0000640001137983 */ /* 0x000ee80000100800 */
[----:B-1----:R-:W4:Y:S04]  /*10a070*/  LDL.64 R16, [R1+0x68] ;  /* 0x0000680001107983 */ /* 0x002f280000100a00 */
[----:B---3--:R0:W-:Y:S04]  /*10a080*/  STL.64 [R1+0xb4c0], R18 ;  /* 0x00b4c01201007387 */ /* 0x0081e80000100a00 */
[----:B----4-:R-:W-:Y:S04]  /*10a090*/  STL.64 [R1+0xb4b8], R16 ;  /* 0x00b4b81001007387 */ /* 0x010fe80000100a00 */
[----:B--2---:R-:W2:Y:S04]  /*10a0a0*/  LDL.LU R20, [R1+0x2880] ;  /* 0x0028800001147983 */ /* 0x004ea80000300800 */
[----:B------:R-:W2:Y:S04]  /*10a0b0*/  LDL.LU R21, [R1+0x2884] ;  /* 0x0028840001157983 */ /* 0x000ea80000300800 */
[----:B------:R-:W3:Y:S04]  /*10a0c0*/  LDL.LU R22, [R1+0x2888] ;  /* 0x0028880001167983 */ /* 0x000ee80000300800 */
[----:B------:R-:W3:Y:S04]  /*10a0d0*/  LDL.LU R23, [R1+0x288c] ;  /* 0x00288c0001177983 */ /* 0x000ee80000300800 */
        /* <DEDUP_REMOVED lines=50> */
[----:B------:R-:W-:Y:S04]  /*10a400*/  STL.64 [R1+0xb580], R18 ;  /* 0x00b5801201007387 */ /* 0x000fe80000100a00 */
[----:B------:R0:W-:Y:S04]  /*10a410*/  STL.64 [R1+0xb578], R16 ;  /* 0x00b5781001007387 */ /* 0x0001e80000100a00 */
[----:B0-----:R-:W4:Y:S04]  /*10a420*/  LDL.LU R16, [R1+0x2940] ;  /* 0x0029400001107983 */ /* 0x001f280000300800 */
        /* <DEDUP_REMOVED lines=34> */
[----:B------:R0:W-:Y:S04]  /*10a650*/  STL.64 [R1+0xb350], R10 ;  /* 0x00b3500a01007387 */ /* 0x0001e80000100a00 */
[----:B0-----:R-:W4:Y:S04]  /*10a660*/  LDL R10, [R1+0x38] ;  /* 0x00003800010a7983 */ /* 0x001f280000100800 */
[----:B------:R-:W-:Y:S04]  /*10a670*/  STL.64 [R1+0xb348], R8 ;  /* 0x00b3480801007387 */ /* 0x000fe80000100a00 */
[----:B------:R-:W-:Y:S04]  /*10a680*/  STL.64 [R1+0x2920], R16 ;  /* 0x0029201001007387 */ /* 0x000fe80000100a00 */
[----:B------:R0:W-:Y:S04]  /*10a690*/  STL.64 [R1+0x2928], R18 ;  /* 0x0029281201007387 */ /* 0x0001e80000100a00 */
[----:B0-----:R-:W3:Y:S04]  /*10a6a0*/  LDL.LU.64 R18, [R1+0xb580] ;  /* 0x00b5800001127983 */ /* 0x001ee80000300a00 */
[----:B------:R-:W2:Y:S04]  /*10a6b0*/  LDL.LU.64 R16, [R1+0xb578] ;  /* 0x00b5780001107983 */ /* 0x000ea80000300a00 */
[----:B------:R-:W-:Y:S04]  /*10a6c0*/  STL [R1+0xb33c], R2 ;  /* 0x00b33c0201007387 */ /* 0x000fe80000100800 */
[----:B------:R-:W-:Y:S01]  /*10a6d0*/  STL [R1+0xb338], R3 ;  /* 0x00b3380301007387 */ /* 0x000fe20000100800 */
[----:B------:R-:W-:-:S02]  /*10a6e0*/  F2FP.F16.E5M2.UNPACK_B R12, R12 ;  /* 0x0000000cff0c723e */ /* 0x000fc400020004ff */
[----:B------:R-:W-:Y:S02]  /*10a6f0*/  F2FP.F16.E5M2.UNPACK_B R13, R13 ;  /* 0x0000000dff0d723e */ /* 0x000fe400020004ff */
[----:B------:R-:W-:Y:S01]  /*10a700*/  F2FP.F16.E5M2.UNPACK_B R14, R14 ;  /* 0x0000000eff0e723e */ /* 0x000fe200020004ff */
[----:B--2---:R-:W-:Y:S01]  /*10a710*/  HMMA.16816.F32 R4, R4, R16, R20 ;  /* 0x000000100404723c */ /* 0x004fe20000001814 */
[----:B------:R-:W3:Y:S04]  /*10a720*/  LDL.LU.64 R22, [R1+0xb570] ;  /* 0x00b5700001167983 */ /* 0x000ee80000300a00 */
[----:B------:R-:W3:Y:S01]  /*10a730*/  LDL.LU.64 R20, [R1+0xb568] ;  /* 0x00b5680001147983 */ /* 0x000ee20000300a00 */
[----:B------:R-:W-:-:S15]  /*10a740*/  F2FP.F16.E5M2.UNPACK_B R15, R15 ;  /* 0x0000000fff0f723e */ /* 0x000fde00020004ff */
[----:B------:R-:W-:-:S02]  /*10a750*/  NOP ;  /* 0x0000000000007918 */ /* 0x000fc40000000000 */
[----:B------:R0:W-:Y:S04]  /*10a760*/  STL.64 [R1+0x1420], R4 ;  /* 0x0014200401007387 */ /* 0x0001e80000100a00 */
[----:B------:R1:W-:Y:S04]  /*10a770*/  STL.64 [R1+0x1428], R6 ;  /* 0x0014280601007387 */ /* 0x0003e80000100a00 */
[----:B0-----:R-:W4:Y:S04]  /*10a780*/  LDL.LU R4, [R1+0x2820] ;  /* 0x0028200001047983 */ /* 0x001f280000300800 */
[----:B------:R-:W4:Y:S04]  /*10a790*/  LDL.LU R5, [R1+0x2824] ;  /* 0x0028240001057983 */ /* 0x000f280000300800 */
[----:B-1----:R-:W4:Y:S04]  /*10a7a0*/  LDL.LU R6, [R1+0x2828] ;  /* 0x0028280001067983 */ /* 0x002f280000300800 */
[----:B------:R-:W4:Y:S01]  /*10a7b0*/  LDL.LU R7, [R1+0x282c] ;  /* 0x00282c0001077983 */ /* 0x000f220000300800 */
[----:B---3--:R-:W-:Y:S03]  /*10a7c0*/  HMMA.16816.F32 R16, R12, R18, R20 ;  /* 0x000000120c10723c */ /* 0x008fe60000001814 */
        /* <DEDUP_REMOVED lines=101> */
[----:B0-----:R-:W4:Y:S01]  /*10ae20*/  LDL.LU R8, [R1+0x2710] ;  /* 0x0027100001087983 */ /* 0x001f220000300800 */
[C---:B---3--:R-:W-:Y:S06]  /*10ae30*/  HMMA.16816.F32 R16, R12.reuse, R24, R16 ;  /* 0x000000180c10723c */ /* 0x048fec0000001810 */
[----:B--2---:R-:W-:-:S15]  /*10ae40*/  HMMA.16816.F32 R4, R12, R26, R20 ;  /* 0x0000001a0c04723c */ /* 0x004fde0000001814 */
[----:B------:R-:W-:-:S02]  /*10ae50*/  NOP ;  /* 0x0000000000007918 */ /* 0x000fc40000000000 */
[----:B------:R-:W-:Y:S04]  /*10ae60*/  STL.64 [R1+0x2810], R16 ;  /* 0x0028101001007387 */ /* 0x000fe80000100a00 */
[----:B------:R-:W-:Y:S04]  /*10ae70*/  STL.64 [R1+0x2818], R18 ;  /* 0x0028181201007387 */ /* 0x000fe80000100a00 */
[----:B------:R-:W-:Y:S04]  /*10ae80*/  STL.64 [R1+0x2800], R4 ;  /* 0x0028000401007387 */ /* 0x000fe80000100a00 */
[----:B------:R-:W-:Y:S04]  /*10ae90*/  STL.64 [R1+0x2808], R6 ;  /* 0x0028080601007387 */ /* 0x000fe80000100a00 */
[----:B------:R-:W4:Y:S04]  /*10aea0*/  LDL.LU R9, [R1+0x2714] ;  /* 0x0027140001097983 */ /* 0x000f280000300800 */
[----:B-1----:R-:W2:Y:S04]  /*10aeb0*/  LDL.LU R10, [R1+0x2718] ;  /* 0x00271800010a7983 */ /* 0x002ea80000300800 */
        /* <DEDUP_REMOVED lines=9> */
[----:B---3--:R0:W-:Y:S04]  /*10af50*/  STL.64 [R1+0xb3c0], R26 ;  /* 0x00b3c01a01007387 */ /* 0x0081e80000100a00 */
[----:B0-----:R-:W3:Y:S04]  /*10af60*/  LDL R26, [R1] ;  /* 0x00000000011a7983 */ /* 0x001ee80000100800 */
[----:B------:R-:W3:Y:S04]  /*10af70*/  LDL R27, [R1+0x4] ;  /* 0x00000400011b7983 */ /* 0x000ee80000100800 */
[----:B--2---:R0:W-:Y:S04]  /*10af80*/  STL.64 [R1+0xb3b8], R24 ;  /* 0x00b3b81801007387 */ /* 0x0041e80000100a00 */
[----:B0-----:R-:W2:Y:S04]  /*10af90*/  LDL R24, [R1+0x8] ;  /* 0x0000080001187983 */ /* 0x001ea80000100800 */
[----:B------:R-:W2:Y:S04]  /*10afa0*/  LDL R25, [R1+0xc] ;  /* 0x00000c0001197983 */ /* 0x000ea80000100800 */
        /* <DEDUP_REMOVED lines=63> */
[----:B------:R0:W-:Y:S04]  /*10b3a0*/  STL.64 [R1+0x27f0], R24 ;  /* 0x0027f01801007387 */ /* 0x0001e80000100a00 */
[----:B------:R1:W-:Y:S04]  /*10b3b0*/  STL.64 [R1+0x27f8], R26 ;  /* 0x0027f81a01007387 */ /* 0x0003e80000100a00 */
[----:B0-----:R-:W1:Y:S04]  /*10b3c0*/  LDL.LU.64 R24, [R1+0xb420] ;  /* 0x00b4200001187983 */ /* 0x001e680000300a00 */
[----:B------:R-:W4:Y:S04]  /*10b3d0*/  LDL.LU R4, [R1+0x3af4] ;  /* 0x003af40001047983 */ /* 0x000f280000300800 */
[----:B------:R-:W4:Y:S01]  /*10b3e0*/  LDL.LU R5, [R1+0x3afc] ;  /* 0x003afc0001057983 */ /* 0x000f220000300800 */
[----:B-1----:R-:W-:Y:S03]  /*10b3f0*/  HMMA.16816.F32 R24, R12, R24, R20 ;  /* 0x000000180c18723c */ /* 0x002fe60000001814 */
        /* <DEDUP_REMOVED lines=95> */
[----:B------:R-:W-:Y:S04]  /*10b9f0*/  STL.64 [R1+0x26f0], R16 ;  /* 0x0026f01001007387 */ /* 0x000fe80000100a00 */
[----:B------:R0:W-:Y:S04]  /*10ba00*/  STL.64 [R1+0x26f8], R18 ;  /* 0x0026f81201007387 */ /* 0x0001e80000100a00 */
[----:B------:R-:W2:Y:S04]  /*10ba10*/  LDL.LU R24, [R1+0x2610] ;  /* 0x0026100001187983 */ /* 0x000ea80000300800 */
[----:B------:R-:W2:Y:S04]  /*10ba20*/  LDL.LU R25, [R1+0x2614] ;  /* 0x0026140001197983 */ /* 0x000ea80000300800 */
[----:B------:R-:W4:Y:S04]  /*10ba30*/  LDL.LU R26, [R1+0x2618] ;  /* 0x00261800011a7983 */ /* 0x000f280000300800 */
[----:B------:R-:W4:Y:S01]  /*10ba40*/  LDL.LU R27, [R1+0x261c] ;  /* 0x00261c00011b7983 */ /* 0x000f220000300800 */
[----:B0-----:R-:W-:-:S02]  /*10ba50*/  IMAD.MOV.U32 R18, RZ, RZ, R3 ;  /* 0x000000ffff127224 */ /* 0x001fc400078e0003 */
[----:B------:R-:W-:Y:S01]  /*10ba60*/  IMAD.MOV.U32 R19, RZ, RZ, R2 ;  /* 0x000000ffff137224 */ /* 0x000fe200078e0002 */
[----:B---3--:R-:W-:Y:S01]  /*10ba70*/  HMMA.16816.F32 R20, R12, R8, R20 ;  /* 0x000000080c14723c */ /* 0x008fe20000001814 */
[----:B----4-:R-:W-:Y:S04]  /*10ba80*/  STL.64 [R1+0xb2a0], R26 ;  /* 0x00b2a01a01007387 */ /* 0x010fe80000100a00 */
[----:B--2---:R-:W-:Y:S04]  /*10ba90*/  STL.64 [R1+0xb298], R24 ;  /* 0x00b2981801007387 */ /* 0x004fe80000100a00 */
[----:B------:R-:W2:Y:S04]  /*10baa0*/  LDL.LU R3, [R1+0xb344] ;  /* 0x00b3440001037983 */ /* 0x000ea80000300800 */
[----:B------:R-:W3:Y:S04]  /*10bab0*/  LDL.LU R2, [R1+0xb340] ;  /* 0x00b3400001027983 */ /* 0x000ee80000300800 */
[----:B------:R-:W4:Y:S04]  /*10bac0*/  LDL.64 R16, [R1+0x70] ;  /* 0x0000700001107983 */ /* 0x000f280000100a00 */
[----:B------:R-:W-:Y:S01]  /*10bad0*/  STL.64 [R1+0xb2b0], R18 ;  /* 0x00b2b01201007387 */ /* 0x000fe20000100a00 */
[----:B------:R-:W-:-:S02]  /*10bae0*/  IMAD R6, R6, 0x100, R28 ;  /* 0x0000010006067824 */ /* 0x000fc400078e021c */
[----:B------:R-:W-:Y:S01]  /*10baf0*/  IMAD R7, R7, 0x100, R29 ;  /* 0x0000010007077824 */ /* 0x000fe200078e021d */
[----:B----4-:R0:W-:Y:S04]  /*10bb00*/  STL.64 [R1+0xb2a8], R16 ;  /* 0x00b2a81001007387 */ /* 0x0101e80000100a00 */
[----:B------:R-:W4:Y:S04]  /*10bb10*/  LDL.64 R28, [R1+0x60] ;  /* 0x00006000011c7983 */ /* 0x000f280000100a00 */
[----:B0-----:R-:W4:Y:S04]  /*10bb20*/  LDL.LU R16, [R1+0x2670] ;  /* 0x0026700001107983 */ /* 0x001f280000300800 */
[----:B------:R0:W-:Y:S04]  /*10bb30*/  STL.64 [R1+0x2750], R20 ;  /* 0x0027501401007387 */ /* 0x0001e80000100a00 */
[----:B------:R-:W-:Y:S04]  /*10bb40*/  STL.64 [R1+0x2758], R22 ;  /* 0x0027581601007387 */ /* 0x000fe80000100a00 */
[----:B------:R-:W4:Y:S04]  /*10bb50*/  LDL.LU R17, [R1+0x2674] ;  /* 0x0026740001117983 */ /* 0x000f280000300800 */
[----:B------:R-:W2:Y:S04]  /*10bb60*/  LDL.LU R18, [R1+0x2678] ;  /* 0x0026780001127983 */ /* 0x000ea80000300800 */
[----:B------:R-:W2:Y:S04]  /*10bb70*/  LDL.LU R19, [R1+0x267c] ;  /* 0x00267c0001137983 */ /* 0x000ea80000300800 */
[----:B0-----:R-:W4:Y:S04]  /*10bb80*/  LDL.64 R20, [R1+0x98] ;  /* 0x0000980001147983 */ /* 0x001f280000100a00 */
[----:B--2---:R3:W-:Y:S02]  /*10bb90*/  STL.64 [R1+0xb2c0], R18 ;  /* 0x00b2c01201007387 */ /* 0x0047e40000100a00 */
[----:B---3--:R-:W-:-:S02]  /*10bba0*/  IMAD.MOV.U32 R18, RZ, RZ, R2 ;  /* 0x000000ffff127224 */ /* 0x008fc400078e0002 */
[----:B------:R-:W-:Y:S01]  /*10bbb0*/  IMAD.MOV.U32 R19, RZ, RZ, R3 ;  /* 0x000000ffff137224 */ /* 0x000fe200078e0003 */
[----:B------:R-:W2:Y:S04]  /*10bbc0*/  LDL.LU R2, [R1+0xb33c] ;  /* 0x00b33c0001027983 */ /* 0x000ea80000300800 */
[----:B------:R-:W2:Y:S04]  /*10bbd0*/  LDL.LU R3, [R1+0xb338] ;  /* 0x00b3380001037983 */ /* 0x000ea80000300800 */
[----:B------:R-:W3:Y:S04]  /*10bbe0*/  LDL.64 R22, [R1+0xa8] ;  /* 0x0000a80001167983 */ /* 0x000ee80000100a00 */
[----:B------:R-:W2:Y:S04]  /*10bbf0*/  LDL R10, [R1+0xa0] ;  /* 0x0000a000010a7983 */ /* 0x000ea80000100800 */
[----:B------:R-:W2:Y:S04]  /*10bc00*/  LDL R11, [R1+0xa4] ;  /* 0x0000a400010b7983 */ /* 0x000ea80000100800 */
        /* <DEDUP_REMOVED lines=12> */
[----:B------:R0:W-:Y:S04]  /*10bcd0*/  STL.64 [R1+0xb2b8], R16 ;  /* 0x00b2b81001007387 */ /* 0x0001e80000100a00 */
[----:B------:R-:W3:Y:S04]  /*10bce0*/  LDL.LU R24, [R1+0x2660] ;  /* 0x0026600001187983 */ /* 0x000ee80000300800 */
[----:B------:R-:W3:Y:S04]  /*10bcf0*/  LDL.LU R25, [R1+0x2664] ;  /* 0x0026640001197983 */ /* 0x000ee80000300800 */
[----:B------:R-:W4:Y:S04]  /*10bd00*/  LDL.LU R26, [R1+0x2668] ;  /* 0x00266800011a7983 */ /* 0x000f280000300800 */
[----:B------:R-:W4:Y:S04]  /*10bd10*/  LDL.LU R27, [R1+0x266c] ;  /* 0x00266c00011b7983 */ /* 0x000f280000300800 */
[----:B0-----:R-:W2:Y:S04]  /*10bd20*/  LDL.64 R16, [R1+0x90] ;  /* 0x0000900001107983 */ /* 0x001ea80000100a00 */
[----:B------:R-:W-:Y:S04]  /*10bd30*/  STL.64 [R1+0xb2f8], R18 ;  /* 0x00b2f81201007387 */ /* 0x000fe80000100a00 */
        /* <DEDUP_REMOVED lines=48> */
[----:B------:R-:W2:Y:S01]  /*10c040*/  LDL.LU.64 R16, [R1+0xb308] ;  /* 0x00b3080001107983 */ /* 0x000ea20000300a00 */
[----:B------:R-:W-:-:S03]  /*10c050*/  IMAD.MOV.U32 R10, RZ, RZ, R22 ;  /* 0x000000ffff0a7224 */ /* 0x000fc600078e0016 */
[----:B------:R-:W3:Y:S01]  /*10c060*/  LDL.LU R22, [R1+0xb300] ;  /* 0x00b3000001167983 */ /* 0x000ee20000300800 */
[----:B------:R-:W-:Y:S02]  /*10c070*/  IMAD.MOV.U32 R9, RZ, RZ, R23 ;  /* 0x000000ffff097224 */ /* 0x000fe400078e0017 */
[----:B----4-:R-:W-:Y:S02]  /*10c080*/  IMAD.MOV.U32 R23, RZ, RZ, R20 ;  /* 0x000000ffff177224 */ /* 0x010fe400078e0014 */
[----:B------:R-:W-:Y:S01]  /*10c090*/  IMAD.MOV.U32 R11, RZ, RZ, R21 ;  /* 0x000000ffff0b7224 */ /* 0x000fe200078e0015 */
[----:B--2---:R-:W-:-:S15]  /*10c0a0*/  HMMA.16816.F32 R16, R4, R20, R16 ;  /* 0x000000140410723c */ /* 0x004fde0000001810 */
[----:B------:R-:W-:-:S08]  /*10c0b0*/  NOP ;  /* 0x0000000000007918 */ /* 0x000fd00000000000 */
[----:B------:R-:W-:Y:S04]  /*10c0c0*/  STL.64 [R1+0x26b0], R16 ;  /* 0x0026b01001007387 */ /* 0x000fe80000100a00 */
[----:B------:R0:W-:Y:S04]  /*10c0d0*/  STL.64 [R1+0x26b8], R18 ;  /* 0x0026b81201007387 */ /* 0x0001e80000100a00 */
[----:B0-----:R-:W2:Y:S04]  /*10c0e0*/  LDL.LU.64 R18, [R1+0xb2f8] ;  /* 0x00b2f80001127983 */ /* 0x001ea80000300a00 */
[----:B------:R-:W4:Y:S04]  /*10c0f0*/  LDL.LU.64 R16, [R1+0xb2f0] ;  /* 0x00b2f00001107983 */ /* 0x000f280000300a00 */
[----:B------:R-:W2:Y:S04]  /*10c100*/  LDL.LU.64 R20, [R1+0xb2e8] ;  /* 0x00b2e80001147983 */ /* 0x000ea80000300a00 */
[----:B------:R-:W-:Y:S04]  /*10c110*/  STL.64 [R1+0xb190], R10 ;  /* 0x00b1900a01007387 */ /* 0x000fe80000100a00 */
[----:B------:R0:W-:Y:S04]  /*10c120*/  STL.64 [R1+0xb188], R8 ;  /* 0x00b1880801007387 */ /* 0x0001e80000100a00 */
[----:B0-----:R-:W2:Y:S04]  /*10c130*/  LDL.LU R8, [R1+0x2640] ;  /* 0x0026400001087983 */ /* 0x001ea80000300800 */
[----:B------:R-:W2:Y:S04]  /*10c140*/  LDL.LU R9, [R1+0x2644] ;  /* 0x0026440001097983 */ /* 0x000ea80000300800 */
[----:B------:R-:W2:Y:S04]  /*10c150*/  LDL.LU R10, [R1+0x2648] ;  /* 0x00264800010a7983 */ /* 0x000ea80000300800 */
[----:B------:R-:W2:Y:S04]  /*10c160*/  LDL.LU R11, [R1+0x264c] ;  /* 0x00264c00010b7983 */ /* 0x000ea80000300800 */
[----:B---3--:R0:W-:Y:S04]  /*10c170*/  STL.64 [R1+0xb168], R22 ;  /* 0x00b1681601007387 */ /* 0x0081e80000100a00 */
[----:B0-----:R-:W3:Y:S01]  /*10c180*/  LDL R22, [R1+0x78] ;  /* 0x0000780001167983 */ /* 0x001ee20000100800 */
[----:B----4-:R-:W-:Y:S03]  /*10c190*/  HMMA.16816.F32 R24, R4, R16, R24 ;  /* 0x000000100418723c */ /* 0x010fe60000001818 */
[----:B--2---:R0:W-:Y:S04]  /*10c1a0*/  STL.64 [R1+0xb160], R20 ;  /* 0x00b1601401007387 */ /* 0x0041e80000100a00 */
[----:B0-----:R-:W2:-:S15]  /*10c1b0*/  LDL.64 R20, [R1+0x80] ;  /* 0x0000800001147983 */ /* 0x001e9e0000100a00 */
[----:B------:R-:W-:-:S01]  /*10c1c0*/  NOP ;  /* 0x0000000000007918 */ /* 0x000fc20000000000 */
[----:B------:R-:W-:Y:S04]  /*10c1d0*/  STL.64 [R1+0x26a0], R24 ;  /* 0x0026a01801007387 */ /* 0x000fe80000100a00 */
[----:B------:R0:W-:Y:S04]  /*10c1e0*/  STL.64 [R1+0x26a8], R26 ;  /* 0x0026a81a01007387 */ /* 0x0001e80000100a00 */
[----:B0-----:R-:W4:Y:S04]  /*10c1f0*/  LDL.LU.64 R26, [R1+0xb2e0] ;  /* 0x00b2e000011a7983 */ /* 0x001f280000300a00 */
[----:B------:R-:W4:Y:S01]  /*10c200*/  LDL.LU.64 R24, [R1+0xb2d8] ;  /* 0x00b2d80001187983 */ /* 0x000f220000300a00 */
[----:B------:R-:W-:-:S02]  /*10c210*/  IMAD.MOV.U32 R23, RZ, RZ, R0 ;  /* 0x000000ffff177224 */ /* 0x000fc400078e0000 */
        /* <DEDUP_REMOVED lines=9> */
[----:B------:R-:W4:Y:S01]  /*10c2b0*/  LDL.LU.64 R16, [R1+0xb2b8] ;  /* 0x00b2b80001107983 */ /* 0x000f220000300a00 */
[----:B--2---:R-:W-:Y:S01]  /*10c2c0*/  IMAD.MOV.U32 R0, RZ, RZ, R21 ;  /* 0x000000ffff007224 */ /* 0x004fe200078e0015 */
[----:B----4-:R-:W-:-:S15]  /*10c2d0*/  HMMA.16816.F32 R16, R4, R20, R16 ;  /* 0x000000140410723c */ /* 0x010fde0000001810 */
[----:B------:R-:W-:-:S08]  /*10c2e0*/  NOP ;  /* 0x0000000000007918 */ /* 0x000fd00000000000 */
[----:B------:R-:W-:Y:S04]  /*10c2f0*/  STL.64 [R1+0x2670], R16 ;  /* 0x0026701001007387 */ /* 0x000fe80000100a00 */
[----:B------:R0:W-:Y:S04]  /*10c300*/  STL.64 [R1+0x2678], R18 ;  /* 0x0026781201007387 */ /* 0x0001e80000100a00 */
[----:B0-----:R-:W2:Y:S04]  /*10c310*/  LDL.LU.64 R18, [R1+0xb2b0] ;  /* 0x00b2b00001127983 */ /* 0x001ea80000300a00 */
[----:B------:R-:W4:Y:S04]  /*10c320*/  LDL.LU.64 R16, [R1+0xb2a8] ;  /* 0x00b2a80001107983 */ /* 0x000f280000300a00 */
[----:B------:R0:W-:Y:S01]  /*10c330*/  STL [R1+0xb0b4], R0 ;  /* 0x00b0b40001007387 */ /* 0x0001e20000100800 */
[----:B---3--:R-:W-:Y:S03]  /*10c340*/  HMMA.16816.F32 R20, R4, R22, R24 ;  /* 0x000000160414723c */ /* 0x008fe60000001818 */
[----:B------:R-:W3:Y:S04]  /*10c350*/  LDL.LU.64 R26, [R1+0xb2a0] ;  /* 0x00b2a000011a7983 */ /* 0x000ee80000300a00 */
[----:B------:R-:W3:-:S15]  /*10c360*/  LDL.LU.64 R24, [R1+0xb298] ;  /* 0x00b2980001187983 */ /* 0x000ede0000300a00 */
[----:B------:R-:W-:-:S01]  /*10c370*/  NOP ;  /* 0x0000000000007918 */ /* 0x000fc20000000000 */
[----:B------:R-:W-:Y:S04]  /*10c380*/  STL.64 [R1+0x2650], R20 ;  /* 0x0026501401007387 */ /* 0x000fe80000100a00 */
[----:B------:R-:W-:Y:S01]  /*10c390*/  STL.64 [R1+0x2658], R22 ;  /* 0x0026581601007387 */ /* 0x000fe20000100a00 */
[C---:B----4-:R-:W-:Y:S06]  /*10c3a0*/  HMMA.16816.F32 R8, R4.reuse, R16, R8 ;  /* 0x000000100408723c */ /* 0x050fec0000001808 */
[----:B0-----:R-:W-:Y:S01]  /*10c3b0*/  IMAD.MOV.U32 R0, RZ, RZ, R17 ;  /* 0x000000ffff007224 */ /* 0x001fe200078e0011 */
[----:B--2---:R-:W-:Y:S04]  /*10c3c0*/  HMMA.16816.F32 R12, R4, R18, R12 ;  /* 0x00000012040c723c */ /* 0x004fe8000000180c */
[----:B------:R-:W-:-:S12]  /*10c3d0*/  STL [R1+0xb0b8], R0 ;  /* 0x00b0b80001007387 */ /* 0x000fd80000100800 */
[----:B------:R-:W-:Y:S04]  /*10c3e0*/  STL.64 [R1+0x2640], R8 ;  /* 0x0026400801007387 */ /* 0x000fe80000100a00 */
[----:B------:R3:W-:Y:S02]  /*10c3f0*/  STL.64 [R1+0x2648], R10 ;  /* 0x0026480a01007387 */ /* 0x0007e40000100a00 */
[----:B---3--:R-:W-:Y:S02]  /*10c400*/  HMMA.16816.F32 R8, R4, R28, R24 ;  /* 0x0000001c0408723c */ /* 0x008fe40000001818 */
[----:B------:R-:W-:Y:S04]  /*10c410*/  STL.64 [R1+0x2620], R12 ;  /* 0x0026200c01007387 */ /* 0x000fe80000100a00 */
[----:B------:R-:W-:Y:S04]  /*10c420*/  STL.64 [R1+0x2628], R14 ;  /* 0x0026280e01007387 */ /* 0x000fe80000100a00 */
[----:B------:R-:W2:-:S13]  /*10c430*/  LDL.LU R20, [R1+0x24f0] ;  /* 0x0024f00001147983 */ /* 0x000e9a0000300800 */
[----:B------:R0:W-:Y:S04]  /*10c440*/  STL.64 [R1+0x2600], R8 ;  /* 0x0026000801007387 */ /* 0x0001e80000100a00 */
[----:B------:R1:W-:Y:S04]  /*10c450*/  STL.64 [R1+0x2608], R10 ;  /* 0x0026080a01007387 */ /* 0x0003e80000100a00 */
[----:B------:R-:W2:Y:S04]  /*10c460*/  LDL.LU R21, [R1+0x24f4] ;  /* 0x0024f40001157983 */ /* 0x000ea80000300800 */
[----:B------:R-:W3:Y:S04]  /*10c470*/  LDL.LU R22, [R1+0x24f8] ;  /* 0x0024f80001167983 */ /* 0x000ee80000300800 */
[----:B------:R-:W3:Y:S04]  /*10c480*/  LDL.LU R23, [R1+0x24fc] ;  /* 0x0024fc0001177983 */ /* 0x000ee80000300800 */
[----:B---3--:R3:W-:Y:S04]  /*10c490*/  STL.64 [R1+0xb1a0], R22 ;  /* 0x00b1a01601007387 */ /* 0x0087e80000100a00 */
[----:B--2---:R-:W-:Y:S04]  /*10c4a0*/  STL.64 [R1+0xb198], R20 ;  /* 0x00b1981401007387 */ /* 0x004fe80000100a00 */
[----:B------:R-:W2:Y:S04]  /*10c4b0*/  LDL.LU R24, [R1+0x2500] ;  /* 0x0025000001187983 */ /* 0x000ea80000300800 */
[----:B------:R-:W2:Y:S04]  /*10c4c0*/  LDL.LU R25, [R1+0x2504] ;  /* 0x0025040001197983 */ /* 0x000ea80000300800 */
[----:B------:R-:W4:Y:S04]  /*10c4d0*/  LDL.LU R26, [R1+0x2508] ;  /* 0x00250800011a7983 */ /* 0x000f280000300800 */
[----:B------:R-:W4:Y:S04]  /*10c4e0*/  LDL.LU R27, [R1+0x250c] ;  /* 0x00250c00011b7983 */ /* 0x000f280000300800 */
[----:B----4-:R-:W-:Y:S04]  /*10c4f0*/  STL.64 [R1+0xb1b0], R26 ;  /* 0x00b1b01a01007387 */ /* 0x010fe80000100a00 */
[----:B--2---:R-:W-:Y:S04]  /*10c500*/  STL.64 [R1+0xb1a8], R24 ;  /* 0x00b1a81801007387 */ /* 0x004fe80000100a00 */
[----:B0-----:R-:W2:Y:S04]  /*10c510*/  LDL.LU R8, [R1+0x2510] ;  /* 0x0025100001087983 */ /* 0x001ea80000300800 */
[----:B------:R-:W2:Y:S04]  /*10c520*/  LDL.LU R9, [R1+0x2514] ;  /* 0x0025140001097983 */ /* 0x000ea80000300800 */
[----:B-1----:R-:W4:Y:S04]  /*10c530*/  LDL.LU R10, [R1+0x2518] ;  /* 0x00251800010a7983 */ /* 0x002f280000300800 */
[----:B------:R-:W4:Y:S04]  /*10c540*/  LDL.LU R11, [R1+0x251c] ;  /* 0x00251c00010b7983 */ /* 0x000f280000300800 */
[----:B----4-:R-:W-:Y:S04]  /*10c550*/  STL.64 [R1+0xb1c0], R10 ;  /* 0x00b1c00a01007387 */ /* 0x010fe80000100a00 */
[----:B--2---:R0:W-:Y:S04]  /*10c560*/  STL.64 [R1+0xb1b8], R8 ;  /* 0x00b1b80801007387 */ /* 0x0041e80000100a00 */
[----:B---3--:R-:W2:Y:S04]  /*10c570*/  LDL R22, [R1+0x8] ;  /* 0x0000080001167983 */ /* 0x008ea80000100800 */
        /* <DEDUP_REMOVED lines=51> */
[----:B------:R-:W3:Y:S04]  /*10c8b0*/  LDL R15, [R1+0x5c] ;  /* 0x00005c00010f7983 */ /* 0x000ee80000100800 */
        /* <DEDUP_REMOVED lines=24> */
[----:B--2---:R-:W-:Y:S01]  /*10ca40*/  HMMA.16816.F32 R12, R4, R14, R8 ;  /* 0x0000000e040c723c */ /* 0x004fe20000001808 */
[----:B------:R-:W-:-:S02]  /*10ca50*/  IMAD.MOV.U32 R0, RZ, RZ, R29 ;  /* 0x000000ffff007224 */ /* 0x000fc400078e001d */
        /* <DEDUP_REMOVED lines=121> */
[----:B0-----:R-:W4:Y:S01]  /*10d1f0*/  LDL.LU.64 R22, [R1+0xb168] ;  /* 0x00b1680001167983 */ /* 0x001f220000300a00 */
[----:B--2---:R-:W-:Y:S03]  /*10d200*/  HMMA.16816.F32 R16, R4, R24, R16 ;  /* 0x000000180410723c */ /* 0x004fe60000001810 */
[----:B------:R-:W2:-:S15]  /*10d210*/  LDL.LU.64 R20, [R1+0xb160] ;  /* 0x00b1600001147983 */ /* 0x000e9e0000300a00 */
[----:B------:R-:W-:-:S05]  /*10d220*/  NOP ;  /* 0x0000000000007918 */ /* 0x000fca0000000000 */
[----:B------:R-:W-:Y:S04]  /*10d230*/  STL.64 [R1+0x24e0], R16 ;  /* 0x0024e01001007387 */ /* 0x000fe80000100a00 */
[----:B------:R0:W-:Y:S04]  /*10d240*/  STL.64 [R1+0x24e8], R18 ;  /* 0x0024e81201007387 */ /* 0x0001e80000100a00 */
[----:B0-----:R-:W2:Y:S04]  /*10d250*/  LDL.LU.64 R18, [R1+0xb158] ;  /* 0x00b1580001127983 */ /* 0x001ea80000300a00 */
[----:B------:R-:W2:Y:S04]  /*10d260*/  LDL.LU.64 R16, [R1+0xb150] ;  /* 0x00b1500001107983 */ /* 0x000ea80000300a00 */
[----:B------:R3:W-:Y:S02]  /*10d270*/  STL.64 [R1+0xaed8], R26 ;  /* 0x00aed81a01007387 */ /* 0x0007e40000100a00 */
[----:B---3--:R-:W-:-:S02]  /*10d280*/  IMAD.MOV.U32 R27, RZ, RZ, R11 ;  /* 0x000000ffff1b7224 */ /* 0x008fc400078e000b */
[----:B----4-:R-:W-:Y:S02]  /*10d290*/  IMAD.MOV.U32 R26, RZ, RZ, R23 ;  /* 0x000000ffff1a7224 */ /* 0x010fe400078e0017 */
[----:B------:R-:W3:Y:S04]  /*10d2a0*/  LDL.LU R23, [R1+0xb148] ;  /* 0x00b1480001177983 */ /* 0x000ee80000300800 */
[----:B------:R0:W-:Y:S04]  /*10d2b0*/  STL.64 [R1+0xaed0], R24 ;  /* 0x00aed01801007387 */ /* 0x0001e80000100a00 */
[----:B------:R-:W-:Y:S01]  /*10d2c0*/  STL.64 [R1+0xb0e0], R26 ;  /* 0x00b0e01a01007387 */ /* 0x000fe20000100a00 */
[----:B0-----:R-:W-:-:S02]  /*10d2d0*/  IMAD.MOV.U32 R24, RZ, RZ, R10 ;  /* 0x000000ffff187224 */ /* 0x001fc400078e000a */
[----:B------:R-:W-:-:S05]  /*10d2e0*/  IMAD.MOV.U32 R25, RZ, RZ, R9 ;  /* 0x000000ffff197224 */ /* 0x000fca00078e0009 */
[----:B------:R0:W-:Y:S04]  /*10d2f0*/  STL.64 [R1+0xb0d8], R24 ;  /* 0x00b0d81801007387 */ /* 0x0001e80000100a00 */
[----:B0-----:R-:W3:Y:S04]  /*10d300*/  LDL.LU R24, [R1+0x24d0] ;  /* 0x0024d00001187983 */ /* 0x001ee80000300800 */
[----:B------:R-:W3:Y:S04]  /*10d310*/  LDL.LU R25, [R1+0x24d4] ;  /* 0x0024d40001197983 */ /* 0x000ee80000300800 */
[----:B------:R-:W3:Y:S04]  /*10d320*/  LDL.LU R26, [R1+0x24d8] ;  /* 0x0024d800011a7983 */ /* 0x000ee80000300800 */
[----:B------:R-:W3:Y:S01]  /*10d330*/  LDL.LU R27, [R1+0x24dc] ;  /* 0x0024dc00011b7983 */ /* 0x000ee20000300800 */
[C---:B--2---:R-:W-:Y:S06]  /*10d340*/  HMMA.16816.F32 R12, R4.reuse, R20, R12 ;  /* 0x00000014040c723c */ /* 0x044fec000000180c */
[----:B---3--:R-:W-:-:S15]  /*10d350*/  HMMA.16816.F32 R24, R4, R22, R24 ;  /* 0x000000160418723c */ /* 0x008fde0000001818 */
[----:B------:R-:W-:-:S08]  /*10d360*/  NOP ;  /* 0x0000000000007918 */ /* 0x000fd00000000000 */
[----:B------:R0:W-:Y:S04]  /*10d370*/  STL.64 [R1+0x24d0], R24 ;  /* 0x0024d01801007387 */ /* 0x0001e80000100a00 */
[----:B------:R1:W-:Y:S04]  /*10d380*/  STL.64 [R1+0x24d8], R26 ;  /* 0x0024d81a01007387 */ /* 0x0003e80000100a00 */
[----:B0-----:R-:W2:Y:S04]  /*10d390*/  LDL.LU R24, [R1+0x2460] ;  /* 0x0024600001187983 */ /* 0x001ea80000300800 */
[----:B------:R0:W-:Y:S04]  /*10d3a0*/  STL.64 [R1+0x24c0], R12 ;  /* 0x0024c00c01007387 */ /* 0x0001e80000100a00 */
[----:B------:R-:W-:Y:S04]  /*10d3b0*/  STL.64 [R1+0x24c8], R14 ;  /* 0x0024c80e01007387 */ /* 0x000fe80000100a00 */
[----:B------:R-:W2:Y:S04]  /*10d3c0*/  LDL.LU R25, [R1+0x2464] ;  /* 0x0024640001197983 */ /* 0x000ea80000300800 */
[----:B-1----:R-:W3:Y:S04]  /*10d3d0*/  LDL.LU R26, [R1+0x2468] ;  /* 0x00246800011a7983 */ /* 0x002ee80000300800 */
[----:B------:R-:W3:Y:S04]  /*10d3e0*/  LDL.LU R27, [R1+0x246c] ;  /* 0x00246c00011b7983 */ /* 0x000ee80000300800 */
[----:B------:R-:W4:Y:S04]  /*10d3f0*/  LDL.LU R10, [R1+0x3b18] ;  /* 0x003b1800010a7983 */ /* 0x000f280000300800 */
[----:B0-----:R-:W2:Y:S04]  /*10d400*/  LDL.LU R12, [R1+0x3b14] ;  /* 0x003b1400010c7983 */ /* 0x001ea80000300800 */
[----:B------:R-:W4:Y:S04]  /*10d410*/  LDL.LU R11, [R1+0x3b20] ;  /* 0x003b2000010b7983 */ /* 0x000f280000300800 */
        /* <DEDUP_REMOVED lines=68> */
[----:B------:R0:W-:Y:S04]  /*10d860*/  STL [R1+0xae90], R11 ;  /* 0x00ae900b01007387 */ /* 0x0001e80000100800 */
[----:B0-----:R-:W4:Y:S04]  /*10d870*/  LDL.LU R11, [R1+0x3b30] ;  /* 0x003b3000010b7983 */ /* 0x001f280000300800 */
        /* <DEDUP_REMOVED lines=8> */
[----:B----4-:R-:W-:-:S03]  /*10d900*/  IMAD R15, R15, 0x100, R11 ;  /* 0x000001000f0f7824 */ /* 0x010fc600078e020b */
[----:B------:R0:W-:Y:S04]  /*10d910*/  STL [R1+0xaeac], R10 ;  /* 0x00aeac0a01007387 */ /* 0x0001e80000100800 */
[----:B------:R-:W4:Y:S04]  /*10d920*/  LDL R11, [R1+0xa4] ;  /* 0x0000a400010b7983 */ /* 0x000f280000100800 */
[----:B0-----:R-:W4:Y:S04]  /*10d930*/  LDL R10, [R1+0xa0] ;  /* 0x0000a000010a7983 */ /* 0x001f280000100800 */
[----:B------:R-:W-:Y:S01]  /*10d940*/  STL [R1+0xaea8], R8 ;  /* 0x00aea80801007387 */ /* 0x000fe20000100800 */
[----:B--2---:R-:W-:-:S15]  /*10d950*/  HMMA.16816.F32 R24, R4, R2, R24 ;  /* 0x000000020418723c */ /* 0x004fde0000001818 */
        /* <DEDUP_REMOVED lines=11> */
[----:B------:R-:W3:-:S15]  /*10da10*/  LDL.LU.64 R24, [R1+0xb0d8] ;  /* 0x00b0d80001187983 */ /* 0x000ede0000300a00 */
[----:B------:R-:W-:-:S03]  /*10da20*/  NOP ;  /* 0x0000000000007918 */ /* 0x000fc60000000000 */
        /* <DEDUP_REMOVED lines=13> */
[----:B--2---:R-:W-:Y:S04]  /*10db00*/  STL.64 [R1+0xaec8], R6 ;  /* 0x00aec80601007387 */ /* 0x004fe80000100a00 */
[----:B----4-:R0:W-:Y:S04]  /*10db10*/  STL.64 [R1+0xaec0], R4 ;  /* 0x00aec00401007387 */ /* 0x0101e80000100a00 */
[----:B0-----:R-:W2:Y:S04]  /*10db20*/  LDL.LU R4, [R1+0x22d0] ;  /* 0x0022d00001047983 */ /* 0x001ea80000300800 */
[----:B------:R-:W2:Y:S04]  /*10db30*/  LDL.LU R5, [R1+0x22d4] ;  /* 0x0022d40001057983 */ /* 0x000ea80000300800 */
[----:B------:R-:W3:Y:S04]  /*10db40*/  LDL.LU R6, [R1+0x22d8] ;  /* 0x0022d80001067983 */ /* 0x000ee80000300800 */
[----:B------:R-:W3:Y:S04]  /*10db50*/  LDL.LU R7, [R1+0x22dc] ;  /* 0x0022dc0001077983 */ /* 0x000ee80000300800 */
[----:B---3--:R0:W-:Y:S04]  /*10db60*/  STL.64 [R1+0xaee8], R6 ;  /* 0x00aee80601007387 */ /* 0x0081e80000100a00 */
[----:B--2---:R1:W-:Y:S04]  /*10db70*/  STL.64 [R1+0xaee0], R4 ;  /* 0x00aee00401007387 */ /* 0x0043e80000100a00 */
        /* <DEDUP_REMOVED lines=353> */
[C---:B---3--:R-:W-:Y:S06]  /*10f190*/  HMMA.16816.F32 R8, R12.reuse, R22, R8 ;  /* 0x000000160c08723c */ /* 0x048fec0000001808 */
[----:B----4-:R-:W-:-:S15]  /*10f1a0*/  HMMA.16816.F32 R16, R12, R20, R16 ;  /* 0x000000140c10723c */ /* 0x010fde0000001810 */
[----:B------:R-:W-:-:S02]  /*10f1b0*/  NOP ;  /* 0x0000000000007918 */ /* 0x000fc40000000000 */
[----:B------:R-:W-:Y:S04]  /*10f1c0*/  STL.64 [R1+0x22b0], R8 ;  /* 0x0022b00801007387 */ /* 0x000fe80000100a00 */
[----:B------:R0:W-:Y:S04]  /*10f1d0*/  STL.64 [R1+0x22b8], R10 ;  /* 0x0022b80a01007387 */ /* 0x0001e80000100a00 */
[----:B0-----:R-:W3:Y:S04]  /*10f1e0*/  LDL.LU R10, [R1+0xaeac] ;  /* 0x00aeac00010a7983 */ /* 0x001ee80000300800 */
[----:B------:R-:W4:Y:S04]  /*10f1f0*/  LDL.LU R8, [R1+0xaea8] ;  /* 0x00aea80001087983 */ /* 0x000f280000300800 */
[----:B------:R-:W-:Y:S04]  /*10f200*/  STL.64 [R1+0x22a0], R16 ;  /* 0x0022a01001007387 */ /* 0x000fe80000100a00 */
[----:B------:R0:W-:Y:S04]  /*10f210*/  STL.64 [R1+0x22a8], R18 ;  /* 0x0022a81201007387 */ /* 0x0001e80000100a00 */
[----:B0-----:R-:W2:Y:S04]  /*10f220*/  LDL.LU.64 R18, [R1+0xaea0] ;  /* 0x00aea00001127983 */ /* 0x001ea80000300a00 */
[----:B------:R-:W3:Y:S04]  /*10f230*/  LDL.LU.64 R16, [R1+0xae98] ;  /* 0x00ae980001107983 */ /* 0x000ee80000300a00 */
[----:B------:R-:W-:Y:S04]  /*10f240*/  STL.64 [R1+0xad68], R22 ;  /* 0x00ad681601007387 */ /* 0x000fe80000100a00 */
[----:B------:R3:W-:Y:S04]  /*10f250*/  STL.64 [R1+0xad60], R20 ;  /* 0x00ad601401007387 */ /* 0x0007e80000100a00 */
[----:B------:R-:W4:Y:S01]  /*10f260*/  LDL.LU R29, [R1+0x3b38] ;  /* 0x003b3800011d7983 */ /* 0x000f220000300800 */
[C---:B--2---:R-:W-:Y:S06]  /*10f270*/  HMMA.16816.F32 R24, R12.reuse, R18, R24 ;  /* 0x000000120c18723c */ /* 0x044fec0000001818 */
[----:B---3--:R-:W-:-:S15]  /*10f280*/  HMMA.16816.F32 R20, R12, R16, R4 ;  /* 0x000000100c14723c */ /* 0x008fde0000001804 */
[----:B------:R-:W-:-:S02]  /*10f290*/  NOP ;  /* 0x0000000000007918 */ /* 0x000fc40000000000 */
[----:B------:R-:W-:Y:S04]  /*10f2a0*/  STL.64 [R1+0x2290], R24 ;  /* 0x0022901801007387 */ /* 0x000fe80000100a00 */
[----:B------:R-:W-:Y:S04]  /*10f2b0*/  STL.64 [R1+0x2298], R26 ;  /* 0x0022981a01007387 */ /* 0x000fe80000100a00 */
[----:B------:R-:W4:Y:S04]  /*10f2c0*/  LDL.LU R4, [R1+0x3b34] ;  /* 0x003b340001047983 */ /* 0x000f280000300800 */
[----:B------:R0:W-:Y:S04]  /*10f2d0*/  STL.64 [R1+0x2280], R20 ;  /* 0x0022801401007387 */ /* 0x0001e80000100a00 */
[----:B------:R1:W-:Y:S04]  /*10f2e0*/  STL.64 [R1+0x2288], R22 ;  /* 0x0022881601007387 */ /* 0x0003e80000100a00 */
[----:B------:R-:W2:Y:S04]  /*10f2f0*/  LDL.LU R9, [R1+0x3b48] ;  /* 0x003b480001097983 */ /* 0x000ea80000300800 */
[----:B------:R-:W2:Y:S04]  /*10f300*/  LDL.LU R6, [R1+0x3b44] ;  /* 0x003b440001067983 */ /* 0x000ea80000300800 */
[----:B------:R-:W3:Y:S04]  /*10f310*/  LDL.LU R7, [R1+0x3b50] ;  /* 0x003b500001077983 */ /* 0x000ee80000300800 */
[----:B------:R-:W3:Y:S04]  /*10f320*/  LDL.LU R0, [R1+0x3b4c] ;  /* 0x003b4c0001007983 */ /* 0x000ee80000300800 */
[----:B0-----:R-:W4:Y:S04]  /*10f330*/  LDL.64 R20, [R1+0xa8] ;  /* 0x0000a80001147983 */ /* 0x001f280000100a00 */
[----:B-1----:R-:W2:Y:S04]  /*10f340*/  LDL.64 R22, [R1+0x98] ;  /* 0x0000980001167983 */ /* 0x002ea80000100a00 */
        /* <DEDUP_REMOVED lines=21> */
[----:B---3--:R-:W-:Y:S01]  /*10f4a0*/  IMAD R5, R5, 0x100, R11 ;  /* 0x0000010005057824 */ /* 0x008fe200078e020b */
        /* <DEDUP_REMOVED lines=44> */
[----:B------:R-:W3:Y:S04]  /*10f770*/  LDL.LU.64 R22, [R1+0xae50] ;  /* 0x00ae500001167983 */ /* 0x000ee80000300a00 */
[----:B------:R-:W2:-:S15]  /*10f780*/  LDL.LU.64 R20, [R1+0xae48] ;  /* 0x00ae480001147983 */ /* 0x000e9e0000300a00 */
[----:B------:R-:W-:-:S02]  /*10f790*/  NOP ;  /* 0x0000000000007918 */ /* 0x000fc40000000000 */
[----:B------:R0:W-:Y:S04]  /*10f7a0*/  STL.64 [R1+0x2240], R12 ;  /* 0x0022400c01007387 */ /* 0x0001e80000100a00 */
[----:B------:R1:W-:Y:S04]  /*10f7b0*/  STL.64 [R1+0x2248], R14 ;  /* 0x0022480e01007387 */ /* 0x0003e80000100a00 */
[----:B0-----:R-:W2:Y:S04]  /*10f7c0*/  LDL.LU R12, [R1+0x2230] ;  /* 0x00223000010c7983 */ /* 0x001ea80000300800 */
[----:B------:R-:W2:Y:S04]  /*10f7d0*/  LDL.LU R13, [R1+0x2234] ;  /* 0x00223400010d7983 */ /* 0x000ea80000300800 */
[----:B-1----:R-:W2:Y:S04]  /*10f7e0*/  LDL.LU R14, [R1+0x2238] ;  /* 0x00223800010e7983 */ /* 0x002ea80000300800 */
[----:B------:R-:W2:Y:S01]  /*10f7f0*/  LDL.LU R15, [R1+0x223c] ;  /* 0x00223c00010f7983 */ /* 0x000ea20000300800 */
[----:B------:R-:W-:Y:S01]  /*10f800*/  IMAD R7, R0, 0x100, R7 ;  /* 0x0000010000077824 */ /* 0x000fe200078e0207 */
[----:B------:R-:W-:-:S02]  /*10f810*/  F2FP.F16.E5M2.UNPACK_B R4, R4 ;  /* 0x00000004ff04723e */ /* 0x000fc400020004ff */
[----:B------:R-:W-:Y:S02]  /*10f820*/  F2FP.F16.E5M2.UNPACK_B R5, R5 ;  /* 0x00000005ff05723e */ /* 0x000fe400020004ff */
[----:B------:R-:W-:Y:S02]  /*10f830*/  F2FP.F16.E5M2.UNPACK_B R6, R6 ;  /* 0x00000006ff06723e */ /* 0x000fe400020004ff */
[----:B------:R-:W-:Y:S01]  /*10f840*/  F2FP.F16.E5M2.UNPACK_B R7, R7 ;  /* 0x00000007ff07723e */ /* 0x000fe200020004ff */
[----:B------:R-:W-:Y:S02]  /*10f850*/  IMAD.MOV.U32 R0, RZ, RZ, R3 ;  /* 0x000000ffff007224 */ /* 0x000fe400078e0003 */
[----:B------:R-:W-:-:S03]  /*10f860*/  IMAD.MOV.U32 R9, RZ, RZ, R2 ;  /* 0x000000ffff097224 */ /* 0x000fc600078e0002 */
[----:B------:R-:W-:Y:S04]  /*10f870*/  STL [R1+0xac8c], R0 ;  /* 0x00ac8c0001007387 */ /* 0x000fe80000100800 */
[----:B------:R-:W-:Y:S01]  /*10f880*/  STL [R1+0xac88], R9 ;  /* 0x00ac880901007387 */ /* 0x000fe20000100800 */
[----:B--2---:R-:W-:Y:S06]  /*10f890*/  HMMA.16816.F32 R12, R4, R20, R12 ;  /* 0x00000014040c723c */ /* 0x004fec000000180c */
[----:B------:R-:W-:-:S02]  /*10f8a0*/  IMAD.MOV.U32 R8, RZ, RZ, R21 ;  /* 0x000000ffff087224 */ /* 0x000fc400078e0015 */
[----:B------:R-:W-:-:S15]  /*10f8b0*/  IMAD.MOV.U32 R3, RZ, RZ, R20 ;  /* 0x000000ffff037224 */ /* 0x000fde00078e0014 */
[----:B------:R-:W-:Y:S04]  /*10f8c0*/  STL.64 [R1+0x2230], R12 ;  /* 0x0022300c01007387 */ /* 0x000fe80000100a00 */
[----:B------:R3:W-:Y:S02]  /*10f8d0*/  STL.64 [R1+0x2238], R14 ;  /* 0x0022380e01007387 */ /* 0x0007e40000100a00 */
[----:B---3--:R-:W-:Y:S06]  /*10f8e0*/  HMMA.16816.F32 R12, R4, R22, R16 ;  /* 0x00000016040c723c */ /* 0x008fec0000001810 */
[----:B------:R-:W-:Y:S01]  /*10f8f0*/  IMAD.MOV.U32 R2, RZ, RZ, R23 ;  /* 0x000000ffff027224 */ /* 0x000fe200078e0017 */
[----:B------:R-:W-:Y:S01]  /*10f900*/  STL [R1+0xac94], R8 ;  /* 0x00ac940801007387 */ /* 0x000fe20000100800 */
[----:B------:R-:W-:-:S03]  /*10f910*/  IMAD.MOV.U32 R9, RZ, RZ, R22 ;  /* 0x000000ffff097224 */ /* 0x000fc600078e0016 */
[----:B------:R-:W-:-:S12]  /*10f920*/  STL [R1+0xac90], R3 ;  /* 0x00ac900301007387 */ /* 0x000fd80000100800 */
[----:B------:R-:W-:Y:S04]  /*10f930*/  STL.64 [R1+0x2220], R12 ;  /* 0x0022200c01007387 */ /* 0x000fe80000100a00 */
[----:B------:R-:W-:Y:S04]  /*10f940*/  STL.64 [R1+0x2228], R14 ;  /* 0x0022280e01007387 */ /* 0x000fe80000100a00 */
[----:B------:R-:W-:Y:S04]  /*10f950*/  STL [R1+0xac9c], R2 ;  /* 0x00ac9c0201007387 */ /* 0x000fe80000100800 */
[----:B------:R-:W-:Y:S04]  /*10f960*/  STL [R1+0xac98], R9 ;  /* 0x00ac980901007387 */ /* 0x000fe80000100800 */
[----:B------:R4:W-:Y:S02]  /*10f970*/  STL.64 [R1+0xae40], R10 ;  /* 0x00ae400a01007387 */ /* 0x0009e40000100a00 */
[----:B----4-:R-:W-:-:S15]  /*10f980*/  HMMA.16816.F32 R8, R4, R28, R24 ;  /* 0x0000001c0408723c */ /* 0x010fde0000001818 */
        /* <DEDUP_REMOVED lines=15> */
[----:B------:R-:W2:Y:S04]  /*10fa80*/  LDL.LU R8, [R1+0x2200] ;  /* 0x0022000001087983 */ /* 0x000ea80000300800 */
        /* <DEDUP_REMOVED lines=38> */
[----:B------:R0:W-:Y:S04]  /*10fcf0*/  STL.64 [R1+0x2200], R8 ;  /* 0x0022000801007387 */ /* 0x0001e80000100a00 */
[----:B------:R1:W-:Y:S01]  /*10fd00*/  STL.64 [R1+0x2208], R10 ;  /* 0x0022080a01007387 */ /* 0x0003e20000100a00 */
[----:B0-----:R-:W-:Y:S02]  /*10fd10*/  IMAD.MOV.U32 R8, RZ, RZ, R3 ;  /* 0x000000ffff087224 */ /* 0x001fe400078e0003 */
[----:B------:R-:W-:Y:S01]  /*10fd20*/  IMAD.MOV.U32 R9, RZ, RZ, R2 ;  /* 0x000000ffff097224 */ /* 0x000fe200078e0002 */
[----:B-1----:R-:W2:Y:S04]  /*10fd30*/  LDL.LU.64 R10, [R1+0xae40] ;  /* 0x00ae4000010a7983 */ /* 0x002ea80000300a00 */
[----:B------:R-:W-:Y:S04]  /*10fd40*/  STL [R1+0xacac], R8 ;  /* 0x00acac0801007387 */ /* 0x000fe80000100800 */
[----:B------:R0:W-:Y:S04]  /*10fd50*/  STL [R1+0xaca8], R9 ;  /* 0x00aca80901007387 */ /* 0x0001e80000100800 */
[----:B0-----:R-:W3:Y:S02]  /*10fd60*/  LDL.64 R8, [R1+0x80] ;  /* 0x0000800001087983 */ /* 0x001ee40000100a00 */
[----:B---3--:R-:W-:Y:S06]  /*10fd70*/  HMMA.16816.F32 R16, R4, R8, R16 ;  /* 0x000000080410723c */ /* 0x008fec0000001810 */
[----:B------:R-:W-:-:S02]  /*10fd80*/  IMAD.MOV.U32 R2, RZ, RZ, R9 ;  /* 0x000000ffff027224 */ /* 0x000fc400078e0009 */
[----:B------:R-:W-:-:S15]  /*10fd90*/  IMAD.MOV.U32 R3, RZ, RZ, R8 ;  /* 0x000000ffff037224 */ /* 0x000fde00078e0008 */
[----:B------:R-:W-:Y:S04]  /*10fda0*/  STL.64 [R1+0x21f0], R16 ;  /* 0x0021f01001007387 */ /* 0x000fe80000100a00 */
[----:B------:R0:W-:Y:S04]  /*10fdb0*/  STL.64 [R1+0x21f8], R18 ;  /* 0x0021f81201007387 */ /* 0x0001e80000100a00 */
[----:B0-----:R-:W3:Y:S04]  /*10fdc0*/  LDL.LU.64 R18, [R1+0xae38] ;  /* 0x00ae380001127983 */ /* 0x001ee80000300a00 */
[----:B------:R-:W3:Y:S04]  /*10fdd0*/  LDL.LU.64 R16, [R1+0xae30] ;  /* 0x00ae300001107983 */ /* 0x000ee80000300a00 */
        /* <DEDUP_REMOVED lines=23> */
[----:B---3--:R-:W-:-:S15]  /*10ff50*/  HMMA.16816.F32 R16, R4, R2, R16 ;  /* 0x000000020410723c */ /* 0x008fde0000001810 */
[----:B------:R-:W-:-:S08]  /*10ff60*/  NOP ;  /* 0x0000000000007918 */ /* 0x000fd00000000000 */
[----:B------:R-:W-:Y:S04]  /*10ff70*/  STL.64 [R1+0x21c0], R16 ;  /* 0x0021c01001007387 */ /* 0x000fe80000100a00 */
[----:B------:R0:W-:Y:S04]  /*10ff80*/  STL.64 [R1+0x21c8], R18 ;  /* 0x0021c81201007387 */ /* 0x0001e80000100a00 */
[----:B0-----:R-:W3:Y:S04]  /*10ff90*/  LDL.LU.64 R18, [R1+0xae08] ;  /* 0x00ae080001127983 */ /* 0x001ee80000300a00 */
[----:B------:R-:W3:Y:S01]  /*10ffa0*/  LDL.LU.64 R16, [R1+0xae00] ;  /* 0x00ae000001107983 */ /* 0x000ee20000300a00 */
[----:B----4-:R-:W-:Y:S01]  /*10ffb0*/  HMMA.16816.F32 R12, R4, R20, R12 ;  /* 0x00000014040c723c */ /* 0x010fe2000000180c */
[----:B------:R-:W-:-:S02]  /*10ffc0*/  IMAD.MOV.U32 R9, RZ, RZ, R2 ;  /* 0x000000ffff097224 */ /* 0x000fc400078e0002 */
[----:B------:R-:W-:-:S05]  /*10ffd0*/  IMAD.MOV.U32 R2, RZ, RZ, R3 ;  /* 0x000000ffff027224 */ /* 0x000fca00078e0003 */
[----:B------:R-:W-:Y:S04]  /*10ffe0*/  STL [R1+0xaccc], R2 ;  /* 0x00accc0201007387 */ /* 0x000fe80000100800 */
[----:B------:R-:W-:Y:S11]  /*10fff0*/  STL [R1+0xacc8], R9 ;  /* 0x00acc80901007387 */ /* 0x000ff60000100800 */
[----:B------:R-:W-:Y:S04]  /*110000*/  STL.64 [R1+0x21b0], R12 ;  /* 0x0021b00c01007387 */ /* 0x000fe80000100a00 */
[----:B------:R3:W-:Y:S01]  /*110010*/  STL.64 [R1+0x21b8], R14 ;  /* 0x0021b80e01007387 */ /* 0x0007e20000100a00 */
[----:B------:R-:W-:-:S02]  /*110020*/  IMAD.MOV.U32 R0, RZ, RZ, R23 ;  /* 0x000000ffff007224 */ /* 0x000fc400078e0017 */
[----:B------:R-:W-:Y:S01]  /*110030*/  IMAD.MOV.U32 R3, RZ, RZ, R22 ;  /* 0x000000ffff037224 */ /* 0x000fe200078e0016 */
[----:B---3--:R-:W-:-:S15]  /*110040*/  HMMA.16816.F32 R12, R4, R22, R16 ;  /* 0x00000016040c723c */ /* 0x008fde0000001810 */
[----:B------:R-:W-:-:S08]  /*110050*/  NOP ;  /* 0x0000000000007918 */ /* 0x000fd00000000000 */
[----:B------:R-:W-:Y:S04]  /*110060*/  STL.64 [R1+0x2190], R12 ;  /* 0x0021900c01007387 */ /* 0x000fe80000100a00 */
[----:B------:R0:W-:Y:S02]  /*110070*/  STL.64 [R1+0x2198], R14 ;  /* 0x0021980e01007387 */ /* 0x0001e40000100a00 */
[----:B0-----:R-:W-:Y:S02]  /*110080*/  HMMA.16816.F32 R12, R4, R28, R24 ;  /* 0x0000001c040c723c */ /* 0x001fe40000001818 */
[----:B------:R-:W-:Y:S04]  /*110090*/  STL [R1+0xacd4], R0 ;  /* 0x00acd40001007387 */ /* 0x000fe80000100800 */
[----:B------:R-:W-:-:S15]  /*1100a0*/  STL [R1+0xacd0], R3 ;  /* 0x00acd00301007387 */ /* 0x000fde0000100800 */
[----:B------:R-:W-:-:S02]  /*1100b0*/  NOP ;  /* 0x0000000000007918 */ /* 0x000fc40000000000 */
[----:B------:R0:W-:Y:S04]  /*1100c0*/  STL.64 [R1+0x2180], R12 ;  /* 0x0021800c01007387 */ /* 0x0001e80000100a00 */
[----:B------:R1:W-:Y:S04]  /*1100d0*/  STL.64 [R1+0x2188], R14 ;  /* 0x0021880e01007387 */ /* 0x0003e80000100a00 */
[----:B0-----:R-:W3:Y:S04]  /*1100e0*/  LDL.LU R12, [R1+0x2130] ;  /* 0x00213000010c7983 */ /* 0x001ee80000300800 */
[----:B------:R-:W3:Y:S04]  /*1100f0*/  LDL.LU R13, [R1+0x2134] ;  /* 0x00213400010d7983 */ /* 0x000ee80000300800 */
[----:B-1----:R-:W4:Y:S04]  /*110100*/  LDL.LU R14, [R1+0x2138] ;  /* 0x00213800010e7983 */ /* 0x002f280000300800 */
        /* <DEDUP_REMOVED lines=27> */
[----:B------:R-:W4:Y:S04]  /*1102c0*/  LDL.64 R20, [R1+0x28] ;  /* 0x0000280001147983 */ /* 0x000f280000100a00 */
[----:B------:R-:W2:Y:S04]  /*1102d0*/  LDL.LU R16, [R1+0x2120] ;  /* 0x0021200001107983 */ /* 0x000ea80000300800 */
[----:B------:R-:W2:Y:S04]  /*1102e0*/  LDL.LU R17, [R1+0x2124] ;  /* 0x0021240001117983 */ /* 0x000ea80000300800 */
[----:B------:R-:W2:Y:S04]  /*1102f0*/  LDL.LU R18, [R1+0x2128] ;  /* 0x0021280001127983 */ /* 0x000ea80000300800 */
[----:B------:R-:W2:Y:S04]  /*110300*/  LDL.LU R19, [R1+0x212c] ;  /* 0x00212c0001137983 */ /* 0x000ea80000300800 */
[----:B------:R-:W2:Y:S04]  /*110310*/  LDL.64 R22, [R1+0x20] ;  /* 0x0000200001167983 */ /* 0x000ea80000100a00 */
[----:B------:R-:W2:Y:S04]  /*110320*/  LDL.LU R24, [R1+0x2110] ;  /* 0x0021100001187983 */ /* 0x000ea80000300800 */
[----:B------:R-:W2:Y:S04]  /*110330*/  LDL.LU R25, [R1+0x2114] ;  /* 0x0021140001197983 */ /* 0x000ea80000300800 */
[----:B------:R-:W2:Y:S04]  /*110340*/  LDL.LU R26, [R1+0x2118] ;  /* 0x00211800011a7983 */ /* 0x000ea80000300800 */
[----:B------:R-:W2:Y:S04]  /*110350*/  LDL.LU R27, [R1+0x211c] ;  /* 0x00211c00011b7983 */ /* 0x000ea80000300800 */
[----:B------:R-:W2:Y:S04]  /*110360*/  LDL.64 R28, [R1+0x18] ;  /* 0x00001800011c7983 */ /* 0x000ea80000100a00 */
        /* <DEDUP_REMOVED lines=42> */
[----:B------:R0:W-:Y:S01]  /*110610*/  STL [R1+0xacf8], R9 ;  /* 0x00acf80901007387 */ /* 0x0001e20000100800 */
[----:B----4-:R-:W-:Y:S02]  /*110620*/  IMAD.MOV.U32 R0, RZ, RZ, R21 ;  /* 0x000000ffff007224 */ /* 0x010fe400078e0015 */
[----:B------:R-:W-:Y:S02]  /*110630*/  IMAD.MOV.U32 R3, RZ, RZ, R20 ;  /* 0x000000ffff037224 */ /* 0x000fe400078e0014 */
[----:B--2---:R-:W-:Y:S02]  /*110640*/  IMAD.MOV.U32 R8, RZ, RZ, R23 ;  /* 0x000000ffff087224 */ /* 0x004fe400078e0017 */
[----:B0-----:R-:W-:Y:S01]  /*110650*/  IMAD.MOV.U32 R9, RZ, RZ, R22 ;  /* 0x000000ffff097224 */ /* 0x001fe200078e0016 */
        /* <DEDUP_REMOVED lines=8> */
[----:B------:R-:W-:Y:S04]  /*1106e0*/  STL.64 [R1+0x2120], R12 ;  /* 0x0021200c01007387 */ /* 0x000fe80000100a00 */
[----:B------:R-:W-:Y:S04]  /*1106f0*/  STL.64 [R1+0x2128], R14 ;  /* 0x0021280e01007387 */ /* 0x000fe80000100a00 */
[----:B------:R-:W-:Y:S04]  /*110700*/  STL [R1+0xad0c], R8 ;  /* 0x00ad0c0801007387 */ /* 0x000fe80000100800 */
[----:B------:R-:W-:Y:S04]  /*110710*/  STL [R1+0xad08], R9 ;  /* 0x00ad080901007387 */ /* 0x000fe80000100800 */
[----:B------:R0:W-:Y:S02]  /*110720*/  STL.64 [R1+0xadb8], R10 ;  /* 0x00adb80a01007387 */ /* 0x0001e40000100a00 */
[----:B0-----:R-:W-:-:S15]  /*110730*/  HMMA.16816.F32 R8, R4, R28, R24 ;  /* 0x0000001c0408723c */ /* 0x001fde0000001818 */
        /* <DEDUP_REMOVED lines=28> */
[----:B------:R-:W4:Y:S01]  /*110900*/  LDL.LU R11, [R1+0x210c] ;  /* 0x00210c00010b7983 */ /* 0x000f220000300800 */
        /* <DEDUP_REMOVED lines=33> */
[----:B------:R-:W-:Y:S04]  /*110b20*/  STL [R1+0xad14], R2 ;  /* 0x00ad140201007387 */ /* 0x000fe80000100800 */
[----:B------:R0:W-:Y:S04]  /*110b30*/  STL [R1+0xad10], R3 ;  /* 0x00ad100301007387 */ /* 0x0001e80000100800 */
[----:B0-----:R-:W4:Y:S02]  /*110b40*/  LDL.64 R2, [R1+0x10] ;  /* 0x0000100001027983 */ /* 0x001f240000100a00 */
[----:B----4-:R-:W-:-:S15]  /*110b50*/  HMMA.16816.F32 R8, R4, R2, R8 ;  /* 0x000000020408723c */ /* 0x010fde0000001808 */
[----:B------:R-:W-:-:S08]  /*110b60*/  NOP ;  /* 0x0000000000007918 */ /* 0x000fd00000000000 */
[----:B------:R0:W-:Y:S04]  /*110b70*/  STL.64 [R1+0x2100], R8 ;  /* 0x0021000801007387 */ /* 0x0001e80000100a00 */
[----:B------:R1:W-:Y:S01]  /*110b80*/  STL.64 [R1+0x2108], R10 ;  /* 0x0021080a01007387 */ /* 0x0003e20000100a00 */
[----:B0-----:R-:W-:-:S03]  /*110b90*/  IMAD.MOV.U32 R9, RZ, RZ, R2 ;  /* 0x000000ffff097224 */ /* 0x001fc600078e0002 */
[----:B-1----:R-:W4:Y:S04]  /*110ba0*/  LDL.LU.64 R10, [R1+0xadb8] ;  /* 0x00adb800010a7983 */ /* 0x002f280000300a00 */
        /* <DEDUP_REMOVED lines=74> */
[----:B------:R4:W-:Y:S02]  /*111050*/  STL.64 [R1+0xaa20], R16 ;  /* 0x00aa201001007387 */ /* 0x0009e40000100a00 */
[----:B----4-:R-:W-:Y:S06]  /*111060*/  HMMA.16816.F32 R16, R4, R10, R20 ;  /* 0x0000000a0410723c */ /* 0x010fec0000001814 */
[----:B------:R-:W-:Y:S04]  /*111070*/  STL [R1+0xa9fc], R10 ;  /* 0x00a9fc0a01007387 */ /* 0x000fe80000100800 */
[----:B------:R-:W-:-:S13]  /*111080*/  STL [R1+0xa9f8], R11 ;  /* 0x00a9f80b01007387 */ /* 0x000fda0000100800 */
[----:B------:R0:W-:Y:S04]  /*111090*/  STL.64 [R1+0x2060], R16 ;  /* 0x0020601001007387 */ /* 0x0001e80000100a00 */
[----:B------:R1:W-:Y:S04]  /*1110a0*/  STL.64 [R1+0x2068], R18 ;  /* 0x0020681201007387 */ /* 0x0003e80000100a00 */
[----:B0-----:R-:W4:Y:S04]  /*1110b0*/  LDL.LU R16, [R1+0x1df0] ;  /* 0x001df00001107983 */ /* 0x001f280000300800 */
[----:B------:R-:W4:Y:S04]  /*1110c0*/  LDL.LU R17, [R1+0x1df4] ;  /* 0x001df40001117983 */ /* 0x000f280000300800 */
[----:B-1----:R-:W4:Y:S04]  /*1110d0*/  LDL.LU R18, [R1+0x1df8] ;  /* 0x001df80001127983 */ /* 0x002f280000300800 */
[----:B------:R-:W4:Y:S01]  /*1110e0*/  LDL.LU R19, [R1+0x1dfc] ;  /* 0x001dfc0001137983 */ /* 0x000f220000300800 */
[----:B---3--:R-:W-:-:S02]  /*1110f0*/  IMAD R12, R12, 0x100, R24 ;  /* 0x000001000c0c7824 */ /* 0x008fc400078e0218 */
[----:B------:R-:W-:Y:S02]  /*111100*/  IMAD R13, R13, 0x100, R25 ;  /* 0x000001000d0d7824 */ /* 0x000fe400078e0219 */
[----:B--2---:R-:W-:Y:S02]  /*111110*/  IMAD R14, R14, 0x100, R26 ;  /* 0x000001000e0e7824 */ /* 0x004fe400078e021a */
[----:B------:R-:W-:Y:S01]  /*111120*/  IMAD R15, R15, 0x100, R27 ;  /* 0x000001000f0f7824 */ /* 0x000fe200078e021b */
[----:B----4-:R-:W-:Y:S04]  /*111130*/  STL.64 [R1+0xaa68], R18 ;  /* 0x00aa681201007387 */ /* 0x010fe80000100a00 */
[----:B------:R0:W-:Y:S04]  /*111140*/  STL.64 [R1+0xaa60], R16 ;  /* 0x00aa601001007387 */ /* 0x0001e80000100a00 */
[----:B------:R-:W2:Y:S04]  /*111150*/  LDL.LU R24, [R1+0x1e20] ;  /* 0x001e200001187983 */ /* 0x000ea80000300800 */
[----:B------:R-:W2:Y:S04]  /*111160*/  LDL.LU R25, [R1+0x1e24] ;  /* 0x001e240001197983 */ /* 0x000ea80000300800 */
[----:B------:R-:W3:Y:S04]  /*111170*/  LDL.LU R26, [R1+0x1e28] ;  /* 0x001e2800011a7983 */ /* 0x000ee80000300800 */
[----:B------:R-:W3:Y:S01]  /*111180*/  LDL.LU R27, [R1+0x1e2c] ;  /* 0x001e2c00011b7983 */ /* 0x000ee20000300800 */
[----:B------:R-:W-:-:S02]  /*111190*/  IMAD.MOV.U32 R22, RZ, RZ, R9 ;  /* 0x000000ffff167224 */ /* 0x000fc400078e0009 */
[----:B------:R-:W-:Y:S01]  /*1111a0*/  IMAD.MOV.U32 R23, RZ, RZ, R2 ;  /* 0x000000ffff177224 */ /* 0x000fe200078e0002 */
[----:B---3--:R-:W-:Y:S04]  /*1111b0*/  STL.64 [R1+0xaa78], R26 ;  /* 0x00aa781a01007387 */ /* 0x008fe80000100a00 */
[----:B--2---:R1:W-:Y:S04]  /*1111c0*/  STL.64 [R1+0xaa70], R24 ;  /* 0x00aa701801007387 */ /* 0x0043e80000100a00 */
        /* <DEDUP_REMOVED lines=12> */
[----:B------:R3:W-:Y:S04]  /*111290*/  STL.64 [R1+0xaa98], R22 ;  /* 0x00aa981601007387 */ /* 0x0007e80000100a00 */
[----:B------:R-:W-:Y:S04]  /*1112a0*/  STL.64 [R1+0xaa90], R20 ;  /* 0x00aa901401007387 */ /* 0x000fe80000100a00 */
[----:B-1----:R-:W4:Y:S04]  /*1112b0*/  LDL.LU R24, [R1+0x1e40] ;  /* 0x001e400001187983 */ /* 0x002f280000300800 */
[----:B------:R-:W4:Y:S04]  /*1112c0*/  LDL.LU R25, [R1+0x1e44] ;  /* 0x001e440001197983 */ /* 0x000f280000300800 */
[----:B------:R-:W4:Y:S04]  /*1112d0*/  LDL.LU R26, [R1+0x1e48] ;  /* 0x001e4800011a7983 */ /* 0x000f280000300800 */
[----:B------:R-:W4:Y:S01]  /*1112e0*/  LDL.LU R27, [R1+0x1e4c] ;  /* 0x001e4c00011b7983 */ /* 0x000f220000300800 */
[----:B------:R-:W-:-:S02]  /*1112f0*/  IMAD.MOV.U32 R10, RZ, RZ, R9 ;  /* 0x000000ffff0a7224 */ /* 0x000fc400078e0009 */
[----:B------:R-:W-:Y:S02]  /*111300*/  IMAD.MOV.U32 R11, RZ, RZ, R0 ;  /* 0x000000ffff0b7224 */ /* 0x000fe400078e0000 */
[----:B---3--:R-:W-:Y:S02]  /*111310*/  IMAD.MOV.U32 R23, RZ, RZ, R2 ;  /* 0x000000ffff177224 */ /* 0x008fe400078e0002 */
[----:B--2---:R-:W-:Y:S01]  /*111320*/  IMAD.MOV.U32 R22, RZ, RZ, R3 ;  /* 0x000000ffff167224 */ /* 0x004fe200078e0003 */
[----:B----4-:R-:W-:Y:S04]  /*111330*/  STL.64 [R1+0xaaa8], R26 ;  /* 0x00aaa81a01007387 */ /* 0x010fe80000100a00 */
[----:B------:R0:W-:Y:S04]  /*111340*/  STL.64 [R1+0xaaa0], R24 ;  /* 0x00aaa01801007387 */ /* 0x0001e80000100a00 */
[----:B------:R-:W2:Y:S04]  /*111350*/  LDL.LU R9, [R1+0xad08] ;  /* 0x00ad080001097983 */ /* 0x000ea80000300800 */
[----:B------:R-:W3:Y:S04]  /*111360*/  LDL.LU R0, [R1+0xad04] ;  /* 0x00ad040001007983 */ /* 0x000ee80000300800 */
[----:B------:R-:W4:Y:S04]  /*111370*/  LDL.LU R3, [R1+0xad00] ;  /* 0x00ad000001037983 */ /* 0x000f280000300800 */
[----:B------:R-:W3:Y:S04]  /*111380*/  LDL.LU R2, [R1+0xacfc] ;  /* 0x00acfc0001027983 */ /* 0x000ee80000300800 */
[----:B------:R-:W-:Y:S04]  /*111390*/  STL.64 [R1+0xaab0], R22 ;  /* 0x00aab01601007387 */ /* 0x000fe80000100a00 */
[----:B0-----:R-:W4:Y:S04]  /*1113a0*/  LDL.LU R24, [R1+0x1e70] ;  /* 0x001e700001187983 */ /* 0x001f280000300800 */
[----:B------:R-:W4:Y:S04]  /*1113b0*/  LDL.LU R25, [R1+0x1e74] ;  /* 0x001e740001197983 */ /* 0x000f280000300800 */
[----:B------:R-:W3:Y:S04]  /*1113c0*/  LDL.LU R26, [R1+0x1e78] ;  /* 0x001e7800011a7983 */ /* 0x000ee80000300800 */
[----:B------:R-:W3:Y:S01]  /*1113d0*/  LDL.LU R27, [R1+0x1e7c] ;  /* 0x001e7c00011b7983 */ /* 0x000ee20000300800 */
[----:B------:R-:W-:-:S02]  /*1113e0*/  IMAD.MOV.U32 R21, RZ, RZ, R8 ;  /* 0x000000ffff157224 */ /* 0x000fc400078e0008 */
[----:B--2---:R-:W-:Y:S01]  /*1113f0*/  IMAD.MOV.U32 R20, RZ, RZ, R9 ;  /* 0x000000ffff147224 */ /* 0x004fe200078e0009 */
[----:B---3--:R-:W-:Y:S04]  /*111400*/  STL.64 [R1+0xaac0], R26 ;  /* 0x00aac01a01007387 */ /* 0x008fe80000100a00 */
[----:B----4-:R0:W-:Y:S04]  /*111410*/  STL.64 [R1+0xaab8], R24 ;  /* 0x00aab81801007387 */ /* 0x0101e80000100a00 */
        /* <DEDUP_REMOVED lines=13> */
[----:B------:R3:W-:Y:S04]  /*1114f0*/  STL.64 [R1+0xaae0], R22 ;  /* 0x00aae01601007387 */ /* 0x0007e80000100a00 */
[----:B0-----:R-:W4:Y:S04]  /*111500*/  LDL.LU R24, [R1+0x1ea0] ;  /* 0x001ea00001187983 */ /* 0x001f280000300800 */
        /* <DEDUP_REMOVED lines=32> */
[----:B------:R-:W2:Y:S04]  /*111710*/  LDL.LU R3, [R1+0xacd0] ;  /* 0x00acd00001037983 */ /* 0x000ea80000300800 */
[----:B------:R-:W2:Y:S04]  /*111720*/  LDL.LU R2, [R1+0xaccc] ;  /* 0x00accc0001027983 */ /* 0x000ea80000300800 */
[----:B------:R-:W-:Y:S04]  /*111730*/  STL.64 [R1+0xab40], R22 ;  /* 0x00ab401601007387 */ /* 0x000fe80000100a00 */
[----:B----4-:R-:W-:Y:S04]  /*111740*/  STL.64 [R1+0xab20], R26 ;  /* 0x00ab201a01007387 */ /* 0x010fe80000100a00 */
[----:B---3--:R0:W-:Y:S04]  /*111750*/  STL.64 [R1+0xab18], R24 ;  /* 0x00ab181801007387 */ /* 0x0081e80000100a00 */
[----:B0-----:R-:W3:Y:S04]  /*111760*/  LDL.LU R24, [R1+0x1ee0] ;  /* 0x001ee00001187983 */ /* 0x001ee80000300800 */
[----:B------:R-:W3:Y:S04]  /*111770*/  LDL.LU R25, [R1+0x1ee4] ;  /* 0x001ee40001197983 */ /* 0x000ee80000300800 */
[----:B------:R-:W4:Y:S04]  /*111780*/  LDL.LU R26, [R1+0x1ee8] ;  /* 0x001ee800011a7983 */ /* 0x000f280000300800 */
[----:B------:R-:W4:Y:S01]  /*111790*/  LDL.LU R27, [R1+0x1eec] ;  /* 0x001eec00011b7983 */ /* 0x000f220000300800 */
[----:B--2---:R-:W-:-:S02]  /*1117a0*/  IMAD.MOV.U32 R20, RZ, RZ, R9 ;  /* 0x000000ffff147224 */ /* 0x004fc400078e0009 */
[----:B------:R-:W-:Y:S01]  /*1117b0*/  IMAD.MOV.U32 R21, RZ, RZ, R8 ;  /* 0x000000ffff157224 */ /* 0x000fe200078e0008 */
[----:B------:R-:W2:Y:S04]  /*1117c0*/  LDL.LU R9, [R1+0xacc8] ;  /* 0x00acc80001097983 */ /* 0x000ea80000300800 */
[----:B------:R-:W2:Y:S04]  /*1117d0*/  LDL.LU R8, [R1+0xacc4] ;  /* 0x00acc40001087983 */ /* 0x000ea80000300800 */
[----:B------:R-:W-:Y:S01]  /*1117e0*/  STL.64 [R1+0xab58], R20 ;  /* 0x00ab581401007387 */ /* 0x000fe20000100a00 */
[----:B------:R-:W-:-:S02]  /*1117f0*/  IMAD.MOV.U32 R22, RZ, RZ, R3 ;  /* 0x000000ffff167224 */ /* 0x000fc400078e0003 */
[----:B------:R-:W-:Y:S01]  /*111800*/  IMAD.MOV.U32 R23, RZ, RZ, R0 ;  /* 0x000000ffff177224 */ /* 0x000fe200078e0000 */
        /* <DEDUP_REMOVED lines=8> */
[----:B------:R-:W3:Y:S04]  /*111890*/  LDL.64 R20, [R1+0x60] ;  /* 0x0000600001147983 */ /* 0x000ee80000100a00 */
[----:B------:R-:W-:Y:S04]  /*1118a0*/  STL.64 [R1+0xab88], R22 ;  /* 0x00ab881601007387 */ /* 0x000fe80000100a00 */
[----:B---3--:R-:W-:Y:S04]  /*1118b0*/  STL.64 [R1+0xab80], R20 ;  /* 0x00ab801401007387 */ /* 0x008fe80000100a00 */
[----:B----4-:R-:W-:Y:S04]  /*1118c0*/  STL.64 [R1+0xab50], R26 ;  /* 0x00ab501a01007387 */ /* 0x010fe80000100a00 */
[----:B------:R0:W-:Y:S04]  /*1118d0*/  STL.64 [R1+0xab48], R24 ;  /* 0x00ab481801007387 */ /* 0x0001e80000100a00 */
        /* <DEDUP_REMOVED lines=50> */
[----:B------:R-:W2:Y:S01]  /*111c00*/  LDL.LU R9, [R1+0xac98] ;  /* 0x00ac980001097983 */ /* 0x000ea20000300800 */
[----:B------:R-:W-:Y:S02]  /*111c10*/  IMAD.MOV.U32 R20, RZ, RZ, R3 ;  /* 0x000000ffff147224 */ /* 0x000fe400078e0003 */
[----:B------:R-:W-:Y:S01]  /*111c20*/  IMAD.MOV.U32 R21, RZ, RZ, R0 ;  /* 0x000000ffff157224 */ /* 0x000fe200078e0000 */
[----:B------:R-:W2:Y:S04]  /*111c30*/  LDL.LU R8, [R1+0xac94] ;  /* 0x00ac940001087983 */ /* 0x000ea80000300800 */
[----:B------:R-:W2:Y:S04]  /*111c40*/  LDL.LU R3, [R1+0xac90] ;  /* 0x00ac900001037983 */ /* 0x000ea80000300800 */
[----:B------:R-:W2:Y:S04]  /*111c50*/  LDL.LU R0, [R1+0xac8c] ;  /* 0x00ac8c0001007983 */ /* 0x000ea80000300800 */
[----:B------:R-:W-:Y:S04]  /*111c60*/  STL.64 [R1+0xac00], R22 ;  /* 0x00ac001601007387 */ /* 0x000fe80000100a00 */
        /* <DEDUP_REMOVED lines=19> */
[----:B------:R-:W-:Y:S02]  /*111da0*/  IMAD.MOV.U32 R23, RZ, RZ, R0 ;  /* 0x000000ffff177224 */ /* 0x000fe400078e0000 */
        /* <DEDUP_REMOVED lines=71> */
[----:B------:R1:W-:Y:S04]  /*112220*/  STL.64 [R1+0x2018], R6 ;  /* 0x0020180601007387 */ /* 0x0003e80000100a00 */
[----:B0-----:R-:W2:Y:S04]  /*112230*/  LDL.LU R4, [R1+0x1e00] ;  /* 0x001e000001047983 */ /* 0x001ea80000300800 */
[----:B------:R-:W2:Y:S04]  /*112240*/  LDL.LU R5, [R1+0x1e04] ;  /* 0x001e040001057983 */ /* 0x000ea80000300800 */
[----:B-1----:R-:W2:Y:S04]  /*112250*/  LDL.LU R6, [R1+0x1e08] ;  /* 0x001e080001067983 */ /* 0x002ea80000300800 */
[----:B------:R-:W2:Y:S01]  /*112260*/  LDL.LU R7, [R1+0x1e0c] ;  /* 0x001e0c0001077983 */ /* 0x000ea20000300800 */
        /* <DEDUP_REMOVED lines=128> */
[----:B------:R-:W-:-:S15]  /*112a70*/  HMMA.16816.F32 R16, R12, R10, R16 ;  /* 0x0000000a0c10723c */ /* 0x000fde0000001810 */
[----:B------:R-:W-:-:S08]  /*112a80*/  NOP ;  /* 0x0000000000007918 */ /* 0x000fd00000000000 */
        /* <DEDUP_REMOVED lines=23> */
[----:B------:R-:W4:Y:S04]  /*112c00*/  LDL.LU.64 R24, [R1+0xaa40] ;  /* 0x00aa400001187983 */ /* 0x000f280000300a00 */
[----:B------:R0:W-:Y:S04]  /*112c10*/  STL.64 [R1+0xa868], R28 ;  /* 0x00a8681c01007387 */ /* 0x0001e80000100a00 */
[----:B0-----:R-:W3:Y:S01]  /*112c20*/  LDL.64 R28, [R1+0xa0] ;  /* 0x0000a000011c7983 */ /* 0x001ee20000100a00 */
        /* <DEDUP_REMOVED lines=77> */
[----:B0-----:R-:W3:Y:S04]  /*113100*/  LDL.LU.64 R10, [R1+0xaa08] ;  /* 0x00aa0800010a7983 */ /* 0x001ee80000300a00 */
[----:B------:R-:W4:Y:S04]  /*113110*/  LDL.LU.64 R8, [R1+0xaa00] ;  /* 0x00aa000001087983 */ /* 0x000f280000300a00 */
[----:B------:R0:W-:Y:S04]  /*113120*/  STL [R1+0xa834], R16 ;  /* 0x00a8341001007387 */ /* 0x0001e80000100800 */
[----:B------:R1:W-:Y:S04]  /*113130*/  STL [R1+0xa830], R17 ;  /* 0x00a8301101007387 */ /* 0x0003e80000100800 */
[----:B0-----:R-:W4:Y:S04]  /*113140*/  LDL.LU R16, [R1+0x1d80] ;  /* 0x001d800001107983 */ /* 0x001f280000300800 */
[----:B-1----:R-:W4:Y:S04]  /*113150*/  LDL.LU R17, [R1+0x1d84] ;  /* 0x001d840001117983 */ /* 0x002f280000300800 */
        /* <DEDUP_REMOVED lines=15> */
[----:B0-----:R-:W2:Y:S01]  /*113250*/  LDL.LU R11, [R1+0x3b88] ;  /* 0x003b8800010b7983 */ /* 0x001ea20000300800 */
[----:B----4-:R-:W-:Y:S06]  /*113260*/  HMMA.16816.F32 R16, R12, R8, R16 ;  /* 0x000000080c10723c */ /* 0x010fec0000001810 */
[----:B------:R-:W-:Y:S04]  /*113270*/  STL [R1+0xa7dc], R8 ;  /* 0x00a7dc0801007387 */ /* 0x000fe80000100800 */
[----:B------:R0:W-:-:S13]  /*113280*/  STL [R1+0xa7d8], R9 ;  /* 0x00a7d80901007387 */ /* 0x0001da0000100800 */
[----:B------:R-:W-:Y:S04]  /*113290*/  STL.64 [R1+0x1d80], R16 ;  /* 0x001d801001007387 */ /* 0x000fe80000100a00 */
[----:B------:R-:W-:Y:S04]  /*1132a0*/  STL.64 [R1+0x1d88], R18 ;  /* 0x001d881201007387 */ /* 0x000fe80000100a00 */
[----:B------:R-:W-:Y:S04]  /*1132b0*/  STL [R1+0xa7e4], R2 ;  /* 0x00a7e40201007387 */ /* 0x000fe80000100800 */
[----:B------:R1:W-:Y:S01]  /*1132c0*/  STL [R1+0xa7e0], R3 ;  /* 0x00a7e00301007387 */ /* 0x0003e20000100800 */
[----:B---3--:R-:W-:-:S02]  /*1132d0*/  IMAD R7, R7, 0x100, R10 ;  /* 0x0000010007077824 */ /* 0x008fc400078e020a */
[----:B--2---:R-:W-:Y:S02]  /*1132e0*/  IMAD R6, R6, 0x100, R11 ;  /* 0x0000010006067824 */ /* 0x004fe400078e020b */
[C---:B0-----:R-:W-:Y:S06]  /*1132f0*/  HMMA.16816.F32 R8, R12.reuse, R2, R20 ;  /* 0x000000020c08723c */ /* 0x041fec0000001814 */
[----:B------:R-:W-:-:S15]  /*113300*/  HMMA.16816.F32 R12, R12, R28, R24 ;  /* 0x0000001c0c0c723c */ /* 0x000fde0000001818 */
[----:B------:R-:W-:-:S02]  /*113310*/  NOP ;  /* 0x0000000000007918 */ /* 0x000fc40000000000 */
[----:B------:R0:W-:Y:S04]  /*113320*/  STL.64 [R1+0x1d70], R8 ;  /* 0x001d700801007387 */ /* 0x0001e80000100a00 */
[----:B------:R-:W-:Y:S04]  /*113330*/  STL.64 [R1+0x1d78], R10 ;  /* 0x001d780a01007387 */ /* 0x000fe80000100a00 */
[----:B------:R-:W-:Y:S04]  /*113340*/  STL.64 [R1+0x1d50], R12 ;  /* 0x001d500c01007387 */ /* 0x000fe80000100a00 */
[----:B------:R2:W-:Y:S04]  /*113350*/  STL.64 [R1+0x1d58], R14 ;  /* 0x001d580e01007387 */ /* 0x0005e80000100a00 */
[----:B------:R-:W3:Y:S04]  /*113360*/  LDL.64 R22, [R1+0x68] ;  /* 0x0000680001167983 */ /* 0x000ee80000100a00 */
[----:B------:R-:W4:Y:S04]  /*113370*/  LDL.64 R20, [R1+0x70] ;  /* 0x0000700001147983 */ /* 0x000f280000100a00 */
[----:B-1----:R-:W4:Y:S04]  /*113380*/  LDL.64 R2, [R1+0x88] ;  /* 0x0000880001027983 */ /* 0x002f280000100a00 */
[----:B------:R-:W4:Y:S01]  /*113390*/  LDL.64 R16, [R1+0x78] ;  /* 0x0000780001107983 */ /* 0x000f220000100a00 */
[----:B0-----:R-:W-:-:S03]  /*1133a0*/  IMAD.MOV.U32 R9, RZ, RZ, R28 ;  /* 0x000000ffff097224 */ /* 0x001fc600078e001c */
[----:B------:R-:W4:Y:S04]  /*1133b0*/  LDL R28, [R1+0x60] ;  /* 0x00006000011c7983 */ /* 0x000f280000100800 */
[----:B--2---:R-:W2:Y:S04]  /*1133c0*/  LDL.64 R14, [R1+0x98] ;  /* 0x00009800010e7983 */ /* 0x004ea80000100a00 */
[----:B---3--:R-:W-:Y:S04]  /*1133d0*/  STL.64 [R1+0xa990], R22 ;  /* 0x00a9901601007387 */ /* 0x008fe80000100a00 */
[----:B----4-:R0:W-:Y:S04]  /*1133e0*/  STL.64 [R1+0xa988], R20 ;  /* 0x00a9881401007387 */ /* 0x0101e80000100a00 */
[----:B0-----:R-:W3:Y:S04]  /*1133f0*/  LDL.LU R20, [R1+0x1ce0] ;  /* 0x001ce00001147983 */ /* 0x001ee80000300800 */
[----:B------:R-:W3:Y:S04]  /*113400*/  LDL.LU R21, [R1+0x1ce4] ;  /* 0x001ce40001157983 */ /* 0x000ee80000300800 */
[----:B------:R-:W4:Y:S04]  /*113410*/  LDL.LU R22, [R1+0x1ce8] ;  /* 0x001ce80001167983 */ /* 0x000f280000300800 */
[----:B------:R-:W4:Y:S04]  /*113420*/  LDL.LU R23, [R1+0x1cec] ;  /* 0x001cec0001177983 */ /* 0x000f280000300800 */
[----:B------:R-:W2:Y:S04]  /*113430*/  LDL.64 R12, [R1+0xa8] ;  /* 0x0000a800010c7983 */ /* 0x000ea80000100a00 */
        /* <DEDUP_REMOVED lines=25> */
[----:B------:R-:W-:Y:S01]  /*1135d0*/  F2FP.F16.E5M2.UNPACK_B R5, R5 ;  /* 0x00000005ff05723e */ /* 0x000fe200020004ff */
[----:B----4-:R-:W-:Y:S04]  /*1135e0*/  STL.64 [R1+0xa9e0], R22 ;  /* 0x00a9e01601007387 */ /* 0x010fe80000100a00 */
[----:B---3--:R0:W-:Y:S04]  /*1135f0*/  STL.64 [R1+0xa9d8], R20 ;  /* 0x00a9d81401007387 */ /* 0x0081e80000100a00 */
[----:B0-----:R-:W2:Y:S04]  /*113600*/  LDL.LU R20, [R1+0x1d40] ;  /* 0x001d400001147983 */ /* 0x001ea80000300800 */
[----:B------:R-:W2:Y:S04]  /*113610*/  LDL.LU R21, [R1+0x1d44] ;  /* 0x001d440001157983 */ /* 0x000ea80000300800 */
[----:B------:R-:W2:Y:S04]  /*113620*/  LDL.LU R22, [R1+0x1d48] ;  /* 0x001d480001167983 */ /* 0x000ea80000300800 */
[----:B------:R-:W2:Y:S01]  /*113630*/  LDL.LU R23, [R1+0x1d4c] ;  /* 0x001d4c0001177983 */ /* 0x000ea20000300800 */
[----:B------:R-:W-:-:S02]  /*113640*/  F2FP.F16.E5M2.UNPACK_B R6, R6 ;  /* 0x00000006ff06723e */ /* 0x000fc400020004ff */
[----:B------:R-:W-:Y:S01]  /*113650*/  F2FP.F16.E5M2.UNPACK_B R7, R7 ;  /* 0x00000007ff07723e */ /* 0x000fe200020004ff */
[----:B------:R-:W-:Y:S01]  /*113660*/  IMAD.MOV.U32 R8, RZ, RZ, R29 ;  /* 0x000000ffff087224 */ /* 0x000fe200078e001d */
[----:B------:R-:W3:Y:S04]  /*113670*/  LDL.64 R18, [R1+0x80] ;  /* 0x0000800001127983 */ /* 0x000ee80000100a00 */
[----:B------:R-:W4:Y:S04]  /*113680*/  LDL.LU R24, [R1+0x1cb0] ;  /* 0x001cb00001187983 */ /* 0x000f280000300800 */
[----:B------:R-:W4:Y:S04]  /*113690*/  LDL.LU R25, [R1+0x1cb4] ;  /* 0x001cb40001197983 */ /* 0x000f280000300800 */
[----:B------:R-:W4:Y:S04]  /*1136a0*/  LDL.LU R26, [R1+0x1cb8] ;  /* 0x001cb800011a7983 */ /* 0x000f280000300800 */
[----:B------:R-:W4:Y:S04]  /*1136b0*/  LDL.LU R27, [R1+0x1cbc] ;  /* 0x001cbc00011b7983 */ /* 0x000f280000300800 */
[----:B------:R-:W-:Y:S04]  /*1136c0*/  STL [R1+0xa804], R8 ;  /* 0x00a8040801007387 */ /* 0x000fe80000100800 */
[----:B------:R0:W-:Y:S04]  /*1136d0*/  STL [R1+0xa800], R9 ;  /* 0x00a8000901007387 */ /* 0x0001e80000100800 */
[----:B0-----:R-:W3:Y:S01]  /*1136e0*/  LDL.64 R8, [R1+0x90] ;  /* 0x0000900001087983 */ /* 0x001ee20000100a00 */
        /* <DEDUP_REMOVED lines=22> */
[----:B------:R-:W-:Y:S02]  /*113850*/  IMAD.MOV.U32 R15, RZ, RZ, R8 ;  /* 0x000000ffff0f7224 */ /* 0x000fe400078e0008 */
[----:B------:R-:W-:-:S05]  /*113860*/  IMAD.MOV.U32 R14, RZ, RZ, R9 ;  /* 0x000000ffff0e7224 */ /* 0x000fca00078e0009 */
        /* <DEDUP_REMOVED lines=11> */
[----:B------:R-:W2:Y:S01]  /*113920*/  LDL.LU.64 R20, [R1+0xa9a8] ;  /* 0x00a9a80001147983 */ /* 0x000ea20000300a00 */
[----:B------:R-:W-:-:S02]  /*113930*/  IMAD.MOV.U32 R8, RZ, RZ, R2 ;  /* 0x000000ffff087224 */ /* 0x000fc400078e0002 */
[----:B------:R-:W-:Y:S01]  /*113940*/  IMAD.MOV.U32 R9, RZ, RZ, R3 ;  /* 0x000000ffff097224 */ /* 0x000fe200078e0003 */
        /* <DEDUP_REMOVED lines=17> */
[----:B------:R-:W4:Y:S01]  /*113a60*/  LDL.LU.64 R20, [R1+0xa988] ;  /* 0x00a9880001147983 */ /* 0x000f220000300a00 */
[----:B------:R-:W-:-:S02]  /*113a70*/  IMAD.MOV.U32 R2, RZ, RZ, R18 ;  /* 0x000000ffff027224 */ /* 0x000fc400078e0012 */
[----:B------:R-:W-:Y:S02]  /*113a80*/  IMAD.MOV.U32 R3, RZ, RZ, R19 ;  /* 0x000000ffff037224 */ /* 0x000fe400078e0013 */
[----:B------:R-:W-:Y:S02]  /*113a90*/  IMAD.MOV.U32 R18, RZ, RZ, R16 ;  /* 0x000000ffff127224 */ /* 0x000fe400078e0010 */
[----:B------:R-:W-:Y:S02]  /*113aa0*/  IMAD.MOV.U32 R19, RZ, RZ, R17 ;  /* 0x000000ffff137224 */ /* 0x000fe400078e0011 */
[----:B------:R-:W-:Y:S01]  /*113ab0*/  IMAD.MOV.U32 R29, RZ, RZ, R0 ;  /* 0x000000ffff1d7224 */ /* 0x000fe200078e0000 */
[----:B----4-:R-:W-:Y:S06]  /*113ac0*/  HMMA.16816.F32 R8, R4, R20, R8 ;  /* 0x000000140408723c */ /* 0x010fec0000001808 */
[----:B------:R-:W-:-:S02]  /*113ad0*/  IMAD.MOV.U32 R16, RZ, RZ, R20 ;  /* 0x000000ffff107224 */ /* 0x000fc400078e0014 */
[----:B------:R-:W-:Y:S02]  /*113ae0*/  IMAD.MOV.U32 R17, RZ, RZ, R21 ;  /* 0x000000ffff117224 */ /* 0x000fe400078e0015 */
[----:B--2---:R-:W-:-:S13]  /*113af0*/  IMAD.MOV.U32 R0, RZ, RZ, R23 ;  /* 0x000000ffff007224 */ /* 0x004fda00078e0017 */
[----:B------:R-:W-:Y:S04]  /*113b00*/  STL.64 [R1+0x1cd0], R8 ;  /* 0x001cd00801007387 */ /* 0x000fe80000100a00 */
[----:B------:R3:W-:Y:S02]  /*113b10*/  STL.64 [R1+0x1cd8], R10 ;  /* 0x001cd80a01007387 */ /* 0x0007e40000100a00 */
[----:B---3--:R-:W-:Y:S02]  /*113b20*/  HMMA.16816.F32 R8, R4, R22, R12 ;  /* 0x000000160408723c */ /* 0x008fe4000000180c */
[----:B------:R-:W-:Y:S04]  /*113b30*/  STL.64 [R1+0xa850], R18 ;  /* 0x00a8501201007387 */ /* 0x000fe80000100a00 */
[----:B------:R-:W-:Y:S04]  /*113b40*/  STL.64 [R1+0xa848], R16 ;  /* 0x00a8481001007387 */ /* 0x000fe80000100a00 */
[----:B------:R-:W-:-:S13]  /*113b50*/  STL [R1+0xa728], R0 ;  /* 0x00a7280001007387 */ /* 0x000fda0000100800 */
[----:B------:R-:W-:Y:S04]  /*113b60*/  STL.64 [R1+0x1cc0], R8 ;  /* 0x001cc00801007387 */ /* 0x000fe80000100a00 */
[----:B------:R0:W-:Y:S04]  /*113b70*/  STL.64 [R1+0x1cc8], R10 ;  /* 0x001cc80a01007387 */ /* 0x0001e80000100a00 */
[----:B------:R-:W2:Y:S01]  /*113b80*/  LDL.LU R20, [R1+0x1b90] ;  /* 0x001b900001147983 */ /* 0x000ea20000300800 */
[----:B0-----:R-:W-:-:S15]  /*113b90*/  HMMA.16816.F32 R8, R4, R28, R24 ;  /* 0x0000001c0408723c */ /* 0x001fde0000001818 */
[----:B------:R-:W-:-:S08]  /*113ba0*/  NOP ;  /* 0x0000000000007918 */ /* 0x000fd00000000000 */
        /* <DEDUP_REMOVED lines=109> */
[----:B------:R-:W2:Y:S04]  /*114280*/  LDL.64 R28, [R1] ;  /* 0x00000000011c7983 */ /* 0x000ea80000100a00 */
        /* <DEDUP_REMOVED lines=90> */
[----:B------:R0:W-:Y:S01]  /*114830*/  STL [R1+0xa73c], R0 ;  /* 0x00a73c0001007387 */ /* 0x0001e20000100800 */
[----:B--2---:R-:W-:Y:S03]  /*114840*/  HMMA.16816.F32 R16, R4, R18, R20 ;  /* 0x000000120410723c */ /* 0x004fe60000001814 */
[----:B------:R-:W2:Y:S04]  /*114850*/  LDL.LU.64 R22, [R1+0xa898] ;  /* 0x00a8980001167983 */ /* 0x000ea80000300a00 */
[----:B------:R-:W2:Y:S01]  /*114860*/  LDL.LU.64 R20, [R1+0xa890] ;  /* 0x00a8900001147983 */ /* 0x000ea20000300a00 */
[----:B0-----:R-:W-:-:S15]  /*114870*/  IMAD.MOV.U32 R0, RZ, RZ, R29 ;  /* 0x000000ffff007224 */ /* 0x001fde00078e001d */
        /* <DEDUP_REMOVED lines=28> */
[----:B------:R3:W-:Y:S01]  /*114a40*/  STL.64 [R1+0xa5f0], R26 ;  /* 0x00a5f01a01007387 */ /* 0x0007e20000100a00 */
[C---:B----4-:R-:W-:Y:S06]  /*114a50*/  HMMA.16816.F32 R8, R4.reuse, R22, R8 ;  /* 0x000000160408723c */ /* 0x050fec0000001808 */
[----:B--2---:R-:W-:Y:S01]  /*114a60*/  HMMA.16816.F32 R12, R4, R20, R12 ;  /* 0x00000014040c723c */ /* 0x004fe2000000180c */
[----:B---3--:R-:W-:-:S02]  /*114a70*/  IMAD.MOV.U32 R26, RZ, RZ, R16 ;  /* 0x000000ffff1a7224 */ /* 0x008fc400078e0010 */
[----:B------:R-:W-:Y:S01]  /*114a80*/  IMAD.MOV.U32 R27, RZ, RZ, R17 ;  /* 0x000000ffff1b7224 */ /* 0x000fe200078e0011 */
[----:B------:R-:W2:Y:S04]  /*114a90*/  LDL.LU R16, [R1+0xa834] ;  /* 0x00a8340001107983 */ /* 0x000ea80000300800 */
[----:B------:R-:W2:Y:S04]  /*114aa0*/  LDL.LU R17, [R1+0xa830] ;  /* 0x00a8300001117983 */ /* 0x000ea80000300800 */
[----:B------:R0:W-:Y:S05]  /*114ab0*/  STL.64 [R1+0xa5e8], R24 ;  /* 0x00a5e81801007387 */ /* 0x0001ea0000100a00 */
[----:B------:R-:W-:Y:S04]  /*114ac0*/  STL.64 [R1+0x1b70], R8 ;  /* 0x001b700801007387 */ /* 0x000fe80000100a00 */
[----:B------:R1:W-:Y:S01]  /*114ad0*/  STL.64 [R1+0x1b78], R10 ;  /* 0x001b780a01007387 */ /* 0x0003e20000100a00 */
[----:B0-----:R-:W-:-:S02]  /*114ae0*/  IMAD.MOV.U32 R24, RZ, RZ, R18 ;  /* 0x000000ffff187224 */ /* 0x001fc400078e0012 */
[----:B------:R-:W-:Y:S01]  /*114af0*/  IMAD.MOV.U32 R25, RZ, RZ, R19 ;  /* 0x000000ffff197224 */ /* 0x000fe200078e0013 */
[----:B-1----:R-:W3:Y:S04]  /*114b00*/  LDL.LU.64 R10, [R1+0xa828] ;  /* 0x00a82800010a7983 */ /* 0x002ee80000300a00 */
[----:B------:R-:W4:Y:S04]  /*114b10*/  LDL.LU.64 R8, [R1+0xa820] ;  /* 0x00a8200001087983 */ /* 0x000f280000300a00 */
[----:B------:R-:W-:Y:S04]  /*114b20*/  STL.64 [R1+0x1b60], R12 ;  /* 0x001b600c01007387 */ /* 0x000fe80000100a00 */
[----:B------:R0:W-:Y:S04]  /*114b30*/  STL.64 [R1+0x1b68], R14 ;  /* 0x001b680e01007387 */ /* 0x0001e80000100a00 */
[----:B0-----:R-:W3:Y:S04]  /*114b40*/  LDL.LU.64 R14, [R1+0xa818] ;  /* 0x00a81800010e7983 */ /* 0x001ee80000300a00 */
[----:B------:R-:W3:Y:S04]  /*114b50*/  LDL.LU.64 R12, [R1+0xa810] ;  /* 0x00a81000010c7983 */ /* 0x000ee80000300a00 */
[----:B------:R-:W2:Y:S04]  /*114b60*/  LDL.LU R18, [R1+0xa80c] ;  /* 0x00a80c0001127983 */ /* 0x000ea80000300800 */
[----:B------:R-:W2:Y:S04]  /*114b70*/  LDL.LU R19, [R1+0xa808] ;  /* 0x00a8080001137983 */ /* 0x000ea80000300800 */
        /* <DEDUP_REMOVED lines=22> */
[----:B----4-:R-:W-:Y:S07]  /*114ce0*/  HMMA.16816.F32 R20, R4, R16, R24 ;  /* 0x000000100414723c */ /* 0x010fee0000001818 */
[----:B------:R-:W-:-:S02]  /*114cf0*/  IMAD.MOV.U32 R26, RZ, RZ, R8 ;  /* 0x000000ffff1a7224 */ /* 0x000fc400078e0008 */
[----:B------:R-:W-:Y:S01]  /*114d00*/  IMAD.MOV.U32 R27, RZ, RZ, R9 ;  /* 0x000000ffff1b7224 */ /* 0x000fe200078e0009 */
[----:B------:R-:W2:Y:S01]  /*114d10*/  LDL.LU R8, [R1+0xa804] ;  /* 0x00a8040001087983 */ /* 0x000ea20000300800 */
[----:B------:R-:W-:Y:S02]  /*114d20*/  IMAD.MOV.U32 R24, RZ, RZ, R15 ;  /* 0x000000ffff187224 */ /* 0x000fe400078e000f */
[----:B------:R-:W-:-:S10]  /*114d30*/  IMAD.MOV.U32 R25, RZ, RZ, R14 ;  /* 0x000000ffff197224 */ /* 0x000fd400078e000e */
        /* <DEDUP_REMOVED lines=9> */
[----:B----4-:R-:W-:-:S02]  /*114dd0*/  IMAD.MOV.U32 R26, RZ, RZ, R13 ;  /* 0x000000ffff1a7224 */ /* 0x010fc400078e000d */
[----:B------:R-:W-:-:S05]  /*114de0*/  IMAD.MOV.U32 R27, RZ, RZ, R12 ;  /* 0x000000ffff1b7224 */ /* 0x000fca00078e000c */
[----:B------:R-:W-:Y:S04]  /*114df0*/  STL.64 [R1+0xa790], R26 ;  /* 0x00a7901a01007387 */ /* 0x000fe80000100a00 */
        /* <DEDUP_REMOVED lines=72> */
[----:B------:R0:W-:Y:S04]  /*115280*/  STL [R1+0xa594], R10 ;  /* 0x00a5940a01007387 */ /* 0x0001e80000100800 */
[----:B------:R1:W-:Y:S01]  /*115290*/  STL [R1+0xa590], R11 ;  /* 0x00a5900b01007387 */ /* 0x0003e20000100800 */
[----:B0-----:R-:W-:-:S02]  /*1152a0*/  IMAD.MOV.U32 R10, RZ, RZ, R2 ;  /* 0x000000ffff0a7224 */ /* 0x001fc400078e0002 */
[----:B-1----:R-:W-:Y:S01]  /*1152b0*/  IMAD.MOV.U32 R11, RZ, RZ, R3 ;  /* 0x000000ffff0b7224 */ /* 0x002fe200078e0003 */
        /* <DEDUP_REMOVED lines=10> */
[----:B------:R-:W-:Y:S01]  /*115360*/  STL.64 [R1+0xa5f8], R8 ;  /* 0x00a5f80801007387 */ /* 0x000fe20000100a00 */
[----:B---3--:R-:W-:-:S15]  /*115370*/  HMMA.16816.F32 R24, R4, R2, R24 ;  /* 0x000000020418723c */ /* 0x008fde0000001818 */
[----:B------:R-:W-:-:S08]  /*115380*/  NOP ;  /* 0x0000000000007918 */ /* 0x000fd00000000000 */
[----:B------:R-:W-:Y:S04]  /*115390*/  STL.64 [R1+0x1b00], R24 ;  /* 0x001b001801007387 */ /* 0x000fe80000100a00 */
[----:B------:R0:W-:Y:S04]  /*1153a0*/  STL.64 [R1+0x1b08], R26 ;  /* 0x001b081a01007387 */ /* 0x0001e80000100a00 */
[----:B0-----:R-:W2:Y:S04]  /*1153b0*/  LDL.LU.64 R26, [R1+0xa7c0] ;  /* 0x00a7c000011a7983 */ /* 0x001ea80000300a00 */
[----:B------:R-:W3:Y:S01]  /*1153c0*/  LDL.LU.64 R24, [R1+0xa7b8] ;  /* 0x00a7b80001187983 */ /* 0x000ee20000300a00 */
[----:B------:R-:W-:-:S02]  /*1153d0*/  F2FP.F16.E5M2.UNPACK_B R12, R12 ;  /* 0x0000000cff0c723e */ /* 0x000fc400020004ff */
[----:B------:R-:W-:Y:S02]  /*1153e0*/  F2FP.F16.E5M2.UNPACK_B R13, R13 ;  /* 0x0000000dff0d723e */ /* 0x000fe400020004ff */
[----:B------:R-:W-:Y:S02]  /*1153f0*/  F2FP.F16.E5M2.UNPACK_B R14, R14 ;  /* 0x0000000eff0e723e */ /* 0x000fe400020004ff */
[----:B------:R-:W-:Y:S01]  /*115400*/  F2FP.F16.E5M2.UNPACK_B R15, R15 ;  /* 0x0000000fff0f723e */ /* 0x000fe200020004ff */
[----:B--2---:R-:W-:Y:S01]  /*115410*/  HMMA.16816.F32 R4, R4, R26, R20 ;  /* 0x0000001a0404723c */ /* 0x004fe20000001814 */
[----:B------:R-:W3:Y:S04]  /*115420*/  LDL.LU.64 R22, [R1+0xa7b0] ;  /* 0x00a7b00001167983 */ /* 0x000ee80000300a00 */
        /* <DEDUP_REMOVED lines=35> */
[----:B0-----:R-:W3:Y:S04]  /*115660*/  LDL.LU.64 R26, [R1+0xa748] ;  /* 0x00a74800011a7983 */ /* 0x001ee80000300a00 */
[----:B------:R-:W4:Y:S01]  /*115670*/  LDL.LU.64 R24, [R1+0xa740] ;  /* 0x00a7400001187983 */ /* 0x000f220000300a00 */
[----:B--2---:R-:W-:-:S15]  /*115680*/  HMMA.16816.F32 R4, R12, R10, R4 ;  /* 0x0000000a0c04723c */ /* 0x004fde0000001804 */
[----:B------:R-:W-:-:S08]  /*115690*/  NOP ;  /* 0x0000000000007918 */ /* 0x000fd00000000000 */
[----:B------:R0:W-:Y:S04]  /*1156a0*/  STL.64 [R1+0x1a90], R4 ;  /* 0x001a900401007387 */ /* 0x0001e80000100a00 */
[----:B------:R1:W-:Y:S04]  /*1156b0*/  STL.64 [R1+0x1a98], R6 ;  /* 0x001a980601007387 */ /* 0x0003e80000100a00 */
[----:B0-----:R-:W2:Y:S01]  /*1156c0*/  LDL.LU R4, [R1+0x1960] ;  /* 0x0019600001047983 */ /* 0x001ea20000300800 */
[C---:B----4-:R-:W-:Y:S06]  /*1156d0*/  HMMA.16816.F32 R16, R12.reuse, R24, R16 ;  /* 0x000000180c10723c */ /* 0x050fec0000001810 */
[----:B---3--:R-:W-:-:S15]  /*1156e0*/  HMMA.16816.F32 R8, R12, R26, R20 ;  /* 0x0000001a0c08723c */ /* 0x008fde0000001814 */
[----:B------:R-:W-:-:S02]  /*1156f0*/  NOP ;  /* 0x0000000000007918 */ /* 0x000fc40000000000 */
[----:B------:R-:W-:Y:S04]  /*115700*/  STL.64 [R1+0x1a80], R16 ;  /* 0x001a801001007387 */ /* 0x000fe80000100a00 */
[----:B------:R-:W-:Y:S04]  /*115710*/  STL.64 [R1+0x1a88], R18 ;  /* 0x001a881201007387 */ /* 0x000fe80000100a00 */
[----:B------:R-:W-:Y:S04]  /*115720*/  STL.64 [R1+0x1a70], R8 ;  /* 0x001a700801007387 */ /* 0x000fe80000100a00 */
[----:B------:R-:W-:Y:S04]  /*115730*/  STL.64 [R1+0x1a78], R10 ;  /* 0x001a780a01007387 */ /* 0x000fe80000100a00 */
[----:B------:R-:W2:Y:S04]  /*115740*/  LDL.LU R5, [R1+0x1964] ;  /* 0x0019640001057983 */ /* 0x000ea80000300800 */
[----:B-1----:R-:W3:Y:S04]  /*115750*/  LDL.LU R6, [R1+0x1968] ;  /* 0x0019680001067983 */ /* 0x002ee80000300800 */
[----:B------:R-:W3:Y:S01]  /*115760*/  LDL.LU R7, [R1+0x196c] ;  /* 0x00196c0001077983 */ /* 0x000ee20000300800 */
[----:B------:R-:W-:-:S03]  /*115770*/  IMAD.MOV.U32 R27, RZ, RZ, R0 ;  /* 0x000000ffff1b7224 */ /* 0x000fc600078e0000 */
[----:B---3--:R-:W-:Y:S04]  /*115780*/  STL.64 [R1+0xa608], R6 ;  /* 0x00a6080601007387 */ /* 0x008fe80000100a00 */
[----:B--2---:R0:W-:Y:S04]  /*115790*/  STL.64 [R1+0xa600], R4 ;  /* 0x00a6000401007387 */ /* 0x0041e80000100a00 */
[----:B------:R-:W2:Y:S04]  /*1157a0*/  LDL R26, [R1] ;  /* 0x00000000011a7983 */ /* 0x000ea80000100800 */
[----:B------:R-:W3:Y:S04]  /*1157b0*/  LDL.LU R0, [R1+0xa73c] ;  /* 0x00a73c0001007983 */ /* 0x000ee80000300800 */
[----:B0-----:R-:W4:Y:S04]  /*1157c0*/  LDL.LU R4, [R1+0x1980] ;  /* 0x0019800001047983 */ /* 0x001f280000300800 */
[----:B------:R-:W4:Y:S04]  /*1157d0*/  LDL.LU R5, [R1+0x1984] ;  /* 0x0019840001057983 */ /* 0x000f280000300800 */
[----:B------:R-:W2:Y:S04]  /*1157e0*/  LDL.LU R6, [R1+0x1988] ;  /* 0x0019880001067983 */ /* 0x000ea80000300800 */
[----:B------:R-:W2:Y:S04]  /*1157f0*/  LDL.LU R7, [R1+0x198c] ;  /* 0x00198c0001077983 */ /* 0x000ea80000300800 */
[----:B--2---:R0:W-:Y:S04]  /*115800*/  STL.64 [R1+0xa618], R6 ;  /* 0x00a6180601007387 */ /* 0x0041e80000100a00 */
[----:B0-----:R-:W2:Y:S01]  /*115810*/  LDL R6, [R1+0x10] ;  /* 0x0000100001067983 */ /* 0x001ea20000100800 */
[----:B---3--:R-:W-:-:S03]  /*115820*/  IMAD.MOV.U32 R7, RZ, RZ, R0 ;  /* 0x000000ffff077224 */ /* 0x008fc600078e0000 */
[----:B------:R-:W3:Y:S04]  /*115830*/  LDL.LU R0, [R1+0xa738] ;  /* 0x00a7380001007983 */ /* 0x000ee80000300800 */
[----:B----4-:R0:W-:Y:S04]  /*115840*/  STL.64 [R1+0xa610], R4 ;  /* 0x00a6100401007387 */ /* 0x0101e80000100a00 */
[----:B0-----:R-:W4:Y:S04]  /*115850*/  LDL.64 R4, [R1+0x18] ;  /* 0x0000180001047983 */ /* 0x001f280000100a00 */
[----:B--2---:R3:W-:Y:S04]  /*115860*/  STL.64 [R1+0xa648], R6 ;  /* 0x00a6480601007387 */ /* 0x0047e80000100a00 */
[----:B----4-:R-:W-:Y:S04]  /*115870*/  STL.64 [R1+0xa640], R4 ;  /* 0x00a6400401007387 */ /* 0x010fe80000100a00 */
[----:B------:R-:W2:Y:S04]  /*115880*/  LDL.64 R24, [R1+0x8] ;  /* 0x0000080001187983 */ /* 0x000ea80000100a00 */
[----:B------:R-:W-:Y:S01]  /*115890*/  STL.64 [R1+0xa628], R26 ;  /* 0x00a6281a01007387 */ /* 0x000fe20000100a00 */
[----:B---3--:R-:W-:-:S03]  /*1158a0*/  IMAD.MOV.U32 R7, RZ, RZ, R0 ;  /* 0x000000ffff077224 */ /* 0x008fc600078e0000 */
[----:B--2---:R0:W-:Y:S04]  /*1158b0*/  STL.64 [R1+0xa620], R24 ;  /* 0x00a6201801007387 */ /* 0x0041e80000100a00 */
[----:B0-----:R-:W2:Y:S04]  /*1158c0*/  LDL.LU R24, [R1+0x1990] ;  /* 0x0019900001187983 */ /* 0x001ea80000300800 */
[----:B------:R-:W2:Y:S04]  /*1158d0*/  LDL.LU R25, [R1+0x1994] ;  /* 0x0019940001197983 */ /* 0x000ea80000300800 */
[----:B------:R-:W3:Y:S04]  /*1158e0*/  LDL.LU R26, [R1+0x1998] ;  /* 0x00199800011a7983 */ /* 0x000ee80000300800 */
[----:B------:R-:W3:Y:S04]  /*1158f0*/  LDL.LU R27, [R1+0x199c] ;  /* 0x00199c00011b7983 */ /* 0x000ee80000300800 */
[----:B------:R-:W4:Y:S04]  /*115900*/  LDL R6, [R1+0x20] ;  /* 0x0000200001067983 */ /* 0x000f280000100800 */
[----:B------:R-:W4:Y:S04]  /*115910*/  LDL.LU R0, [R1+0xa734] ;  /* 0x00a7340001007983 */ /* 0x000f280000300800 */
        /* <DEDUP_REMOVED lines=8> */
[----:B0-----:R-:W4:Y:S01]  /*1159a0*/  LDL R6, [R1+0x30] ;  /* 0x0000300001067983 */ /* 0x001f220000100800 */
[----:B------:R-:W-:-:S03]  /*1159b0*/  IMAD.MOV.U32 R7, RZ, RZ, R0 ;  /* 0x000000ffff077224 */ /* 0x000fc600078e0000 */
        /* <DEDUP_REMOVED lines=11> */
[----:B------:R-:W3:Y:S04]  /*115a70*/  LDL.64 R4, [R1+0x38] ;  /* 0x0000380001047983 */ /* 0x000ee80000100a00 */
        /* <DEDUP_REMOVED lines=16> */
[----:B0-----:R-:W2:Y:S01]  /*115b80*/  LDL R4, [R1+0x58] ;  /* 0x0000580001047983 */ /* 0x001ea20000100800 */
[----:B----4-:R-:W-:-:S03]  /*115b90*/  IMAD.MOV.U32 R5, RZ, RZ, R0 ;  /* 0x000000ffff057224 */ /* 0x010fc600078e0000 */
[----:B------:R-:W4:Y:S04]  /*115ba0*/  LDL.LU R0, [R1+0xa728] ;  /* 0x00a7280001007983 */ /* 0x000f280000300800 */
[----:B---3--:R-:W-:Y:S04]  /*115bb0*/  STL.64 [R1+0xa6e0], R6 ;  /* 0x00a6e00601007387 */ /* 0x008fe80000100a00 */
[----:B--2---:R-:W-:Y:S04]  /*115bc0*/  STL.64 [R1+0xa6f8], R4 ;  /* 0x00a6f80401007387 */ /* 0x004fe80000100a00 */
[----:B------:R-:W2:Y:S04]  /*115bd0*/  LDL.64 R20, [R1+0x48] ;  /* 0x0000480001147983 */ /* 0x000ea80000100a00 */
[----:B------:R-:W-:Y:S04]  /*115be0*/  STL.64 [R1+0xa6d8], R22 ;  /* 0x00a6d81601007387 */ /* 0x000fe80000100a00 */
        /* <DEDUP_REMOVED lines=76> */
[----:B------:R-:W3:-:S15]  /*1160b0*/  LDL.LU.64 R20, [R1+0xa6d0] ;  /* 0x00a6d00001147983 */ /* 0x000ede0000300a00 */
        /* <DEDUP_REMOVED lines=69> */
[----:B0-----:R-:W4:Y:S04]  /*116510*/  LDL.LU.64 R6, [R1+0xa618] ;  /* 0x00a6180001067983 */ /* 0x001f280000300a00 */
[----:B------:R-:W4:Y:S01]  /*116520*/  LDL.LU.64 R4, [R1+0xa610] ;  /* 0x00a6100001047983 */ /* 0x000f220000300a00 */
[----:B---3--:R-:W-:Y:S01]  /*116530*/  IMAD.MOV.U32 R0, RZ, RZ, R25 ;  /* 0x000000ffff007224 */ /* 0x008fe200078e0019 */
[C---:B----4-:R-:W-:Y:S06]  /*116540*/  HMMA.16816.F32 R4, R12.reuse, R24, R4 ;  /* 0x000000180c04723c */ /* 0x050fec0000001804 */
[----:B--2---:R-:W-:-:S15]  /*116550*/  HMMA.16816.F32 R24, R12, R26, R8 ;  /* 0x0000001a0c18723c */ /* 0x004fde0000001808 */
[----:B------:R-:W-:-:S02]  /*116560*/  NOP ;  /* 0x0000000000007918 */ /* 0x000fc40000000000 */
[----:B------:R-:W-:Y:S04]  /*116570*/  STL.64 [R1+0x1980], R4 ;  /* 0x0019800401007387 */ /* 0x000fe80000100a00 */
[----:B------:R0:W-:Y:S04]  /*116580*/  STL.64 [R1+0x1988], R6 ;  /* 0x0019880601007387 */ /* 0x0001e80000100a00 */
[----:B0-----:R-:W2:Y:S04]  /*116590*/  LDL.LU.64 R6, [R1+0xa608] ;  /* 0x00a6080001067983 */ /* 0x001ea80000300a00 */
[----:B------:R-:W2:Y:S04]  /*1165a0*/  LDL.LU.64 R4, [R1+0xa600] ;  /* 0x00a6000001047983 */ /* 0x000ea80000300a00 */
[----:B------:R-:W3:Y:S04]  /*1165b0*/  LDL.LU.64 R8, [R1+0xa5f8] ;  /* 0x00a5f80001087983 */ /* 0x000ee80000300a00 */
[----:B------:R-:W-:Y:S04]  /*1165c0*/  STL.64 [R1+0x1970], R24 ;  /* 0x0019701801007387 */ /* 0x000fe80000100a00 */
[----:B------:R0:W-:Y:S04]  /*1165d0*/  STL.64 [R1+0x1978], R26 ;  /* 0x0019781a01007387 */ /* 0x0001e80000100a00 */
[----:B0-----:R-:W4:Y:S04]  /*1165e0*/  LDL.LU.64 R26, [R1+0xa5f0] ;  /* 0x00a5f000011a7983 */ /* 0x001f280000300a00 */
[----:B------:R-:W3:Y:S04]  /*1165f0*/  LDL.LU.64 R24, [R1+0xa5e8] ;  /* 0x00a5e80001187983 */ /* 0x000ee80000300a00 */
[----:B------:R0:W-:Y:S01]  /*116600*/  STL.64 [R1+0xa510], R28 ;  /* 0x00a5101c01007387 */ /* 0x0001e20000100a00 */
[----:B--2---:R-:W-:Y:S03]  /*116610*/  HMMA.16816.F32 R4, R12, R28, R4 ;  /* 0x0000001c0c04723c */ /* 0x004fe60000001804 */
[----:B0-----:R-:W2:-:S15]  /*116620*/  LDL.64 R28, [R1+0xa0] ;  /* 0x0000a000011c7983 */ /* 0x001e9e0000100a00 */
[----:B------:R-:W-:-:S05]  /*116630*/  NOP ;  /* 0x0000000000007918 */ /* 0x000fca0000000000 */
[----:B------:R-:W-:Y:S04]  /*116640*/  STL.64 [R1+0x1960], R4 ;  /* 0x0019600401007387 */ /* 0x000fe80000100a00 */
[----:B------:R4:W-:Y:S02]  /*116650*/  STL.64 [R1+0x1968], R6 ;  /* 0x0019680601007387 */ /* 0x0009e40000100a00 */
[----:B----4-:R-:W-:Y:S02]  /*116660*/  HMMA.16816.F32 R4, R12, R26, R16 ;  /* 0x0000001a0c04723c */ /* 0x010fe40000001810 */
[----:B------:R-:W4:-:S15]  /*116670*/  LDL.LU R16, [R1+0x1920] ;  /* 0x0019200001107983 */ /* 0x000f1e0000300800 */
[----:B------:R-:W-:-:S06]  /*116680*/  NOP ;  /* 0x0000000000007918 */ /* 0x000fcc0000000000 */
[----:B------:R-:W-:Y:S04]  /*116690*/  STL.64 [R1+0x1950], R4 ;  /* 0x0019500401007387 */ /* 0x000fe80000100a00 */
[----:B------:R-:W-:Y:S04]  /*1166a0*/  STL.64 [R1+0x1958], R6 ;  /* 0x0019580601007387 */ /* 0x000fe80000100a00 */
        /* <DEDUP_REMOVED lines=11> */
[----:B------:R-:W4:Y:S04]  /*116760*/  LDL.LU R7, [R1+0x3bcc] ;  /* 0x003bcc0001077983 */ /* 0x000f280000300800 */
        /* <DEDUP_REMOVED lines=61> */
[----:B------:R0:W-:Y:S04]  /*116b40*/  STL [R1+0xa3a4], R16 ;  /* 0x00a3a41001007387 */ /* 0x0001e80000100800 */
[----:B------:R1:W-:Y:S04]  /*116b50*/  STL [R1+0xa3a0], R17 ;  /* 0x00a3a01101007387 */ /* 0x0003e80000100800 */
[----:B------:R2:W-:Y:S04]  /*116b60*/  STL.64 [R1+0xa508], R18 ;  /* 0x00a5081201007387 */ /* 0x0005e80000100a00 */
[----:B0-----:R-:W4:Y:S04]  /*116b70*/  LDL.LU R16, [R1+0x18d0] ;  /* 0x0018d00001107983 */ /* 0x001f280000300800 */
[----:B-1----:R-:W4:Y:S04]  /*116b80*/  LDL.LU R17, [R1+0x18d4] ;  /* 0x0018d40001117983 */ /* 0x002f280000300800 */
[----:B--2---:R-:W4:Y:S04]  /*116b90*/  LDL.LU R18, [R1+0x18d8] ;  /* 0x0018d80001127983 */ /* 0x004f280000300800 */
        /* <DEDUP_REMOVED lines=27> */
[----:B------:R-:W-:Y:S04]  /*116d50*/  STL.64 [R1+0x1850], R8 ;  /* 0x0018500801007387 */ /* 0x000fe80000100a00 */
[----:B------:R-:W-:Y:S04]  /*116d60*/  STL.64 [R1+0x1858], R10 ;  /* 0x0018580a01007387 */ /* 0x000fe80000100a00 */
[----:B------:R0:W-:Y:S04]  /*116d70*/  STL.64 [R1+0x1840], R12 ;  /* 0x0018400c01007387 */ /* 0x0001e80000100a00 */
[----:B------:R2:W-:Y:S04]  /*116d80*/  STL.64 [R1+0x1848], R14 ;  /* 0x0018480e01007387 */ /* 0x0005e80000100a00 */
[----:B-1----:R-:W3:Y:S04]  /*116d90*/  LDL.64 R2, [R1+0x90] ;  /* 0x0000900001027983 */ /* 0x002ee80000100a00 */
[----:B------:R-:W4:Y:S04]  /*116da0*/  LDL.64 R20, [R1+0x80] ;  /* 0x0000800001147983 */ /* 0x000f280000100a00 */
[----:B0-----:R-:W3:Y:S04]  /*116db0*/  LDL.64 R12, [R1+0xa8] ;  /* 0x0000a800010c7983 */ /* 0x001ee80000100a00 */
[----:B--2---:R-:W2:Y:S04]  /*116dc0*/  LDL.64 R14, [R1+0x98] ;  /* 0x00009800010e7983 */ /* 0x004ea80000100a00 */
        /* <DEDUP_REMOVED lines=30> */
[----:B------:R0:W-:Y:S04]  /*116fb0*/  STL [R1+0xa384], R8 ;  /* 0x00a3840801007387 */ /* 0x0001e80000100800 */
[----:B------:R1:W-:Y:S04]  /*116fc0*/  STL [R1+0xa380], R9 ;  /* 0x00a3800901007387 */ /* 0x0003e80000100800 */
[----:B0-----:R-:W3:Y:S04]  /*116fd0*/  LDL.LU R8, [R1+0x18a0] ;  /* 0x0018a00001087983 */ /* 0x001ee80000300800 */
[----:B-1----:R-:W3:Y:S04]  /*116fe0*/  LDL.LU R9, [R1+0x18a4] ;  /* 0x0018a40001097983 */ /* 0x002ee80000300800 */
[----:B------:R-:W3:Y:S04]  /*116ff0*/  LDL.LU R10, [R1+0x18a8] ;  /* 0x0018a800010a7983 */ /* 0x000ee80000300800 */
[----:B------:R-:W3:Y:S01]  /*117000*/  LDL.LU R11, [R1+0x18ac] ;  /* 0x0018ac00010b7983 */ /* 0x000ee20000300800 */
[----:B------:R-:W-:-:S02]  /*117010*/  F2FP.F16.E5M2.UNPACK_B R4, R4 ;  /* 0x00000004ff04723e */ /* 0x000fc400020004ff */
[----:B------:R-:W-:Y:S02]  /*117020*/  F2FP.F16.E5M2.UNPACK_B R5, R5 ;  /* 0x00000005ff05723e */ /* 0x000fe400020004ff */
[----:B------:R-:W-:Y:S02]  /*117030*/  F2FP.F16.E5M2.UNPACK_B R6, R6 ;  /* 0x00000006ff06723e */ /* 0x000fe400020004ff */
[----:B------:R-:W-:-:S07]  /*117040*/  F2FP.F16.E5M2.UNPACK_B R7, R7 ;  /* 0x00000007ff07723e */ /* 0x000fce00020004ff */
[C---:B--2---:R-:W-:Y:S06]  /*117050*/  HMMA.16816.F32 R16, R4.reuse, R14, R16 ;  /* 0x0000000e0410723c */ /* 0x044fec0000001810 */
[----:B---3--:R-:W-:-:S15]  /*117060*/  HMMA.16816.F32 R8, R4, R12, R8 ;  /* 0x0000000c0408723c */ /* 0x008fde0000001808 */
[----:B------:R-:W-:-:S08]  /*117070*/  NOP ;  /* 0x0000000000007918 */ /* 0x000fd00000000000 */
[----:B------:R-:W-:Y:S04]  /*117080*/  STL.64 [R1+0x1830], R8 ;  /* 0x0018300801007387 */ /* 0x000fe80000100a00 */
[----:B------:R0:W-:Y:S02]  /*117090*/  STL.64 [R1+0x1838], R10 ;  /* 0x0018380a01007387 */ /* 0x0001e40000100a00 */
[----:B0-----:R-:W-:Y:S02]  /*1170a0*/  IMAD.MOV.U32 R10, RZ, RZ, R13 ;  /* 0x000000ffff0a7224 */ /* 0x001fe400078e000d */
[----:B------:R-:W-:-:S03]  /*1170b0*/  IMAD.MOV.U32 R11, RZ, RZ, R12 ;  /* 0x000000ffff0b7224 */ /* 0x000fc600078e000c */
[----:B------:R0:W-:Y:S04]  /*1170c0*/  STL [R1+0xa38c], R10 ;  /* 0x00a38c0a01007387 */ /* 0x0001e80000100800 */
[----:B------:R1:W-:Y:S04]  /*1170d0*/  STL [R1+0xa388], R11 ;  /* 0x00a3880b01007387 */ /* 0x0003e80000100800 */
[----:B------:R-:W2:Y:S04]  /*1170e0*/  LDL.LU R8, [R1+0x15d0] ;  /* 0x0015d00001087983 */ /* 0x000ea80000300800 */
[----:B------:R-:W2:Y:S04]  /*1170f0*/  LDL.LU R9, [R1+0x15d4] ;  /* 0x0015d40001097983 */ /* 0x000ea80000300800 */
[----:B0-----:R-:W2:Y:S04]  /*117100*/  LDL.LU R10, [R1+0x15d8] ;  /* 0x0015d800010a7983 */ /* 0x001ea80000300800 */
[----:B-1----:R-:W2:Y:S04]  /*117110*/  LDL.LU R11, [R1+0x15dc] ;  /* 0x0015dc00010b7983 */ /* 0x002ea80000300800 */
[----:B------:R-:W-:Y:S04]  /*117120*/  STL.64 [R1+0x1820], R16 ;  /* 0x0018201001007387 */ /* 0x000fe80000100a00 */
[----:B------:R0:W-:Y:S04]  /*117130*/  STL.64 [R1+0x1828], R18 ;  /* 0x0018281201007387 */ /* 0x0001e80000100a00 */
[----:B0-----:R-:W3:Y:S04]  /*117140*/  LDL.LU.64 R18, [R1+0xa578] ;  /* 0x00a5780001127983 */ /* 0x001ee80000300a00 */
[----:B------:R-:W3:Y:S01]  /*117150*/  LDL.LU.64 R16, [R1+0xa570] ;  /* 0x00a5700001107983 */ /* 0x000ee20000300a00 */
[----:B------:R-:W-:-:S02]  /*117160*/  IMAD.MOV.U32 R12, RZ, RZ, R15 ;  /* 0x000000ffff0c7224 */ /* 0x000fc400078e000f */
[----:B------:R-:W-:-:S03]  /*117170*/  IMAD.MOV.U32 R13, RZ, RZ, R14 ;  /* 0x000000ffff0d7224 */ /* 0x000fc600078e000e */
[----:B------:R-:W-:Y:S04]  /*117180*/  STL [R1+0xa394], R12 ;  /* 0x00a3940c01007387 */ /* 0x000fe80000100800 */
[----:B------:R0:W-:Y:S04]  /*117190*/  STL [R1+0xa390], R13 ;  /* 0x00a3900d01007387 */ /* 0x0001e80000100800 */
[----:B0-----:R-:W4:Y:S01]  /*1171a0*/  LDL.64 R12, [R1+0x88] ;  /* 0x00008800010c7983 */ /* 0x001f220000100a00 */
        /* <DEDUP_REMOVED lines=18> */
[----:B--2---:R-:W-:Y:S03]  /*1172d0*/  HMMA.16816.F32 R12, R4, R20, R8 ;  /* 0x00000014040c723c */ /* 0x004fe60000001808 */
[----:B------:R-:W-:Y:S04]  /*1172e0*/  STL [R1+0xa3ac], R3 ;  /* 0x00a3ac0301007387 */ /* 0x000fe80000100800 */
[----:B------:R-:W-:-:S15]  /*1172f0*/  STL [R1+0xa3a8], R2 ;  /* 0x00a3a80201007387 */ /* 0x000fde0000100800 */
[----:B------:R-:W-:-:S01]  /*117300*/  NOP ;  /* 0x0000000000007918 */ /* 0x000fc20000000000 */
[----:B------:R-:W-:Y:S04]  /*117310*/  STL.64 [R1+0x17f0], R12 ;  /* 0x0017f00c01007387 */ /* 0x000fe80000100a00 */
[----:B------:R3:W-:Y:S01]  /*117320*/  STL.64 [R1+0x17f8], R14 ;  /* 0x0017f80e01007387 */ /* 0x0007e20000100a00 */
[----:B------:R-:W-:Y:S02]  /*117330*/  IMAD.MOV.U32 R10, RZ, RZ, R22 ;  /* 0x000000ffff0a7224 */ /* 0x000fe400078e0016 */
[----:B------:R-:W-:Y:S02]  /*117340*/  IMAD.MOV.U32 R11, RZ, RZ, R23 ;  /* 0x000000ffff0b7224 */ /* 0x000fe400078e0017 */
[----:B------:R-:W-:Y:S02]  /*117350*/  IMAD.MOV.U32 R8, RZ, RZ, R20 ;  /* 0x000000ffff087224 */ /* 0x000fe400078e0014 */
[----:B------:R-:W-:Y:S01]  /*117360*/  IMAD.MOV.U32 R9, RZ, RZ, R21 ;  /* 0x000000ffff097224 */ /* 0x000fe200078e0015 */
[----:B---3--:R-:W-:-:S15]  /*117370*/  HMMA.16816.F32 R12, R4, R22, R16 ;  /* 0x00000016040c723c */ /* 0x008fde0000001810 */
[----:B------:R-:W-:-:S08]  /*117380*/  NOP ;  /* 0x0000000000007918 */ /* 0x000fd00000000000 */
[----:B------:R-:W-:Y:S04]  /*117390*/  STL.64 [R1+0x17e0], R12 ;  /* 0x0017e00c01007387 */ /* 0x000fe80000100a00 */
[----:B------:R-:W-:Y:S04]  /*1173a0*/  STL.64 [R1+0x17e8], R14 ;  /* 0x0017e80e01007387 */ /* 0x000fe80000100a00 */
[----:B------:R-:W-:Y:S04]  /*1173b0*/  STL.64 [R1+0xa3b8], R10 ;  /* 0x00a3b80a01007387 */ /* 0x000fe80000100a00 */
[----:B------:R0:W-:Y:S02]  /*1173c0*/  STL.64 [R1+0xa3b0], R8 ;  /* 0x00a3b00801007387 */ /* 0x0001e40000100a00 */
[----:B0-----:R-:W-:Y:S06]  /*1173d0*/  HMMA.16816.F32 R8, R4, R28, R24 ;  /* 0x0000001c0408723c */ /* 0x001fec0000001818 */
[----:B------:R-:W-:-:S02]  /*1173e0*/  IMAD.MOV.U32 R12, RZ, RZ, R28 ;  /* 0x000000ffff0c7224 */ /* 0x000fc400078e001c */
[----:B------:R-:W-:-:S15]  /*1173f0*/  IMAD.MOV.U32 R13, RZ, RZ, R29 ;  /* 0x000000ffff0d7224 */ /* 0x000fde00078e001d */
        /* <DEDUP_REMOVED lines=18> */
[----:B------:R-:W3:Y:S04]  /*117520*/  LDL.LU R27, [R1+0x134c] ;  /* 0x00134c00011b7983 */ /* 0x000ee80000300800 */
[----:B---3--:R-:W-:Y:S04]  /*117530*/  STL.64 [R1+0xa418], R26 ;  /* 0x00a4181a01007387 */ /* 0x008fe80000100a00 */
[----:B--2---:R2:W-:Y:S04]  /*117540*/  STL.64 [R1+0xa410], R24 ;  /* 0x00a4101801007387 */ /* 0x0045e80000100a00 */
[----:B0-----:R-:W3:Y:S04]  /*117550*/  LDL R22, [R1] ;  /* 0x0000000001167983 */ /* 0x001ee80000100800 */
[----:B------:R-:W3:Y:S04]  /*117560*/  LDL R23, [R1+0x4] ;  /* 0x0000040001177983 */ /* 0x000ee80000100800 */
[----:B-1----:R-:W4:Y:S01]  /*117570*/  LDL R20, [R1+0x8] ;  /* 0x0000080001147983 */ /* 0x002f220000100800 */
[----:B------:R-:W-:-:S03]  /*117580*/  IMAD.MOV.U32 R21, RZ, RZ, R0 ;  /* 0x000000ffff157224 */ /* 0x000fc600078e0000 */
[----:B------:R-:W2:Y:S04]  /*117590*/  LDL.LU R0, [R1+0xa54c] ;  /* 0x00a54c0001007983 */ /* 0x000ea80000300800 */
        /* <DEDUP_REMOVED lines=89> */
[----:B------:R-:W2:Y:S04]  /*117b30*/  LDL.64 R12, [R1+0x68] ;  /* 0x00006800010c7983 */ /* 0x000ea80000100a00 */
[----:B------:R-:W4:Y:S04]  /*117b40*/  LDL.64 R28, [R1+0x60] ;  /* 0x00006000011c7983 */ /* 0x000f280000100a00 */
[----:B------:R-:W4:Y:S04]  /*117b50*/  LDL.64 R2, [R1+0x58] ;  /* 0x0000580001027983 */ /* 0x000f280000100a00 */
[----:B------:R-:W4:Y:S04]  /*117b60*/  LDL.64 R22, [R1+0x50] ;  /* 0x0000500001167983 */ /* 0x000f280000100a00 */
        /* <DEDUP_REMOVED lines=32> */
[----:B------:R-:W4:Y:S01]  /*117d70*/  LDL.LU.64 R16, [R1+0xa530] ;  /* 0x00a5300001107983 */ /* 0x000f220000300a00 */
[----:B------:R-:W-:-:S02]  /*117d80*/  IMAD.MOV.U32 R14, RZ, RZ, R12 ;  /* 0x000000ffff0e7224 */ /* 0x000fc400078e000c */
[----:B------:R-:W-:Y:S02]  /*117d90*/  IMAD.MOV.U32 R15, RZ, RZ, R13 ;  /* 0x000000ffff0f7224 */ /* 0x000fe400078e000d */
[----:B------:R-:W3:Y:S01]  /*117da0*/  LDL.LU.64 R12, [R1+0xa528] ;  /* 0x00a52800010c7983 */ /* 0x000ee20000300a00 */
[----:B----4-:R-:W-:-:S15]  /*117db0*/  HMMA.16816.F32 R16, R4, R28, R16 ;  /* 0x0000001c0410723c */ /* 0x010fde0000001810 */
[----:B------:R-:W-:-:S08]  /*117dc0*/  NOP ;  /* 0x0000000000007918 */ /* 0x000fd00000000000 */
[----:B------:R-:W-:Y:S04]  /*117dd0*/  STL.64 [R1+0x17b0], R16 ;  /* 0x0017b01001007387 */ /* 0x000fe80000100a00 */
[----:B------:R0:W-:Y:S04]  /*117de0*/  STL.64 [R1+0x17b8], R18 ;  /* 0x0017b81201007387 */ /* 0x0001e80000100a00 */
[----:B0-----:R-:W4:Y:S04]  /*117df0*/  LDL.LU.64 R18, [R1+0xa520] ;  /* 0x00a5200001127983 */ /* 0x001f280000300a00 */
[----:B------:R-:W4:Y:S01]  /*117e00*/  LDL.LU.64 R16, [R1+0xa518] ;  /* 0x00a5180001107983 */ /* 0x000f220000300a00 */
[----:B--2---:R-:W-:Y:S01]  /*117e10*/  HMMA.16816.F32 R24, R4, R22, R24 ;  /* 0x000000160418723c */ /* 0x004fe20000001818 */
[----:B------:R-:W-:-:S02]  /*117e20*/  IMAD.MOV.U32 R21, RZ, RZ, R0 ;  /* 0x000000ffff157224 */ /* 0x000fc400078e0000 */
[----:B------:R-:W-:Y:S02]  /*117e30*/  IMAD.MOV.U32 R0, RZ, RZ, R29 ;  /* 0x000000ffff007224 */ /* 0x000fe400078e001d */
[----:B------:R-:W2:Y:S01]  /*117e40*/  LDL.LU.64 R28, [R1+0xa510] ;  /* 0x00a51000011c7983 */ /* 0x000ea20000300a00 */
[----:B----4-:R-:W-:-:S15]  /*117e50*/  HMMA.16816.F32 R16, R4, R2, R16 ;  /* 0x000000020410723c */ /* 0x010fde0000001810 */
[----:B------:R-:W-:-:S08]  /*117e60*/  NOP ;  /* 0x0000000000007918 */ /* 0x000fd00000000000 */
[----:B------:R-:W-:Y:S04]  /*117e70*/  STL.64 [R1+0x17a0], R16 ;  /* 0x0017a01001007387 */ /* 0x000fe80000100a00 */
[----:B------:R0:W-:Y:S04]  /*117e80*/  STL.64 [R1+0x17a8], R18 ;  /* 0x0017a81201007387 */ /* 0x0001e80000100a00 */
[----:B0-----:R-:W4:Y:S04]  /*117e90*/  LDL.LU.64 R18, [R1+0xa508] ;  /* 0x00a5080001127983 */ /* 0x001f280000300a00 */
        /* <DEDUP_REMOVED lines=117> */
[----:B----4-:R-:W-:Y:S07]  /*1185f0*/  HMMA.16816.F32 R20, R4, R18, R24 ;  /* 0x000000120414723c */ /* 0x010fee0000001818 */
[----:B------:R-:W-:-:S02]  /*118600*/  IMAD.MOV.U32 R26, RZ, RZ, R3 ;  /* 0x000000ffff1a7224 */ /* 0x000fc400078e0003 */
[----:B------:R-:W-:Y:S01]  /*118610*/  IMAD.MOV.U32 R27, RZ, RZ, R2 ;  /* 0x000000ffff1b7224 */ /* 0x000fe200078e0002 */
[----:B------:R-:W4:Y:S01]  /*118620*/  LDL.LU R3, [R1+0xa3ac] ;  /* 0x00a3ac0001037983 */ /* 0x000f220000300800 */
[----:B------:R-:W-:Y:S02]  /*118630*/  IMAD.MOV.U32 R24, RZ, RZ, R16 ;  /* 0x000000ffff187224 */ /* 0x000fe400078e0010 */
[----:B------:R-:W-:-:S10]  /*118640*/  IMAD.MOV.U32 R25, RZ, RZ, R17 ;  /* 0x000000ffff197224 */ /* 0x000fd400078e0011 */
[----:B------:R-:W-:Y:S04]  /*118650*/  STL.64 [R1+0x1690], R20 ;  /* 0x0016901401007387 */ /* 0x000fe80000100a00 */
[----:B------:R-:W-:Y:S04]  /*118660*/  STL.64 [R1+0x1698], R22 ;  /* 0x0016981601007387 */ /* 0x000fe80000100a00 */
[----:B------:R-:W4:Y:S04]  /*118670*/  LDL.LU R2, [R1+0xa3a8] ;  /* 0x00a3a80001027983 */ /* 0x000f280000300800 */
        /* <DEDUP_REMOVED lines=13> */
[----:B---3--:R2:W-:Y:S02]  /*118750*/  STL.64 [R1+0xa270], R20 ;  /* 0x00a2701401007387 */ /* 0x0085e40000100a00 */
[----:B--2---:R-:W-:Y:S07]  /*118760*/  HMMA.16816.F32 R20, R4, R16, R24 ;  /* 0x000000100414723c */ /* 0x004fee0000001818 */
[----:B------:R-:W-:-:S02]  /*118770*/  IMAD.MOV.U32 R26, RZ, RZ, R14 ;  /* 0x000000ffff1a7224 */ /* 0x000fc400078e000e */
[----:B------:R-:W-:Y:S01]  /*118780*/  IMAD.MOV.U32 R27, RZ, RZ, R15 ;  /* 0x000000ffff1b7224 */ /* 0x000fe200078e000f */
[----:B------:R-:W2:-:S13]  /*118790*/  LDL.LU R14, [R1+0xa39c] ;  /* 0x00a39c00010e7983 */ /* 0x000e9a0000300800 */
[----:B------:R0:W-:Y:S04]  /*1187a0*/  STL.64 [R1+0x1680], R20 ;  /* 0x0016801401007387 */ /* 0x0001e80000100a00 */
[----:B------:R1:W-:Y:S04]  /*1187b0*/  STL.64 [R1+0x1688], R22 ;  /* 0x0016881601007387 */ /* 0x0003e80000100a00 */
[----:B------:R-:W3:Y:S04]  /*1187c0*/  LDL.LU R15, [R1+0xa398] ;  /* 0x00a39800010f7983 */ /* 0x000ee80000300800 */
[----:B------:R-:W-:Y:S04]  /*1187d0*/  STL.64 [R1+0xa280], R26 ;  /* 0x00a2801a01007387 */ /* 0x000fe80000100a00 */
[----:B0-----:R-:W4:Y:S04]  /*1187e0*/  LDL.LU R20, [R1+0x1120] ;  /* 0x0011200001147983 */ /* 0x001f280000300800 */
[----:B------:R-:W4:Y:S04]  /*1187f0*/  LDL.LU R21, [R1+0x1124] ;  /* 0x0011240001157983 */ /* 0x000f280000300800 */
[----:B-1----:R-:W2:Y:S04]  /*118800*/  LDL.LU R22, [R1+0x1128] ;  /* 0x0011280001167983 */ /* 0x002ea80000300800 */
        /* <DEDUP_REMOVED lines=17> */
[----:B------:R-:W3:Y:S04]  /*118920*/  LDL.LU R11, [R1+0xa388] ;  /* 0x00a38800010b7983 */ /* 0x000ee80000300800 */
[----:B------:R1:W-:Y:S04]  /*118930*/  STL.64 [R1+0xa2b0], R26 ;  /* 0x00a2b01a01007387 */ /* 0x0003e80000100a00 */
[----:B0-----:R-:W4:Y:S04]  /*118940*/  LDL.LU R20, [R1+0x1150] ;  /* 0x0011500001147983 */ /* 0x001f280000300800 */
[----:B------:R-:W4:Y:S04]  /*118950*/  LDL.LU R21, [R1+0x1154] ;  /* 0x0011540001157983 */ /* 0x000f280000300800 */
[----:B------:R-:W2:Y:S04]  /*118960*/  LDL.LU R22, [R1+0x1158] ;  /* 0x0011580001167983 */ /* 0x000ea80000300800 */
[----:B------:R-:W2:Y:S01]  /*118970*/  LDL.LU R23, [R1+0x115c] ;  /* 0x00115c0001177983 */ /* 0x000ea20000300800 */
[----:B------:R-:W-:-:S02]  /*118980*/  IMAD.MOV.U32 R24, RZ, RZ, R8 ;  /* 0x000000ffff187224 */ /* 0x000fc400078e0008 */
[----:B------:R-:W-:Y:S02]  /*118990*/  IMAD.MOV.U32 R25, RZ, RZ, R9 ;  /* 0x000000ffff197224 */ /* 0x000fe400078e0009 */
[----:B-1----:R-:W-:Y:S02]  /*1189a0*/  IMAD.MOV.U32 R26, RZ, RZ, R2 ;  /* 0x000000ffff1a7224 */ /* 0x002fe400078e0002 */
[----:B------:R-:W-:Y:S01]  /*1189b0*/  IMAD.MOV.U32 R27, RZ, RZ, R3 ;  /* 0x000000ffff1b7224 */ /* 0x000fe200078e0003 */
[----:B--2---:R-:W-:Y:S04]  /*1189c0*/  STL.64 [R1+0xa2c0], R22 ;  /* 0x00a2c01601007387 */ /* 0x004fe80000100a00 */
[----:B----4-:R0:W-:Y:S04]  /*1189d0*/  STL.64 [R1+0xa2b8], R20 ;  /* 0x00a2b81401007387 */ /* 0x0101e80000100a00 */
[----:B------:R-:W2:Y:S04]  /*1189e0*/  LDL.LU R8, [R1+0xa384] ;  /* 0x00a3840001087983 */ /* 0x000ea80000300800 */
[----:B------:R-:W4:Y:S04]  /*1189f0*/  LDL.LU R9, [R1+0xa380] ;  /* 0x00a3800001097983 */ /* 0x000f280000300800 */
[----:B------:R-:W3:Y:S04]  /*118a00*/  LDL.LU R2, [R1+0xa37c] ;  /* 0x00a37c0001027983 */ /* 0x000ee80000300800 */
[----:B------:R-:W3:Y:S04]  /*118a10*/  LDL.LU R3, [R1+0xa378] ;  /* 0x00a3780001037983 */ /* 0x000ee80000300800 */
[----:B------:R1:W-:Y:S04]  /*118a20*/  STL.64 [R1+0xa2c8], R24 ;  /* 0x00a2c81801007387 */ /* 0x0003e80000100a00 */
[----:B------:R-:W-:Y:S04]  /*118a30*/  STL.64 [R1+0xa2e0], R26 ;  /* 0x00a2e01a01007387 */ /* 0x000fe80000100a00 */
[----:B0-----:R-:W2:Y:S04]  /*118a40*/  LDL.LU R20, [R1+0x1160] ;  /* 0x0011600001147983 */ /* 0x001ea80000300800 */
[----:B------:R-:W2:Y:S04]  /*118a50*/  LDL.LU R21, [R1+0x1164] ;  /* 0x0011640001157983 */ /* 0x000ea80000300800 */
[----:B------:R-:W4:Y:S04]  /*118a60*/  LDL.LU R22, [R1+0x1168] ;  /* 0x0011680001167983 */ /* 0x000f280000300800 */
[----:B------:R-:W4:Y:S01]  /*118a70*/  LDL.LU R23, [R1+0x116c] ;  /* 0x00116c0001177983 */ /* 0x000f220000300800 */
[----:B-1----:R-:W-:-:S02]  /*118a80*/  IMAD.MOV.U32 R24, RZ, RZ, R15 ;  /* 0x000000ffff187224 */ /* 0x002fc400078e000f */
[----:B------:R-:W-:-:S05]  /*118a90*/  IMAD.MOV.U32 R25, RZ, RZ, R14 ;  /* 0x000000ffff197224 */ /* 0x000fca00078e000e */
[----:B------:R-:W-:Y:S04]  /*118aa0*/  STL.64 [R1+0xa2f8], R24 ;  /* 0x00a2f81801007387 */ /* 0x000fe80000100a00 */
[----:B----4-:R-:W-:Y:S04]  /*118ab0*/  STL.64 [R1+0xa2d8], R22 ;  /* 0x00a2d81601007387 */ /* 0x010fe80000100a00 */
[----:B--2---:R0:W-:Y:S04]  /*118ac0*/  STL.64 [R1+0xa2d0], R20 ;  /* 0x00a2d01401007387 */ /* 0x0041e80000100a00 */
[----:B0-----:R-:W2:Y:S04]  /*118ad0*/  LDL.LU R20, [R1+0x1170] ;  /* 0x0011700001147983 */ /* 0x001ea80000300800 */
[----:B------:R-:W2:Y:S04]  /*118ae0*/  LDL.LU R21, [R1+0x1174] ;  /* 0x0011740001157983 */ /* 0x000ea80000300800 */
[----:B------:R-:W4:Y:S04]  /*118af0*/  LDL.LU R22, [R1+0x1178] ;  /* 0x0011780001167983 */ /* 0x000f280000300800 */
[----:B------:R-:W4:Y:S01]  /*118b00*/  LDL.LU R23, [R1+0x117c] ;  /* 0x00117c0001177983 */ /* 0x000f220000300800 */
[----:B------:R-:W-:-:S02]  /*118b10*/  IMAD.MOV.U32 R26, RZ, RZ, R13 ;  /* 0x000000ffff1a7224 */ /* 0x000fc400078e000d */
        /* <DEDUP_REMOVED lines=10> */
[----:B---3--:R-:W-:Y:S02]  /*118bc0*/  IMAD.MOV.U32 R24, RZ, RZ, R11 ;  /* 0x000000ffff187224 */ /* 0x008fe400078e000b */
[----:B------:R-:W-:Y:S01]  /*118bd0*/  IMAD.MOV.U32 R25, RZ, RZ, R10 ;  /* 0x000000ffff197224 */ /* 0x000fe200078e000a */
[----:B------:R-:W-:Y:S04]  /*118be0*/  STL.64 [R1+0xa340], R26 ;  /* 0x00a3401a01007387 */ /* 0x000fe80000100a00 */
[----:B------:R-:W-:Y:S04]  /*118bf0*/  STL.64 [R1+0xa338], R24 ;  /* 0x00a3381801007387 */ /* 0x000fe80000100a00 */
        /* <DEDUP_REMOVED lines=70> */
[----:B------:R-:W-:Y:S01]  /*119060*/  STL.64 [R1+0xa0f8], R8 ;  /* 0x00a0f80801007387 */ /* 0x000fe20000100a00 */
        /* <DEDUP_REMOVED lines=69> */
[----:B------:R-:W-:Y:S01]  /*1194c0*/  IMAD.MOV.U32 R11, RZ, RZ, R0 ;  /* 0x000000ffff0b7224 */ /* 0x000fe200078e0000 */
[----:B--2---:R-:W-:Y:S02]  /*1194d0*/  HMMA.16816.F32 R24, R12, R26, R20 ;  /* 0x0000001a0c18723c */ /* 0x004fe40000001814 */
[----:B------:R-:W2:Y:S04]  /*1194e0*/  LDL.LU.64 R22, [R1+0xa278] ;  /* 0x00a2780001167983 */ /* 0x000ea80000300a00 */
[----:B------:R-:W2:-:S15]  /*1194f0*/  LDL.LU.64 R20, [R1+0xa270] ;  /* 0x00a2700001147983 */ /* 0x000e9e0000300a00 */
[----:B------:R-:W-:-:S02]  /*119500*/  NOP ;  /* 0x0000000000007918 */ /* 0x000fc40000000000 */
[----:B------:R-:W-:Y:S04]  /*119510*/  STL.64 [R1+0x15c0], R24 ;  /* 0x0015c01801007387 */ /* 0x000fe80000100a00 */
[----:B------:R0:W-:Y:S04]  /*119520*/  STL.64 [R1+0x15c8], R26 ;  /* 0x0015c81a01007387 */ /* 0x0001e80000100a00 */
[----:B0-----:R-:W2:Y:S04]  /*119530*/  LDL.LU.64 R26, [R1+0xa268] ;  /* 0x00a26800011a7983 */ /* 0x001ea80000300a00 */
[----:B------:R-:W4:Y:S01]  /*119540*/  LDL.LU.64 R24, [R1+0xa260] ;  /* 0x00a2600001187983 */ /* 0x000f220000300a00 */
[----:B---3--:R-:W-:Y:S03]  /*119550*/  HMMA.16816.F32 R8, R12, R10, R4 ;  /* 0x0000000a0c08723c */ /* 0x008fe60000001804 */
[----:B------:R-:W3:Y:S04]  /*119560*/  LDL.LU R6, [R1+0x3c04] ;  /* 0x003c040001067983 */ /* 0x000ee80000300800 */
[----:B------:R-:W3:-:S15]  /*119570*/  LDL.LU R7, [R1+0x3c10] ;  /* 0x003c100001077983 */ /* 0x000ede0000300800 */
[----:B------:R-:W-:-:S01]  /*119580*/  NOP ;  /* 0x0000000000007918 */ /* 0x000fc20000000000 */
[----:B------:R-:W-:Y:S04]  /*119590*/  STL.64 [R1+0x15b0], R8 ;  /* 0x0015b00801007387 */ /* 0x000fe80000100a00 */
[----:B------:R4:W-:Y:S04]  /*1195a0*/  STL.64 [R1+0x15b8], R10 ;  /* 0x0015b80a01007387 */ /* 0x0009e80000100a00 */
[----:B------:R-:W3:Y:S01]  /*1195b0*/  LDL.LU R0, [R1+0x3c0c] ;  /* 0x003c0c0001007983 */ /* 0x000ee20000300800 */
[C---:B----4-:R-:W-:Y:S06]  /*1195c0*/  HMMA.16816.F32 R8, R12.reuse, R24, R16 ;  /* 0x000000180c08723c */ /* 0x050fec0000001810 */
        /* <DEDUP_REMOVED lines=10> */
[----:B------:R-:W3:Y:S04]  /*119670*/  LDL.LU R20, [R1+0xfa0] ;  /* 0x000fa00001147983 */ /* 0x000ee80000300800 */
        /* <DEDUP_REMOVED lines=247> */
[----:B------:R4:W-:Y:S02]  /*11a5f0*/  STL.64 [R1+0x9fb8], R16 ;  /* 0x009fb81001007387 */ /* 0x0009e40000100a00 */
[----:B----4-:R-:W-:-:S15]  /*11a600*/  HMMA.16816.F32 R16, R12, R10, R24 ;  /* 0x0000000a0c10723c */ /* 0x010fde0000001818 */
[----:B------:R-:W-:-:S08]  /*11a610*/  NOP ;  /* 0x0000000000007918 */ /* 0x000fd00000000000 */
[----:B------:R0:W-:Y:S04]  /*11a620*/  STL.64 [R1+0x1430], R16 ;  /* 0x0014301001007387 */ /* 0x0001e80000100a00 */
[----:B------:R1:W-:Y:S04]  /*11a630*/  STL.64 [R1+0x1438], R18 ;  /* 0x0014381201007387 */ /* 0x0003e80000100a00 */
[----:B------:R-:W3:Y:S04]  /*11a640*/  LDL.64 R20, [R1+0x98] ;  /* 0x0000980001147983 */ /* 0x000ee80000100a00 */
[----:B0-----:R-:W4:Y:S04]  /*11a650*/  LDL.LU R16, [R1+0xeb0] ;  /* 0x000eb00001107983 */ /* 0x001f280000300800 */
[----:B------:R-:W4:Y:S04]  /*11a660*/  LDL.LU R17, [R1+0xeb4] ;  /* 0x000eb40001117983 */ /* 0x000f280000300800 */
[----:B-1----:R-:W2:Y:S04]  /*11a670*/  LDL.LU R18, [R1+0xeb8] ;  /* 0x000eb80001127983 */ /* 0x002ea80000300800 */
        /* <DEDUP_REMOVED lines=24> */
[----:B------:R-:W2:Y:S01]  /*11a800*/  LDL.LU R19, [R1+0xf3c] ;  /* 0x000f3c0001137983 */ /* 0x000ea20000300800 */
[----:B------:R-:W-:-:S03]  /*11a810*/  IMAD R4, R4, 0x100, R23 ;  /* 0x0000010004047824 */ /* 0x000fc600078e0217 */
[----:B------:R-:W4:Y:S04]  /*11a820*/  LDL.64 R22, [R1+0x90] ;  /* 0x0000900001167983 */ /* 0x000f280000100a00 */
[----:B------:R-:W4:Y:S04]  /*11a830*/  LDL.LU R24, [R1+0xea0] ;  /* 0x000ea00001187983 */ /* 0x000f280000300800 */
[----:B------:R-:W4:Y:S04]  /*11a840*/  LDL.LU R25, [R1+0xea4] ;  /* 0x000ea40001197983 */ /* 0x000f280000300800 */
[----:B------:R-:W4:Y:S01]  /*11a850*/  LDL.LU R26, [R1+0xea8] ;  /* 0x000ea800011a7983 */ /* 0x000f220000300800 */
[----:B------:R-:W-:-:S02]  /*11a860*/  IMAD R5, R5, 0x100, R28 ;  /* 0x0000010005057824 */ /* 0x000fc400078e021c */
[----:B------:R-:W-:Y:S01]  /*11a870*/  IMAD R6, R6, 0x100, R29 ;  /* 0x0000010006067824 */ /* 0x000fe200078e021d */
[----:B------:R-:W4:Y:S04]  /*11a880*/  LDL.LU R27, [R1+0xeac] ;  /* 0x000eac00011b7983 */ /* 0x000f280000300800 */
[----:B------:R-:W4:Y:S01]  /*11a890*/  LDL.64 R28, [R1+0x88] ;  /* 0x00008800011c7983 */ /* 0x000f220000100a00 */
        /* <DEDUP_REMOVED lines=16> */
[----:B0-----:R-:W2:Y:S01]  /*11a9a0*/  LDL.64 R2, [R1+0xa0] ;  /* 0x0000a00001027983 */ /* 0x001ea20000100a00 */
[----:B------:R-:W-:Y:S01]  /*11a9b0*/  IMAD R7, R0, 0x100, R7 ;  /* 0x0000010000077824 */ /* 0x000fe200078e0207 */
        /* <DEDUP_REMOVED lines=26> */
[----:B------:R-:W-:-:S05]  /*11ab60*/  IMAD.MOV.U32 R8, RZ, RZ, R9 ;  /* 0x000000ffff087224 */ /* 0x000fca00078e0009 */
[----:B------:R-:W-:Y:S04]  /*11ab70*/  STL [R1+0x9f08], R8 ;  /* 0x009f080801007387 */ /* 0x000fe80000100800 */
[----:B------:R0:W-:Y:S11]  /*11ab80*/  STL [R1+0x9f04], R3 ;  /* 0x009f040301007387 */ /* 0x0001f60000100800 */
[----:B------:R-:W-:Y:S04]  /*11ab90*/  STL.64 [R1+0x13c0], R12 ;  /* 0x0013c00c01007387 */ /* 0x000fe80000100a00 */
[----:B------:R2:W-:Y:S01]  /*11aba0*/  STL.64 [R1+0x13c8], R14 ;  /* 0x0013c80e01007387 */ /* 0x0005e20000100a00 */
[----:B------:R-:W-:-:S02]  /*11abb0*/  IMAD.MOV.U32 R2, RZ, RZ, R21 ;  /* 0x000000ffff027224 */ /* 0x000fc400078e0015 */
[----:B------:R-:W-:-:S03]  /*11abc0*/  IMAD.MOV.U32 R9, RZ, RZ, R20 ;  /* 0x000000ffff097224 */ /* 0x000fc600078e0014 */
[----:B------:R-:W-:Y:S04]  /*11abd0*/  STL [R1+0x9f10], R2 ;  /* 0x009f100201007387 */ /* 0x000fe80000100800 */
[----:B------:R-:W-:Y:S01]  /*11abe0*/  STL [R1+0x9f0c], R9 ;  /* 0x009f0c0901007387 */ /* 0x000fe20000100800 */
[----:B----4-:R-:W-:Y:S02]  /*11abf0*/  IMAD.MOV.U32 R0, RZ, RZ, R23 ;  /* 0x000000ffff007224 */ /* 0x010fe400078e0017 */
[----:B0-----:R-:W-:Y:S01]  /*11ac00*/  IMAD.MOV.U32 R3, RZ, RZ, R22 ;  /* 0x000000ffff037224 */ /* 0x001fe200078e0016 */
[----:B--2---:R-:W-:-:S15]  /*11ac10*/  HMMA.16816.F32 R12, R4, R22, R16 ;  /* 0x00000016040c723c */ /* 0x004fde0000001810 */
        /* <DEDUP_REMOVED lines=53> */
[----:B--2---:R-:W-:Y:S06]  /*11af70*/  HMMA.16816.F32 R12, R4, R8, R12 ;  /* 0x00000008040c723c */ /* 0x004fec000000180c */
[----:B------:R-:W-:-:S02]  /*11af80*/  IMAD.MOV.U32 R2, RZ, RZ, R9 ;  /* 0x000000ffff027224 */ /* 0x000fc400078e0009 */
[----:B------:R-:W-:-:S15]  /*11af90*/  IMAD.MOV.U32 R3, RZ, RZ, R8 ;  /* 0x000000ffff037224 */ /* 0x000fde00078e0008 */
[----:B------:R-:W-:Y:S04]  /*11afa0*/  STL.64 [R1+0x1380], R12 ;  /* 0x0013800c01007387 */ /* 0x000fe80000100a00 */
[----:B------:R0:W-:Y:S04]  /*11afb0*/  STL.64 [R1+0x1388], R14 ;  /* 0x0013880e01007387 */ /* 0x0001e80000100a00 */
[----:B0-----:R-:W2:Y:S04]  /*11afc0*/  LDL.LU.64 R14, [R1+0xa0b0] ;  /* 0x00a0b000010e7983 */ /* 0x001ea80000300a00 */
[----:B------:R-:W2:Y:S04]  /*11afd0*/  LDL.LU.64 R12, [R1+0xa0a8] ;  /* 0x00a0a800010c7983 */ /* 0x000ea80000300a00 */
        /* <DEDUP_REMOVED lines=32> */
[----:B------:R0:W-:Y:S01]  /*11b1e0*/  STL [R1+0x9f3c], R9 ;  /* 0x009f3c0901007387 */ /* 0x0001e20000100800 */
[----:B---3--:R-:W-:Y:S02]  /*11b1f0*/  IMAD.MOV.U32 R0, RZ, RZ, R21 ;  /* 0x000000ffff007224 */ /* 0x008fe400078e0015 */
[----:B------:R-:W-:Y:S02]  /*11b200*/  IMAD.MOV.U32 R3, RZ, RZ, R20 ;  /* 0x000000ffff037224 */ /* 0x000fe400078e0014 */
        /* <DEDUP_REMOVED lines=23> */
[----:B0-----:R-:W4:Y:S04]  /*11b380*/  LDL.LU R8, [R1+0xdd0] ;  /* 0x000dd00001087983 */ /* 0x001f280000300800 */
[----:B------:R-:W4:Y:S04]  /*11b390*/  LDL.LU R9, [R1+0xdd4] ;  /* 0x000dd40001097983 */ /* 0x000f280000300800 */
[----:B-1----:R-:W4:Y:S04]  /*11b3a0*/  LDL.LU R10, [R1+0xdd8] ;  /* 0x000dd800010a7983 */ /* 0x002f280000300800 */
        /* <DEDUP_REMOVED lines=32> */
[----:B------:R-:W-:Y:S04]  /*11b5b0*/  STL [R1+0x9f58], R2 ;  /* 0x009f580201007387 */ /* 0x000fe80000100800 */
[----:B------:R0:W-:Y:S04]  /*11b5c0*/  STL [R1+0x9f54], R3 ;  /* 0x009f540301007387 */ /* 0x0001e80000100800 */
[----:B0-----:R-:W4:Y:S02]  /*11b5d0*/  LDL.64 R2, [R1+0x48] ;  /* 0x0000480001027983 */ /* 0x001f240000100a00 */
[----:B----4-:R-:W-:Y:S06]  /*11b5e0*/  HMMA.16816.F32 R8, R4, R2, R8 ;  /* 0x000000020408723c */ /* 0x010fec0000001808 */
[----:B------:R-:W-:-:S15]  /*11b5f0*/  IMAD.MOV.U32 R0, RZ, RZ, R3 ;  /* 0x000000ffff007224 */ /* 0x000fde00078e0003 */
[----:B------:R-:W-:-:S02]  /*11b600*/  NOP ;  /* 0x0000000000007918 */ /* 0x000fc40000000000 */
[----:B------:R0:W-:Y:S04]  /*11b610*/  STL.64 [R1+0x1300], R8 ;  /* 0x0013000801007387 */ /* 0x0001e80000100a00 */
[----:B------:R1:W-:Y:S01]  /*11b620*/  STL.64 [R1+0x1308], R10 ;  /* 0x0013080a01007387 */ /* 0x0003e20000100a00 */
[----:B0-----:R-:W-:-:S03]  /*11b630*/  IMAD.MOV.U32 R9, RZ, RZ, R2 ;  /* 0x000000ffff097224 */ /* 0x001fc600078e0002 */
[----:B-1----:R-:W4:Y:S04]  /*11b640*/  LDL.LU.64 R10, [R1+0xa070] ;  /* 0x00a07000010a7983 */ /* 0x002f280000300a00 */
        /* <DEDUP_REMOVED lines=32> */
[----:B------:R0:W-:Y:S01]  /*11b850*/  STL [R1+0x9f74], R3 ;  /* 0x009f740301007387 */ /* 0x0001e20000100800 */
[----:B---3--:R-:W-:Y:S02]  /*11b860*/  IMAD.MOV.U32 R8, RZ, RZ, R21 ;  /* 0x000000ffff087224 */ /* 0x008fe400078e0015 */
[----:B------:R-:W-:Y:S02]  /*11b870*/  IMAD.MOV.U32 R9, RZ, RZ, R20 ;  /* 0x000000ffff097224 */ /* 0x000fe400078e0014 */
[----:B------:R-:W-:Y:S02]  /*11b880*/  IMAD.MOV.U32 R2, RZ, RZ, R23 ;  /* 0x000000ffff027224 */ /* 0x000fe400078e0017 */
        /* <DEDUP_REMOVED lines=78> */
[----:B------:R-:W-:Y:S04]  /*11bd70*/  STL [R1+0x9f90], R0 ;  /* 0x009f900001007387 */ /* 0x000fe80000100800 */
[----:B------:R0:W-:Y:S04]  /*11bd80*/  STL [R1+0x9f8c], R9 ;  /* 0x009f8c0901007387 */ /* 0x0001e80000100800 */
[----:B0-----:R-:W3:Y:S02]  /*11bd90*/  LDL.64 R8, [R1+0x10] ;  /* 0x0000100001087983 */ /* 0x001ee40000100a00 */
[----:B---3--:R-:W-:Y:S06]  /*11bda0*/  HMMA.16816.F32 R16, R4, R8, R16 ;  /* 0x000000080410723c */ /* 0x008fec0000001810 */
[----:B------:R-:W-:-:S15]  /*11bdb0*/  IMAD.MOV.U32 R3, RZ, RZ, R8 ;  /* 0x000000ffff037224 */ /* 0x000fde00078e0008 */
[----:B------:R-:W-:-:S02]  /*11bdc0*/  NOP ;  /* 0x0000000000007918 */ /* 0x000fc40000000000 */
[----:B------:R-:W-:Y:S04]  /*11bdd0*/  STL.64 [R1+0x1270], R16 ;  /* 0x0012701001007387 */ /* 0x000fe80000100a00 */
[----:B------:R0:W-:Y:S04]  /*11bde0*/  STL.64 [R1+0x1278], R18 ;  /* 0x0012781201007387 */ /* 0x0001e80000100a00 */
[----:B0-----:R-:W3:Y:S04]  /*11bdf0*/  LDL.LU.64 R18, [R1+0xa038] ;  /* 0x00a0380001127983 */ /* 0x001ee80000300a00 */
[----:B------:R-:W3:Y:S04]  /*11be00*/  LDL.LU.64 R16, [R1+0xa030] ;  /* 0x00a0300001107983 */ /* 0x000ee80000300a00 */
        /* <DEDUP_REMOVED lines=19> */
[----:B------:R-:W4:Y:S02]  /*11bf40*/  LDL.LU.64 R28, [R1+0xa008] ;  /* 0x00a00800011c7983 */ /* 0x000f240000300a00 */
[----:B----4-:R-:W-:-:S15]  /*11bf50*/  HMMA.16816.F32 R24, R4, R28, R24 ;  /* 0x0000001c0418723c */ /* 0x010fde0000001818 */
        /* <DEDUP_REMOVED lines=11> */
[----:B------:R-:W3:Y:S04]  /*11c010*/  LDL.LU.64 R16, [R1+0x9fe8] ;  /* 0x009fe80001107983 */ /* 0x000ee80000300a00 */
[----:B------:R-:W-:Y:S04]  /*11c020*/  STL.64 [R1+0x1210], R20 ;  /* 0x0012101401007387 */ /* 0x000fe80000100a00 */
[----:B------:R0:W-:Y:S04]  /*11c030*/  STL.64 [R1+0x1218], R22 ;  /* 0x0012181601007387 */ /* 0x0001e80000100a00 */
[----:B0-----:R-:W3:Y:S04]  /*11c040*/  LDL.LU.64 R22, [R1+0x9fe0] ;  /* 0x009fe00001167983 */ /* 0x001ee80000300a00 */
[----:B------:R-:W4:Y:S04]  /*11c050*/  LDL.LU.64 R20, [R1+0x9fd8] ;  /* 0x009fd80001147983 */ /* 0x000f280000300a00 */
[----:B------:R0:W-:Y:S04]  /*11c060*/  STL.64 [R1+0x9cb8], R26 ;  /* 0x009cb81a01007387 */ /* 0x0001e80000100a00 */
[----:B0-----:R-:W2:Y:S04]  /*11c070*/  LDL.LU R26, [R1+0x3c28] ;  /* 0x003c2800011a7983 */ /* 0x001ea80000300800 */
[----:B------:R-:W2:Y:S04]  /*11c080*/  LDL.LU R27, [R1+0x3c30] ;  /* 0x003c3000011b7983 */ /* 0x000ea80000300800 */
        /* <DEDUP_REMOVED lines=57> */
[----:B--2---:R-:W-:Y:S04]  /*11c420*/  STL.64 [R1+0x9ce0], R24 ;  /* 0x009ce01801007387 */ /* 0x004fe80000100a00 */
[----:B------:R-:W2:Y:S04]  /*11c430*/  LDL.LU R3, [R1+0x9f94] ;  /* 0x009f940001037983 */ /* 0x000ea80000300800 */
[----:B------:R-:W3:Y:S04]  /*11c440*/  LDL.LU R0, [R1+0x9f90] ;  /* 0x009f900001007983 */ /* 0x000ee80000300800 */
[----:B0-----:R-:W4:Y:S04]  /*11c450*/  LDL.LU R16, [R1+0xa20] ;  /* 0x000a200001107983 */ /* 0x001f280000300800 */
[----:B------:R-:W4:Y:S04]  /*11c460*/  LDL.LU R17, [R1+0xa24] ;  /* 0x000a240001117983 */ /* 0x000f280000300800 */
[----:B------:R-:W3:Y:S04]  /*11c470*/  LDL.LU R18, [R1+0xa28] ;  /* 0x000a280001127983 */ /* 0x000ee80000300800 */
[----:B------:R-:W3:Y:S01]  /*11c480*/  LDL.LU R19, [R1+0xa2c] ;  /* 0x000a2c0001137983 */ /* 0x000ee20000300800 */
[----:B------:R-:W-:-:S02]  /*11c490*/  IMAD.MOV.U32 R20, RZ, RZ, R9 ;  /* 0x000000ffff147224 */ /* 0x000fc400078e0009 */
[----:B------:R-:W-:Y:S02]  /*11c4a0*/  IMAD.MOV.U32 R21, RZ, RZ, R2 ;  /* 0x000000ffff157224 */ /* 0x000fe400078e0002 */
[----:B------:R-:W-:Y:S02]  /*11c4b0*/  IMAD.MOV.U32 R11, RZ, RZ, R8 ;  /* 0x000000ffff0b7224 */ /* 0x000fe400078e0008 */
[----:B--2---:R-:W-:Y:S01]  /*11c4c0*/  IMAD.MOV.U32 R10, RZ, RZ, R3 ;  /* 0x000000ffff0a7224 */ /* 0x004fe200078e0003 */
[----:B---3--:R-:W-:Y:S04]  /*11c4d0*/  STL.64 [R1+0x9cf8], R18 ;  /* 0x009cf81201007387 */ /* 0x008fe80000100a00 */
[----:B----4-:R0:W-:Y:S04]  /*11c4e0*/  STL.64 [R1+0x9cf0], R16 ;  /* 0x009cf01001007387 */ /* 0x0101e80000100a00 */
[----:B------:R-:W2:Y:S04]  /*11c4f0*/  LDL.LU R9, [R1+0x9f8c] ;  /* 0x009f8c0001097983 */ /* 0x000ea80000300800 */
[----:B------:R-:W3:Y:S04]  /*11c500*/  LDL.LU R2, [R1+0x9f88] ;  /* 0x009f880001027983 */ /* 0x000ee80000300800 */
[----:B------:R1:W-:Y:S04]  /*11c510*/  STL.64 [R1+0x9d08], R22 ;  /* 0x009d081601007387 */ /* 0x0003e80000100a00 */
[----:B------:R-:W-:Y:S04]  /*11c520*/  STL.64 [R1+0x9d00], R20 ;  /* 0x009d001401007387 */ /* 0x000fe80000100a00 */
[----:B------:R-:W4:Y:S04]  /*11c530*/  LDL.LU R3, [R1+0x9f84] ;  /* 0x009f840001037983 */ /* 0x000f280000300800 */
[----:B------:R-:W3:Y:S04]  /*11c540*/  LDL.LU R8, [R1+0x9f80] ;  /* 0x009f800001087983 */ /* 0x000ee80000300800 */
[----:B0-----:R-:W4:Y:S04]  /*11c550*/  LDL.LU R16, [R1+0xa60] ;  /* 0x000a600001107983 */ /* 0x001f280000300800 */
[----:B------:R-:W4:Y:S04]  /*11c560*/  LDL.LU R17, [R1+0xa64] ;  /* 0x000a640001117983 */ /* 0x000f280000300800 */
[----:B------:R-:W3:Y:S04]  /*11c570*/  LDL.LU R18, [R1+0xa68] ;  /* 0x000a680001127983 */ /* 0x000ee80000300800 */
[----:B------:R-:W3:Y:S01]  /*11c580*/  LDL.LU R19, [R1+0xa6c] ;  /* 0x000a6c0001137983 */ /* 0x000ee20000300800 */
[----:B-1----:R-:W-:-:S02]  /*11c590*/  IMAD.MOV.U32 R23, RZ, RZ, R0 ;  /* 0x000000ffff177224 */ /* 0x002fc400078e0000 */
        /* <DEDUP_REMOVED lines=169> */
[----:B--2---:R-:W-:Y:S02]  /*11d030*/  IMAD.MOV.U32 R22, RZ, RZ, R9 ;  /* 0x000000ffff167224 */ /* 0x004fe400078e0009 */
[----:B------:R-:W-:Y:S01]  /*11d040*/  IMAD.MOV.U32 R23, RZ, RZ, R0 ;  /* 0x000000ffff177224 */ /* 0x000fe200078e0000 */
[----:B------:R-:W2:Y:S01]  /*11d050*/  LDL.LU R3, [R1+0x9ef4] ;  /* 0x009ef40001037983 */ /* 0x000ea20000300800 */
[----:B------:R-:W-:-:S03]  /*11d060*/  IMAD.MOV.U32 R21, RZ, RZ, R8 ;  /* 0x000000ffff157224 */ /* 0x000fc600078e0008 */
        /* <DEDUP_REMOVED lines=200> */
[----:B------:R-:W3:Y:S01]  /*11dcf0*/  LDL.LU.64 R20, [R1+0x9d00] ;  /* 0x009d000001147983 */ /* 0x000ee20000300a00 */
        /* <DEDUP_REMOVED lines=11> */
[C---:B--2---:R-:W-:Y:S03]  /*11ddb0*/  HMMA.16816.F32 R20, R12.reuse, R22, R16 ;  /* 0x000000160c14723c */ /* 0x044fe60000001810 */
[----:B------:R-:W2:Y:S04]  /*11ddc0*/  LDL.LU.64 R18, [R1+0x9cd8] ;  /* 0x009cd80001127983 */ /* 0x000ea80000300a00 */
[----:B------:R-:W2:Y:S01]  /*11ddd0*/  LDL.LU.64 R16, [R1+0x9cd0] ;  /* 0x009cd00001107983 */ /* 0x000ea20000300a00 */
[----:B---3--:R-:W-:-:S15]  /*11dde0*/  HMMA.16816.F32 R24, R12, R28, R24 ;  /* 0x0000001c0c18723c */ /* 0x008fde0000001818 */
        /* <DEDUP_REMOVED lines=8> */
[----:B------:R0:W-:Y:S01]  /*11de70*/  STL.64 [R1+0x9c10], R28 ;  /* 0x009c101c01007387 */ /* 0x0001e20000100a00 */
[----:B--2---:R-:W-:-:S15]  /*11de80*/  HMMA.16816.F32 R4, R12, R26, R4 ;  /* 0x0000001a0c04723c */ /* 0x004fde0000001804 */
[----:B------:R-:W-:-:S08]  /*11de90*/  NOP ;  /* 0x0000000000007918 */ /* 0x000fd00000000000 */
[----:B------:R-:W-:Y:S04]  /*11dea0*/  STL.64 [R1+0xfd0], R4 ;  /* 0x000fd00401007387 */ /* 0x000fe80000100a00 */
[----:B------:R3:W-:Y:S04]  /*11deb0*/  STL.64 [R1+0xfd8], R6 ;  /* 0x000fd80601007387 */ /* 0x0007e80000100a00 */
[----:B0-----:R-:W2:Y:S01]  /*11dec0*/  LDL.64 R28, [R1+0x98] ;  /* 0x00009800011c7983 */ /* 0x001ea20000100a00 */
[----:B---3--:R-:W-:Y:S03]  /*11ded0*/  HMMA.16816.F32 R4, R12, R24, R16 ;  /* 0x000000180c04723c */ /* 0x008fe60000001810 */
[----:B------:R0:W-:Y:S02]  /*11dee0*/  STL.64 [R1+0x9a70], R26 ;  /* 0x009a701a01007387 */ /* 0x0001e40000100a00 */
[----:B0-----:R-:W-:-:S15]  /*11def0*/  IMAD.MOV.U32 R26, RZ, RZ, R0 ;  /* 0x000000ffff1a7224 */ /* 0x001fde00078e0000 */
[----:B------:R-:W-:-:S03]  /*11df00*/  NOP ;  /* 0x0000000000007918 */ /* 0x000fc60000000000 */
[----:B------:R-:W-:Y:S04]  /*11df10*/  STL.64 [R1+0xfb0], R4 ;  /* 0x000fb00401007387 */ /* 0x000fe80000100a00 */
[----:B------:R-:W-:Y:S04]  /*11df20*/  STL.64 [R1+0xfb8], R6 ;  /* 0x000fb80601007387 */ /* 0x000fe80000100a00 */
[----:B------:R0:W-:Y:S04]  /*11df30*/  STL.64 [R1+0x9a68], R24 ;  /* 0x009a681801007387 */ /* 0x0001e80000100a00 */
[----:B0-----:R-:W3:Y:S04]  /*11df40*/  LDL.LU R24, [R1+0x8d0] ;  /* 0x0008d00001187983 */ /* 0x001ee80000300800 */
[----:B------:R-:W3:Y:S04]  /*11df50*/  LDL.LU R25, [R1+0x8d4] ;  /* 0x0008d40001197983 */ /* 0x000ee80000300800 */
[----:B------:R-:W4:Y:S04]  /*11df60*/  LDL.LU R0, [R1+0x9cac] ;  /* 0x009cac0001007983 */ /* 0x000f280000300800 */
[----:B------:R-:W2:Y:S04]  /*11df70*/  LDL.LU R27, [R1+0x8dc] ;  /* 0x0008dc00011b7983 */ /* 0x000ea80000300800 */
[----:B--2---:R-:W-:Y:S04]  /*11df80*/  STL.64 [R1+0x9c28], R26 ;  /* 0x009c281a01007387 */ /* 0x004fe80000100a00 */
[----:B---3--:R0:W-:Y:S04]  /*11df90*/  STL.64 [R1+0x9c20], R24 ;  /* 0x009c201801007387 */ /* 0x0081e80000100a00 */
[----:B0-----:R-:W2:Y:S04]  /*11dfa0*/  LDL.LU R24, [R1+0x910] ;  /* 0x0009100001187983 */ /* 0x001ea80000300800 */
[----:B------:R-:W2:Y:S04]  /*11dfb0*/  LDL.LU R25, [R1+0x914] ;  /* 0x0009140001197983 */ /* 0x000ea80000300800 */
[----:B------:R-:W3:Y:S01]  /*11dfc0*/  LDL.LU R26, [R1+0x918] ;  /* 0x00091800011a7983 */ /* 0x000ee20000300800 */
[----:B----4-:R-:W-:-:S03]  /*11dfd0*/  IMAD.MOV.U32 R27, RZ, RZ, R0 ;  /* 0x000000ffff1b7224 */ /* 0x010fc600078e0000 */
        /* <DEDUP_REMOVED lines=24> */
[----:B------:R-:W3:Y:S04]  /*11e160*/  LDL.LU R10, [R1+0x9b8] ;  /* 0x0009b800010a7983 */ /* 0x000ee80000300800 */
[----:B------:R-:W4:Y:S04]  /*11e170*/  LDL.LU R5, [R1+0x3c3c] ;  /* 0x003c3c0001057983 */ /* 0x000f280000300800 */
[----:B------:R-:W4:Y:S01]  /*11e180*/  LDL.LU R6, [R1+0x3c44] ;  /* 0x003c440001067983 */ /* 0x000f220000300800 */
[----:B------:R-:W-:-:S03]  /*11e190*/  IMAD.MOV.U32 R11, RZ, RZ, R0 ;  /* 0x000000ffff0b7224 */ /* 0x000fc600078e0000 */
        /* <DEDUP_REMOVED lines=25> */
[----:B------:R-:W-:Y:S04]  /*11e330*/  STL [R1+0x9a44], R22 ;  /* 0x009a441601007387 */ /* 0x000fe80000100800 */
[----:B------:R0:W-:Y:S04]  /*11e340*/  STL [R1+0x9a40], R23 ;  /* 0x009a401701007387 */ /* 0x0001e80000100800 */
[----:B0-----:R-:W2:Y:S01]  /*11e350*/  LDL.64 R22, [R1+0xa8] ;  /* 0x0000a80001167983 */ /* 0x001ea20000100a00 */
[----:B---3--:R-:W-:-:S15]  /*11e360*/  HMMA.16816.F32 R16, R12, R20, R16 ;  /* 0x000000140c10723c */ /* 0x008fde0000001810 */
[----:B------:R-:W-:-:S08]  /*11e370*/  NOP ;  /* 0x0000000000007918 */ /* 0x000fd00000000000 */
[----:B------:R-:W-:Y:S04]  /*11e380*/  STL.64 [R1+0xf90], R16 ;  /* 0x000f901001007387 */ /* 0x000fe80000100a00 */
[----:B------:R0:W-:Y:S04]  /*11e390*/  STL.64 [R1+0xf98], R18 ;  /* 0x000f981201007387 */ /* 0x0001e80000100a00 */
[----:B0-----:R-:W3:Y:S04]  /*11e3a0*/  LDL.LU.64 R18, [R1+0x9c90] ;  /* 0x009c900001127983 */ /* 0x001ee80000300a00 */
[----:B------:R-:W4:Y:S04]  /*11e3b0*/  LDL.LU.64 R16, [R1+0x9c88] ;  /* 0x009c880001107983 */ /* 0x000f280000300a00 */
[----:B------:R0:W-:Y:S04]  /*11e3c0*/  STL.64 [R1+0x9c08], R20 ;  /* 0x009c081401007387 */ /* 0x0001e80000100a00 */
[----:B0-----:R-:W2:Y:S01]  /*11e3d0*/  LDL.64 R20, [R1+0xa0] ;  /* 0x0000a00001147983 */ /* 0x001ea20000100a00 */
        /* <DEDUP_REMOVED lines=48> */
[----:B------:R-:W-:Y:S01]  /*11e6e0*/  F2FP.F16.E5M2.UNPACK_B R7, R7 ;  /* 0x00000007ff07723e */ /* 0x000fe200020004ff */
[----:B---3--:R-:W-:Y:S01]  /*11e6f0*/  HMMA.16816.F32 R12, R12, R20, R24 ;  /* 0x000000140c0c723c */ /* 0x008fe20000001818 */
[----:B------:R-:W2:Y:S04]  /*11e700*/  LDL.LU.64 R26, [R1+0x9c28] ;  /* 0x009c2800011a7983 */ /* 0x000ea80000300a00 */
[----:B------:R-:W2:Y:S01]  /*11e710*/  LDL.LU.64 R24, [R1+0x9c20] ;  /* 0x009c200001187983 */ /* 0x000ea20000300a00 */
[----:B------:R-:W-:-:S02]  /*11e720*/  IMAD.MOV.U32 R11, RZ, RZ, R20 ;  /* 0x000000ffff0b7224 */ /* 0x000fc400078e0014 */
[----:B------:R-:W-:-:S15]  /*11e730*/  IMAD.MOV.U32 R10, RZ, RZ, R21 ;  /* 0x000000ffff0a7224 */ /* 0x000fde00078e0015 */
[----:B------:R-:W-:Y:S04]  /*11e740*/  STL.64 [R1+0xf30], R12 ;  /* 0x000f300c01007387 */ /* 0x000fe80000100a00 */
[----:B------:R0:W-:Y:S04]  /*11e750*/  STL.64 [R1+0xf38], R14 ;  /* 0x000f380e01007387 */ /* 0x0001e80000100a00 */
[----:B------:R-:W-:Y:S04]  /*11e760*/  STL.64 [R1+0x9a50], R10 ;  /* 0x009a500a01007387 */ /* 0x000fe80000100a00 */
[----:B------:R-:W-:Y:S01]  /*11e770*/  STL.64 [R1+0x9a48], R8 ;  /* 0x009a480801007387 */ /* 0x000fe20000100a00 */
[----:B0-----:R-:W-:-:S15]  /*11e780*/  HMMA.16816.F32 R12, R4, R22, R16 ;  /* 0x00000016040c723c */ /* 0x001fde0000001810 */
[----:B------:R-:W-:-:S08]  /*11e790*/  NOP ;  /* 0x0000000000007918 */ /* 0x000fd00000000000 */
[----:B------:R0:W-:Y:S04]  /*11e7a0*/  STL.64 [R1+0xf20], R12 ;  /* 0x000f200c01007387 */ /* 0x0001e80000100a00 */
[----:B------:R-:W-:Y:S01]  /*11e7b0*/  STL.64 [R1+0xf28], R14 ;  /* 0x000f280e01007387 */ /* 0x000fe20000100a00 */
[----:B0-----:R-:W-:Y:S02]  /*11e7c0*/  IMAD.MOV.U32 R13, RZ, RZ, R28 ;  /* 0x000000ffff0d7224 */ /* 0x001fe400078e001c */
[----:B------:R-:W-:Y:S01]  /*11e7d0*/  IMAD.MOV.U32 R12, RZ, RZ, R29 ;  /* 0x000000ffff0c7224 */ /* 0x000fe200078e001d */
[----:B--2---:R-:W-:-:S15]  /*11e7e0*/  HMMA.16816.F32 R8, R4, R28, R24 ;  /* 0x0000001c0408723c */ /* 0x004fde0000001818 */
[----:B------:R-:W-:-:S08]  /*11e7f0*/  NOP ;  /* 0x0000000000007918 */ /* 0x000fd00000000000 */
[----:B------:R0:W-:Y:S04]  /*11e800*/  STL.64 [R1+0xf10], R8 ;  /* 0x000f100801007387 */ /* 0x0001e80000100a00 */
[----:B------:R1:W-:Y:S04]  /*11e810*/  STL.64 [R1+0xf18], R10 ;  /* 0x000f180a01007387 */ /* 0x0003e80000100a00 */
[----:B------:R-:W-:Y:S04]  /*11e820*/  STL.64 [R1+0x9c18], R12 ;  /* 0x009c180c01007387 */ /* 0x000fe80000100a00 */
        /* <DEDUP_REMOVED lines=137> */
[----:B------:R-:W2:Y:S04]  /*11f0c0*/  LDL R16, [R1+0x80] ;  /* 0x0000800001107983 */ /* 0x000ea80000100800 */
[----:B------:R-:W2:Y:S04]  /*11f0d0*/  LDL R17, [R1+0x84] ;  /* 0x0000840001117983 */ /* 0x000ea80000100800 */
[----:B------:R-:W4:Y:S04]  /*11f0e0*/  LDL.LU R12, [R1+0x860] ;  /* 0x00086000010c7983 */ /* 0x000f280000300800 */
[----:B------:R-:W4:Y:S04]  /*11f0f0*/  LDL.LU R13, [R1+0x864] ;  /* 0x00086400010d7983 */ /* 0x000f280000300800 */
[----:B------:R-:W4:Y:S04]  /*11f100*/  LDL.LU R14, [R1+0x868] ;  /* 0x00086800010e7983 */ /* 0x000f280000300800 */
[----:B------:R-:W4:Y:S04]  /*11f110*/  LDL.LU R15, [R1+0x86c] ;  /* 0x00086c00010f7983 */ /* 0x000f280000300800 */
[----:B------:R-:W4:Y:S04]  /*11f120*/  LDL.64 R28, [R1+0x90] ;  /* 0x00009000011c7983 */ /* 0x000f280000100a00 */
[----:B------:R-:W2:Y:S04]  /*11f130*/  LDL.LU R20, [R1+0x850] ;  /* 0x0008500001147983 */ /* 0x000ea80000300800 */
[----:B------:R-:W2:Y:S04]  /*11f140*/  LDL.LU R21, [R1+0x854] ;  /* 0x0008540001157983 */ /* 0x000ea80000300800 */
[----:B------:R-:W2:Y:S04]  /*11f150*/  LDL.LU R22, [R1+0x858] ;  /* 0x0008580001167983 */ /* 0x000ea80000300800 */
[----:B------:R-:W2:Y:S04]  /*11f160*/  LDL.LU R23, [R1+0x85c] ;  /* 0x00085c0001177983 */ /* 0x000ea80000300800 */
[----:B-1----:R-:W2:Y:S04]  /*11f170*/  LDL.64 R18, [R1+0x88] ;  /* 0x0000880001127983 */ /* 0x002ea80000100a00 */
        /* <DEDUP_REMOVED lines=16> */
[C---:B------:R-:W-:Y:S06]  /*11f280*/  HMMA.16816.F32 R12, R4.reuse, R28, R12 ;  /* 0x0000001c040c723c */ /* 0x040fec000000180c */
[----:B--2---:R-:W-:Y:S01]  /*11f290*/  HMMA.16816.F32 R20, R4, R18, R20 ;  /* 0x000000120414723c */ /* 0x004fe20000001814 */
        /* <DEDUP_REMOVED lines=13> */
[----:B------:R1:W-:Y:S04]  /*11f370*/  STL.64 [R1+0xef8], R14 ;  /* 0x000ef80e01007387 */ /* 0x0003e80000100a00 */
[----:B0-----:R-:W3:Y:S01]  /*11f380*/  LDL.LU.64 R12, [R1+0x9c18] ;  /* 0x009c1800010c7983 */ /* 0x001ee20000300a00 */
[----:B-1----:R-:W-:-:S02]  /*11f390*/  IMAD.MOV.U32 R15, RZ, RZ, R28 ;  /* 0x000000ffff0f7224 */ /* 0x002fc400078e001c */
[----:B------:R-:W-:Y:S02]  /*11f3a0*/  IMAD.MOV.U32 R14, RZ, RZ, R29 ;  /* 0x000000ffff0e7224 */ /* 0x000fe400078e001d */
[----:B------:R-:W4:Y:S04]  /*11f3b0*/  LDL.LU.64 R28, [R1+0x9c10] ;  /* 0x009c1000011c7983 */ /* 0x000f280000300a00 */
[----:B------:R0:W-:Y:S04]  /*11f3c0*/  STL.64 [R1+0xee0], R20 ;  /* 0x000ee01401007387 */ /* 0x0001e80000100a00 */
[----:B------:R1:W-:Y:S04]  /*11f3d0*/  STL.64 [R1+0xee8], R22 ;  /* 0x000ee81601007387 */ /* 0x0003e80000100a00 */
[----:B0-----:R-:W3:Y:S01]  /*11f3e0*/  LDL.LU.64 R20, [R1+0x9c08] ;  /* 0x009c080001147983 */ /* 0x001ee20000300a00 */
[----:B-1----:R-:W-:-:S02]  /*11f3f0*/  IMAD.MOV.U32 R22, RZ, RZ, R18 ;  /* 0x000000ffff167224 */ /* 0x002fc400078e0012 */
[----:B------:R-:W-:Y:S02]  /*11f400*/  IMAD.MOV.U32 R23, RZ, RZ, R19 ;  /* 0x000000ffff177224 */ /* 0x000fe400078e0013 */
[----:B------:R-:W-:Y:S01]  /*11f410*/  HMMA.16816.F32 R16, R4, R16, R24 ;  /* 0x000000100410723c */ /* 0x000fe20000001818 */
        /* <DEDUP_REMOVED lines=127> */
[----:B------:R-:W-:Y:S01]  /*11fc10*/  STL.64 [R1+0x9810], R28 ;  /* 0x0098101c01007387 */ /* 0x000fe20000100a00 */
        /* <DEDUP_REMOVED lines=29> */
[----:B---3--:R-:W-:Y:S01]  /*11fdf0*/  HMMA.16816.F32 R16, R4, R22, R16 ;  /* 0x000000160410723c */ /* 0x008fe20000001810 */
[----:B------:R-:W-:-:S02]  /*11fe00*/  IMAD.MOV.U32 R29, RZ, RZ, R10 ;  /* 0x000000ffff1d7224 */ /* 0x000fc400078e000a */
[----:B------:R-:W-:-:S15]  /*11fe10*/  IMAD.MOV.U32 R28, RZ, RZ, R11 ;  /* 0x000000ffff1c7224 */ /* 0x000fde00078e000b */
[----:B------:R-:W-:-:S05]  /*11fe20*/  NOP ;  /* 0x0000000000007918 */ /* 0x000fca0000000000 */
[----:B------:R-:W-:Y:S04]  /*11fe30*/  STL.64 [R1+0xd80], R16 ;  /* 0x000d801001007387 */ /* 0x000fe80000100a00 */
[----:B------:R0:W-:Y:S04]  /*11fe40*/  STL.64 [R1+0xd88], R18 ;  /* 0x000d881201007387 */ /* 0x0001e80000100a00 */
[----:B0-----:R-:W3:Y:S04]  /*11fe50*/  LDL.LU.64 R18, [R1+0x9a38] ;  /* 0x009a380001127983 */ /* 0x001ee80000300a00 */
[----:B------:R-:W4:Y:S04]  /*11fe60*/  LDL.LU.64 R16, [R1+0x9a30] ;  /* 0x009a300001107983 */ /* 0x000f280000300a00 */
[----:B------:R0:W-:Y:S02]  /*11fe70*/  STL.64 [R1+0x97e8], R22 ;  /* 0x0097e81601007387 */ /* 0x0001e40000100a00 */
[----:B0-----:R-:W-:-:S02]  /*11fe80*/  IMAD.MOV.U32 R22, RZ, RZ, R15 ;  /* 0x000000ffff167224 */ /* 0x001fc400078e000f */
[----:B------:R-:W-:Y:S01]  /*11fe90*/  IMAD.MOV.U32 R23, RZ, RZ, R14 ;  /* 0x000000ffff177224 */ /* 0x000fe200078e000e */
[----:B--2---:R-:W-:-:S15]  /*11fea0*/  HMMA.16816.F32 R24, R4, R20, R24 ;  /* 0x000000140418723c */ /* 0x004fde0000001818 */
[----:B------:R-:W-:-:S08]  /*11feb0*/  NOP ;  /* 0x0000000000007918 */ /* 0x000fd00000000000 */
[----:B------:R-:W-:Y:S04]  /*11fec0*/  STL.64 [R1+0xd60], R24 ;  /* 0x000d601801007387 */ /* 0x000fe80000100a00 */
[----:B------:R-:W-:Y:S04]  /*11fed0*/  STL.64 [R1+0xd68], R26 ;  /* 0x000d681a01007387 */ /* 0x000fe80000100a00 */
[----:B------:R0:W-:Y:S04]  /*11fee0*/  STL.64 [R1+0x97e0], R20 ;  /* 0x0097e01401007387 */ /* 0x0001e80000100a00 */
[----:B------:R-:W-:Y:S01]  /*11fef0*/  STL.64 [R1+0x99d0], R22 ;  /* 0x0099d01601007387 */ /* 0x000fe20000100a00 */
[----:B0-----:R-:W-:-:S02]  /*11ff00*/  IMAD.MOV.U32 R20, RZ, RZ, R13 ;  /* 0x000000ffff147224 */ /* 0x001fc400078e000d */
[----:B------:R-:W-:-:S05]  /*11ff10*/  IMAD.MOV.U32 R21, RZ, RZ, R12 ;  /* 0x000000ffff157224 */ /* 0x000fca00078e000c */
[----:B------:R0:W-:Y:S04]  /*11ff20*/  STL.64 [R1+0x99c8], R20 ;  /* 0x0099c81401007387 */ /* 0x0001e80000100a00 */
        /* <DEDUP_REMOVED lines=74> */
[----:B0-----:R-:W4:Y:S01]  /*1203d0*/  LDL.LU R11, [R1+0x6c20] ;  /* 0x006c2000010b7983 */ /* 0x001f220000300800 */
[----:B---3--:R-:W-:-:S15]  /*1203e0*/  HMMA.16816.F32 R20, R4, R8, R20 ;  /* 0x000000080414723c */ /* 0x008fde0000001814 */
[----:B------:R-:W-:-:S08]  /*1203f0*/  NOP ;  /* 0x0000000000007918 */ /* 0x000fd00000000000 */
[----:B------:R-:W-:Y:S04]  /*120400*/  STL.64 [R1+0xd20], R20 ;  /* 0x000d201401007387 */ /* 0x000fe80000100a00 */
[----:B------:R0:W-:Y:S04]  /*120410*/  STL.64 [R1+0xd28], R22 ;  /* 0x000d281601007387 */ /* 0x0001e80000100a00 */
[----:B0-----:R-:W3:Y:S04]  /*120420*/  LDL.LU.64 R22, [R1+0x99f0] ;  /* 0x0099f00001167983 */ /* 0x001ee80000300a00 */
[----:B------:R-:W3:Y:S04]  /*120430*/  LDL.LU.64 R20, [R1+0x99e8] ;  /* 0x0099e80001147983 */ /* 0x000ee80000300a00 */
[----:B------:R0:W-:Y:S04]  /*120440*/  STL [R1+0x97a4], R8 ;  /* 0x0097a40801007387 */ /* 0x0001e80000100800 */
[----:B------:R1:W-:Y:S01]  /*120450*/  STL [R1+0x97a0], R9 ;  /* 0x0097a00901007387 */ /* 0x0003e20000100800 */
[----:B--2---:R-:W-:-:S02]  /*120460*/  IMAD R15, R15, 0x100, R10 ;  /* 0x000001000f0f7824 */ /* 0x004fc400078e020a */
[----:B----4-:R-:W-:Y:S01]  /*120470*/  IMAD R14, R14, 0x100, R11 ;  /* 0x000001000e0e7824 */ /* 0x010fe200078e020b */
[----:B0-----:R-:W2:Y:S04]  /*120480*/  LDL.LU R8, [R1+0x690] ;  /* 0x0006900001087983 */ /* 0x001ea80000300800 */
[----:B-1----:R-:W2:Y:S04]  /*120490*/  LDL.LU R9, [R1+0x694] ;  /* 0x0006940001097983 */ /* 0x002ea80000300800 */
[----:B------:R-:W2:Y:S04]  /*1204a0*/  LDL.LU R10, [R1+0x698] ;  /* 0x00069800010a7983 */ /* 0x000ea80000300800 */
[----:B------:R-:W2:Y:S01]  /*1204b0*/  LDL.LU R11, [R1+0x69c] ;  /* 0x00069c00010b7983 */ /* 0x000ea20000300800 */
[----:B---3--:R-:W-:-:S15]  /*1204c0*/  HMMA.16816.F32 R20, R4, R2, R20 ;  /* 0x000000020414723c */ /* 0x008fde0000001814 */
[----:B------:R-:W-:-:S08]  /*1204d0*/  NOP ;  /* 0x0000000000007918 */ /* 0x000fd00000000000 */
[----:B------:R-:W-:Y:S04]  /*1204e0*/  STL.64 [R1+0xd10], R20 ;  /* 0x000d101401007387 */ /* 0x000fe80000100a00 */
[----:B------:R0:W-:Y:S04]  /*1204f0*/  STL.64 [R1+0xd18], R22 ;  /* 0x000d181601007387 */ /* 0x0001e80000100a00 */
[----:B0-----:R-:W3:Y:S04]  /*120500*/  LDL.LU.64 R22, [R1+0x99e0] ;  /* 0x0099e00001167983 */ /* 0x001ee80000300a00 */
[----:B------:R-:W3:Y:S02]  /*120510*/  LDL.LU.64 R20, [R1+0x99d8] ;  /* 0x0099d80001147983 */ /* 0x000ee40000300a00 */
[----:B---3--:R-:W-:Y:S02]  /*120520*/  HMMA.16816.F32 R4, R4, R28, R20 ;  /* 0x0000001c0404723c */ /* 0x008fe40000001814 */
[----:B------:R-:W3:Y:S04]  /*120530*/  LDL.LU.64 R22, [R1+0x99d0] ;  /* 0x0099d00001167983 */ /* 0x000ee80000300a00 */
[----:B------:R-:W2:Y:S04]  /*120540*/  LDL.LU.64 R20, [R1+0x99c8] ;  /* 0x0099c80001147983 */ /* 0x000ea80000300a00 */
[----:B------:R-:W4:-:S13]  /*120550*/  LDL.LU.64 R28, [R1+0x99c0] ;  /* 0x0099c000011c7983 */ /* 0x000f1a0000300a00 */
[----:B------:R-:W-:Y:S04]  /*120560*/  STL.64 [R1+0xd00], R4 ;  /* 0x000d000401007387 */ /* 0x000fe80000100a00 */
[----:B------:R0:W-:Y:S04]  /*120570*/  STL.64 [R1+0xd08], R6 ;  /* 0x000d080601007387 */ /* 0x0001e80000100a00 */
[----:B0-----:R-:W3:Y:S01]  /*120580*/  LDL R6, [R1+0xa8] ;  /* 0x0000a80001067983 */ /* 0x001ee20000100800 */
[----:B------:R-:W-:Y:S02]  /*120590*/  F2FP.F16.E5M2.UNPACK_B R12, R12 ;  /* 0x0000000cff0c723e */ /* 0x000fe400020004ff */
[----:B------:R-:W-:-:S02]  /*1205a0*/  F2FP.F16.E5M2.UNPACK_B R13, R13 ;  /* 0x0000000dff0d723e */ /* 0x000fc400020004ff */
[----:B------:R-:W-:Y:S02]  /*1205b0*/  F2FP.F16.E5M2.UNPACK_B R14, R14 ;  /* 0x0000000eff0e723e */ /* 0x000fe400020004ff */
[----:B------:R-:W-:Y:S01]  /*1205c0*/  F2FP.F16.E5M2.UNPACK_B R15, R15 ;  /* 0x0000000fff0f723e */ /* 0x000fe200020004ff */
[----:B------:R-:W-:-:S07]  /*1205d0*/  IMAD.MOV.U32 R7, RZ, RZ, R0 ;  /* 0x000000ffff077224 */ /* 0x000fce00078e0000 */
[----:B---3--:R-:W-:Y:S01]  /*1205e0*/  HMMA.16816.F32 R4, R12, R6, R24 ;  /* 0x000000060c04723c */ /* 0x008fe20000001818 */
[----:B------:R-:W4:Y:S04]  /*1205f0*/  LDL.LU.64 R26, [R1+0x99b8] ;  /* 0x0099b800011a7983 */ /* 0x000f280000300a00 */
[----:B------:R-:W4:-:S15]  /*120600*/  LDL.LU.64 R24, [R1+0x99b0] ;  /* 0x0099b00001187983 */ /* 0x000f1e0000300a00 */
[----:B------:R-:W-:-:S03]  /*120610*/  NOP ;  /* 0x0000000000007918 */ /* 0x000fc60000000000 */
[----:B------:R-:W-:Y:S04]  /*120620*/  STL.64 [R1+0xce0], R4 ;  /* 0x000ce00401007387 */ /* 0x000fe80000100a00 */
[----:B------:R2:W-:Y:S02]  /*120630*/  STL.64 [R1+0xce8], R6 ;  /* 0x000ce80601007387 */ /* 0x0005e40000100a00 */
[C---:B--2---:R-:W-:Y:S06]  /*120640*/  HMMA.16816.F32 R4, R12.reuse, R20, R8 ;  /* 0x000000140c04723c */ /* 0x044fec0000001808 */
[----:B------:R-:W-:-:S15]  /*120650*/  HMMA.16816.F32 R8, R12, R22, R16 ;  /* 0x000000160c08723c */ /* 0x000fde0000001810 */
[----:B------:R-:W-:-:S02]  /*120660*/  NOP ;  /* 0x0000000000007918 */ /* 0x000fc40000000000 */
[----:B------:R-:W-:Y:S04]  /*120670*/  STL.64 [R1+0xcd0], R4 ;  /* 0x000cd00401007387 */ /* 0x000fe80000100a00 */
[----:B------:R4:W-:Y:S01]  /*120680*/  STL [R1+0xcd8], R6 ;  /* 0x000cd80601007387 */ /* 0x0009e20000100800 */
[----:B------:R-:W-:-:S05]  /*120690*/  IMAD.MOV.U32 R0, RZ, RZ, R7 ;  /* 0x000000ffff007224 */ /* 0x000fca00078e0007 */
[----:B------:R-:W-:Y:S04]  /*1206a0*/  STL [R1+0x7600], R0 ;  /* 0x0076000001007387 */ /* 0x000fe80000100800 */
[----:B------:R-:W2:Y:S04]  /*1206b0*/  LDL.LU R16, [R1+0x540] ;  /* 0x0005400001107983 */ /* 0x000ea80000300800 */
[----:B------:R-:W-:Y:S04]  /*1206c0*/  STL.64 [R1+0xcc0], R8 ;  /* 0x000cc00801007387 */ /* 0x000fe80000100a00 */
[----:B------:R-:W-:Y:S01]  /*1206d0*/  STL.64 [R1+0xcc8], R10 ;  /* 0x000cc80a01007387 */ /* 0x000fe20000100a00 */
[----:B----4-:R-:W-:-:S15]  /*1206e0*/  HMMA.16816.F32 R4, R12, R28, R24 ;  /* 0x0000001c0c04723c */ /* 0x010fde0000001818 */
[----:B------:R-:W-:-:S08]  /*1206f0*/  NOP ;  /* 0x0000000000007918 */ /* 0x000fd00000000000 */
[----:B------:R-:W-:Y:S04]  /*120700*/  STL.64 [R1+0xcb0], R4 ;  /* 0x000cb00401007387 */ /* 0x000fe80000100a00 */
[----:B------:R-:W-:Y:S04]  /*120710*/  STL.64 [R1+0xcb8], R6 ;  /* 0x000cb80601007387 */ /* 0x000fe80000100a00 */
        /* <DEDUP_REMOVED lines=10> */
[----:B0-----:R-:W3:Y:S04]  /*1207c0*/  LDL R26, [R1+0x8] ;  /* 0x00000800011a7983 */ /* 0x001ee80000100800 */
        /* <DEDUP_REMOVED lines=269> */
[----:B------:R-:W-:Y:S01]  /*1218a0*/  STL.64 [R1+0xba0], R24 ;  /* 0x000ba01801007387 */ /* 0x000fe20000100a00 */
[----:B------:R-:W-:-:S03]  /*1218b0*/  IMAD.MOV.U32 R0, RZ, RZ, R27 ;  /* 0x000000ffff007224 */ /* 0x000fc600078e001b */
[----:B------:R0:W-:Y:S04]  /*1218c0*/  STL [R1+0xba8], R26 ;  /* 0x000ba81a01007387 */ /* 0x0001e80000100800 */
[----:B0-----:R-:W3:Y:S04]  /*1218d0*/  LDL.LU.64 R26, [R1+0x9830] ;  /* 0x00983000011a7983 */ /* 0x001ee80000300a00 */
[----:B------:R-:W3:Y:S04]  /*1218e0*/  LDL.LU.64 R24, [R1+0x9828] ;  /* 0x0098280001187983 */ /* 0x000ee80000300a00 */
[----:B------:R2:W-:Y:S02]  /*1218f0*/  STL [R1+0x7604], R0 ;  /* 0x0076040001007387 */ /* 0x0005e40000100800 */
[----:B--2---:R-:W-:Y:S01]  /*121900*/  IMAD.MOV.U32 R0, RZ, RZ, R29 ;  /* 0x000000ffff007224 */ /* 0x004fe200078e001d */
[----:B----4-:R-:W-:-:S15]  /*121910*/  HMMA.16816.F32 R16, R12, R28, R16 ;  /* 0x0000001c0c10723c */ /* 0x010fde0000001810 */
        /* <DEDUP_REMOVED lines=24> */
[----:B0-----:R-:W3:Y:S04]  /*121aa0*/  LDL.LU.64 R26, [R1+0x98] ;  /* 0x00009800011a7983 */ /* 0x001ee80000300a00 */
[----:B------:R0:W-:Y:S04]  /*121ab0*/  STL.64 [R1+0x95b0], R24 ;  /* 0x0095b01801007387 */ /* 0x0001e80000100a00 */
[----:B0-----:R-:W4:Y:S04]  /*121ac0*/  LDL.LU.64 R24, [R1+0xa8] ;  /* 0x0000a80001187983 */ /* 0x001f280000300a00 */
[----:B---3--:R-:W-:Y:S04]  /*121ad0*/  STL.64 [R1+0x9778], R26 ;  /* 0x0097781a01007387 */ /* 0x008fe80000100a00 */
[----:B----4-:R0:W-:Y:S02]  /*121ae0*/  STL.64 [R1+0x9770], R24 ;  /* 0x0097701801007387 */ /* 0x0101e40000100a00 */
[C---:B0-----:R-:W-:Y:S06]  /*121af0*/  HMMA.16816.F32 R24, R12.reuse, R22, R4 ;  /* 0x000000160c18723c */ /* 0x041fec0000001804 */
        /* <DEDUP_REMOVED lines=10> */
[----:B------:R-:W2:Y:S04]  /*121ba0*/  LDL.LU R10, [R1+0x6c38] ;  /* 0x006c3800010a7983 */ /* 0x000ea80000300800 */
[----:B0-----:R-:W4:Y:S04]  /*121bb0*/  LDL.LU R4, [R1+0x6c34] ;  /* 0x006c340001047983 */ /* 0x001f280000300800 */
[----:B------:R-:W2:Y:S04]  /*121bc0*/  LDL.LU R11, [R1+0x6c40] ;  /* 0x006c4000010b7983 */ /* 0x000ea80000300800 */
[----:B------:R-:W4:Y:S04]  /*121bd0*/  LDL.LU R5, [R1+0x6c3c] ;  /* 0x006c3c0001057983 */ /* 0x000f280000300800 */
[----:B------:R-:W4:Y:S04]  /*121be0*/  LDL.LU R8, [R1+0x6c48] ;  /* 0x006c480001087983 */ /* 0x000f280000300800 */
[----:B---3--:R-:W3:Y:S04]  /*121bf0*/  LDL.LU R6, [R1+0x6c44] ;  /* 0x006c440001067983 */ /* 0x008ee80000300800 */
[----:B------:R-:W4:Y:S04]  /*121c00*/  LDL.LU R9, [R1+0x6c50] ;  /* 0x006c500001097983 */ /* 0x000f280000300800 */
        /* <DEDUP_REMOVED lines=66> */
[----:B------:R0:W-:Y:S04]  /*122030*/  STL [R1+0x955c], R10 ;  /* 0x00955c0a01007387 */ /* 0x0001e80000100800 */
[----:B------:R1:W-:Y:S04]  /*122040*/  STL [R1+0x9558], R11 ;  /* 0x0095580b01007387 */ /* 0x0003e80000100800 */
[----:B0-----:R-:W4:Y:S04]  /*122050*/  LDL R10, [R1+0xa0] ;  /* 0x0000a000010a7983 */ /* 0x001f280000100800 */
[----:B-1----:R-:W4:Y:S04]  /*122060*/  LDL R11, [R1+0xa4] ;  /* 0x0000a400010b7983 */ /* 0x002f280000100800 */
        /* <DEDUP_REMOVED lines=24> */
[----:B------:R-:W-:Y:S04]  /*1221f0*/  STL.64 [R1+0xad0], R8 ;  /* 0x000ad00801007387 */ /* 0x000fe80000100a00 */
[----:B------:R2:W-:Y:S01]  /*122200*/  STL.64 [R1+0xad8], R10 ;  /* 0x000ad80a01007387 */ /* 0x0005e20000100a00 */
[----:B---3--:R-:W-:Y:S01]  /*122210*/  HMMA.16816.F32 R12, R4, R24, R16 ;  /* 0x00000018040c723c */ /* 0x008fe20000001810 */
[----:B--2---:R-:W-:-:S15]  /*122220*/  IMAD.MOV.U32 R11, RZ, RZ, R26 ;  /* 0x000000ffff0b7224 */ /* 0x004fde00078e001a */
[----:B------:R-:W-:-:S07]  /*122230*/  NOP ;  /* 0x0000000000007918 */ /* 0x000fce0000000000 */
[----:B------:R-:W-:Y:S04]  /*122240*/  STL.64 [R1+0xab0], R12 ;  /* 0x000ab00c01007387 */ /* 0x000fe80000100a00 */
[----:B------:R0:W-:Y:S02]  /*122250*/  STL.64 [R1+0xab8], R14 ;  /* 0x000ab80e01007387 */ /* 0x0001e40000100a00 */
[----:B0-----:R-:W-:Y:S06]  /*122260*/  HMMA.16816.F32 R12, R4, R26, R20 ;  /* 0x0000001a040c723c */ /* 0x001fec0000001814 */
[----:B------:R-:W-:-:S02]  /*122270*/  IMAD.MOV.U32 R10, RZ, RZ, R27 ;  /* 0x000000ffff0a7224 */ /* 0x000fc400078e001b */
[----:B------:R-:W-:Y:S02]  /*122280*/  IMAD.MOV.U32 R9, RZ, RZ, R24 ;  /* 0x000000ffff097224 */ /* 0x000fe400078e0018 */
[----:B------:R-:W-:-:S13]  /*122290*/  IMAD.MOV.U32 R8, RZ, RZ, R25 ;  /* 0x000000ffff087224 */ /* 0x000fda00078e0019 */
        /* <DEDUP_REMOVED lines=16> */
[----:B0-----:R-:W2:Y:S01]  /*1223a0*/  LDL R10, [R1] ;  /* 0x00000000010a7983 */ /* 0x001ea20000100800 */
[----:B------:R-:W-:-:S05]  /*1223b0*/  IMAD.MOV.U32 R11, RZ, RZ, R0 ;  /* 0x000000ffff0b7224 */ /* 0x000fca00078e0000 */
[----:B--2---:R0:W-:Y:S04]  /*1223c0*/  STL.64 [R1+0x95e0], R10 ;  /* 0x0095e00a01007387 */ /* 0x0041e80000100a00 */
        /* <DEDUP_REMOVED lines=8> */
[----:B0-----:R-:W3:Y:S04]  /*122450*/  LDL R10, [R1+0x10] ;  /* 0x00001000010a7983 */ /* 0x001ee80000100800 */
[----:B------:R-:W3:Y:S04]  /*122460*/  LDL R11, [R1+0x14] ;  /* 0x00001400010b7983 */ /* 0x000ee80000100800 */
[----:B--2---:R0:W-:Y:S04]  /*122470*/  STL.64 [R1+0x95f8], R8 ;  /* 0x0095f80801007387 */ /* 0x0041e80000100a00 */
[----:B---3--:R-:W-:Y:S04]  /*122480*/  STL.64 [R1+0x9610], R10 ;  /* 0x0096100a01007387 */ /* 0x008fe80000100a00 */
[----:B-1----:R-:W2:Y:S04]  /*122490*/  LDL.LU R24, [R1+0x390] ;  /* 0x0003900001187983 */ /* 0x002ea80000300800 */
        /* <DEDUP_REMOVED lines=108> */
[----:B------:R-:W4:Y:S04]  /*122b60*/  LDL.LU.64 R14, [R1+0x88] ;  /* 0x00008800010e7983 */ /* 0x000f280000300a00 */
[----:B----4-:R0:W-:Y:S04]  /*122b70*/  STL.64 [R1+0x9768], R14 ;  /* 0x0097680e01007387 */ /* 0x0101e80000100a00 */
[----:B------:R-:W4:Y:S04]  /*122b80*/  LDL.LU R12, [R1+0x4a0] ;  /* 0x0004a000010c7983 */ /* 0x000f280000300800 */
[----:B------:R-:W4:Y:S04]  /*122b90*/  LDL.LU R13, [R1+0x4a4] ;  /* 0x0004a400010d7983 */ /* 0x000f280000300800 */
[----:B0-----:R-:W4:Y:S04]  /*122ba0*/  LDL.LU R14, [R1+0x4a8] ;  /* 0x0004a800010e7983 */ /* 0x001f280000300800 */
[----:B------:R-:W4:Y:S04]  /*122bb0*/  LDL.LU R15, [R1+0x4ac] ;  /* 0x0004ac00010f7983 */ /* 0x000f280000300800 */
[----:B------:R-:W3:Y:S04]  /*122bc0*/  LDL.LU.64 R10, [R1+0x80] ;  /* 0x00008000010a7983 */ /* 0x000ee80000300a00 */
[----:B---3--:R-:W-:Y:S04]  /*122bd0*/  STL.64 [R1+0x9760], R10 ;  /* 0x0097600a01007387 */ /* 0x008fe80000100a00 */
[----:B------:R0:W-:Y:S04]  /*122be0*/  STL.64 [R1+0x9758], R8 ;  /* 0x0097580801007387 */ /* 0x0001e80000100a00 */
        /* <DEDUP_REMOVED lines=16> */
[----:B------:R-:W-:Y:S03]  /*122cf0*/  HMMA.16816.F32 R12, R4, R18, R12 ;  /* 0x00000012040c723c */ /* 0x000fe6000000180c */
        /* <DEDUP_REMOVED lines=16> */
[----:B------:R-:W-:Y:S04]  /*122e00*/  STL.64 [R1+0xa90], R12 ;  /* 0x000a900c01007387 */ /* 0x000fe80000100a00 */
[----:B------:R0:W-:Y:S04]  /*122e10*/  STL.64 [R1+0xa98], R14 ;  /* 0x000a980e01007387 */ /* 0x0001e80000100a00 */
[----:B0-----:R-:W3:Y:S04]  /*122e20*/  LDL.LU.64 R14, [R1+0x9768] ;  /* 0x00976800010e7983 */ /* 0x001ee80000300a00 */
[----:B------:R-:W4:Y:S04]  /*122e30*/  LDL.LU R16, [R1+0x340] ;  /* 0x0003400001107983 */ /* 0x000f280000300800 */
[----:B------:R-:W4:Y:S01]  /*122e40*/  LDL.LU R17, [R1+0x344] ;  /* 0x0003440001117983 */ /* 0x000f220000300800 */
        /* <DEDUP_REMOVED lines=163> */
[----:B------:R1:W-:Y:S01]  /*123880*/  STL.64 [R1+0x8c8], R26 ;  /* 0x0008c81a01007387 */ /* 0x0003e20000100a00 */
[----:B0-----:R-:W-:-:S02]  /*123890*/  IMAD.MOV.U32 R24, RZ, RZ, R13 ;  /* 0x000000ffff187224 */ /* 0x001fc400078e000d */
[----:B-1----:R-:W-:Y:S02]  /*1238a0*/  IMAD.MOV.U32 R26, RZ, RZ, R15 ;  /* 0x000000ffff1a7224 */ /* 0x002fe400078e000f */
[----:B------:R-:W-:Y:S02]  /*1238b0*/  IMAD.MOV.U32 R27, RZ, RZ, R14 ;  /* 0x000000ffff1b7224 */ /* 0x000fe400078e000e */
[----:B------:R-:W-:-:S03]  /*1238c0*/  IMAD.MOV.U32 R25, RZ, RZ, R12 ;  /* 0x000000ffff197224 */ /* 0x000fc600078e000c */
[----:B------:R-:W-:Y:S04]  /*1238d0*/  STL.64 [R1+0x94e0], R26 ;  /* 0x0094e01a01007387 */ /* 0x000fe80000100a00 */
[----:B------:R-:W-:Y:S04]  /*1238e0*/  STL.64 [R1+0x94d8], R24 ;  /* 0x0094d81801007387 */ /* 0x000fe80000100a00 */
[----:B------:R-:W-:Y:S04]  /*1238f0*/  STL.64 [R1+0x9328], R22 ;  /* 0x0093281601007387 */ /* 0x000fe80000100a00 */
[----:B------:R0:W-:Y:S04]  /*123900*/  STL.64 [R1+0x9320], R20 ;  /* 0x0093201401007387 */ /* 0x0001e80000100a00 */
[----:B0-----:R-:W3:Y:S04]  /*123910*/  LDL.LU R20, [R1+0x2a0] ;  /* 0x0002a00001147983 */ /* 0x001ee80000300800 */
[----:B------:R-:W3:Y:S04]  /*123920*/  LDL.LU R21, [R1+0x2a4] ;  /* 0x0002a40001157983 */ /* 0x000ee80000300800 */
[----:B------:R-:W2:Y:S04]  /*123930*/  LDL.LU R22, [R1+0x2a8] ;  /* 0x0002a80001167983 */ /* 0x000ea80000300800 */
[----:B------:R-:W2:Y:S01]  /*123940*/  LDL.LU R23, [R1+0x2ac] ;  /* 0x0002ac0001177983 */ /* 0x000ea20000300800 */
[----:B------:R-:W-:-:S02]  /*123950*/  IMAD.MOV.U32 R26, RZ, RZ, R11 ;  /* 0x000000ffff1a7224 */ /* 0x000fc400078e000b */
[----:B------:R-:W-:Y:S01]  /*123960*/  IMAD.MOV.U32 R27, RZ, RZ, R10 ;  /* 0x000000ffff1b7224 */ /* 0x000fe200078e000a */
[----:B--2---:R-:W-:Y:S04]  /*123970*/  STL.64 [R1+0x94f0], R22 ;  /* 0x0094f01601007387 */ /* 0x004fe80000100a00 */
[----:B---3--:R-:W-:Y:S04]  /*123980*/  STL.64 [R1+0x94e8], R20 ;  /* 0x0094e81401007387 */ /* 0x008fe80000100a00 */
        /* <DEDUP_REMOVED lines=10> */
[----:B0-----:R-:W4:Y:S04]  /*123a30*/  LDL.LU R24, [R1+0x870] ;  /* 0x0008700001187983 */ /* 0x001f280000300800 */
[----:B------:R-:W4:Y:S04]  /*123a40*/  LDL.LU R25, [R1+0x874] ;  /* 0x0008740001197983 */ /* 0x000f280000300800 */
[----:B------:R-:W2:Y:S04]  /*123a50*/  LDL.LU R26, [R1+0x878] ;  /* 0x00087800011a7983 */ /* 0x000ea80000300800 */
[----:B------:R-:W2:Y:S04]  /*123a60*/  LDL.LU R27, [R1+0x87c] ;  /* 0x00087c00011b7983 */ /* 0x000ea80000300800 */
[----:B------:R-:W3:Y:S04]  /*123a70*/  LDL.LU R10, [R1+0x6c58] ;  /* 0x006c5800010a7983 */ /* 0x000ee80000300800 */
[----:B------:R-:W4:Y:S04]  /*123a80*/  LDL.LU R12, [R1+0x6c54] ;  /* 0x006c5400010c7983 */ /* 0x000f280000300800 */
[----:B------:R-:W3:Y:S04]  /*123a90*/  LDL.LU R11, [R1+0x6c60] ;  /* 0x006c6000010b7983 */ /* 0x000ee80000300800 */
[----:B------:R-:W4:Y:S04]  /*123aa0*/  LDL.LU R13, [R1+0x6c5c] ;  /* 0x006c5c00010d7983 */ /* 0x000f280000300800 */
[----:B------:R-:W2:Y:S04]  /*123ab0*/  LDL.LU R8, [R1+0x6c68] ;  /* 0x006c680001087983 */ /* 0x000ea80000300800 */
[----:B------:R-:W4:Y:S04]  /*123ac0*/  LDL.LU R14, [R1+0x6c64] ;  /* 0x006c6400010e7983 */ /* 0x000f280000300800 */
[----:B------:R-:W2:Y:S04]  /*123ad0*/  LDL.LU R9, [R1+0x6c70] ;  /* 0x006c700001097983 */ /* 0x000ea80000300800 */
        /* <DEDUP_REMOVED lines=104> */
[----:B0-----:R-:W2:Y:S01]  /*124160*/  LDL.LU.64 R26, [R1+0x94f8] ;  /* 0x0094f800011a7983 */ /* 0x001ea20000300a00 */
[C---:B----4-:R-:W-:Y:S06]  /*124170*/  HMMA.16816.F32 R8, R12.reuse, R10, R4 ;  /* 0x0000000a0c08723c */ /* 0x050fec0000001804 */
[----:B--2---:R-:W-:Y:S01]  /*124180*/  HMMA.16816.F32 R24, R12, R26, R20 ;  /* 0x0000001a0c18723c */ /* 0x004fe20000001814 */
[----:B------:R-:W2:Y:S04]  /*124190*/  LDL.LU.64 R22, [R1+0x94f0] ;  /* 0x0094f00001167983 */ /* 0x000ea80000300a00 */
[----:B------:R-:W2:-:S15]  /*1241a0*/  LDL.LU.64 R20, [R1+0x94e8] ;  /* 0x0094e80001147983 */ /* 0x000e9e0000300a00 */
[----:B------:R-:W-:-:S03]  /*1241b0*/  NOP ;  /* 0x0000000000007918 */ /* 0x000fc60000000000 */
        /* <DEDUP_REMOVED lines=8> */
[----:B------:R-:W2:Y:S04]  /*124240*/  LDL.LU R6, [R1+0x6c84] ;  /* 0x006c840001067983 */ /* 0x000ea80000300800 */
[----:B------:R-:W2:Y:S01]  /*124250*/  LDL.LU R7, [R1+0x6c8c] ;  /* 0x006c8c0001077983 */ /* 0x000ea20000300800 */
[C---:B---3--:R-:W-:Y:S03]  /*124260*/  HMMA.16816.F32 R8, R12.reuse, R24, R16 ;  /* 0x000000180c08723c */ /* 0x048fe60000001810 */
[----:B--2---:R-:W-:Y:S04]  /*124270*/  STL.64 [R1+0x92f8], R6 ;  /* 0x0092f80601007387 */ /* 0x004fe80000100a00 */
[----:B----4-:R0:W-:Y:S04]  /*124280*/  STL.64 [R1+0x92f0], R4 ;  /* 0x0092f00401007387 */ /* 0x0101e80000100a00 */
[----:B------:R-:W2:Y:S01]  /*124290*/  LDL.LU R16, [R1+0x120] ;  /* 0x0001200001107983 */ /* 0x000ea20000300800 */
[C---:B0-----:R-:W-:Y:S11]  /*1242a0*/  HMMA.16816.F32 R4, R12.reuse, R26, R20 ;  /* 0x0000001a0c04723c */ /* 0x041ff60000001814 */
[----:B------:R-:W-:Y:S04]  /*1242b0*/  STL.64 [R1+0x800], R8 ;  /* 0x0008000801007387 */ /* 0x000fe80000100a00 */
[----:B------:R-:W-:Y:S08]  /*1242c0*/  STL.64 [R1+0x808], R10 ;  /* 0x0008080a01007387 */ /* 0x000ff00000100a00 */
        /* <DEDUP_REMOVED lines=16> */
[----:B0-----:R-:W2:Y:S04]  /*1243d0*/  LDL.LU R26, [R1] ;  /* 0x00000000011a7983 */ /* 0x001ea80000300800 */
        /* <DEDUP_REMOVED lines=282> */
[C---:B----4-:R-:W-:Y:S06]  /*125580*/  HMMA.16816.F32 R16, R12.reuse, R26, R16 ;  /* 0x0000001a0c10723c */ /* 0x050fec0000001810 */
[----:B--2---:R-:W-:-:S15]  /*125590*/  HMMA.16816.F32 R20, R12, R24, R20 ;  /* 0x000000180c14723c */ /* 0x004fde0000001814 */
[----:B------:R-:W-:-:S02]  /*1255a0*/  NOP ;  /* 0x0000000000007918 */ /* 0x000fc40000000000 */
[----:B------:R-:W-:Y:S04]  /*1255b0*/  STL.64 [R1+0x290], R16 ;  /* 0x0002901001007387 */ /* 0x000fe80000100a00 */
[----:B------:R0:W-:Y:S04]  /*1255c0*/  STL.64 [R1+0x298], R18 ;  /* 0x0002981201007387 */ /* 0x0001e80000100a00 */
[----:B0-----:R-:W2:Y:S04]  /*1255d0*/  LDL.LU.64 R18, [R1+0x9338] ;  /* 0x0093380001127983 */ /* 0x001ea80000300a00 */
[----:B------:R-:W2:Y:S04]  /*1255e0*/  LDL.LU.64 R16, [R1+0x9330] ;  /* 0x0093300001107983 */ /* 0x000ea80000300a00 */
[----:B------:R-:W4:Y:S04]  /*1255f0*/  LDL.LU R26, [R1+0x6c78] ;  /* 0x006c7800011a7983 */ /* 0x000f280000300800 */
[----:B------:R-:W4:Y:S04]  /*125600*/  LDL.LU R27, [R1+0x6c80] ;  /* 0x006c8000011b7983 */ /* 0x000f280000300800 */
        /* <DEDUP_REMOVED lines=20> */
[C---:B--2---:R-:W-:Y:S06]  /*125750*/  HMMA.16816.F32 R4, R12.reuse, R18, R4 ;  /* 0x000000120c04723c */ /* 0x044fec0000001804 */
[----:B---3--:R-:W-:-:S15]  /*125760*/  HMMA.16816.F32 R16, R12, R16, R8 ;  /* 0x000000100c10723c */ /* 0x008fde0000001808 */
[----:B------:R-:W-:-:S02]  /*125770*/  NOP ;  /* 0x0000000000007918 */ /* 0x000fc40000000000 */
[----:B------:R-:W-:Y:S04]  /*125780*/  STL.64 [R1+0x1d0], R4 ;  /* 0x0001d00401007387 */ /* 0x000fe80000100a00 */
[----:B------:R0:W-:Y:S04]  /*125790*/  STL.64 [R1+0x1d8], R6 ;  /* 0x0001d80601007387 */ /* 0x0001e80000100a00 */
[----:B0-----:R-:W2:Y:S04]  /*1257a0*/  LDL.LU.64 R6, [R1+0x92f8] ;  /* 0x0092f80001067983 */ /* 0x001ea80000300a00 */
[----:B------:R-:W3:Y:S04]  /*1257b0*/  LDL.LU.64 R4, [R1+0x92f0] ;  /* 0x0092f00001047983 */ /* 0x000ee80000300a00 */
[----:B------:R-:W4:Y:S04]  /*1257c0*/  LDL.LU.64 R10, [R1+0x92e8] ;  /* 0x0092e800010a7983 */ /* 0x000f280000300a00 */
[----:B------:R-:W2:Y:S04]  /*1257d0*/  LDL.LU.64 R8, [R1+0x92e0] ;  /* 0x0092e00001087983 */ /* 0x000ea80000300a00 */
[----:B------:R0:W-:Y:S04]  /*1257e0*/  STL.64 [R1+0x190], R16 ;  /* 0x0001901001007387 */ /* 0x0001e80000100a00 */
[----:B------:R1:W-:Y:S04]  /*1257f0*/  STL.64 [R1+0x198], R18 ;  /* 0x0001981201007387 */ /* 0x0003e80000100a00 */
[----:B0-----:R-:W4:Y:S04]  /*125800*/  LDL.LU R16, [R1+0xe0] ;  /* 0x0000e00001107983 */ /* 0x001f280000300800 */
[----:B------:R-:W4:Y:S04]  /*125810*/  LDL.LU R17, [R1+0xe4] ;  /* 0x0000e40001117983 */ /* 0x000f280000300800 */
[----:B-1----:R-:W4:Y:S04]  /*125820*/  LDL.LU R18, [R1+0xe8] ;  /* 0x0000e80001127983 */ /* 0x002f280000300800 */
[----:B------:R-:W4:Y:S02]  /*125830*/  LDL.LU R19, [R1+0xec] ;  /* 0x0000ec0001137983 */ /* 0x000f240000300800 */
[C---:B----4-:R-:W-:Y:S06]  /*125840*/  HMMA.16816.F32 R16, R12.reuse, R10, R16 ;  /* 0x0000000a0c10723c */ /* 0x050fec0000001810 */
[----:B--2---:R-:W-:Y:S01]  /*125850*/  HMMA.16816.F32 R8, R12, R8, R20 ;  /* 0x000000080c08723c */ /* 0x004fe20000001814 */
[----:B------:R-:W-:-:S02]  /*125860*/  IMAD R6, R6, 0x100, R28 ;  /* 0x0000010006067824 */ /* 0x000fc400078e021c */
[----:B------:R-:W-:Y:S02]  /*125870*/  IMAD R7, R7, 0x100, R29 ;  /* 0x0000010007077824 */ /* 0x000fe400078e021d */
[----:B---3--:R-:W-:Y:S02]  /*125880*/  IMAD R4, R4, 0x100, R26 ;  /* 0x0000010004047824 */ /* 0x008fe400078e021a */
[----:B------:R-:W-:-:S10]  /*125890*/  IMAD R5, R5, 0x100, R27 ;  /* 0x0000010005057824 */ /* 0x000fd400078e021b */
        /* <DEDUP_REMOVED lines=23> */
[----:B0-----:R-:W3:Y:S04]  /*125a10*/  LDL.LU R22, [R1+0x3780] ;  /* 0x0037800001167983 */ /* 0x001ee80000300800 */
[----:B------:R-:W3:Y:S04]  /*125a20*/  LDL.LU R23, [R1+0x3784] ;  /* 0x0037840001177983 */ /* 0x000ee80000300800 */
[----:B--2---:R-:W-:Y:S04]  /*125a30*/  STL.64 [R1+0x9280], R20 ;  /* 0x0092801401007387 */ /* 0x004fe80000100a00 */
[----:B------:R-:W2:Y:S04]  /*125a40*/  LDL.LU R9, [R1+0x3790] ;  /* 0x0037900001097983 */ /* 0x000ea80000300800 */
[----:B------:R-:W4:Y:S04]  /*125a50*/  LDL.LU R10, [R1+0x3794] ;  /* 0x00379400010a7983 */ /* 0x000f280000300800 */
[----:B------:R-:W4:Y:S04]  /*125a60*/  LDL.LU R11, [R1+0x37a0] ;  /* 0x0037a000010b7983 */ /* 0x000f280000300800 */
[----:B----4-:R-:W-:Y:S04]  /*125a70*/  STL.64 [R1+0x9298], R10 ;  /* 0x0092980a01007387 */ /* 0x010fe80000100a00 */
[----:B--2---:R0:W-:Y:S04]  /*125a80*/  STL [R1+0x9290], R9 ;  /* 0x0092900901007387 */ /* 0x0041e80000100800 */
[----:B------:R-:W2:Y:S04]  /*125a90*/  LDL.LU R8, [R1+0x130] ;  /* 0x0001300001087983 */ /* 0x000ea80000300800 */
[----:B0-----:R-:W2:Y:S04]  /*125aa0*/  LDL.LU R9, [R1+0x134] ;  /* 0x0001340001097983 */ /* 0x001ea80000300800 */
[----:B------:R-:W4:Y:S04]  /*125ab0*/  LDL.LU R10, [R1+0x138] ;  /* 0x00013800010a7983 */ /* 0x000f280000300800 */
[----:B------:R-:W4:Y:S04]  /*125ac0*/  LDL.LU R11, [R1+0x13c] ;  /* 0x00013c00010b7983 */ /* 0x000f280000300800 */
[----:B------:R-:W2:Y:S04]  /*125ad0*/  LDL.LU R4, [R1+0xc0] ;  /* 0x0000c00001047983 */ /* 0x000ea80000300800 */
[----:B------:R-:W2:Y:S04]  /*125ae0*/  LDL.LU R5, [R1+0xc4] ;  /* 0x0000c40001057983 */ /* 0x000ea80000300800 */
[----:B------:R-:W2:Y:S04]  /*125af0*/  LDL.LU R6, [R1+0xc8] ;  /* 0x0000c80001067983 */ /* 0x000ea80000300800 */
[----:B------:R-:W2:Y:S04]  /*125b00*/  LDL.LU R7, [R1+0xcc] ;  /* 0x0000cc0001077983 */ /* 0x000ea80000300800 */
        /* <DEDUP_REMOVED lines=8> */
[----:B------:R0:W-:Y:S04]  /*125b90*/  STL.64 [R1+0x92a8], R10 ;  /* 0x0092a80a01007387 */ /* 0x0001e80000100a00 */
[----:B0-----:R-:W3:Y:S04]  /*125ba0*/  LDL.LU R10, [R1+0xa0] ;  /* 0x0000a000010a7983 */ /* 0x001ee80000300800 */
[----:B--2---:R0:W-:Y:S04]  /*125bb0*/  STL.64 [R1+0x92a0], R8 ;  /* 0x0092a00801007387 */ /* 0x0041e80000100a00 */
[----:B0-----:R-:W2:Y:S04]  /*125bc0*/  LDL.LU R8, [R1+0x3760] ;  /* 0x0037600001087983 */ /* 0x001ea80000300800 */
[----:B------:R-:W4:Y:S04]  /*125bd0*/  LDL.LU R9, [R1+0x3764] ;  /* 0x0037640001097983 */ /* 0x000f280000300800 */
[----:B------:R-:W3:Y:S04]  /*125be0*/  LDL.LU R16, [R1+0x37a4] ;  /* 0x0037a40001107983 */ /* 0x000ee80000300800 */
[----:B------:R-:W3:Y:S04]  /*125bf0*/  LDL.LU R17, [R1+0x37b0] ;  /* 0x0037b00001117983 */ /* 0x000ee80000300800 */
[----:B------:R-:W2:Y:S04]  /*125c00*/  LDL.LU R18, [R1+0x37b4] ;  /* 0x0037b40001127983 */ /* 0x000ea80000300800 */
[----:B------:R-:W2:Y:S01]  /*125c10*/  LDL.LU R19, [R1+0x37c0] ;  /* 0x0037c00001137983 */ /* 0x000ea20000300800 */
[----:B------:R-:W-:Y:S01]  /*125c20*/  HMMA.16816.F32 R4, R12, R2, R4 ;  /* 0x000000020c04723c */ /* 0x000fe20000001804 */
[----:B------:R-:W-:-:S02]  /*125c30*/  IMAD.MOV.U32 R11, RZ, RZ, R0 ;  /* 0x000000ffff0b7224 */ /* 0x000fc400078e0000 */
        /* <DEDUP_REMOVED lines=13> */
[----:B------:R-:W-:Y:S04]  /*125d10*/  STL.64 [R1+0xd0], R4 ;  /* 0x0000d00401007387 */ /* 0x000fe80000100a00 */
[----:B------:R0:W-:Y:S04]  /*125d20*/  STL.64 [R1+0xd8], R6 ;  /* 0x0000d80601007387 */ /* 0x0001e80000100a00 */
[----:B0-----:R-:W2:Y:S04]  /*125d30*/  LDL.LU.64 R6, [R1+0x92d8] ;  /* 0x0092d80001067983 */ /* 0x001ea80000300a00 */
[----:B------:R-:W3:Y:S01]  /*125d40*/  LDL.LU.64 R4, [R1+0x92d0] ;  /* 0x0092d00001047983 */ /* 0x000ee20000300a00 */
[----:B------:R-:W-:Y:S01]  /*125d50*/  HMMA.16816.F32 R12, R12, R10, R20 ;  /* 0x0000000a0c0c723c */ /* 0x000fe20000001814 */
[----:B------:R-:W-:-:S02]  /*125d60*/  F2FP.F16.E5M2.UNPACK_B R8, R8.H1 ;  /* 0x00000008ff08723e */ /* 0x000fc400030004ff */
[----:B------:R-:W3:Y:S01]  /*125d70*/  LDL.LU.64 R22, [R1+0x92c8] ;  /* 0x0092c80001167983 */ /* 0x000ee20000300a00 */
[----:B----4-:R-:W-:-:S03]  /*125d80*/  F2FP.F16.E5M2.UNPACK_B R9, R9.H1 ;  /* 0x00000009ff09723e */ /* 0x010fc600030004ff */
[----:B------:R-:W4:-:S15]  /*125d90*/  LDL.LU.64 R20, [R1+0x92c0] ;  /* 0x0092c00001147983 */ /* 0x000f1e0000300a00 */
[----:B------:R-:W-:-:S01]  /*125da0*/  NOP ;  /* 0x0000000000007918 */ /* 0x000fc20000000000 */
        /* <DEDUP_REMOVED lines=8> */
[----:B--2---:R-:W-:-:S02]  /*125e30*/  F2FP.F16.E5M2.UNPACK_B R6, R6 ;  /* 0x00000006ff06723e */ /* 0x004fc400020004ff */
[----:B---3--:R-:W-:Y:S02]  /*125e40*/  F2FP.F16.E5M2.UNPACK_B R4, R4 ;  /* 0x00000004ff04723e */ /* 0x008fe400020004ff */
[----:B------:R-:W-:Y:S02]  /*125e50*/  F2FP.F16.E5M2.UNPACK_B R5, R5 ;  /* 0x00000005ff05723e */ /* 0x000fe400020004ff */
[----:B------:R-:W-:-:S07]  /*125e60*/  F2FP.F16.E5M2.UNPACK_B R7, R7 ;  /* 0x00000007ff07723e */ /* 0x000fce00020004ff */
[----:B0-----:R-:W-:Y:S01]  /*125e70*/  HMMA.16816.F32 R8, R4, R8, R16 ;  /* 0x000000080408723c */ /* 0x001fe20000001810 */
[----:B------:R-:W2:Y:S04]  /*125e80*/  LDL.LU.64 R18, [R1+0x92b8] ;  /* 0x0092b80001127983 */ /* 0x000ea80000300a00 */
[----:B------:R-:W3:-:S15]  /*125e90*/  LDL.LU.64 R16, [R1+0x92b0] ;  /* 0x0092b00001107983 */ /* 0x000ede0000300a00 */
[----:B------:R-:W-:-:S03]  /*125ea0*/  NOP ;  /* 0x0000000000007918 */ /* 0x000fc60000000000 */
[----:B------:R-:W-:Y:S04]  /*125eb0*/  STL.64 [R1+0xc0], R8 ;  /* 0x0000c00801007387 */ /* 0x000fe80000100a00 */
[----:B------:R0:W-:Y:S04]  /*125ec0*/  STL.64 [R1+0xc8], R10 ;  /* 0x0000c80a01007387 */ /* 0x0001e80000100a00 */
[----:B0-----:R-:W2:Y:S04]  /*125ed0*/  LDL.LU.64 R10, [R1+0x92a8] ;  /* 0x0092a800010a7983 */ /* 0x001ea80000300a00 */
[----:B------:R-:W2:Y:S01]  /*125ee0*/  LDL.LU.64 R8, [R1+0x92a0] ;  /* 0x0092a00001087983 */ /* 0x000ea20000300a00 */
[----:B----4-:R-:W-:-:S02]  /*125ef0*/  F2FP.F16.E5M2.UNPACK_B R20, R20.H1 ;  /* 0x00000014ff14723e */ /* 0x010fc400030004ff */
[----:B------:R-:W-:Y:S02]  /*125f00*/  F2FP.F16.E5M2.UNPACK_B R21, R21.H1 ;  /* 0x00000015ff15723e */ /* 0x000fe400030004ff */
[----:B------:R-:W-:Y:S02]  /*125f10*/  F2FP.F16.E5M2.UNPACK_B R2, R22.H1 ;  /* 0x00000016ff02723e */ /* 0x000fe400030004ff */
[----:B------:R-:W-:Y:S01]  /*125f20*/  F2FP.F16.E5M2.UNPACK_B R3, R23.H1 ;  /* 0x00000017ff03723e */ /* 0x000fe200030004ff */
[----:B------:R-:W-:Y:S04]  /*125f30*/  STL [R1+0x98], R20 ;  /* 0x0000981401007387 */ /* 0x000fe80000100800 */
[----:B------:R2:W-:Y:S02]  /*125f40*/  STL [R1+0x9c], R21 ;  /* 0x00009c1501007387 */ /* 0x0005e40000100800 */
[----:B--2---:R-:W-:Y:S02]  /*125f50*/  HMMA.16816.F32 R20, R4, R20, R8 ;  /* 0x000000140414723c */ /* 0x004fe40000001808 */
[----:B------:R-:W2:Y:S04]  /*125f60*/  LDL.LU.64 R10, [R1+0x9298] ;  /* 0x00929800010a7983 */ /* 0x000ea80000300a00 */
[----:B------:R-:W4:-:S15]  /*125f70*/  LDL.LU R9, [R1+0x9290] ;  /* 0x0092900001097983 */ /* 0x000f1e0000300800 */
[----:B------:R-:W-:-:S02]  /*125f80*/  NOP ;  /* 0x0000000000007918 */ /* 0x000fc40000000000 */
        /* <DEDUP_REMOVED lines=12> */
[----:B----4-:R-:W-:-:S02]  /*126050*/  F2FP.F16.E5M2.UNPACK_B R8, R9.H1 ;  /* 0x00000009ff08723e */ /* 0x010fc400030004ff */
[----:B--2---:R-:W-:Y:S02]  /*126060*/  F2FP.F16.E5M2.UNPACK_B R9, R10.H1 ;  /* 0x0000000aff09723e */ /* 0x004fe400030004ff */
[----:B------:R-:W-:Y:S01]  /*126070*/  F2FP.F16.E5M2.UNPACK_B R2, R11.H1 ;  /* 0x0000000bff02723e */ /* 0x000fe200030004ff */
[----:B------:R-:W-:Y:S04]  /*126080*/  STL [R1+0x88], R8 ;  /* 0x0000880801007387 */ /* 0x000fe80000100800 */
[----:B------:R3:W-:Y:S01]  /*126090*/  STL [R1+0x8c], R9 ;  /* 0x00008c0901007387 */ /* 0x0007e20000100800 */
[----:B------:R-:W-:-:S07]  /*1260a0*/  F2FP.F16.E5M2.UNPACK_B R3, R16.H1 ;  /* 0x00000010ff03723e */ /* 0x000fce00030004ff */
[C---:B------:R-:W-:Y:S06]  /*1260b0*/  HMMA.16816.F32 R12, R4.reuse, R2, R12 ;  /* 0x00000002040c723c */ /* 0x040fec000000180c */
[----:B---3--:R-:W-:Y:S01]  /*1260c0*/  HMMA.16816.F32 R8, R4, R8, R20 ;  /* 0x000000080408723c */ /* 0x008fe20000001814 */
[----:B------:R-:W2:Y:S04]  /*1260d0*/  LDL.LU.64 R22, [R1+0x9268] ;  /* 0x0092680001167983 */ /* 0x000ea80000300a00 */
[----:B------:R-:W2:-:S15]  /*1260e0*/  LDL.LU.64 R20, [R1+0x9260] ;  /* 0x0092600001147983 */ /* 0x000e9e0000300a00 */
[----:B------:R-:W-:-:S03]  /*1260f0*/  NOP ;  /* 0x0000000000007918 */ /* 0x000fc60000000000 */
[----:B------:R0:W-:Y:S04]  /*126100*/  STL.64 [R1+0x100], R8 ;  /* 0x0001000801007387 */ /* 0x0001e80000100a00 */
[----:B------:R-:W-:Y:S04]  /*126110*/  STL.64 [R1+0x108], R10 ;  /* 0x0001080a01007387 */ /* 0x000fe80000100a00 */
[----:B------:R1:W-:Y:S04]  /*126120*/  STL [R1+0x80], R2 ;  /* 0x0000800201007387 */ /* 0x0003e80000100800 */
[----:B------:R3:W-:Y:S01]  /*126130*/  STL [R1+0x84], R3 ;  /* 0x0000840301007387 */ /* 0x0007e20000100800 */
[----:B0-----:R-:W-:-:S02]  /*126140*/  F2FP.F16.E5M2.UNPACK_B R8, R17.H1 ;  /* 0x00000011ff08723e */ /* 0x001fc400030004ff */
[----:B------:R-:W-:-:S03]  /*126150*/  F2FP.F16.E5M2.UNPACK_B R9, R18.H1 ;  /* 0x00000012ff09723e */ /* 0x000fc600030004ff */
[----:B------:R-:W-:Y:S04]  /*126160*/  STL [R1+0x78], R8 ;  /* 0x0000780801007387 */ /* 0x000fe80000100800 */
[----:B------:R-:W-:Y:S04]  /*126170*/  STL.64 [R1+0x120], R12 ;  /* 0x0001200c01007387 */ /* 0x000fe80000100a00 */
[----:B------:R-:W-:Y:S04]  /*126180*/  STL.64 [R1+0x128], R14 ;  /* 0x0001280e01007387 */ /* 0x000fe80000100a00 */
[----:B------:R2:W-:Y:S01]  /*126190*/  STL [R1+0x7c], R9 ;  /* 0x00007c0901007387 */ /* 0x0005e20000100800 */
[----:B-1----:R-:W-:-:S02]  /*1261a0*/  F2FP.F16.E5M2.UNPACK_B R2, R19.H1 ;  /* 0x00000013ff02723e */ /* 0x002fc400030004ff */
[----:B---3--:R-:W-:-:S03]  /*1261b0*/  F2FP.F16.E5M2.UNPACK_B R3, R28.H1 ;  /* 0x0000001cff03723e */ /* 0x008fc600030004ff */
[----:B------:R-:W-:Y:S01]  /*1261c0*/  STL [R1+0x70], R2 ;  /* 0x0000700201007387 */ /* 0x000fe20000100800 */
[----:B------:R-:W-:Y:S02]  /*1261d0*/  F2FP.F16.E5M2.UNPACK_B R16, R29.H1 ;  /* 0x0000001dff10723e */ /* 0x000fe400030004ff */
[----:B------:R-:W-:Y:S01]  /*1261e0*/  F2FP.F16.E5M2.UNPACK_B R0, R0.H1 ;  /* 0x00000000ff00723e */ /* 0x000fe200030004ff */
[----:B--2---:R-:W-:-:S15]  /*1261f0*/  HMMA.16816.F32 R8, R4, R8, R20 ;  /* 0x000000080408723c */ /* 0x004fde0000001814 */
[----:B------:R-:W-:-:S08]  /*126200*/  NOP ;  /* 0x0000000000007918 */ /* 0x000fd00000000000 */
[----:B------:R-:W-:Y:S04]  /*126210*/  STL.64 [R1+0x130], R8 ;  /* 0x0001300801007387 */ /* 0x000fe80000100a00 */
[----:B------:R0:W-:Y:S02]  /*126220*/  STL.64 [R1+0x138], R10 ;  /* 0x0001380a01007387 */ /* 0x0001e40000100a00 */
[----:B0-----:R-:W-:Y:S06]  /*126230*/  HMMA.16816.F32 R8, R4, R2, R24 ;  /* 0x000000020408723c */ /* 0x001fec0000001818 */
[----:B------:R-:W-:Y:S04]  /*126240*/  STL [R1+0x74], R3 ;  /* 0x0000740301007387 */ /* 0x000fe80000100800 */
[----:B------:R-:W2:-:S13]  /*126250*/  LDL.LU R20, [R1+0xe40] ;  /* 0x000e400001147983 */ /* 0x000e9a0000300800 */
        /* <DEDUP_REMOVED lines=14> */
[----:B--2---:R2:W-:Y:S04]  /*126340*/  STL.64 [R1+0x91d0], R12 ;  /* 0x0091d00c01007387 */ /* 0x0045e80000100a00 */
[----:B0-----:R-:W3:Y:S04]  /*126350*/  LDL.LU R11, [R1+0x3840] ;  /* 0x00384000010b7983 */ /* 0x001ee80000300800 */
[----:B-1----:R-:W4:Y:S04]  /*126360*/  LDL.LU R20, [R1+0xcf0] ;  /* 0x000cf00001147983 */ /* 0x002f280000300800 */
[----:B------:R-:W4:Y:S04]  /*126370*/  LDL.LU R21, [R1+0xcf4] ;  /* 0x000cf40001157983 */ /* 0x000f280000300800 */
[----:B------:R-:W2:Y:S04]  /*126380*/  LDL.LU R22, [R1+0xcf8] ;  /* 0x000cf80001167983 */ /* 0x000ea80000300800 */
[----:B------:R-:W2:Y:S04]  /*126390*/  LDL.LU R23, [R1+0xcfc] ;  /* 0x000cfc0001177983 */ /* 0x000ea80000300800 */
[----:B--2---:R0:W-:Y:S04]  /*1263a0*/  STL.64 [R1+0x91e8], R22 ;  /* 0x0091e81601007387 */ /* 0x0041e80000100a00 */
[----:B----4-:R1:W-:Y:S04]  /*1263b0*/  STL.64 [R1+0x91e0], R20 ;  /* 0x0091e01401007387 */ /* 0x0103e80000100a00 */
[----:B------:R-:W2:Y:S04]  /*1263c0*/  LDL.LU R3, [R1+0x3830] ;  /* 0x0038300001037983 */ /* 0x000ea80000300800 */
[----:B------:R-:W3:Y:S04]  /*1263d0*/  LDL.LU R10, [R1+0x3834] ;  /* 0x00383400010a7983 */ /* 0x000ee80000300800 */
[----:B------:R-:W4:Y:S04]  /*1263e0*/  LDL.LU R12, [R1+0xc00] ;  /* 0x000c0000010c7983 */ /* 0x000f280000300800 */
[----:B------:R-:W4:Y:S04]  /*1263f0*/  LDL.LU R13, [R1+0xc04] ;  /* 0x000c0400010d7983 */ /* 0x000f280000300800 */
[----:B------:R-:W2:Y:S04]  /*126400*/  LDL.LU R14, [R1+0xc08] ;  /* 0x000c0800010e7983 */ /* 0x000ea80000300800 */
[----:B------:R-:W2:Y:S04]  /*126410*/  LDL.LU R15, [R1+0xc0c] ;  /* 0x000c0c00010f7983 */ /* 0x000ea80000300800 */
[----:B0-----:R-:W3:Y:S04]  /*126420*/  LDL.LU R23, [R1+0x3810] ;  /* 0x0038100001177983 */ /* 0x001ee80000300800 */
[----:B---3--:R0:W-:Y:S04]  /*126430*/  STL [R1+0x9220], R23 ;  /* 0x0092201701007387 */ /* 0x0081e80000100800 */
[----:B-1----:R-:W3:Y:S04]  /*126440*/  LDL.LU R20, [R1+0x9d0] ;  /* 0x0009d00001147983 */ /* 0x002ee80000300800 */
[----:B------:R-:W3:Y:S04]  /*126450*/  LDL.LU R21, [R1+0x9d4] ;  /* 0x0009d40001157983 */ /* 0x000ee80000300800 */
[----:B------:R-:W4:Y:S04]  /*126460*/  LDL.LU R22, [R1+0x9d8] ;  /* 0x0009d80001167983 */ /* 0x000f280000300800 */
[----:B0-----:R-:W4:Y:S04]  /*126470*/  LDL.LU R23, [R1+0x9dc] ;  /* 0x0009dc0001177983 */ /* 0x001f280000300800 */
[----:B----4-:R0:W-:Y:S04]  /*126480*/  STL.64 [R1+0x9230], R22 ;  /* 0x0092301601007387 */ /* 0x0101e80000100a00 */
[----:B0-----:R-:W4:Y:S04]  /*126490*/  LDL.LU R22, [R1+0x37f0] ;  /* 0x0037f00001167983 */ /* 0x001f280000300800 */
[----:B------:R-:W4:Y:S04]  /*1264a0*/  LDL.LU R23, [R1+0x37f4] ;  /* 0x0037f40001177983 */ /* 0x000f280000300800 */
[----:B---3--:R-:W-:Y:S04]  /*1264b0*/  STL.64 [R1+0x9228], R20 ;  /* 0x0092281401007387 */ /* 0x008fe80000100a00 */
[----:B------:R-:W3:Y:S04]  /*1264c0*/  LDL.LU R2, [R1+0x3814] ;  /* 0x0038140001027983 */ /* 0x000ee80000300800 */
[----:B------:R-:W2:Y:S04]  /*1264d0*/  LDL.LU R8, [R1+0x3820] ;  /* 0x0038200001087983 */ /* 0x000ea80000300800 */
[----:B------:R-:W2:Y:S04]  /*1264e0*/  LDL.LU R9, [R1+0x3824] ;  /* 0x0038240001097983 */ /* 0x000ea80000300800 */
[----:B------:R-:W-:Y:S04]  /*1264f0*/  STL.64 [R1+0x9208], R10 ;  /* 0x0092080a01007387 */ /* 0x000fe80000100a00 */
[----:B--2---:R0:W-:Y:S04]  /*126500*/  STL.64 [R1+0x9200], R8 ;  /* 0x0092000801007387 */ /* 0x0041e80000100a00 */
[----:B0-----:R-:W2:Y:S04]  /*126510*/  LDL.LU R8, [R1+0x3800] ;  /* 0x0038000001087983 */ /* 0x001ea80000300800 */
[----:B------:R-:W2:Y:S04]  /*126520*/  LDL.LU R9, [R1+0x3804] ;  /* 0x0038040001097983 */ /* 0x000ea80000300800 */
[----:B--2---:R-:W-:Y:S04]  /*126530*/  STL.64 [R1+0x9248], R8 ;  /* 0x0092480801007387 */ /* 0x004fe80000100a00 */
[----:B------:R-:W-:Y:S04]  /*126540*/  STL.64 [R1+0x91f8], R14 ;  /* 0x0091f80e01007387 */ /* 0x000fe80000100a00 */
[----:B------:R0:W-:Y:S04]  /*126550*/  STL.64 [R1+0x91f0], R12 ;  /* 0x0091f00c01007387 */ /* 0x0001e80000100a00 */
        /* <DEDUP_REMOVED lines=37> */
[----:B--2---:R-:W-:Y:S03]  /*1267b0*/  HMMA.16816.F32 R8, R4, R10, R12 ;  /* 0x0000000a0408723c */ /* 0x004fe6000000180c */
[----:B------:R-:W2:Y:S04]  /*1267c0*/  LDL.LU.64 R14, [R1+0x9258] ;  /* 0x00925800010e7983 */ /* 0x000ea80000300a00 */
[----:B------:R-:W2:Y:S01]  /*1267d0*/  LDL.LU.64 R12, [R1+0x9250] ;  /* 0x00925000010c7983 */ /* 0x000ea20000300a00 */
[----:B---3--:R-:W-:-:S02]  /*1267e0*/  F2FP.F16.E5M2.UNPACK_B R20, R20.H1 ;  /* 0x00000014ff14723e */ /* 0x008fc400030004ff */
[----:B------:R-:W-:-:S13]  /*1267f0*/  F2FP.F16.E5M2.UNPACK_B R21, R21.H1 ;  /* 0x00000015ff15723e */ /* 0x000fda00030004ff */
[----:B------:R0:W-:Y:S04]  /*126800*/  STL.64 [R1+0x160], R8 ;  /* 0x0001600801007387 */ /* 0x0001e80000100a00 */
[----:B------:R1:W-:Y:S04]  /*126810*/  STL.64 [R1+0x168], R10 ;  /* 0x0001680a01007387 */ /* 0x0003e80000100a00 */
[----:B0-----:R-:W3:Y:S04]  /*126820*/  LDL.LU.64 R8, [R1+0x9248] ;  /* 0x0092480001087983 */ /* 0x001ee80000300a00 */
[----:B------:R-:W-:Y:S01]  /*126830*/  STL [R1+0x60], R20 ;  /* 0x0000601401007387 */ /* 0x000fe20000100800 */
[----:B-1----:R-:W-:-:S02]  /*126840*/  F2FP.F16.E5M2.UNPACK_B R10, R22.H1 ;  /* 0x00000016ff0a723e */ /* 0x002fc400030004ff */
[----:B------:R-:W-:Y:S01]  /*126850*/  F2FP.F16.E5M2.UNPACK_B R11, R23.H1 ;  /* 0x00000017ff0b723e */ /* 0x000fe200030004ff */
        /* <DEDUP_REMOVED lines=8> */
[----:B------:R-:W4:Y:S04]  /*1268e0*/  LDL.LU.64 R20, [R1+0x9228] ;  /* 0x0092280001147983 */ /* 0x000f280000300a00 */
[----:B------:R-:W-:Y:S04]  /*1268f0*/  STL [R1+0x58], R10 ;  /* 0x0000580a01007387 */ /* 0x000fe80000100800 */
[----:B------:R-:W-:Y:S01]  /*126900*/  STL [R1+0x5c], R11 ;  /* 0x00005c0b01007387 */ /* 0x000fe20000100800 */
[----:B---3--:R-:W-:-:S02]  /*126910*/  F2FP.F16.E5M2.UNPACK_B R8, R8.H1 ;  /* 0x00000008ff08723e */ /* 0x008fc400030004ff */
[----:B------:R-:W-:Y:S01]  /*126920*/  F2FP.F16.E5M2.UNPACK_B R9, R9.H1 ;  /* 0x00000009ff09723e */ /* 0x000fe200030004ff */
[----:B----4-:R-:W-:-:S15]  /*126930*/  HMMA.16816.F32 R20, R4, R10, R20 ;  /* 0x0000000a0414723c */ /* 0x010fde0000001814 */
[----:B------:R-:W-:-:S08]  /*126940*/  NOP ;  /* 0x0000000000007918 */ /* 0x000fd00000000000 */
[----:B------:R-:W-:Y:S04]  /*126950*/  STL.64 [R1+0x180], R20 ;  /* 0x0001801401007387 */ /* 0x000fe80000100a00 */
[----:B------:R0:W-:Y:S04]  /*126960*/  STL.64 [R1+0x188], R22 ;  /* 0x0001881601007387 */ /* 0x0001e80000100a00 */
[----:B0-----:R-:W3:Y:S04]  /*126970*/  LDL.LU R23, [R1+0x9220] ;  /* 0x0092200001177983 */ /* 0x001ee80000300800 */
[----:B------:R-:W-:Y:S04]  /*126980*/  STL [R1+0x50], R8 ;  /* 0x0000500801007387 */ /* 0x000fe80000100800 */
[----:B------:R2:W-:Y:S02]  /*126990*/  STL [R1+0x54], R9 ;  /* 0x0000540901007387 */ /* 0x0005e40000100800 */
[----:B--2---:R-:W-:Y:S02]  /*1269a0*/  HMMA.16816.F32 R8, R4, R8, R12 ;  /* 0x000000080408723c */ /* 0x004fe4000000180c */
[----:B------:R-:W2:Y:S04]  /*1269b0*/  LDL.LU.64 R14, [R1+0x9218] ;  /* 0x00921800010e7983 */ /* 0x000ea80000300a00 */
[----:B------:R-:W2:Y:S01]  /*1269c0*/  LDL.LU.64 R12, [R1+0x9210] ;  /* 0x00921000010c7983 */ /* 0x000ea20000300a00 */
[----:B------:R-:W-:-:S15]  /*1269d0*/  F2FP.F16.E5M2.UNPACK_B R21, R2.H1 ;  /* 0x00000002ff15723e */ /* 0x000fde00030004ff */
[----:B------:R-:W-:-:S01]  /*1269e0*/  NOP ;  /* 0x0000000000007918 */ /* 0x000fc20000000000 */
[----:B------:R-:W-:Y:S04]  /*1269f0*/  STL.64 [R1+0x1a0], R8 ;  /* 0x0001a00801007387 */ /* 0x000fe80000100a00 */
[----:B------:R0:W-:Y:S04]  /*126a00*/  STL.64 [R1+0x1a8], R10 ;  /* 0x0001a80a01007387 */ /* 0x0001e80000100a00 */
[----:B0-----:R-:W4:Y:S04]  /*126a10*/  LDL.LU.64 R10, [R1+0x9208] ;  /* 0x00920800010a7983 */ /* 0x001f280000300a00 */
[----:B------:R-:W4:Y:S01]  /*126a20*/  LDL.LU.64 R8, [R1+0x9200] ;  /* 0x0092000001087983 */ /* 0x000f220000300a00 */
[----:B---3--:R-:W-:-:S05]  /*126a30*/  F2FP.F16.E5M2.UNPACK_B R20, R23.H1 ;  /* 0x00000017ff14723e */ /* 0x008fca00030004ff */
        /* <DEDUP_REMOVED lines=11> */
[----:B------:R-:W-:Y:S02]  /*126af0*/  F2FP.F16.E5M2.UNPACK_B R9, R9.H1 ;  /* 0x00000009ff09723e */ /* 0x000fe400030004ff */
[----:B------:R-:W-:Y:S02]  /*126b00*/  F2FP.F16.E5M2.UNPACK_B R2, R3.H1 ;  /* 0x00000003ff02723e */ /* 0x000fe400030004ff */
[----:B------:R-:W-:Y:S01]  /*126b10*/  F2FP.F16.E5M2.UNPACK_B R3, R10.H1 ;  /* 0x0000000aff03723e */ /* 0x000fe200030004ff */
[----:B------:R-:W-:Y:S04]  /*126b20*/  STL [R1+0x40], R8 ;  /* 0x0000400801007387 */ /* 0x000fe80000100800 */
[----:B------:R-:W-:Y:S01]  /*126b30*/  STL [R1+0x44], R9 ;  /* 0x0000440901007387 */ /* 0x000fe20000100800 */
[----:B--2---:R-:W-:-:S15]  /*126b40*/  HMMA.16816.F32 R12, R4, R8, R12 ;  /* 0x00000008040c723c */ /* 0x004fde000000180c */
[----:B------:R-:W-:-:S08]  /*126b50*/  NOP ;  /* 0x0000000000007918 */ /* 0x000fd00000000000 */
[----:B------:R-:W-:Y:S04]  /*126b60*/  STL.64 [R1+0x1c0], R12 ;  /* 0x0001c00c01007387 */ /* 0x000fe80000100a00 */
[----:B------:R0:W-:Y:S01]  /*126b70*/  STL.64 [R1+0x1c8], R14 ;  /* 0x0001c80e01007387 */ /* 0x0001e20000100a00 */
[----:B---3--:R-:W-:Y:S03]  /*126b80*/  HMMA.16816.F32 R20, R4, R2, R20 ;  /* 0x000000020414723c */ /* 0x008fe60000001814 */
[----:B0-----:R-:W2:Y:S04]  /*126b90*/  LDL.LU.64 R14, [R1+0x91d8] ;  /* 0x0091d800010e7983 */ /* 0x001ea80000300a00 */
[----:B------:R-:W2:Y:S04]  /*126ba0*/  LDL.LU.64 R12, [R1+0x91d0] ;  /* 0x0091d000010c7983 */ /* 0x000ea80000300a00 */
[----:B------:R-:W-:Y:S04]  /*126bb0*/  STL [R1+0x38], R2 ;  /* 0x0000380201007387 */ /* 0x000fe80000100800 */
[----:B------:R-:W-:Y:S08]  /*126bc0*/  STL [R1+0x3c], R3 ;  /* 0x00003c0301007387 */ /* 0x000ff00000100800 */
[----:B------:R-:W-:Y:S04]  /*126bd0*/  STL.64 [R1+0x1e0], R20 ;  /* 0x0001e01401007387 */ /* 0x000fe80000100a00 */
[----:B------:R0:W-:Y:S04]  /*126be0*/  STL.64 [R1+0x1e8], R22 ;  /* 0x0001e81601007387 */ /* 0x0001e80000100a00 */
[----:B0-----:R-:W3:Y:S04]  /*126bf0*/  LDL.LU.64 R22, [R1+0x91c8] ;  /* 0x0091c80001167983 */ /* 0x001ee80000300a00 */
[----:B------:R-:W3:Y:S01]  /*126c00*/  LDL.LU.64 R20, [R1+0x91c0] ;  /* 0x0091c00001147983 */ /* 0x000ee20000300a00 */
[----:B------:R-:W-:-:S02]  /*126c10*/  F2FP.F16.E5M2.UNPACK_B R8, R11.H1 ;  /* 0x0000000bff08723e */ /* 0x000fc400030004ff */
[----:B------:R-:W-:Y:S02]  /*126c20*/  F2FP.F16.E5M2.UNPACK_B R9, R16.H1 ;  /* 0x00000010ff09723e */ /* 0x000fe400030004ff */
[----:B------:R-:W-:Y:S02]  /*126c30*/  F2FP.F16.E5M2.UNPACK_B R2, R17.H1 ;  /* 0x00000011ff02723e */ /* 0x000fe400030004ff */
[----:B------:R-:W-:Y:S01]  /*126c40*/  F2FP.F16.E5M2.UNPACK_B R3, R18.H1 ;  /* 0x00000012ff03723e */ /* 0x000fe200030004ff */
[----:B------:R-:W-:Y:S04]  /*126c50*/  STL [R1+0x30], R8 ;  /* 0x0000300801007387 */ /* 0x000fe80000100800 */
[----:B------:R-:W-:Y:S04]  /*126c60*/  STL [R1+0x34], R9 ;  /* 0x0000340901007387 */ /* 0x000fe80000100800 */
[----:B------:R-:W-:Y:S01]  /*126c70*/  STL [R1+0x28], R2 ;  /* 0x0000280201007387 */ /* 0x000fe20000100800 */
[----:B------:R-:W-:Y:S01]  /*126c80*/  F2FP.F16.E5M2.UNPACK_B R0, R0.H1 ;  /* 0x00000000ff00723e */ /* 0x000fe200030004ff */
[----:B--2---:R-:W-:-:S15]  /*126c90*/  HMMA.16816.F32 R12, R4, R8, R12 ;  /* 0x00000008040c723c */ /* 0x004fde000000180c */
[----:B------:R-:W-:-:S08]  /*126ca0*/  NOP ;  /* 0x0000000000007918 */ /* 0x000fd00000000000 */
[----:B------:R-:W-:Y:S04]  /*126cb0*/  STL.64 [R1+0x1f0], R12 ;  /* 0x0001f00c01007387 */ /* 0x000fe80000100a00 */
[----:B------:R3:W-:Y:S02]  /*126cc0*/  STL.64 [R1+0x1f8], R14 ;  /* 0x0001f80e01007387 */ /* 0x0007e40000100a00 */
[----:B---3--:R-:W-:Y:S01]  /*126cd0*/  HMMA.16816.F32 R12, R4, R2, R20 ;  /* 0x00000002040c723c */ /* 0x008fe20000001814 */
[----:B------:R-:W-:Y:S02]  /*126ce0*/  F2FP.F16.E5M2.UNPACK_B R8, R19.H1 ;  /* 0x00000013ff08723e */ /* 0x000fe400030004ff */
[----:B------:R-:W-:-:S03]  /*126cf0*/  F2FP.F16.E5M2.UNPACK_B R9, R28.H1 ;  /* 0x0000001cff09723e */ /* 0x000fc600030004ff */
[----:B------:R-:W-:Y:S04]  /*126d00*/  STL [R1+0x2c], R3 ;  /* 0x00002c0301007387 */ /* 0x000fe80000100800 */
[----:B------:R-:W-:-:S13]  /*126d10*/  STL [R1+0x20], R8 ;  /* 0x0000200801007387 */ /* 0x000fda0000100800 */
[----:B------:R-:W-:Y:S04]  /*126d20*/  STL.64 [R1+0x210], R12 ;  /* 0x0002100c01007387 */ /* 0x000fe80000100a00 */
[----:B------:R-:W-:Y:S04]  /*126d30*/  STL.64 [R1+0x218], R14 ;  /* 0x0002180e01007387 */ /* 0x000fe80000100a00 */
[----:B------:R0:W-:Y:S02]  /*126d40*/  STL [R1+0x24], R9 ;  /* 0x0000240901007387 */ /* 0x0001e40000100800 */
[----:B0-----:R-:W-:Y:S01]  /*126d50*/  HMMA.16816.F32 R8, R4, R8, R24 ;  /* 0x000000080408723c */ /* 0x001fe20000001818 */
[----:B------:R-:W-:Y:S01]  /*126d60*/  F2FP.F16.E5M2.UNPACK_B R2, R29.H1 ;  /* 0x0000001dff02723e */ /* 0x000fe200030004ff */
[----:B------:R-:W2:-:S15]  /*126d70*/  LDL.LU R12, [R1+0x1280] ;  /* 0x00128000010c7983 */ /* 0x000e9e0000300800 */
[----:B------:R-:W-:-:S06]  /*126d80*/  NOP ;  /* 0x0000000000007918 */ /* 0x000fcc0000000000 */
[----:B------:R-:W-:Y:S04]  /*126d90*/  STL.64 [R1+0x220], R8 ;  /* 0x0002200801007387 */ /* 0x000fe80000100a00 */
[----:B------:R-:W-:Y:S04]  /*126da0*/  STL.64 [R1+0x228], R10 ;  /* 0x0002280a01007387 */ /* 0x000fe80000100a00 */
[----:B------:R-:W-:Y:S04]  /*126db0*/  STL [R1+0x18], R2 ;  /* 0x0000180201007387 */ /* 0x000fe80000100800 */
[----:B------:R-:W2:Y:S04]  /*126dc0*/  LDL.LU R13, [R1+0x1284] ;  /* 0x00128400010d7983 */ /* 0x000ea80000300800 */
[----:B------:R-:W-:Y:S04]  /*126dd0*/  STL [R1+0x1c], R0 ;  /* 0x00001c0001007387 */ /* 0x000fe80000100800 */
        /* <DEDUP_REMOVED lines=20> */
[----:B------:R-:W3:Y:S04]  /*126f20*/  LDL.LU R3, [R1+0x38a0] ;  /* 0x0038a00001037983 */ /* 0x000ee80000300800 */
        /* <DEDUP_REMOVED lines=12> */
[----:B0-----:R-:W2:Y:S04]  /*126ff0*/  LDL.LU R25, [R1+0x3880] ;  /* 0x0038800001197983 */ /* 0x001ea80000300800 */
[----:B------:R-:W4:Y:S04]  /*127000*/  LDL.LU R18, [R1+0x38a4] ;  /* 0x0038a40001127983 */ /* 0x000f280000300800 */
[----:B------:R-:W4:Y:S04]  /*127010*/  LDL.LU R28, [R1+0x38b0] ;  /* 0x0038b000011c7983 */ /* 0x000f280000300800 */
[----:B------:R-:W4:Y:S04]  /*127020*/  LDL.LU R29, [R1+0x38b4] ;  /* 0x0038b400011d7983 */ /* 0x000f280000300800 */
        /* <DEDUP_REMOVED lines=39> */
[----:B------:R-:W-:-:S02]  /*1272a0*/  F2FP.F16.E5M2.UNPACK_B R24, R25.H1 ;  /* 0x00000019ff18723e */ /* 0x000fc400030004ff */
[----:B----4-:R-:W-:-:S03]  /*1272b0*/  F2FP.F16.E5M2.UNPACK_B R25, R2.H1 ;  /* 0x00000002ff19723e */ /* 0x010fc600030004ff */
        /* <DEDUP_REMOVED lines=24> */
[C---:B--2---:R-:W-:Y:S01]  /*127440*/  HMMA.16816.F32 R12, R4.reuse, R28, R12 ;  /* 0x0000001c040c723c */ /* 0x044fe2000000180c */
[----:B------:R-:W-:Y:S04]  /*127450*/  STL [R1], R2 ;  /* 0x0000000201007387 */ /* 0x000fe80000100800 */
[----:B------:R-:W-:Y:S01]  /*127460*/  STL [R1+0x4], R3 ;  /* 0x0000040301007387 */ /* 0x000fe20000100800 */
        /* <DEDUP_REMOVED lines=9> */
[----:B------:R-:W3:Y:S04]  /*127500*/  LDL.LU.64 R12, [R1+0x9160] ;  /* 0x00916000010c7983 */ /* 0x000ee80000300a00 */
[----:B------:R-:W-:Y:S04]  /*127510*/  STL [R1+0x910c], R28 ;  /* 0x00910c1c01007387 */ /* 0x000fe80000100800 */
[----:B------:R-:W-:Y:S01]  /*127520*/  STL [R1+0x9108], R29 ;  /* 0x0091081d01007387 */ /* 0x000fe20000100800 */
[----:B--2---:R-:W-:-:S02]  /*127530*/  F2FP.F16.E5M2.UNPACK_B R26, R26.H1 ;  /* 0x0000001aff1a723e */ /* 0x004fc400030004ff */
[----:B------:R-:W-:-:S07]  /*127540*/  F2FP.F16.E5M2.UNPACK_B R27, R27.H1 ;  /* 0x0000001bff1b723e */ /* 0x000fce00030004ff */
[----:B---3--:R-:W-:-:S15]  /*127550*/  HMMA.16816.F32 R12, R4, R26, R12 ;  /* 0x0000001a040c723c */ /* 0x008fde000000180c */
        /* <DEDUP_REMOVED lines=75> */
[----:B------:R-:W2:Y:S02]  /*127a10*/  LDL.LU.64 R12, [R1+0x9130] ;  /* 0x00913000010c7983 */ /* 0x000ea40000300a00 */
[----:B--2---:R-:W-:-:S02]  /*127a20*/  IMAD R12, R12, 0x100, R13 ;  /* 0x000001000c0c7824 */ /* 0x004fc400078e020d */
[----:B------:R-:W3:Y:S01]  /*127a30*/  LDL.LU R13, [R1+0x9128] ;  /* 0x00912800010d7983 */ /* 0x000ee20000300800 */
[----:B------:R-:W-:Y:S02]  /*127a40*/  F2FP.F16.E5M2.UNPACK_B R16, R16.H1 ;  /* 0x00000010ff10723e */ /* 0x000fe400030004ff */
[----:B------:R-:W-:-:S07]  /*127a50*/  F2FP.F16.E5M2.UNPACK_B R17, R17.H1 ;  /* 0x00000011ff11723e */ /* 0x000fce00030004ff */
[----:B------:R-:W-:Y:S01]  /*127a60*/  HMMA.16816.F32 R8, R4, R16, R8 ;  /* 0x000000100408723c */ /* 0x000fe20000001808 */
[----:B---3--:R-:W-:Y:S02]  /*127a70*/  IMAD R13, R13, 0x100, R14 ;  /* 0x000001000d0d7824 */ /* 0x008fe400078e020e */
[----:B------:R-:W2:Y:S02]  /*127a80*/  LDL.LU R14, [R1+0x9124] ;  /* 0x00912400010e7983 */ /* 0x000ea40000300800 */
[----:B--2---:R-:W-:Y:S02]  /*127a90*/  IMAD R14, R14, 0x100, R2 ;  /* 0x000001000e0e7824 */ /* 0x004fe400078e0202 */
[----:B------:R-:W2:-:S15]  /*127aa0*/  LDL.LU R2, [R1+0x9120] ;  /* 0x0091200001027983 */ /* 0x000e9e0000300800 */
[----:B------:R-:W-:-:S01]  /*127ab0*/  NOP ;  /* 0x0000000000007918 */ /* 0x000fc20000000000 */
[----:B------:R-:W-:Y:S04]  /*127ac0*/  STL.64 [R1+0x330], R8 ;  /* 0x0003300801007387 */ /* 0x000fe80000100a00 */
[----:B------:R0:W-:Y:S04]  /*127ad0*/  STL.64 [R1+0x338], R10 ;  /* 0x0003380a01007387 */ /* 0x0001e80000100a00 */
[----:B0-----:R-:W3:Y:S04]  /*127ae0*/  LDL.LU.64 R10, [R1+0x9118] ;  /* 0x00911800010a7983 */ /* 0x001ee80000300a00 */
[----:B------:R-:W3:Y:S04]  /*127af0*/  LDL.LU.64 R8, [R1+0x9110] ;  /* 0x0091100001087983 */ /* 0x000ee80000300a00 */
[----:B------:R-:W-:Y:S04]  /*127b00*/  STL.64 [R1+0x8ee8], R18 ;  /* 0x008ee81201007387 */ /* 0x000fe80000100a00 */
[----:B------:R0:W-:Y:S04]  /*127b10*/  STL.64 [R1+0x8ee0], R16 ;  /* 0x008ee01001007387 */ /* 0x0001e80000100a00 */
[----:B0-----:R-:W3:Y:S04]  /*127b20*/  LDL.LU R16, [R1+0x1400] ;  /* 0x0014000001107983 */ /* 0x001ee80000300800 */
[----:B------:R-:W3:Y:S04]  /*127b30*/  LDL.LU R17, [R1+0x1404] ;  /* 0x0014040001117983 */ /* 0x000ee80000300800 */
[----:B------:R-:W3:Y:S04]  /*127b40*/  LDL.LU R18, [R1+0x1408] ;  /* 0x0014080001127983 */ /* 0x000ee80000300800 */
[----:B------:R-:W3:Y:S01]  /*127b50*/  LDL.LU R19, [R1+0x140c] ;  /* 0x00140c0001137983 */ /* 0x000ee20000300800 */
[----:B------:R-:W-:Y:S01]  /*127b60*/  F2FP.F16.E5M2.UNPACK_B R3, R3.H1 ;  /* 0x00000003ff03723e */ /* 0x000fe200030004ff */
[----:B------:R-:W-:-:S02]  /*127b70*/  IMAD R15, R15, 0x100, R28 ;  /* 0x000001000f0f7824 */ /* 0x000fc400078e021c */
[----:B------:R-:W3:Y:S01]  /*127b80*/  LDL.LU R28, [R1+0x910c] ;  /* 0x00910c00011c7983 */ /* 0x000ee20000300800 */
[----:B------:R-:W-:Y:S02]  /*127b90*/  F2FP.F16.E5M2.UNPACK_B R29, R29.H1 ;  /* 0x0000001dff1d723e */ /* 0x000fe400030004ff */
[----:B------:R-:W-:Y:S02]  /*127ba0*/  F2FP.F16.E5M2.UNPACK_B R14, R14 ;  /* 0x0000000eff0e723e */ /* 0x000fe400020004ff */
[----:B------:R-:W-:Y:S02]  /*127bb0*/  F2FP.F16.E5M2.UNPACK_B R15, R15 ;  /* 0x0000000fff0f723e */ /* 0x000fe400020004ff */
[----:B----4-:R-:W-:Y:S02]  /*127bc0*/  F2FP.F16.E5M2.UNPACK_B R0, R0.H1 ;  /* 0x00000000ff00723e */ /* 0x010fe400030004ff */
[----:B------:R-:W-:Y:S02]  /*127bd0*/  F2FP.F16.E5M2.UNPACK_B R12, R12 ;  /* 0x0000000cff0c723e */ /* 0x000fe400020004ff */
[----:B------:R-:W-:-:S02]  /*127be0*/  F2FP.F16.E5M2.UNPACK_B R13, R13 ;  /* 0x0000000dff0d723e */ /* 0x000fc400020004ff */
[----:B--2---:R-:W-:-:S05]  /*127bf0*/  F2FP.F16.E5M2.UNPACK_B R2, R2.H1 ;  /* 0x00000002ff02723e */ /* 0x004fca00030004ff */
[----:B------:R-:W-:Y:S04]  /*127c00*/  STL [R1+0x8eac], R2 ;  /* 0x008eac0201007387 */ /* 0x000fe80000100800 */
[----:B------:R-:W-:Y:S01]  /*127c10*/  STL [R1+0x8ea8], R3 ;  /* 0x008ea80301007387 */ /* 0x000fe20000100800 */
[----:B---3--:R-:W-:Y:S01]  /*127c20*/  HMMA.16816.F32 R16, R4, R2, R16 ;  /* 0x000000020410723c */ /* 0x008fe20000001810 */
[----:B------:R-:W-:Y:S02]  /*127c30*/  F2FP.F16.E5M2.UNPACK_B R8, R8.H1 ;  /* 0x00000008ff08723e */ /* 0x000fe400030004ff */
[----:B------:R-:W-:-:S15]  /*127c40*/  F2FP.F16.E5M2.UNPACK_B R9, R9.H1 ;  /* 0x00000009ff09723e */ /* 0x000fde00030004ff */
[----:B------:R-:W-:-:S05]  /*127c50*/  NOP ;  /* 0x0000000000007918 */ /* 0x000fca0000000000 */
[----:B------:R-:W-:Y:S04]  /*127c60*/  STL.64 [R1+0x350], R16 ;  /* 0x0003501001007387 */ /* 0x000fe80000100a00 */
[----:B------:R0:W-:Y:S02]  /*127c70*/  STL.64 [R1+0x358], R18 ;  /* 0x0003581201007387 */ /* 0x0001e40000100a00 */
[----:B0-----:R-:W-:Y:S01]  /*127c80*/  HMMA.16816.F32 R16, R4, R8, R20 ;  /* 0x000000080410723c */ /* 0x001fe20000001814 */
[----:B------:R-:W-:Y:S02]  /*127c90*/  F2FP.F16.E5M2.UNPACK_B R10, R10.H1 ;  /* 0x0000000aff0a723e */ /* 0x000fe400030004ff */
[----:B------:R-:W-:Y:S01]  /*127ca0*/  F2FP.F16.E5M2.UNPACK_B R11, R11.H1 ;  /* 0x0000000bff0b723e */ /* 0x000fe200030004ff */
[----:B------:R-:W-:-:S15]  /*127cb0*/  STL [R1+0xa0], R29 ;  /* 0x0000a01d01007387 */ /* 0x000fde0000100800 */
[----:B------:R-:W-:-:S04]  /*127cc0*/  NOP ;  /* 0x0000000000007918 */ /* 0x000fc80000000000 */
[----:B------:R-:W-:Y:S04]  /*127cd0*/  STL.64 [R1+0x1ca0], R16 ;  /* 0x001ca01001007387 */ /* 0x000fe80000100a00 */
[----:B------:R-:W-:Y:S04]  /*127ce0*/  STL.64 [R1+0x1ca8], R18 ;  /* 0x001ca81201007387 */ /* 0x000fe80000100a00 */
[----:B------:R-:W-:Y:S04]  /*127cf0*/  STL.64 [R1+0x9100], R14 ;  /* 0x0091000e01007387 */ /* 0x000fe80000100a00 */
[----:B------:R-:W-:Y:S04]  /*127d00*/  STL [R1+0xa4], R0 ;  /* 0x0000a40001007387 */ /* 0x000fe80000100800 */
        /* <DEDUP_REMOVED lines=17> */
[----:B------:R-:W3:Y:S04]  /*127e20*/  LDL.LU R24, [R1+0x2780] ;  /* 0x0027800001187983 */ /* 0x000ee80000300800 */
[----:B------:R-:W3:Y:S04]  /*127e30*/  LDL.LU R25, [R1+0x2784] ;  /* 0x0027840001197983 */ /* 0x000ee80000300800 */
[----:B------:R-:W4:Y:S04]  /*127e40*/  LDL.LU R26, [R1+0x2788] ;  /* 0x00278800011a7983 */ /* 0x000f280000300800 */
[----:B------:R-:W4:Y:S04]  /*127e50*/  LDL.LU R27, [R1+0x278c] ;  /* 0x00278c00011b7983 */ /* 0x000f280000300800 */
[----:B----4-:R-:W-:Y:S04]  /*127e60*/  STL.64 [R1+0x8f28], R26 ;  /* 0x008f281a01007387 */ /* 0x010fe80000100a00 */
[----:B---3--:R-:W-:Y:S04]  /*127e70*/  STL.64 [R1+0x8f20], R24 ;  /* 0x008f201801007387 */ /* 0x008fe80000100a00 */
[----:B------:R-:W3:Y:S04]  /*127e80*/  LDL R2, [R1] ;  /* 0x0000000001027983 */ /* 0x000ee80000100800 */
[----:B------:R-:W3:Y:S04]  /*127e90*/  LDL R3, [R1+0x4] ;  /* 0x0000040001037983 */ /* 0x000ee80000100800 */
[----:B0-----:R-:W4:Y:S04]  /*127ea0*/  LDL.LU R20, [R1+0x2790] ;  /* 0x0027900001147983 */ /* 0x001f280000300800 */
[----:B------:R-:W4:Y:S04]  /*127eb0*/  LDL.LU R21, [R1+0x2794] ;  /* 0x0027940001157983 */ /* 0x000f280000300800 */
[----:B------:R-:W2:Y:S04]  /*127ec0*/  LDL.LU R22, [R1+0x2798] ;  /* 0x0027980001167983 */ /* 0x000ea80000300800 */
[----:B------:R-:W2:Y:S04]  /*127ed0*/  LDL.LU R23, [R1+0x279c] ;  /* 0x00279c0001177983 */ /* 0x000ea80000300800 */
[----:B--2---:R-:W-:Y:S04]  /*127ee0*/  STL.64 [R1+0x8f38], R22 ;  /* 0x008f381601007387 */ /* 0x004fe80000100a00 */
[----:B----4-:R0:W-:Y:S04]  /*127ef0*/  STL.64 [R1+0x8f30], R20 ;  /* 0x008f301401007387 */ /* 0x0101e80000100a00 */
[----:B-1----:R-:W2:Y:S04]  /*127f00*/  LDL R18, [R1+0x8] ;  /* 0x0000080001127983 */ /* 0x002ea80000100800 */
[----:B------:R-:W2:Y:S04]  /*127f10*/  LDL R19, [R1+0xc] ;  /* 0x00000c0001137983 */ /* 0x000ea80000100800 */
        /* <DEDUP_REMOVED lines=10> */
[----:B-1----:R-:W2:Y:S04]  /*127fc0*/  LDL R18, [R1+0x18] ;  /* 0x0000180001127983 */ /* 0x002ea80000100800 */
        /* <DEDUP_REMOVED lines=135> */
[----:B------:R-:W4:Y:S04]  /*128840*/  LDL.LU R29, [R1+0x9108] ;  /* 0x00910800011d7983 */ /* 0x000f280000300800 */
        /* <DEDUP_REMOVED lines=22> */
[----:B------:R-:W-:-:S07]  /*1289b0*/  IMAD.MOV.U32 R19, RZ, RZ, R0 ;  /* 0x000000ffff137224 */ /* 0x000fce00078e0000 */
[----:B----4-:R-:W-:Y:S01]  /*1289c0*/  HMMA.16816.F32 R4, R4, R18, R12 ;  /* 0x000000120404723c */ /* 0x010fe2000000180c */
        /* <DEDUP_REMOVED lines=16> */
[----:B------:R-:W2:Y:S04]  /*128ad0*/  LDL.LU.64 R14, [R1+0x9100] ;  /* 0x00910000010e7983 */ /* 0x000ea80000300a00 */
[----:B------:R-:W2:Y:S04]  /*128ae0*/  LDL.LU.64 R12, [R1+0x90f8] ;  /* 0x0090f800010c7983 */ /* 0x000ea80000300a00 */
        /* <DEDUP_REMOVED lines=155> */
[----:B0-----:R-:W4:Y:S04]  /*1294a0*/  LDL.LU.64 R26, [R1+0x8ef8] ;  /* 0x008ef800011a7983 */ /* 0x001f280000300a00 */
[----:B------:R-:W2:Y:S04]  /*1294b0*/  LDL.LU.64 R24, [R1+0x8ef0] ;  /* 0x008ef00001187983 */ /* 0x000ea80000300a00 */
[----:B------:R-:W-:Y:S01]  /*1294c0*/  STL.64 [R1+0x8d98], R28 ;  /* 0x008d981c01007387 */ /* 0x000fe20000100a00 */
        /* <DEDUP_REMOVED lines=12> */
[----:B------:R4:W-:Y:S02]  /*129590*/  STL.64 [R1+0x8d88], R24 ;  /* 0x008d881801007387 */ /* 0x0009e40000100a00 */
[C---:B----4-:R-:W-:Y:S06]  /*1295a0*/  HMMA.16816.F32 R24, R12.reuse, R22, R4 ;  /* 0x000000160c18723c */ /* 0x050fec0000001804 */
[----:B--2---:R-:W-:-:S15]  /*1295b0*/  HMMA.16816.F32 R4, R12, R20, R8 ;  /* 0x000000140c04723c */ /* 0x004fde0000001808 */
[----:B------:R-:W-:-:S02]  /*1295c0*/  NOP ;  /* 0x0000000000007918 */ /* 0x000fc40000000000 */
        /* <DEDUP_REMOVED lines=9> */
[----:B0-----:R-:W3:Y:S04]  /*129660*/  LDL.LU R4, [R1+0x6cb4] ;  /* 0x006cb40001047983 */ /* 0x001ee80000300800 */
        /* <DEDUP_REMOVED lines=21> */
[----:B------:R-:W-:Y:S04]  /*1297c0*/  STL.64 [R1+0x8e80], R26 ;  /* 0x008e801a01007387 */ /* 0x000fe80000100a00 */
[----:B------:R0:W-:Y:S04]  /*1297d0*/  STL.64 [R1+0x8e78], R24 ;  /* 0x008e781801007387 */ /* 0x0001e80000100a00 */
        /* <DEDUP_REMOVED lines=11> */
[----:B------:R-:W3:Y:S04]  /*129890*/  LDL.64 R28, [R1+0x98] ;  /* 0x00009800011c7983 */ /* 0x000ee80000100a00 */
[----:B------:R0:W-:Y:S04]  /*1298a0*/  STL.64 [R1+0x8d70], R22 ;  /* 0x008d701601007387 */ /* 0x0001e80000100a00 */
[----:B0-----:R-:W4:Y:S04]  /*1298b0*/  LDL.64 R22, [R1+0xa8] ;  /* 0x0000a80001167983 */ /* 0x001f280000100a00 */
[----:B------:R0:W-:Y:S04]  /*1298c0*/  STL.64 [R1+0x8d68], R20 ;  /* 0x008d681401007387 */ /* 0x0001e80000100a00 */
[----:B0-----:R-:W3:Y:S04]  /*1298d0*/  LDL.64 R20, [R1+0xa0] ;  /* 0x0000a00001147983 */ /* 0x001ee80000100a00 */
[----:B------:R-:W-:Y:S04]  /*1298e0*/  STL.64 [R1+0x560], R8 ;  /* 0x0005600801007387 */ /* 0x000fe80000100a00 */
[----:B------:R0:W-:Y:S04]  /*1298f0*/  STL.64 [R1+0x568], R10 ;  /* 0x0005680a01007387 */ /* 0x0001e80000100a00 */
[----:B0-----:R-:W2:Y:S04]  /*129900*/  LDL.LU.64 R10, [R1+0x8ec8] ;  /* 0x008ec800010a7983 */ /* 0x001ea80000300a00 */
[----:B------:R-:W2:Y:S01]  /*129910*/  LDL.LU.64 R8, [R1+0x8ec0] ;  /* 0x008ec00001087983 */ /* 0x000ea20000300a00 */
        /* <DEDUP_REMOVED lines=21> */
[----:B------:R-:W3:Y:S04]  /*129a70*/  LDL.LU.64 R8, [R1+0x8e98] ;  /* 0x008e980001087983 */ /* 0x000ee80000300a00 */
[----:B------:R0:W-:Y:S04]  /*129a80*/  STL.64 [R1+0x8dc0], R2 ;  /* 0x008dc00201007387 */ /* 0x0001e80000100a00 */
[----:B0-----:R-:W4:Y:S01]  /*129a90*/  LDL.LU R3, [R1+0x6cc8] ;  /* 0x006cc80001037983 */ /* 0x001f220000300800 */
        /* <DEDUP_REMOVED lines=14> */
[----:B------:R0:W-:Y:S04]  /*129b80*/  STL [R1+0x8cac], R10 ;  /* 0x008cac0a01007387 */ /* 0x0001e80000100800 */
[----:B------:R1:W-:Y:S04]  /*129b90*/  STL [R1+0x8ca8], R11 ;  /* 0x008ca80b01007387 */ /* 0x0003e80000100800 */
[----:B------:R-:W3:Y:S04]  /*129ba0*/  LDL.LU R8, [R1+0x26d0] ;  /* 0x0026d00001087983 */ /* 0x000ee80000300800 */
[----:B------:R-:W3:Y:S04]  /*129bb0*/  LDL.LU R9, [R1+0x26d4] ;  /* 0x0026d40001097983 */ /* 0x000ee80000300800 */
[----:B0-----:R-:W3:Y:S04]  /*129bc0*/  LDL.LU R10, [R1+0x26d8] ;  /* 0x0026d800010a7983 */ /* 0x001ee80000300800 */
[----:B-1----:R-:W3:Y:S01]  /*129bd0*/  LDL.LU R11, [R1+0x26dc] ;  /* 0x0026dc00010b7983 */ /* 0x002ee20000300800 */
[----:B----4-:R-:W-:-:S02]  /*129be0*/  IMAD R6, R6, 0x100, R3 ;  /* 0x0000010006067824 */ /* 0x010fc400078e0203 */
[----:B------:R-:W-:Y:S01]  /*129bf0*/  IMAD R7, R0, 0x100, R7 ;  /* 0x0000010000077824 */ /* 0x000fe200078e0207 */
[----:B------:R-:W-:Y:S02]  /*129c00*/  F2FP.F16.E5M2.UNPACK_B R4, R4 ;  /* 0x00000004ff04723e */ /* 0x000fe400020004ff */
[----:B------:R-:W-:Y:S02]  /*129c10*/  F2FP.F16.E5M2.UNPACK_B R5, R5 ;  /* 0x00000005ff05723e */ /* 0x000fe400020004ff */
[----:B------:R-:W-:Y:S02]  /*129c20*/  F2FP.F16.E5M2.UNPACK_B R6, R6 ;  /* 0x00000006ff06723e */ /* 0x000fe400020004ff */
[----:B------:R-:W-:Y:S01]  /*129c30*/  F2FP.F16.E5M2.UNPACK_B R7, R7 ;  /* 0x00000007ff07723e */ /* 0x000fe200020004ff */
[----:B------:R-:W-:-:S05]  /*129c40*/  IMAD.MOV.U32 R0, RZ, RZ, R21 ;  /* 0x000000ffff007224 */ /* 0x000fca00078e0015 */
[----:B------:R-:W-:Y:S01]  /*129c50*/  STL [R1+0x8cb0], R0 ;  /* 0x008cb00001007387 */ /* 0x000fe20000100800 */
[----:B---3--:R-:W-:Y:S06]  /*129c60*/  HMMA.16816.F32 R8, R12, R20, R8 ;  /* 0x000000140c08723c */ /* 0x008fec0000001808 */
[----:B------:R-:W-:-:S15]  /*129c70*/  HMMA.16816.F32 R12, R4, R22, R16 ;  /* 0x00000016040c723c */ /* 0x000fde0000001810 */
[----:B------:R-:W-:-:S02]  /*129c80*/  NOP ;  /* 0x0000000000007918 */ /* 0x000fc40000000000 */
[----:B------:R-:W-:Y:S04]  /*129c90*/  STL.64 [R1+0x530], R8 ;  /* 0x0005300801007387 */ /* 0x000fe80000100a00 */
[----:B------:R0:W-:Y:S04]  /*129ca0*/  STL.64 [R1+0x538], R10 ;  /* 0x0005380a01007387 */ /* 0x0001e80000100a00 */
[----:B------:R-:W-:Y:S04]  /*129cb0*/  STL.64 [R1+0x520], R12 ;  /* 0x0005200c01007387 */ /* 0x000fe80000100a00 */
[----:B------:R2:W-:Y:S01]  /*129cc0*/  STL.64 [R1+0x528], R14 ;  /* 0x0005280e01007387 */ /* 0x0005e20000100a00 */
[----:B0-----:R-:W-:-:S02]  /*129cd0*/  IMAD.MOV.U32 R11, RZ, RZ, R23 ;  /* 0x000000ffff0b7224 */ /* 0x001fc400078e0017 */
[----:B------:R-:W-:-:S03]  /*129ce0*/  IMAD.MOV.U32 R10, RZ, RZ, R22 ;  /* 0x000000ffff0a7224 */ /* 0x000fc600078e0016 */
[----:B------:R-:W-:Y:S04]  /*129cf0*/  STL [R1+0x8cb8], R11 ;  /* 0x008cb80b01007387 */ /* 0x000fe80000100800 */
[----:B------:R-:W-:Y:S04]  /*129d00*/  STL [R1+0x8cb4], R10 ;  /* 0x008cb40a01007387 */ /* 0x000fe80000100800 */
[----:B------:R-:W3:Y:S01]  /*129d10*/  LDL.64 R8, [R1+0x80] ;  /* 0x0000800001087983 */ /* 0x000ee20000100a00 */
[----:B--2---:R-:W-:-:S15]  /*129d20*/  HMMA.16816.F32 R12, R4, R28, R24 ;  /* 0x0000001c040c723c */ /* 0x004fde0000001818 */
[----:B------:R-:W-:-:S08]  /*129d30*/  NOP ;  /* 0x0000000000007918 */ /* 0x000fd00000000000 */
[----:B------:R-:W-:Y:S04]  /*129d40*/  STL.64 [R1+0x510], R12 ;  /* 0x0005100c01007387 */ /* 0x000fe80000100a00 */
[----:B------:R-:W-:Y:S04]  /*129d50*/  STL.64 [R1+0x518], R14 ;  /* 0x0005180e01007387 */ /* 0x000fe80000100a00 */
[----:B---3--:R-:W-:Y:S04]  /*129d60*/  STL.64 [R1+0x8e60], R8 ;  /* 0x008e600801007387 */ /* 0x008fe80000100a00 */
[----:B------:R-:W2:Y:S04]  /*129d70*/  LDL.64 R2, [R1+0x70] ;  /* 0x0000700001027983 */ /* 0x000ea80000100a00 */
[----:B--2---:R0:W-:Y:S04]  /*129d80*/  STL.64 [R1+0x8e28], R2 ;  /* 0x008e280201007387 */ /* 0x0041e80000100a00 */
[----:B0-----:R-:W2:Y:S04]  /*129d90*/  LDL.64 R2, [R1+0x78] ;  /* 0x0000780001027983 */ /* 0x001ea80000100a00 */
[----:B------:R-:W3:Y:S04]  /*129da0*/  LDL.LU R12, [R1+0x2620] ;  /* 0x00262000010c7983 */ /* 0x000ee80000300800 */
        /* <DEDUP_REMOVED lines=33> */
[----:B------:R-:W4:Y:S01]  /*129fc0*/  LDL.64 R22, [R1+0x60] ;  /* 0x0000600001167983 */ /* 0x000f220000100a00 */
[----:B------:R-:W-:-:S03]  /*129fd0*/  IMAD.MOV.U32 R0, RZ, RZ, R29 ;  /* 0x000000ffff007224 */ /* 0x000fc600078e001d */
[----:B------:R-:W4:Y:S04]  /*129fe0*/  LDL.LU R24, [R1+0x25f0] ;  /* 0x0025f00001187983 */ /* 0x000f280000300800 */
[----:B------:R-:W4:Y:S04]  /*129ff0*/  LDL.LU R25, [R1+0x25f4] ;  /* 0x0025f40001197983 */ /* 0x000f280000300800 */
[----:B------:R-:W4:Y:S04]  /*12a000*/  LDL.LU R26, [R1+0x25f8] ;  /* 0x0025f800011a7983 */ /* 0x000f280000300800 */
[----:B------:R-:W4:Y:S04]  /*12a010*/  LDL.LU R27, [R1+0x25fc] ;  /* 0x0025fc00011b7983 */ /* 0x000f280000300800 */
[----:B------:R-:W4:Y:S04]  /*12a020*/  LDL.64 R28, [R1+0x58] ;  /* 0x00005800011c7983 */ /* 0x000f280000100a00 */
[----:B------:R-:W-:Y:S01]  /*12a030*/  STL [R1+0x8cbc], R0 ;  /* 0x008cbc0001007387 */ /* 0x000fe20000100800 */
[----:B--2---:R-:W-:-:S02]  /*12a040*/  IMAD.MOV.U32 R10, RZ, RZ, R9 ;  /* 0x000000ffff0a7224 */ /* 0x004fc400078e0009 */
[----:B------:R-:W-:Y:S01]  /*12a050*/  IMAD.MOV.U32 R11, RZ, RZ, R8 ;  /* 0x000000ffff0b7224 */ /* 0x000fe200078e0008 */
[----:B---3--:R-:W-:-:S15]  /*12a060*/  HMMA.16816.F32 R12, R4, R8, R12 ;  /* 0x00000008040c723c */ /* 0x008fde000000180c */
[----:B------:R-:W-:-:S08]  /*12a070*/  NOP ;  /* 0x0000000000007918 */ /* 0x000fd00000000000 */
[----:B------:R-:W-:Y:S04]  /*12a080*/  STL.64 [R1+0x500], R12 ;  /* 0x0005000c01007387 */ /* 0x000fe80000100a00 */
[----:B------:R0:W-:Y:S04]  /*12a090*/  STL.64 [R1+0x508], R14 ;  /* 0x0005080e01007387 */ /* 0x0001e80000100a00 */
[----:B0-----:R-:W2:Y:S04]  /*12a0a0*/  LDL.LU.64 R14, [R1+0x8e70] ;  /* 0x008e7000010e7983 */ /* 0x001ea80000300a00 */
[----:B------:R-:W2:Y:S04]  /*12a0b0*/  LDL.LU.64 R12, [R1+0x8e68] ;  /* 0x008e6800010c7983 */ /* 0x000ea80000300a00 */
[----:B------:R-:W3:Y:S04]  /*12a0c0*/  LDL.LU.64 R8, [R1+0x8e60] ;  /* 0x008e600001087983 */ /* 0x000ee80000300a00 */
[----:B------:R-:W-:Y:S04]  /*12a0d0*/  STL [R1+0x8cc4], R10 ;  /* 0x008cc40a01007387 */ /* 0x000fe80000100800 */
[----:B------:R0:W-:Y:S04]  /*12a0e0*/  STL [R1+0x8cc0], R11 ;  /* 0x008cc00b01007387 */ /* 0x0001e80000100800 */
[----:B0-----:R-:W2:Y:S02]  /*12a0f0*/  LDL.64 R10, [R1+0x88] ;  /* 0x00008800010a7983 */ /* 0x001ea40000100a00 */
        /* <DEDUP_REMOVED lines=17> */
[----:B------:R0:W-:Y:S04]  /*12a210*/  STL [R1+0x8ccc], R10 ;  /* 0x008ccc0a01007387 */ /* 0x0001e80000100800 */
[----:B------:R-:W3:Y:S04]  /*12a220*/  LDL.LU R8, [R1+0x2640] ;  /* 0x0026400001087983 */ /* 0x000ee80000300800 */
[----:B------:R-:W3:Y:S01]  /*12a230*/  LDL.LU R9, [R1+0x2644] ;  /* 0x0026440001097983 */ /* 0x000ee20000300800 */
[----:B------:R-:W-:-:S03]  /*12a240*/  IMAD.MOV.U32 R0, RZ, RZ, R3 ;  /* 0x000000ffff007224 */ /* 0x000fc600078e0003 */
[----:B0-----:R-:W3:Y:S04]  /*12a250*/  LDL.LU R10, [R1+0x2648] ;  /* 0x00264800010a7983 */ /* 0x001ee80000300800 */
[----:B------:R-:W3:Y:S01]  /*12a260*/  LDL.LU R11, [R1+0x264c] ;  /* 0x00264c00010b7983 */ /* 0x000ee20000300800 */
[----:B--2---:R-:W-:-:S15]  /*12a270*/  HMMA.16816.F32 R12, R4, R2, R12 ;  /* 0x00000002040c723c */ /* 0x004fde000000180c */
[----:B------:R-:W-:-:S08]  /*12a280*/  NOP ;  /* 0x0000000000007918 */ /* 0x000fd00000000000 */
[----:B------:R-:W-:Y:S04]  /*12a290*/  STL.64 [R1+0x4d0], R12 ;  /* 0x0004d00c01007387 */ /* 0x000fe80000100a00 */
[----:B------:R0:W-:Y:S04]  /*12a2a0*/  STL.64 [R1+0x4d8], R14 ;  /* 0x0004d80e01007387 */ /* 0x0001e80000100a00 */
[----:B0-----:R-:W2:Y:S04]  /*12a2b0*/  LDL.LU.64 R14, [R1+0x8e38] ;  /* 0x008e3800010e7983 */ /* 0x001ea80000300a00 */
[----:B------:R-:W2:Y:S04]  /*12a2c0*/  LDL.LU.64 R12, [R1+0x8e30] ;  /* 0x008e3000010c7983 */ /* 0x000ea80000300a00 */
[----:B------:R-:W3:Y:S04]  /*12a2d0*/  LDL.LU.64 R2, [R1+0x8e28] ;  /* 0x008e280001027983 */ /* 0x000ee80000300a00 */
[----:B------:R4:W-:Y:S02]  /*12a2e0*/  STL [R1+0x8cd4], R0 ;  /* 0x008cd40001007387 */ /* 0x0009e40000100800 */
[----:B----4-:R-:W-:Y:S01]  /*12a2f0*/  IMAD.MOV.U32 R0, RZ, RZ, R21 ;  /* 0x000000ffff007224 */ /* 0x010fe200078e0015 */
[----:B---3--:R-:W-:-:S15]  /*12a300*/  HMMA.16816.F32 R8, R4, R2, R8 ;  /* 0x000000020408723c */ /* 0x008fde0000001808 */
[----:B------:R-:W-:-:S08]  /*12a310*/  NOP ;  /* 0x0000000000007918 */ /* 0x000fd00000000000 */
[----:B------:R-:W-:Y:S04]  /*12a320*/  STL.64 [R1+0x4c0], R8 ;  /* 0x0004c00801007387 */ /* 0x000fe80000100a00 */
[----:B------:R0:W-:Y:S02]  /*12a330*/  STL.64 [R1+0x4c8], R10 ;  /* 0x0004c80a01007387 */ /* 0x0001e40000100a00 */
[----:B0-----:R-:W-:Y:S02]  /*12a340*/  IMAD.MOV.U32 R10, RZ, RZ, R3 ;  /* 0x000000ffff0a7224 */ /* 0x001fe400078e0003 */
[----:B------:R-:W-:-:S03]  /*12a350*/  IMAD.MOV.U32 R11, RZ, RZ, R2 ;  /* 0x000000ffff0b7224 */ /* 0x000fc600078e0002 */
[----:B------:R-:W-:Y:S04]  /*12a360*/  STL [R1+0x8cdc], R10 ;  /* 0x008cdc0a01007387 */ /* 0x000fe80000100800 */
[----:B------:R2:W-:Y:S02]  /*12a370*/  STL [R1+0x8cd8], R11 ;  /* 0x008cd80b01007387 */ /* 0x0005e40000100800 */
[C---:B--2---:R-:W-:Y:S06]  /*12a380*/  HMMA.16816.F32 R8, R4.reuse, R20, R12 ;  /* 0x000000140408723c */ /* 0x044fec000000180c */
[----:B------:R-:W-:Y:S01]  /*12a390*/  HMMA.16816.F32 R12, R4, R22, R16 ;  /* 0x00000016040c723c */ /* 0x000fe20000001810 */
[----:B------:R-:W-:-:S15]  /*12a3a0*/  STL [R1+0x8ce0], R0 ;  /* 0x008ce00001007387 */ /* 0x000fde0000100800 */
[----:B------:R-:W-:-:S01]  /*12a3b0*/  NOP ;  /* 0x0000000000007918 */ /* 0x000fc20000000000 */
        /* <DEDUP_REMOVED lines=8> */
[----:B------:R-:W2:Y:S01]  /*12a440*/  LDL.64 R8, [R1+0x40] ;  /* 0x0000400001087983 */ /* 0x000ea20000100a00 */
[----:B-1----:R-:W-:-:S15]  /*12a450*/  HMMA.16816.F32 R12, R4, R28, R24 ;  /* 0x0000001c040c723c */ /* 0x002fde0000001818 */
[----:B------:R-:W-:-:S08]  /*12a460*/  NOP ;  /* 0x0000000000007918 */ /* 0x000fd00000000000 */
[----:B------:R-:W-:Y:S04]  /*12a470*/  STL.64 [R1+0x490], R12 ;  /* 0x0004900c01007387 */ /* 0x000fe80000100a00 */
[----:B------:R-:W-:Y:S04]  /*12a480*/  STL.64 [R1+0x498], R14 ;  /* 0x0004980e01007387 */ /* 0x000fe80000100a00 */
[----:B--2---:R-:W-:Y:S04]  /*12a490*/  STL.64 [R1+0x8e10], R8 ;  /* 0x008e100801007387 */ /* 0x004fe80000100a00 */
        /* <DEDUP_REMOVED lines=104> */
[----:B------:R-:W-:Y:S01]  /*12ab20*/  STL.64 [R1+0x428], R14 ;  /* 0x0004280e01007387 */ /* 0x000fe20000100a00 */
[----:B0-----:R-:W-:-:S02]  /*12ab30*/  IMAD.MOV.U32 R11, RZ, RZ, R23 ;  /* 0x000000ffff0b7224 */ /* 0x001fc400078e0017 */
[----:B------:R-:W-:-:S03]  /*12ab40*/  IMAD.MOV.U32 R10, RZ, RZ, R22 ;  /* 0x000000ffff0a7224 */ /* 0x000fc600078e0016 */
[----:B------:R-:W-:Y:S04]  /*12ab50*/  STL [R1+0x8d18], R11 ;  /* 0x008d180b01007387 */ /* 0x000fe80000100800 */
[----:B------:R0:W-:Y:S04]  /*12ab60*/  STL [R1+0x8d14], R10 ;  /* 0x008d140a01007387 */ /* 0x0001e80000100800 */
        /* <DEDUP_REMOVED lines=39> */
[----:B------:R-:W4:Y:S04]  /*12ade0*/  LDL.64 R28, [R1] ;  /* 0x00000000011c7983 */ /* 0x000f280000100a00 */
[----:B------:R-:W4:Y:S04]  /*12adf0*/  LDL.LU R24, [R1+0x2500] ;  /* 0x0025000001187983 */ /* 0x000f280000300800 */
[----:B------:R-:W4:Y:S04]  /*12ae00*/  LDL.LU R25, [R1+0x2504] ;  /* 0x0025040001197983 */ /* 0x000f280000300800 */
[----:B------:R-:W4:Y:S04]  /*12ae10*/  LDL.LU R26, [R1+0x2508] ;  /* 0x00250800011a7983 */ /* 0x000f280000300800 */
[----:B------:R-:W4:Y:S04]  /*12ae20*/  LDL.LU R27, [R1+0x250c] ;  /* 0x00250c00011b7983 */ /* 0x000f280000300800 */
        /* <DEDUP_REMOVED lines=21> */
[----:B------:R-:W2:Y:S04]  /*12af80*/  LDL.LU R14, [R1+0x24b8] ;  /* 0x0024b800010e7983 */ /* 0x000ea80000300800 */
[----:B------:R-:W2:Y:S04]  /*12af90*/  LDL.LU R15, [R1+0x24bc] ;  /* 0x0024bc00010f7983 */ /* 0x000ea80000300800 */
[----:B------:R-:W-:Y:S04]  /*12afa0*/  STL [R1+0x8d1c], R0 ;  /* 0x008d1c0001007387 */ /* 0x000fe80000100800 */
[----:B------:R-:W-:Y:S04]  /*12afb0*/  STL.64 [R1+0x400], R20 ;  /* 0x0004001401007387 */ /* 0x000fe80000100a00 */
[----:B------:R0:W-:Y:S04]  /*12afc0*/  STL.64 [R1+0x408], R22 ;  /* 0x0004081601007387 */ /* 0x0001e80000100a00 */
[----:B0-----:R-:W4:Y:S04]  /*12afd0*/  LDL.LU.64 R22, [R1+0x8dd0] ;  /* 0x008dd00001167983 */ /* 0x001f280000300a00 */
[----:B------:R-:W4:Y:S01]  /*12afe0*/  LDL.LU.64 R20, [R1+0x8dc8] ;  /* 0x008dc80001147983 */ /* 0x000f220000300a00 */
        /* <DEDUP_REMOVED lines=18> */
[----:B------:R-:W3:Y:S02]  /*12b110*/  LDL.LU.64 R28, [R1+0x8d98] ;  /* 0x008d9800011c7983 */ /* 0x000ee40000300a00 */
        /* <DEDUP_REMOVED lines=59> */
[----:B------:R-:W3:Y:S04]  /*12b4d0*/  LDL.LU R19, [R1+0x248c] ;  /* 0x00248c0001137983 */ /* 0x000ee80000300800 */
[----:B------:R-:W-:Y:S04]  /*12b4e0*/  STL [R1+0x8a5c], R2 ;  /* 0x008a5c0201007387 */ /* 0x000fe80000100800 */
[----:B------:R-:W-:Y:S01]  /*12b4f0*/  STL [R1+0x8a58], R3 ;  /* 0x008a580301007387 */ /* 0x000fe20000100800 */
[----:B---3--:R-:W-:Y:S01]  /*12b500*/  HMMA.16816.F32 R16, R4, R2, R16 ;  /* 0x000000020410723c */ /* 0x008fe20000001810 */
[----:B----4-:R-:W-:-:S02]  /*12b510*/  IMAD R12, R12, 0x100, R20 ;  /* 0x000001000c0c7824 */ /* 0x010fc400078e0214 */
[----:B------:R-:W-:Y:S02]  /*12b520*/  IMAD R13, R13, 0x100, R21 ;  /* 0x000001000d0d7824 */ /* 0x000fe400078e0215 */
[----:B--2---:R-:W-:Y:S02]  /*12b530*/  IMAD R14, R14, 0x100, R22 ;  /* 0x000001000e0e7824 */ /* 0x004fe400078e0216 */
[----:B------:R-:W-:-:S15]  /*12b540*/  IMAD R15, R15, 0x100, R23 ;  /* 0x000001000f0f7824 */ /* 0x000fde00078e0217 */
[----:B------:R-:W-:-:S01]  /*12b550*/  NOP ;  /* 0x0000000000007918 */ /* 0x000fc20000000000 */
[----:B------:R-:W-:Y:S04]  /*12b560*/  STL.64 [R1+0x360], R16 ;  /* 0x0003601001007387 */ /* 0x000fe80000100a00 */
[----:B------:R0:W-:Y:S02]  /*12b570*/  STL.64 [R1+0x368], R18 ;  /* 0x0003681201007387 */ /* 0x0001e40000100a00 */
[----:B0-----:R-:W-:Y:S02]  /*12b580*/  IMAD.MOV.U32 R18, RZ, RZ, R8 ;  /* 0x000000ffff127224 */ /* 0x001fe400078e0008 */
[----:B------:R-:W-:Y:S01]  /*12b590*/  IMAD.MOV.U32 R19, RZ, RZ, R9 ;  /* 0x000000ffff137224 */ /* 0x000fe200078e0009 */
        /* <DEDUP_REMOVED lines=9> */
[----:B------:R-:W3:Y:S04]  /*12b630*/  LDL R16, [R1+0x8] ;  /* 0x0000080001107983 */ /* 0x000ee80000100800 */
[----:B------:R-:W4:Y:S04]  /*12b640*/  LDL.LU R0, [R1+0x8d1c] ;  /* 0x008d1c0001007983 */ /* 0x000f280000300800 */
[----:B------:R-:W-:Y:S04]  /*12b650*/  STL.64 [R1+0x8ae8], R18 ;  /* 0x008ae81201007387 */ /* 0x000fe80000100a00 */
[----:B---3--:R2:W-:Y:S02]  /*12b660*/  STL.64 [R1+0x8ae0], R16 ;  /* 0x008ae01001007387 */ /* 0x0085e40000100a00 */
[----:B--2---:R-:W-:Y:S07]  /*12b670*/  HMMA.16816.F32 R16, R4, R8, R24 ;  /* 0x000000080410723c */ /* 0x004fee0000001818 */
[----:B------:R-:W-:-:S02]  /*12b680*/  IMAD.MOV.U32 R26, RZ, RZ, R11 ;  /* 0x000000ffff1a7224 */ /* 0x000fc400078e000b */
[----:B------:R-:W2:Y:S01]  /*12b690*/  LDL.LU R11, [R1+0x8d18] ;  /* 0x008d1800010b7983 */ /* 0x000ea20000300800 */
[----:B------:R-:W-:-:S13]  /*12b6a0*/  IMAD.MOV.U32 R27, RZ, RZ, R10 ;  /* 0x000000ffff1b7224 */ /* 0x000fda00078e000a */
[----:B------:R-:W-:Y:S04]  /*12b6b0*/  STL.64 [R1+0x3740], R16 ;  /* 0x0037401001007387 */ /* 0x000fe80000100a00 */
[----:B------:R-:W-:Y:S04]  /*12b6c0*/  STL.64 [R1+0x3748], R18 ;  /* 0x0037481201007387 */ /* 0x000fe80000100a00 */
[----:B------:R-:W3:Y:S04]  /*12b6d0*/  LDL.LU R10, [R1+0x8d14] ;  /* 0x008d1400010a7983 */ /* 0x000ee80000300800 */
[----:B------:R-:W2:Y:S04]  /*12b6e0*/  LDL.LU R20, [R1+0x2320] ;  /* 0x0023200001147983 */ /* 0x000ea80000300800 */
        /* <DEDUP_REMOVED lines=8> */
[----:B------:R3:W-:Y:S01]  /*12b770*/  STL.64 [R1+0x8b08], R26 ;  /* 0x008b081a01007387 */ /* 0x0007e20000100a00 */
[----:B------:R-:W-:-:S02]  /*12b780*/  IMAD.MOV.U32 R2, RZ, RZ, R10 ;  /* 0x000000ffff027224 */ /* 0x000fc400078e000a */
[----:B------:R-:W-:Y:S01]  /*12b790*/  IMAD.MOV.U32 R3, RZ, RZ, R11 ;  /* 0x000000ffff037224 */ /* 0x000fe200078e000b */
[----:B--2---:R-:W-:Y:S04]  /*12b7a0*/  STL.64 [R1+0x8b00], R24 ;  /* 0x008b001801007387 */ /* 0x004fe80000100a00 */
[----:B------:R-:W2:Y:S04]  /*12b7b0*/  LDL.LU R10, [R1+0x8d0c] ;  /* 0x008d0c00010a7983 */ /* 0x000ea80000300800 */
[----:B------:R-:W4:Y:S04]  /*12b7c0*/  LDL.LU R11, [R1+0x8d08] ;  /* 0x008d0800010b7983 */ /* 0x000f280000300800 */
        /* <DEDUP_REMOVED lines=143> */
[----:B------:R-:W-:Y:S01]  /*12c0c0*/  IMAD.MOV.U32 R25, RZ, RZ, R11 ;  /* 0x000000ffff197224 */ /* 0x000fe200078e000b */
[----:B------:R-:W3:Y:S04]  /*12c0d0*/  LDL.LU R10, [R1+0x8cac] ;  /* 0x008cac00010a7983 */ /* 0x000ee80000300800 */
        /* <DEDUP_REMOVED lines=8> */
[----:B------:R-:W2:Y:S01]  /*12c160*/  LDL R26, [R1+0xa0] ;  /* 0x0000a000011a7983 */ /* 0x000ea20000100800 */
[----:B---3--:R-:W-:-:S05]  /*12c170*/  IMAD.MOV.U32 R27, RZ, RZ, R0 ;  /* 0x000000ffff1b7224 */ /* 0x008fca00078e0000 */
[----:B--2---:R-:W-:Y:S04]  /*12c180*/  STL.64 [R1+0x8ca0], R26 ;  /* 0x008ca01a01007387 */ /* 0x004fe80000100a00 */
[----:B------:R0:W-:Y:S04]  /*12c190*/  STL.64 [R1+0x8c98], R24 ;  /* 0x008c981801007387 */ /* 0x0001e80000100a00 */
        /* <DEDUP_REMOVED lines=43> */
[----:B--2---:R-:W-:Y:S03]  /*12c450*/  HMMA.16816.F32 R4, R4, R26, R20 ;  /* 0x0000001a0404723c */ /* 0x004fe60000001814 */
[----:B------:R-:W4:Y:S04]  /*12c460*/  LDL.LU.64 R22, [R1+0x8c90] ;  /* 0x008c900001167983 */ /* 0x000f280000300a00 */
[----:B------:R-:W4:Y:S01]  /*12c470*/  LDL.LU.64 R20, [R1+0x8c88] ;  /* 0x008c880001147983 */ /* 0x000f220000300a00 */
[----:B------:R-:W-:-:S02]  /*12c480*/  F2FP.F16.E5M2.UNPACK_B R12, R12 ;  /* 0x0000000cff0c723e */ /* 0x000fc400020004ff */
[----:B------:R-:W-:Y:S02]  /*12c490*/  F2FP.F16.E5M2.UNPACK_B R13, R13 ;  /* 0x0000000dff0d723e */ /* 0x000fe400020004ff */
[----:B------:R-:W-:Y:S02]  /*12c4a0*/  F2FP.F16.E5M2.UNPACK_B R14, R14 ;  /* 0x0000000eff0e723e */ /* 0x000fe400020004ff */
[----:B------:R-:W-:-:S09]  /*12c4b0*/  F2FP.F16.E5M2.UNPACK_B R15, R15 ;  /* 0x0000000fff0f723e */ /* 0x000fd200020004ff */
        /* <DEDUP_REMOVED lines=119> */
[----:B----4-:R-:W-:-:S15]  /*12cc30*/  HMMA.16816.F32 R20, R12, R2, R20 ;  /* 0x000000020c14723c */ /* 0x010fde0000001814 */
        /* <DEDUP_REMOVED lines=11> */
[C---:B--2---:R-:W-:Y:S03]  /*12ccf0*/  HMMA.16816.F32 R24, R12.reuse, R26, R20 ;  /* 0x0000001a0c18723c */ /* 0x044fe60000001814 */
[----:B------:R-:W2:Y:S04]  /*12cd00*/  LDL.LU.64 R22, [R1+0x8ad8] ;  /* 0x008ad80001167983 */ /* 0x000ea80000300a00 */
[----:B------:R-:W2:Y:S01]  /*12cd10*/  LDL.LU.64 R20, [R1+0x8ad0] ;  /* 0x008ad00001147983 */ /* 0x000ea20000300a00 */
[----:B----4-:R-:W-:-:S15]  /*12cd20*/  HMMA.16816.F32 R4, R12, R16, R4 ;  /* 0x000000100c04723c */ /* 0x010fde0000001804 */
[----:B------:R-:W-:Y:S04]  /*12cd30*/  STL.64 [R1+0x34f0], R24 ;  /* 0x0034f01801007387 */ /* 0x000fe80000100a00 */
[----:B------:R0:W-:Y:S01]  /*12cd40*/  STL.64 [R1+0x34f8], R26 ;  /* 0x0034f81a01007387 */ /* 0x0001e20000100a00 */
[C---:B---3--:R-:W-:Y:S03]  /*12cd50*/  HMMA.16816.F32 R16, R12.reuse, R18, R8 ;  /* 0x000000120c10723c */ /* 0x048fe60000001808 */
[----:B0-----:R-:W3:Y:S04]  /*12cd60*/  LDL.LU.64 R26, [R1+0x8ac8] ;  /* 0x008ac800011a7983 */ /* 0x001ee80000300a00 */
[----:B------:R-:W4:Y:S04]  /*12cd70*/  LDL.LU.64 R24, [R1+0x8ac0] ;  /* 0x008ac00001187983 */ /* 0x000f280000300a00 */
[----:B------:R-:W-:Y:S04]  /*12cd80*/  STL.64 [R1+0x34e0], R4 ;  /* 0x0034e00401007387 */ /* 0x000fe80000100a00 */
[----:B------:R2:W-:Y:S04]  /*12cd90*/  STL.64 [R1+0x34e8], R6 ;  /* 0x0034e80601007387 */ /* 0x0005e80000100a00 */
[----:B------:R-:W3:Y:S04]  /*12cda0*/  LDL.LU R8, [R1+0x2270] ;  /* 0x0022700001087983 */ /* 0x000ee80000300800 */
[----:B------:R-:W-:Y:S04]  /*12cdb0*/  STL.64 [R1+0x34d0], R16 ;  /* 0x0034d01001007387 */ /* 0x000fe80000100a00 */
[----:B------:R-:W-:Y:S01]  /*12cdc0*/  STL.64 [R1+0x34d8], R18 ;  /* 0x0034d81201007387 */ /* 0x000fe20000100a00 */
        /* <DEDUP_REMOVED lines=46> */
[----:B------:R-:W4:Y:S04]  /*12d0b0*/  LDL.LU R0, [R1+0x6d0c] ;  /* 0x006d0c0001007983 */ /* 0x000f280000300800 */
[----:B------:R0:W-:Y:S04]  /*12d0c0*/  STL.64 [R1+0x88c0], R28 ;  /* 0x0088c01c01007387 */ /* 0x0001e80000100a00 */
[----:B0-----:R-:W4:Y:S04]  /*12d0d0*/  LDL.64 R28, [R1+0xa0] ;  /* 0x0000a000011c7983 */ /* 0x001f280000100a00 */
        /* <DEDUP_REMOVED lines=38> */
[----:B0-----:R-:W3:Y:S04]  /*12d340*/  LDL.LU.64 R10, [R1+0x8a78] ;  /* 0x008a7800010a7983 */ /* 0x001ee80000300a00 */
[----:B------:R-:W3:Y:S01]  /*12d350*/  LDL.LU.64 R8, [R1+0x8a70] ;  /* 0x008a700001087983 */ /* 0x000ee20000300a00 */
[----:B------:R-:W-:-:S02]  /*12d360*/  IMAD R4, R4, 0x100, R2 ;  /* 0x0000010004047824 */ /* 0x000fc400078e0202 */
[----:B----4-:R-:W-:Y:S01]  /*12d370*/  IMAD R5, R5, 0x100, R3 ;  /* 0x0000010005057824 */ /* 0x010fe200078e0203 */
[----:B---3--:R-:W-:-:S15]  /*12d380*/  HMMA.16816.F32 R8, R12, R16, R8 ;  /* 0x000000100c08723c */ /* 0x008fde0000001808 */
        /* <DEDUP_REMOVED lines=21> */
[----:B------:R-:W-:-:S02]  /*12d4e0*/  IMAD R7, R0, 0x100, R7 ;  /* 0x0000010000077824 */ /* 0x000fc400078e0207 */
[----:B------:R-:W-:Y:S01]  /*12d4f0*/  IMAD.MOV.U32 R0, RZ, RZ, R29 ;  /* 0x000000ffff007224 */ /* 0x000fe200078e001d */
[----:B---3--:R-:W-:-:S15]  /*12d500*/  HMMA.16816.F32 R16, R12, R8, R16 ;  /* 0x000000080c10723c */ /* 0x008fde0000001810 */
[----:B------:R-:W-:-:S08]  /*12d510*/  NOP ;  /* 0x0000000000007918 */ /* 0x000fd00000000000 */
[----:B------:R-:W-:Y:S04]  /*12d520*/  STL.64 [R1+0x3720], R16 ;  /* 0x0037201001007387 */ /* 0x000fe80000100a00 */
[----:B------:R2:W-:Y:S02]  /*12d530*/  STL.64 [R1+0x3728], R18 ;  /* 0x0037281201007387 */ /* 0x0005e40000100a00 */
[----:B--2---:R-:W-:Y:S06]  /*12d540*/  HMMA.16816.F32 R16, R12, R10, R20 ;  /* 0x0000000a0c10723c */ /* 0x004fec0000001814 */
[----:B------:R-:W-:Y:S04]  /*12d550*/  STL [R1+0x8858], R10 ;  /* 0x0088580a01007387 */ /* 0x000fe80000100800 */
[----:B------:R-:W-:-:S13]  /*12d560*/  STL [R1+0x8854], R11 ;  /* 0x0088540b01007387 */ /* 0x000fda0000100800 */
[----:B------:R-:W-:Y:S04]  /*12d570*/  STL.64 [R1+0x3710], R16 ;  /* 0x0037101001007387 */ /* 0x000fe80000100a00 */
[----:B------:R-:W-:Y:S04]  /*12d580*/  STL.64 [R1+0x3718], R18 ;  /* 0x0037181201007387 */ /* 0x000fe80000100a00 */
[----:B------:R0:W-:Y:S02]  /*12d590*/  STL.64 [R1+0x88c8], R8 ;  /* 0x0088c80801007387 */ /* 0x0001e40000100a00 */
[----:B0-----:R-:W-:Y:S02]  /*12d5a0*/  HMMA.16816.F32 R8, R12, R28, R24 ;  /* 0x0000001c0c08723c */ /* 0x001fe40000001818 */
[----:B------:R-:W2:-:S15]  /*12d5b0*/  LDL R28, [R1+0x20] ;  /* 0x00002000011c7983 */ /* 0x000e9e0000100800 */
[----:B------:R-:W-:-:S06]  /*12d5c0*/  NOP ;  /* 0x0000000000007918 */ /* 0x000fcc0000000000 */
[----:B------:R-:W-:Y:S04]  /*12d5d0*/  STL.64 [R1+0x3450], R8 ;  /* 0x0034500801007387 */ /* 0x000fe80000100a00 */
[----:B------:R-:W-:Y:S04]  /*12d5e0*/  STL.64 [R1+0x3458], R10 ;  /* 0x0034580a01007387 */ /* 0x000fe80000100a00 */
[----:B------:R-:W2:Y:S04]  /*12d5f0*/  LDL R29, [R1+0x24] ;  /* 0x00002400011d7983 */ /* 0x000ea80000100800 */
[----:B------:R-:W3:Y:S04]  /*12d600*/  LDL.LU R16, [R1+0x2130] ;  /* 0x0021300001107983 */ /* 0x000ee80000300800 */
[----:B------:R-:W3:Y:S04]  /*12d610*/  LDL.LU R17, [R1+0x2134] ;  /* 0x0021340001117983 */ /* 0x000ee80000300800 */
[----:B------:R-:W4:Y:S04]  /*12d620*/  LDL.LU R18, [R1+0x2138] ;  /* 0x0021380001127983 */ /* 0x000f280000300800 */
[----:B------:R-:W4:Y:S04]  /*12d630*/  LDL.LU R19, [R1+0x213c] ;  /* 0x00213c0001137983 */ /* 0x000f280000300800 */
[----:B----4-:R0:W-:Y:S04]  /*12d640*/  STL.64 [R1+0x8910], R18 ;  /* 0x0089101201007387 */ /* 0x0101e80000100a00 */
[----:B---3--:R-:W-:Y:S04]  /*12d650*/  STL.64 [R1+0x8908], R16 ;  /* 0x0089081001007387 */ /* 0x008fe80000100a00 */
[----:B------:R-:W3:Y:S04]  /*12d660*/  LDL R20, [R1+0x30] ;  /* 0x0000300001147983 */ /* 0x000ee80000100800 */
[----:B------:R-:W3:Y:S04]  /*12d670*/  LDL R21, [R1+0x34] ;  /* 0x0000340001157983 */ /* 0x000ee80000100800 */
[----:B------:R-:W4:Y:S04]  /*12d680*/  LDL.LU R12, [R1+0x2150] ;  /* 0x00215000010c7983 */ /* 0x000f280000300800 */
[----:B------:R-:W4:Y:S04]  /*12d690*/  LDL.LU R13, [R1+0x2154] ;  /* 0x00215400010d7983 */ /* 0x000f280000300800 */
[----:B------:R-:W2:Y:S04]  /*12d6a0*/  LDL.LU R14, [R1+0x2158] ;  /* 0x00215800010e7983 */ /* 0x000ea80000300800 */
[----:B------:R-:W2:Y:S04]  /*12d6b0*/  LDL.LU R15, [R1+0x215c] ;  /* 0x00215c00010f7983 */ /* 0x000ea80000300800 */
[----:B--2---:R-:W-:Y:S04]  /*12d6c0*/  STL.64 [R1+0x8920], R14 ;  /* 0x0089200e01007387 */ /* 0x004fe80000100a00 */
[----:B----4-:R1:W-:Y:S04]  /*12d6d0*/  STL.64 [R1+0x8918], R12 ;  /* 0x0089180c01007387 */ /* 0x0103e80000100a00 */
[----:B0-----:R-:W2:Y:S04]  /*12d6e0*/  LDL R18, [R1+0x40] ;  /* 0x0000400001127983 */ /* 0x001ea80000100800 */
[----:B------:R-:W2:Y:S04]  /*12d6f0*/  LDL R19, [R1+0x44] ;  /* 0x0000440001137983 */ /* 0x000ea80000100800 */
[----:B-1----:R-:W4:Y:S04]  /*12d700*/  LDL.LU R12, [R1+0x2160] ;  /* 0x00216000010c7983 */ /* 0x002f280000300800 */
        /* <DEDUP_REMOVED lines=75> */
[----:B------:R-:W-:Y:S04]  /*12dbc0*/  STL.64 [R1+0x8a28], R12 ;  /* 0x008a280c01007387 */ /* 0x000fe80000100a00 */
        /* <DEDUP_REMOVED lines=24> */
[----:B------:R-:W-:Y:S01]  /*12dd50*/  IMAD R6, R6, 0x100, R3 ;  /* 0x0000010006067824 */ /* 0x000fe200078e0203 */
[----:B------:R-:W-:-:S02]  /*12dd60*/  F2FP.F16.E5M2.UNPACK_B R4, R4 ;  /* 0x00000004ff04723e */ /* 0x000fc400020004ff */
[----:B---3--:R-:W-:Y:S04]  /*12dd70*/  STL.64 [R1+0x8a40], R18 ;  /* 0x008a401201007387 */ /* 0x008fe80000100a00 */
[----:B--2---:R0:W-:Y:S04]  /*12dd80*/  STL.64 [R1+0x8a38], R16 ;  /* 0x008a381001007387 */ /* 0x0041e80000100a00 */
[----:B0-----:R-:W4:Y:S04]  /*12dd90*/  LDL.LU R16, [R1+0x2230] ;  /* 0x0022300001107983 */ /* 0x001f280000300800 */
[----:B------:R-:W4:Y:S04]  /*12dda0*/  LDL.LU R17, [R1+0x2234] ;  /* 0x0022340001117983 */ /* 0x000f280000300800 */
[----:B------:R-:W4:Y:S04]  /*12ddb0*/  LDL.LU R18, [R1+0x2238] ;  /* 0x0022380001127983 */ /* 0x000f280000300800 */
[----:B------:R-:W4:Y:S01]  /*12ddc0*/  LDL.LU R19, [R1+0x223c] ;  /* 0x00223c0001137983 */ /* 0x000f220000300800 */
[----:B------:R-:W-:-:S02]  /*12ddd0*/  F2FP.F16.E5M2.UNPACK_B R5, R5 ;  /* 0x00000005ff05723e */ /* 0x000fc400020004ff */
[----:B------:R-:W-:Y:S02]  /*12dde0*/  F2FP.F16.E5M2.UNPACK_B R6, R6 ;  /* 0x00000006ff06723e */ /* 0x000fe400020004ff */
[----:B------:R-:W-:Y:S01]  /*12ddf0*/  F2FP.F16.E5M2.UNPACK_B R7, R7 ;  /* 0x00000007ff07723e */ /* 0x000fe200020004ff */
[----:B------:R-:W2:Y:S04]  /*12de00*/  LDL.64 R2, [R1+0x38] ;  /* 0x0000380001027983 */ /* 0x000ea80000100a00 */
        /* <DEDUP_REMOVED lines=112> */
[----:B------:R-:W-:-:S05]  /*12e510*/  IMAD.MOV.U32 R0, RZ, RZ, R3 ;  /* 0x000000ffff007224 */ /* 0x000fca00078e0003 */
[----:B------:R3:W-:Y:S02]  /*12e520*/  STL [R1+0x8848], R0 ;  /* 0x0088480001007387 */ /* 0x0007e40000100800 */
[----:B---3--:R-:W-:Y:S01]  /*12e530*/  IMAD.MOV.U32 R0, RZ, RZ, R23 ;  /* 0x000000ffff007224 */ /* 0x008fe200078e0017 */
[----:B--2---:R-:W-:-:S15]  /*12e540*/  HMMA.16816.F32 R12, R4, R2, R12 ;  /* 0x00000002040c723c */ /* 0x004fde000000180c */
[----:B------:R-:W-:-:S08]  /*12e550*/  NOP ;  /* 0x0000000000007918 */ /* 0x000fd00000000000 */
[----:B------:R-:W-:Y:S04]  /*12e560*/  STL.64 [R1+0x3370], R12 ;  /* 0x0033700c01007387 */ /* 0x000fe80000100a00 */
[----:B------:R0:W-:Y:S02]  /*12e570*/  STL.64 [R1+0x3378], R14 ;  /* 0x0033780e01007387 */ /* 0x0001e40000100a00 */
[C---:B0-----:R-:W-:Y:S06]  /*12e580*/  HMMA.16816.F32 R12, R4.reuse, R20, R8 ;  /* 0x00000014040c723c */ /* 0x041fec0000001808 */
[----:B----4-:R-:W-:-:S15]  /*12e590*/  HMMA.16816.F32 R8, R4, R22, R16 ;  /* 0x000000160408723c */ /* 0x010fde0000001810 */
[----:B------:R-:W-:-:S02]  /*12e5a0*/  NOP ;  /* 0x0000000000007918 */ /* 0x000fc40000000000 */
[----:B------:R-:W-:Y:S04]  /*12e5b0*/  STL.64 [R1+0x3360], R12 ;  /* 0x0033600c01007387 */ /* 0x000fe80000100a00 */
[----:B------:R-:W-:Y:S04]  /*12e5c0*/  STL.64 [R1+0x3368], R14 ;  /* 0x0033680e01007387 */ /* 0x000fe80000100a00 */
[----:B------:R-:W-:Y:S04]  /*12e5d0*/  STL [R1+0x884c], R0 ;  /* 0x00884c0001007387 */ /* 0x000fe80000100800 */
[----:B------:R-:W-:Y:S04]  /*12e5e0*/  STL.64 [R1+0x3350], R8 ;  /* 0x0033500801007387 */ /* 0x000fe80000100a00 */
[----:B------:R0:W-:Y:S04]  /*12e5f0*/  STL.64 [R1+0x3358], R10 ;  /* 0x0033580a01007387 */ /* 0x0001e80000100a00 */
[----:B------:R-:W2:Y:S01]  /*12e600*/  LDL.LU R20, [R1+0x20b0] ;  /* 0x0020b00001147983 */ /* 0x000ea20000300800 */
[----:B0-----:R-:W-:-:S15]  /*12e610*/  HMMA.16816.F32 R8, R4, R28, R24 ;  /* 0x0000001c0408723c */ /* 0x001fde0000001818 */
[----:B------:R-:W-:-:S08]  /*12e620*/  NOP ;  /* 0x0000000000007918 */ /* 0x000fd00000000000 */
[----:B------:R0:W-:Y:S04]  /*12e630*/  STL.64 [R1+0x3340], R8 ;  /* 0x0033400801007387 */ /* 0x0001e80000100a00 */
[----:B------:R1:W-:Y:S04]  /*12e640*/  STL.64 [R1+0x3348], R10 ;  /* 0x0033480a01007387 */ /* 0x0003e80000100a00 */
[----:B------:R-:W2:Y:S04]  /*12e650*/  LDL.LU R21, [R1+0x20b4] ;  /* 0x0020b40001157983 */ /* 0x000ea80000300800 */
[----:B------:R-:W3:Y:S04]  /*12e660*/  LDL.LU R22, [R1+0x20b8] ;  /* 0x0020b80001167983 */ /* 0x000ee80000300800 */
[----:B------:R-:W3:Y:S04]  /*12e670*/  LDL.LU R23, [R1+0x20bc] ;  /* 0x0020bc0001177983 */ /* 0x000ee80000300800 */
[----:B------:R-:W4:Y:S04]  /*12e680*/  LDL.LU R12, [R1+0x2110] ;  /* 0x00211000010c7983 */ /* 0x000f280000300800 */
[----:B------:R-:W4:Y:S04]  /*12e690*/  LDL.LU R13, [R1+0x2114] ;  /* 0x00211400010d7983 */ /* 0x000f280000300800 */
[----:B------:R-:W4:Y:S04]  /*12e6a0*/  LDL.LU R14, [R1+0x2118] ;  /* 0x00211800010e7983 */ /* 0x000f280000300800 */
[----:B------:R-:W4:Y:S04]  /*12e6b0*/  LDL.LU R15, [R1+0x211c] ;  /* 0x00211c00010f7983 */ /* 0x000f280000300800 */
[----:B------:R-:W4:Y:S04]  /*12e6c0*/  LDL.64 R18, [R1+0x18] ;  /* 0x0000180001127983 */ /* 0x000f280000100a00 */
[----:B------:R-:W2:Y:S04]  /*12e6d0*/  LDL.LU R24, [R1+0x20d0] ;  /* 0x0020d00001187983 */ /* 0x000ea80000300800 */
[----:B------:R-:W2:Y:S04]  /*12e6e0*/  LDL.LU R25, [R1+0x20d4] ;  /* 0x0020d40001197983 */ /* 0x000ea80000300800 */
[----:B------:R-:W3:Y:S04]  /*12e6f0*/  LDL.LU R26, [R1+0x20d8] ;  /* 0x0020d800011a7983 */ /* 0x000ee80000300800 */
[----:B------:R-:W3:Y:S04]  /*12e700*/  LDL.LU R27, [R1+0x20dc] ;  /* 0x0020dc00011b7983 */ /* 0x000ee80000300800 */
[----:B---3--:R-:W-:Y:S04]  /*12e710*/  STL.64 [R1+0x88e0], R26 ;  /* 0x0088e01a01007387 */ /* 0x008fe80000100a00 */
[----:B--2---:R2:W-:Y:S04]  /*12e720*/  STL.64 [R1+0x88d8], R24 ;  /* 0x0088d81801007387 */ /* 0x0045e80000100a00 */
[----:B0-----:R-:W3:Y:S04]  /*12e730*/  LDL.LU R8, [R1+0x20e0] ;  /* 0x0020e00001087983 */ /* 0x001ee80000300800 */
[----:B------:R-:W3:Y:S04]  /*12e740*/  LDL.LU R9, [R1+0x20e4] ;  /* 0x0020e40001097983 */ /* 0x000ee80000300800 */
[----:B-1----:R-:W2:Y:S04]  /*12e750*/  LDL.LU R10, [R1+0x20e8] ;  /* 0x0020e800010a7983 */ /* 0x002ea80000300800 */
[----:B------:R-:W2:Y:S01]  /*12e760*/  LDL.LU R11, [R1+0x20ec] ;  /* 0x0020ec00010b7983 */ /* 0x000ea20000300800 */
[----:B----4-:R-:W-:Y:S03]  /*12e770*/  HMMA.16816.F32 R12, R4, R18, R12 ;  /* 0x00000012040c723c */ /* 0x010fe6000000180c */
[----:B--2---:R0:W-:Y:S04]  /*12e780*/  STL.64 [R1+0x88f0], R10 ;  /* 0x0088f00a01007387 */ /* 0x0041e80000100a00 */
[----:B---3--:R-:W-:Y:S04]  /*12e790*/  STL.64 [R1+0x88e8], R8 ;  /* 0x0088e80801007387 */ /* 0x008fe80000100a00 */
[----:B------:R-:W2:Y:S04]  /*12e7a0*/  LDL.LU R24, [R1+0x20f0] ;  /* 0x0020f00001187983 */ /* 0x000ea80000300800 */
[----:B------:R-:W2:Y:S04]  /*12e7b0*/  LDL.LU R25, [R1+0x20f4] ;  /* 0x0020f40001197983 */ /* 0x000ea80000300800 */
[----:B------:R-:W3:Y:S04]  /*12e7c0*/  LDL.LU R26, [R1+0x20f8] ;  /* 0x0020f800011a7983 */ /* 0x000ee80000300800 */
[----:B------:R-:W3:Y:S01]  /*12e7d0*/  LDL.LU R27, [R1+0x20fc] ;  /* 0x0020fc00011b7983 */ /* 0x000ee20000300800 */
[----:B------:R-:W-:-:S03]  /*12e7e0*/  IMAD.MOV.U32 R0, RZ, RZ, R19 ;  /* 0x000000ffff007224 */ /* 0x000fc600078e0013 */
[----:B---3--:R-:W-:Y:S04]  /*12e7f0*/  STL.64 [R1+0x8900], R26 ;  /* 0x0089001a01007387 */ /* 0x008fe80000100a00 */
[----:B--2---:R1:W-:Y:S04]  /*12e800*/  STL.64 [R1+0x88f8], R24 ;  /* 0x0088f81801007387 */ /* 0x0043e80000100a00 */
[----:B0-----:R-:W2:Y:S04]  /*12e810*/  LDL R10, [R1+0x10] ;  /* 0x00001000010a7983 */ /* 0x001ea80000100800 */
[----:B------:R-:W2:Y:S04]  /*12e820*/  LDL R11, [R1+0x14] ;  /* 0x00001400010b7983 */ /* 0x000ea80000100800 */
[----:B-1----:R-:W2:Y:S04]  /*12e830*/  LDL.LU R24, [R1+0x2100] ;  /* 0x0021000001187983 */ /* 0x002ea80000300800 */
[----:B------:R-:W2:Y:S04]  /*12e840*/  LDL.LU R25, [R1+0x2104] ;  /* 0x0021040001197983 */ /* 0x000ea80000300800 */
[----:B------:R-:W2:Y:S04]  /*12e850*/  LDL.LU R26, [R1+0x2108] ;  /* 0x00210800011a7983 */ /* 0x000ea80000300800 */
[----:B------:R-:W2:Y:S04]  /*12e860*/  LDL.LU R27, [R1+0x210c] ;  /* 0x00210c00011b7983 */ /* 0x000ea80000300800 */
[----:B------:R-:W3:Y:S04]  /*12e870*/  LDL.64 R2, [R1+0x8] ;  /* 0x0000080001027983 */ /* 0x000ee80000100a00 */
[----:B------:R-:W4:Y:S04]  /*12e880*/  LDL.64 R28, [R1] ;  /* 0x00000000011c7983 */ /* 0x000f280000100a00 */
[----:B------:R-:W-:Y:S04]  /*12e890*/  STL.64 [R1+0x88a8], R22 ;  /* 0x0088a81601007387 */ /* 0x000fe80000100a00 */
[----:B------:R0:W-:Y:S04]  /*12e8a0*/  STL.64 [R1+0x88a0], R20 ;  /* 0x0088a01401007387 */ /* 0x0001e80000100a00 */
[----:B0-----:R-:W4:Y:S04]  /*12e8b0*/  LDL.LU R20, [R1+0x20c0] ;  /* 0x0020c00001147983 */ /* 0x001f280000300800 */
[----:B------:R-:W4:Y:S04]  /*12e8c0*/  LDL.LU R21, [R1+0x20c4] ;  /* 0x0020c40001157983 */ /* 0x000f280000300800 */
[----:B------:R-:W4:Y:S04]  /*12e8d0*/  LDL.LU R22, [R1+0x20c8] ;  /* 0x0020c80001167983 */ /* 0x000f280000300800 */
[----:B------:R-:W4:Y:S04]  /*12e8e0*/  LDL.LU R23, [R1+0x20cc] ;  /* 0x0020cc0001177983 */ /* 0x000f280000300800 */
[----:B------:R-:W4:Y:S04]  /*12e8f0*/  LDL.LU R16, [R1+0x20a0] ;  /* 0x0020a00001107983 */ /* 0x000f280000300800 */
[----:B------:R0:W-:Y:S04]  /*12e900*/  STL.64 [R1+0x3330], R12 ;  /* 0x0033300c01007387 */ /* 0x0001e80000100a00 */
[----:B------:R1:W-:Y:S04]  /*12e910*/  STL.64 [R1+0x3338], R14 ;  /* 0x0033380e01007387 */ /* 0x0003e80000100a00 */
[----:B------:R-:W4:Y:S04]  /*12e920*/  LDL.LU R17, [R1+0x20a4] ;  /* 0x0020a40001117983 */ /* 0x000f280000300800 */
[----:B------:R-:W4:Y:S04]  /*12e930*/  LDL.LU R18, [R1+0x20a8] ;  /* 0x0020a80001127983 */ /* 0x000f280000300800 */
[----:B------:R-:W4:Y:S04]  /*12e940*/  LDL.LU R19, [R1+0x20ac] ;  /* 0x0020ac0001137983 */ /* 0x000f280000300800 */
        /* <DEDUP_REMOVED lines=33> */
[----:B------:R0:W-:Y:S04]  /*12eb60*/  STL.64 [R1+0x3300], R8 ;  /* 0x0033000801007387 */ /* 0x0001e80000100a00 */
[----:B------:R1:W-:Y:S04]  /*12eb70*/  STL.64 [R1+0x3308], R10 ;  /* 0x0033080a01007387 */ /* 0x0003e80000100a00 */
[----:B0-----:R-:W4:Y:S01]  /*12eb80*/  LDL.LU.64 R8, [R1+0x88c8] ;  /* 0x0088c80001087983 */ /* 0x001f220000300a00 */
[----:B-1----:R-:W-:-:S02]  /*12eb90*/  IMAD.MOV.U32 R10, RZ, RZ, R28 ;  /* 0x000000ffff0a7224 */ /* 0x002fc400078e001c */
[----:B------:R-:W-:Y:S02]  /*12eba0*/  IMAD.MOV.U32 R11, RZ, RZ, R29 ;  /* 0x000000ffff0b7224 */ /* 0x000fe400078e001d */
[----:B------:R-:W3:Y:S02]  /*12ebb0*/  LDL.LU.64 R28, [R1+0x88c0] ;  /* 0x0088c000011c7983 */ /* 0x000ee40000300a00 */
[----:B---3--:R-:W-:-:S15]  /*12ebc0*/  HMMA.16816.F32 R24, R4, R28, R24 ;  /* 0x0000001c0418723c */ /* 0x008fde0000001818 */
        /* <DEDUP_REMOVED lines=33> */
[----:B0-----:R-:W4:Y:S04]  /*12ede0*/  LDL.LU R24, [R1+0x2030] ;  /* 0x0020300001187983 */ /* 0x001f280000300800 */
[----:B------:R-:W4:Y:S04]  /*12edf0*/  LDL.LU R25, [R1+0x2034] ;  /* 0x0020340001197983 */ /* 0x000f280000300800 */
[----:B-1----:R-:W4:Y:S04]  /*12ee00*/  LDL.LU R26, [R1+0x2038] ;  /* 0x00203800011a7983 */ /* 0x002f280000300800 */
[----:B------:R-:W4:Y:S04]  /*12ee10*/  LDL.LU R27, [R1+0x203c] ;  /* 0x00203c00011b7983 */ /* 0x000f280000300800 */
        /* <DEDUP_REMOVED lines=23> */
[----:B------:R-:W2:Y:S04]  /*12ef90*/  LDL.LU R19, [R1+0x206c] ;  /* 0x00206c0001137983 */ /* 0x000ea80000300800 */
[----:B----4-:R-:W-:Y:S04]  /*12efa0*/  STL [R1+0x85f4], R2 ;  /* 0x0085f40201007387 */ /* 0x010fe80000100800 */
[----:B------:R-:W-:Y:S01]  /*12efb0*/  STL [R1+0x85f0], R3 ;  /* 0x0085f00301007387 */ /* 0x000fe20000100800 */
[----:B--2---:R-:W-:Y:S01]  /*12efc0*/  HMMA.16816.F32 R16, R4, R2, R16 ;  /* 0x000000020410723c */ /* 0x004fe20000001810 */
[----:B---3--:R-:W-:-:S02]  /*12efd0*/  IMAD R12, R12, 0x100, R20 ;  /* 0x000001000c0c7824 */ /* 0x008fc400078e0214 */
[----:B------:R-:W-:Y:S02]  /*12efe0*/  IMAD R13, R13, 0x100, R21 ;  /* 0x000001000d0d7824 */ /* 0x000fe400078e0215 */
[----:B------:R-:W-:Y:S02]  /*12eff0*/  IMAD R14, R14, 0x100, R22 ;  /* 0x000001000e0e7824 */ /* 0x000fe400078e0216 */
[----:B------:R-:W-:-:S15]  /*12f000*/  IMAD R15, R15, 0x100, R23 ;  /* 0x000001000f0f7824 */ /* 0x000fde00078e0217 */
[----:B------:R-:W-:-:S01]  /*12f010*/  NOP ;  /* 0x0000000000007918 */ /* 0x000fc20000000000 */
[----:B------:R-:W-:Y:S04]  /*12f020*/  STL.64 [R1+0x3280], R16 ;  /* 0x0032801001007387 */ /* 0x000fe80000100a00 */
[----:B------:R0:W-:Y:S04]  /*12f030*/  STL.64 [R1+0x3288], R18 ;  /* 0x0032881201007387 */ /* 0x0001e80000100a00 */
        /* <DEDUP_REMOVED lines=14> */
[----:B------:R-:W4:Y:S01]  /*12f120*/  LDL R16, [R1+0x8] ;  /* 0x0000080001107983 */ /* 0x000f220000100800 */
[----:B------:R-:W-:Y:S01]  /*12f130*/  IMAD.MOV.U32 R17, RZ, RZ, R0 ;  /* 0x000000ffff117224 */ /* 0x000fe200078e0000 */
[----:B------:R-:W-:-:S02]  /*12f140*/  F2FP.F16.E5M2.UNPACK_B R14, R14 ;  /* 0x0000000eff0e723e */ /* 0x000fc400020004ff */
[----:B------:R-:W-:Y:S02]  /*12f150*/  F2FP.F16.E5M2.UNPACK_B R15, R15 ;  /* 0x0000000fff0f723e */ /* 0x000fe400020004ff */
[----:B------:R-:W-:Y:S02]  /*12f160*/  F2FP.F16.E5M2.UNPACK_B R12, R12 ;  /* 0x0000000cff0c723e */ /* 0x000fe400020004ff */
[----:B------:R-:W-:Y:S01]  /*12f170*/  F2FP.F16.E5M2.UNPACK_B R13, R13 ;  /* 0x0000000dff0d723e */ /* 0x000fe200020004ff */
[----:B--2---:R-:W-:-:S15]  /*12f180*/  HMMA.16816.F32 R20, R4, R8, R20 ;  /* 0x000000080414723c */ /* 0x004fde0000001814 */
[----:B------:R-:W-:-:S08]  /*12f190*/  NOP ;  /* 0x0000000000007918 */ /* 0x000fd00000000000 */
[----:B------:R-:W-:Y:S04]  /*12f1a0*/  STL.64 [R1+0x3700], R20 ;  /* 0x0037001401007387 */ /* 0x000fe80000100a00 */
[----:B------:R-:W-:Y:S04]  /*12f1b0*/  STL.64 [R1+0x3708], R22 ;  /* 0x0037081601007387 */ /* 0x000fe80000100a00 */
[----:B------:R-:W2:Y:S04]  /*12f1c0*/  LDL.LU R0, [R1+0x8850] ;  /* 0x0088500001007983 */ /* 0x000ea80000300800 */
[----:B------:R-:W-:Y:S04]  /*12f1d0*/  STL.64 [R1+0x8680], R18 ;  /* 0x0086801201007387 */ /* 0x000fe80000100a00 */
[----:B----4-:R-:W-:Y:S04]  /*12f1e0*/  STL.64 [R1+0x8678], R16 ;  /* 0x0086781001007387 */ /* 0x010fe80000100a00 */
[----:B------:R-:W-:Y:S04]  /*12f1f0*/  STL.64 [R1+0x8828], R14 ;  /* 0x0088280e01007387 */ /* 0x000fe80000100a00 */
[----:B------:R3:W-:Y:S02]  /*12f200*/  STL.64 [R1+0x8820], R12 ;  /* 0x0088200c01007387 */ /* 0x0007e40000100a00 */
[----:B---3--:R-:W-:Y:S02]  /*12f210*/  HMMA.16816.F32 R12, R4, R10, R24 ;  /* 0x0000000a040c723c */ /* 0x008fe40000001818 */
[----:B------:R-:W3:-:S15]  /*12f220*/  LDL R26, [R1+0x10] ;  /* 0x00001000011a7983 */ /* 0x000ede0000100800 */
[----:B------:R-:W-:-:S06]  /*12f230*/  NOP ;  /* 0x0000000000007918 */ /* 0x000fcc0000000000 */
[----:B------:R-:W-:Y:S04]  /*12f240*/  STL.64 [R1+0x36f0], R12 ;  /* 0x0036f00c01007387 */ /* 0x000fe80000100a00 */
[----:B------:R-:W-:Y:S04]  /*12f250*/  STL.64 [R1+0x36f8], R14 ;  /* 0x0036f80e01007387 */ /* 0x000fe80000100a00 */
[----:B------:R-:W3:Y:S04]  /*12f260*/  LDL R27, [R1+0x14] ;  /* 0x00001400011b7983 */ /* 0x000ee80000100800 */
[----:B------:R-:W4:Y:S04]  /*12f270*/  LDL.LU R20, [R1+0x1e50] ;  /* 0x001e500001147983 */ /* 0x000f280000300800 */
[----:B------:R-:W4:Y:S04]  /*12f280*/  LDL.LU R21, [R1+0x1e54] ;  /* 0x001e540001157983 */ /* 0x000f280000300800 */
[----:B------:R-:W2:Y:S04]  /*12f290*/  LDL.LU R22, [R1+0x1e58] ;  /* 0x001e580001167983 */ /* 0x000ea80000300800 */
[----:B------:R-:W2:Y:S04]  /*12f2a0*/  LDL.LU R23, [R1+0x1e5c] ;  /* 0x001e5c0001177983 */ /* 0x000ea80000300800 */
[----:B--2---:R-:W-:Y:S04]  /*12f2b0*/  STL.64 [R1+0x8690], R22 ;  /* 0x0086901601007387 */ /* 0x004fe80000100a00 */
[----:B----4-:R-:W-:Y:S04]  /*12f2c0*/  STL.64 [R1+0x8688], R20 ;  /* 0x0086881401007387 */ /* 0x010fe80000100a00 */
[----:B------:R-:W2:Y:S01]  /*12f2d0*/  LDL R24, [R1+0x18] ;  /* 0x0000180001187983 */ /* 0x000ea20000100800 */
[----:B------:R-:W-:-:S03]  /*12f2e0*/  IMAD.MOV.U32 R25, RZ, RZ, R0 ;  /* 0x000000ffff197224 */ /* 0x000fc600078e0000 */
[----:B------:R-:W4:Y:S04]  /*12f2f0*/  LDL.LU R0, [R1+0x884c] ;  /* 0x00884c0001007983 */ /* 0x000f280000300800 */
[----:B---3--:R4:W-:Y:S04]  /*12f300*/  STL.64 [R1+0x86a0], R26 ;  /* 0x0086a01a01007387 */ /* 0x0089e80000100a00 */
[----:B--2---:R-:W-:Y:S04]  /*12f310*/  STL.64 [R1+0x8698], R24 ;  /* 0x0086981801007387 */ /* 0x004fe80000100a00 */
        /* <DEDUP_REMOVED lines=8> */
[----:B------:R-:W3:Y:S04]  /*12f3a0*/  LDL R2, [R1+0x20] ;  /* 0x0000200001027983 */ /* 0x000ee80000100800 */
[----:B------:R-:W3:Y:S04]  /*12f3b0*/  LDL R3, [R1+0x24] ;  /* 0x0000240001037983 */ /* 0x000ee80000100800 */
[----:B------:R-:W4:Y:S04]  /*12f3c0*/  LDL.LU R0, [R1+0x8848] ;  /* 0x0088480001007983 */ /* 0x000f280000300800 */
        /* <DEDUP_REMOVED lines=276> */
[C---:B------:R-:W-:Y:S06]  /*130510*/  HMMA.16816.F32 R20, R12.reuse, R2, R20 ;  /* 0x000000020c14723c */ /* 0x040fec0000001814 */
[----:B--2---:R-:W-:Y:S01]  /*130520*/  HMMA.16816.F32 R24, R12, R26, R16 ;  /* 0x0000001a0c18723c */ /* 0x004fe20000001810 */
[----:B------:R-:W2:Y:S04]  /*130530*/  LDL.LU.64 R18, [R1+0x86b0] ;  /* 0x0086b00001127983 */ /* 0x000ea80000300a00 */
[----:B------:R-:W2:-:S15]  /*130540*/  LDL.LU.64 R16, [R1+0x86a8] ;  /* 0x0086a80001107983 */ /* 0x000e9e0000300a00 */
[----:B------:R-:W-:-:S03]  /*130550*/  NOP ;  /* 0x0000000000007918 */ /* 0x000fc60000000000 */
[----:B------:R-:W-:Y:S04]  /*130560*/  STL.64 [R1+0x3170], R24 ;  /* 0x0031701801007387 */ /* 0x000fe80000100a00 */
[----:B------:R0:W-:Y:S04]  /*130570*/  STL.64 [R1+0x3178], R26 ;  /* 0x0031781a01007387 */ /* 0x0001e80000100a00 */
[----:B0-----:R-:W3:Y:S04]  /*130580*/  LDL.LU.64 R26, [R1+0x86a0] ;  /* 0x0086a000011a7983 */ /* 0x001ee80000300a00 */
[----:B------:R-:W2:Y:S04]  /*130590*/  LDL.LU.64 R24, [R1+0x8698] ;  /* 0x0086980001187983 */ /* 0x000ea80000300a00 */
        /* <DEDUP_REMOVED lines=9> */
[----:B------:R-:W4:Y:S01]  /*130630*/  LDL.LU.64 R16, [R1+0x8678] ;  /* 0x0086780001107983 */ /* 0x000f220000300a00 */
[----:B---3--:R-:W-:Y:S03]  /*130640*/  HMMA.16816.F32 R24, R12, R26, R20 ;  /* 0x0000001a0c18723c */ /* 0x008fe60000001814 */
[----:B------:R-:W3:Y:S04]  /*130650*/  LDL.LU.64 R22, [R1+0x8670] ;  /* 0x0086700001167983 */ /* 0x000ee80000300a00 */
[----:B------:R-:W3:-:S15]  /*130660*/  LDL.LU.64 R20, [R1+0x8668] ;  /* 0x0086680001147983 */ /* 0x000ede0000300a00 */
[----:B------:R-:W-:-:S01]  /*130670*/  NOP ;  /* 0x0000000000007918 */ /* 0x000fc20000000000 */
        /* <DEDUP_REMOVED lines=8> */
[----:B------:R3:W-:Y:S02]  /*130700*/  STL.64 [R1+0x3158], R6 ;  /* 0x0031580601007387 */ /* 0x0007e40000100a00 */
[----:B---3--:R-:W-:Y:S02]  /*130710*/  HMMA.16816.F32 R4, R12, R28, R20 ;  /* 0x0000001c0c04723c */ /* 0x008fe40000001814 */
        /* <DEDUP_REMOVED lines=99> */
[----:B------:R0:W-:Y:S04]  /*130d50*/  STL [R1+0x83fc], R16 ;  /* 0x0083fc1001007387 */ /* 0x0001e80000100800 */
[----:B------:R1:W-:Y:S04]  /*130d60*/  STL [R1+0x83f8], R17 ;  /* 0x0083f81101007387 */ /* 0x0003e80000100800 */
[----:B0-----:R-:W3:Y:S04]  /*130d70*/  LDL.LU R16, [R1+0x1d80] ;  /* 0x001d800001107983 */ /* 0x001ee80000300800 */
[----:B-1----:R-:W3:Y:S04]  /*130d80*/  LDL.LU R17, [R1+0x1d84] ;  /* 0x001d840001117983 */ /* 0x002ee80000300800 */
        /* <DEDUP_REMOVED lines=10> */
[----:B------:R0:W-:Y:S04]  /*130e30*/  STL [R1+0x83cc], R2 ;  /* 0x0083cc0201007387 */ /* 0x0001e80000100800 */
[----:B0-----:R-:W4:Y:S04]  /*130e40*/  LDL.LU R2, [R1+0x6d50] ;  /* 0x006d500001027983 */ /* 0x001f280000300800 */
[----:B------:R0:W-:Y:S04]  /*130e50*/  STL [R1+0x83c8], R3 ;  /* 0x0083c80301007387 */ /* 0x0001e80000100800 */
[----:B0-----:R-:W4:Y:S01]  /*130e60*/  LDL.LU R3, [R1+0x6d48] ;  /* 0x006d480001037983 */ /* 0x001f220000300800 */
[----:B---3--:R-:W-:Y:S06]  /*130e70*/  HMMA.16816.F32 R16, R12, R8, R16 ;  /* 0x000000080c10723c */ /* 0x008fec0000001810 */
[----:B------:R-:W-:Y:S04]  /*130e80*/  STL [R1+0x83b4], R8 ;  /* 0x0083b40801007387 */ /* 0x000fe80000100800 */
[----:B------:R-:W-:-:S13]  /*130e90*/  STL [R1+0x83b0], R9 ;  /* 0x0083b00901007387 */ /* 0x000fda0000100800 */
[----:B------:R-:W-:Y:S04]  /*130ea0*/  STL.64 [R1+0x36e0], R16 ;  /* 0x0036e01001007387 */ /* 0x000fe80000100a00 */
[----:B------:R0:W-:Y:S04]  /*130eb0*/  STL.64 [R1+0x36e8], R18 ;  /* 0x0036e81201007387 */ /* 0x0001e80000100a00 */
[----:B--2---:R1:W-:Y:S01]  /*130ec0*/  STL.64 [R1+0x85d0], R10 ;  /* 0x0085d00a01007387 */ /* 0x0043e20000100a00 */
[C---:B0-----:R-:W-:Y:S06]  /*130ed0*/  HMMA.16816.F32 R16, R12.reuse, R10, R20 ;  /* 0x0000000a0c10723c */ /* 0x041fec0000001814 */
[----:B-1----:R-:W-:Y:S01]  /*130ee0*/  HMMA.16816.F32 R8, R12, R28, R24 ;  /* 0x0000001c0c08723c */ /* 0x002fe20000001818 */
[----:B----4-:R-:W-:-:S02]  /*130ef0*/  IMAD R6, R6, 0x100, R3 ;  /* 0x0000010006067824 */ /* 0x010fc400078e0203 */
[----:B------:R-:W-:-:S03]  /*130f00*/  IMAD R7, R7, 0x100, R2 ;  /* 0x0000010007077824 */ /* 0x000fc600078e0202 */
[----:B------:R-:W-:Y:S02]  /*130f10*/  IMAD.MOV.U32 R3, RZ, RZ, R28 ;  /* 0x000000ffff037224 */ /* 0x000fe400078e001c */
[----:B------:R-:W-:Y:S02]  /*130f20*/  IMAD.MOV.U32 R2, RZ, RZ, R29 ;  /* 0x000000ffff027224 */ /* 0x000fe400078e001d */
[----:B------:R-:W-:-:S07]  /*130f30*/  IMAD.MOV.U32 R29, RZ, RZ, R0 ;  /* 0x000000ffff1d7224 */ /* 0x000fce00078e0000 */
[----:B------:R0:W-:Y:S04]  /*130f40*/  STL.64 [R1+0x36d0], R16 ;  /* 0x0036d01001007387 */ /* 0x0001e80000100a00 */
[----:B------:R-:W-:Y:S04]  /*130f50*/  STL.64 [R1+0x36d8], R18 ;  /* 0x0036d81201007387 */ /* 0x000fe80000100a00 */
[----:B------:R-:W-:Y:S04]  /*130f60*/  STL.64 [R1+0x3100], R8 ;  /* 0x0031000801007387 */ /* 0x000fe80000100a00 */
[----:B------:R-:W-:Y:S04]  /*130f70*/  STL.64 [R1+0x3108], R10 ;  /* 0x0031080a01007387 */ /* 0x000fe80000100a00 */
[----:B------:R-:W2:Y:S04]  /*130f80*/  LDL R28, [R1+0x60] ;  /* 0x00006000011c7983 */ /* 0x000ea80000100800 */
[----:B------:R-:W3:Y:S04]  /*130f90*/  LDL.LU R0, [R1+0x85d8] ;  /* 0x0085d80001007983 */ /* 0x000ee80000300800 */
[----:B0-----:R-:W4:Y:S04]  /*130fa0*/  LDL.64 R16, [R1+0x80] ;  /* 0x0000800001107983 */ /* 0x001f280000100a00 */
[----:B----4-:R-:W-:Y:S04]  /*130fb0*/  STL.64 [R1+0x8598], R16 ;  /* 0x0085981001007387 */ /* 0x010fe80000100a00 */
[----:B------:R-:W4:Y:S04]  /*130fc0*/  LDL.64 R22, [R1+0x68] ;  /* 0x0000680001167983 */ /* 0x000f280000100a00 */
[----:B------:R-:W2:Y:S04]  /*130fd0*/  LDL.64 R20, [R1+0x70] ;  /* 0x0000700001147983 */ /* 0x000ea80000100a00 */
[----:B----4-:R-:W-:Y:S04]  /*130fe0*/  STL.64 [R1+0x8580], R22 ;  /* 0x0085801601007387 */ /* 0x010fe80000100a00 */
[----:B--2---:R0:W-:Y:S04]  /*130ff0*/  STL.64 [R1+0x8578], R20 ;  /* 0x0085781401007387 */ /* 0x0041e80000100a00 */
[----:B0-----:R-:W2:Y:S04]  /*131000*/  LDL.LU R20, [R1+0x1ce0] ;  /* 0x001ce00001147983 */ /* 0x001ea80000300800 */
[----:B------:R-:W2:Y:S04]  /*131010*/  LDL.LU R21, [R1+0x1ce4] ;  /* 0x001ce40001157983 */ /* 0x000ea80000300800 */
[----:B------:R-:W4:Y:S04]  /*131020*/  LDL.LU R22, [R1+0x1ce8] ;  /* 0x001ce80001167983 */ /* 0x000f280000300800 */
[----:B------:R-:W4:Y:S04]  /*131030*/  LDL.LU R23, [R1+0x1cec] ;  /* 0x001cec0001177983 */ /* 0x000f280000300800 */
[----:B------:R-:W2:Y:S04]  /*131040*/  LDL R18, [R1+0x88] ;  /* 0x0000880001127983 */ /* 0x000ea80000100800 */
[----:B------:R-:W4:Y:S04]  /*131050*/  LDL.LU R8, [R1+0x1d40] ;  /* 0x001d400001087983 */ /* 0x000f280000300800 */
[----:B------:R-:W4:Y:S04]  /*131060*/  LDL.LU R9, [R1+0x1d44] ;  /* 0x001d440001097983 */ /* 0x000f280000300800 */
[----:B------:R-:W4:Y:S04]  /*131070*/  LDL.LU R10, [R1+0x1d48] ;  /* 0x001d4800010a7983 */ /* 0x000f280000300800 */
[----:B------:R-:W4:Y:S04]  /*131080*/  LDL.LU R11, [R1+0x1d4c] ;  /* 0x001d4c00010b7983 */ /* 0x000f280000300800 */
[----:B------:R-:W4:Y:S01]  /*131090*/  LDL.64 R16, [R1+0x90] ;  /* 0x0000900001107983 */ /* 0x000f220000100a00 */
[----:B---3--:R-:W-:-:S03]  /*1310a0*/  IMAD.MOV.U32 R19, RZ, RZ, R0 ;  /* 0x000000ffff137224 */ /* 0x008fc600078e0000 */
[----:B------:R-:W3:Y:S04]  /*1310b0*/  LDL.64 R12, [R1+0xa8] ;  /* 0x0000a800010c7983 */ /* 0x000ee80000100a00 */
[----:B------:R-:W3:Y:S04]  /*1310c0*/  LDL.64 R14, [R1+0x98] ;  /* 0x00009800010e7983 */ /* 0x000ee80000100a00 */
        /* <DEDUP_REMOVED lines=12> */
[----:B------:R-:W-:-:S02]  /*131190*/  F2FP.F16.E5M2.UNPACK_B R4, R4 ;  /* 0x00000004ff04723e */ /* 0x000fc400020004ff */
[----:B------:R-:W-:Y:S02]  /*1311a0*/  F2FP.F16.E5M2.UNPACK_B R5, R5 ;  /* 0x00000005ff05723e */ /* 0x000fe400020004ff */
[----:B------:R-:W-:Y:S02]  /*1311b0*/  F2FP.F16.E5M2.UNPACK_B R6, R6 ;  /* 0x00000006ff06723e */ /* 0x000fe400020004ff */
[----:B------:R-:W-:Y:S01]  /*1311c0*/  F2FP.F16.E5M2.UNPACK_B R7, R7 ;  /* 0x00000007ff07723e */ /* 0x000fe200020004ff */
[----:B---3--:R-:W-:Y:S04]  /*1311d0*/  STL.64 [R1+0x85a8], R22 ;  /* 0x0085a81601007387 */ /* 0x008fe80000100a00 */
[----:B----4-:R0:W-:Y:S04]  /*1311e0*/  STL.64 [R1+0x85a0], R20 ;  /* 0x0085a01401007387 */ /* 0x0101e80000100a00 */
        /* <DEDUP_REMOVED lines=17> */
[----:B------:R0:W-:Y:S04]  /*131300*/  STL [R1+0x8420], R3 ;  /* 0x0084200301007387 */ /* 0x0001e80000100800 */
[----:B0-----:R-:W4:Y:S04]  /*131310*/  LDL.64 R2, [R1+0x78] ;  /* 0x0000780001027983 */ /* 0x001f280000100a00 */
[----:B------:R-:W-:Y:S04]  /*131320*/  STL.64 [R1+0x30f0], R8 ;  /* 0x0030f00801007387 */ /* 0x000fe80000100a00 */
[----:B------:R0:W-:Y:S04]  /*131330*/  STL.64 [R1+0x30f8], R10 ;  /* 0x0030f80a01007387 */ /* 0x0001e80000100a00 */
[----:B0-----:R-:W2:Y:S01]  /*131340*/  LDL.LU.64 R10, [R1+0x85d0] ;  /* 0x0085d000010a7983 */ /* 0x001ea20000300a00 */
[----:B------:R-:W-:-:S02]  /*131350*/  IMAD.MOV.U32 R9, RZ, RZ, R12 ;  /* 0x000000ffff097224 */ /* 0x000fc400078e000c */
[----:B------:R-:W-:Y:S01]  /*131360*/  IMAD.MOV.U32 R8, RZ, RZ, R13 ;  /* 0x000000ffff087224 */ /* 0x000fe200078e000d */
[----:B--2---:R-:W-:Y:S04]  /*131370*/  STL.64 [R1+0x8408], R10 ;  /* 0x0084080a01007387 */ /* 0x004fe80000100a00 */
        /* <DEDUP_REMOVED lines=18> */
[----:B------:R-:W-:-:S05]  /*1314a0*/  IMAD.MOV.U32 R14, RZ, RZ, R17 ;  /* 0x000000ffff0e7224 */ /* 0x000fca00078e0011 */
[----:B------:R-:W-:Y:S04]  /*1314b0*/  STL.64 [R1+0x8418], R14 ;  /* 0x0084180e01007387 */ /* 0x000fe80000100a00 */
[----:B------:R0:W-:Y:S04]  /*1314c0*/  STL.64 [R1+0x8410], R12 ;  /* 0x0084100c01007387 */ /* 0x0001e80000100a00 */
[----:B0-----:R-:W4:Y:S04]  /*1314d0*/  LDL.LU R12, [R1+0x1cd0] ;  /* 0x001cd000010c7983 */ /* 0x001f280000300800 */
[----:B------:R-:W4:Y:S04]  /*1314e0*/  LDL.LU R13, [R1+0x1cd4] ;  /* 0x001cd400010d7983 */ /* 0x000f280000300800 */
[----:B------:R-:W4:Y:S04]  /*1314f0*/  LDL.LU R14, [R1+0x1cd8] ;  /* 0x001cd800010e7983 */ /* 0x000f280000300800 */
[----:B------:R-:W4:Y:S01]  /*131500*/  LDL.LU R15, [R1+0x1cdc] ;  /* 0x001cdc00010f7983 */ /* 0x000f220000300800 */
[----:B---3--:R-:W-:Y:S03]  /*131510*/  HMMA.16816.F32 R16, R4, R18, R20 ;  /* 0x000000120410723c */ /* 0x008fe60000001814 */
[----:B------:R-:W3:Y:S04]  /*131520*/  LDL.LU.64 R22, [R1+0x85a8] ;  /* 0x0085a80001167983 */ /* 0x000ee80000300a00 */
[----:B------:R-:W3:-:S15]  /*131530*/  LDL.LU.64 R20, [R1+0x85a0] ;  /* 0x0085a00001147983 */ /* 0x000ede0000300a00 */
[----:B------:R-:W-:-:S01]  /*131540*/  NOP ;  /* 0x0000000000007918 */ /* 0x000fc20000000000 */
[----:B------:R0:W-:Y:S04]  /*131550*/  STL.64 [R1+0x30d0], R16 ;  /* 0x0030d01001007387 */ /* 0x0001e80000100a00 */
[----:B------:R-:W-:Y:S04]  /*131560*/  STL.64 [R1+0x30d8], R18 ;  /* 0x0030d81201007387 */ /* 0x000fe80000100a00 */
[----:B0-----:R-:W3:Y:S02]  /*131570*/  LDL.LU.64 R16, [R1+0x8598] ;  /* 0x0085980001107983 */ /* 0x001ee40000300a00 */
        /* <DEDUP_REMOVED lines=15> */
[----:B------:R-:W-:Y:S01]  /*131670*/  IMAD.MOV.U32 R17, RZ, RZ, R3 ;  /* 0x000000ffff117224 */ /* 0x000fe200078e0003 */
[----:B------:R-:W-:Y:S04]  /*131680*/  STL.64 [R1+0x8440], R18 ;  /* 0x0084401201007387 */ /* 0x000fe80000100a00 */
[----:B------:R-:W-:Y:S01]  /*131690*/  STL.64 [R1+0x8438], R16 ;  /* 0x0084381001007387 */ /* 0x000fe20000100a00 */
[C---:B----4-:R-:W-:Y:S06]  /*1316a0*/  HMMA.16816.F32 R12, R4.reuse, R20, R12 ;  /* 0x00000014040c723c */ /* 0x050fec000000180c */
[----:B--2---:R-:W-:Y:S06]  /*1316b0*/  HMMA.16816.F32 R8, R4, R22, R8 ;  /* 0x000000160408723c */ /* 0x004fec0000001808 */
[----:B------:R-:W-:-:S11]  /*1316c0*/  IMAD.MOV.U32 R0, RZ, RZ, R23 ;  /* 0x000000ffff007224 */ /* 0x000fd600078e0017 */
[----:B------:R-:W-:Y:S04]  /*1316d0*/  STL.64 [R1+0x30a0], R12 ;  /* 0x0030a00c01007387 */ /* 0x000fe80000100a00 */
[----:B------:R-:W-:Y:S04]  /*1316e0*/  STL.64 [R1+0x30a8], R14 ;  /* 0x0030a80e01007387 */ /* 0x000fe80000100a00 */
[----:B------:R-:W-:Y:S04]  /*1316f0*/  STL [R1+0x82f8], R0 ;  /* 0x0082f80001007387 */ /* 0x000fe80000100800 */
[----:B------:R-:W-:Y:S04]  /*131700*/  STL.64 [R1+0x3090], R8 ;  /* 0x0030900801007387 */ /* 0x000fe80000100a00 */
[----:B------:R0:W-:Y:S02]  /*131710*/  STL.64 [R1+0x3098], R10 ;  /* 0x0030980a01007387 */ /* 0x0001e40000100a00 */
[----:B0-----:R-:W-:Y:S01]  /*131720*/  HMMA.16816.F32 R8, R4, R28, R24 ;  /* 0x0000001c0408723c */ /* 0x001fe20000001818 */
[----:B------:R-:W-:-:S02]  /*131730*/  IMAD.MOV.U32 R2, RZ, RZ, R20 ;  /* 0x000000ffff027224 */ /* 0x000fc400078e0014 */
[----:B------:R-:W2:Y:S01]  /*131740*/  LDL.LU R20, [R1+0x1b90] ;  /* 0x001b900001147983 */ /* 0x000ea20000300800 */
[----:B------:R-:W-:-:S15]  /*131750*/  IMAD.MOV.U32 R3, RZ, RZ, R21 ;  /* 0x000000ffff037224 */ /* 0x000fde00078e0015 */
[----:B------:R-:W-:-:S04]  /*131760*/  NOP ;  /* 0x0000000000007918 */ /* 0x000fc80000000000 */
        /* <DEDUP_REMOVED lines=233> */
[----:B------:R0:W-:Y:S02]  /*132600*/  STL.64 [R1+0x8198], R26 ;  /* 0x0081981a01007387 */ /* 0x0001e40000100a00 */
[----:B0-----:R-:W-:-:S02]  /*132610*/  IMAD.MOV.U32 R26, RZ, RZ, R2 ;  /* 0x000000ffff1a7224 */ /* 0x001fc400078e0002 */
[----:B------:R-:W-:Y:S01]  /*132620*/  IMAD.MOV.U32 R27, RZ, RZ, R3 ;  /* 0x000000ffff1b7224 */ /* 0x000fe200078e0003 */
[----:B------:R-:W3:Y:S04]  /*132630*/  LDL.LU R2, [R1+0x8424] ;  /* 0x0084240001027983 */ /* 0x000ee80000300800 */
[----:B------:R-:W3:Y:S04]  /*132640*/  LDL.LU R3, [R1+0x8420] ;  /* 0x0084200001037983 */ /* 0x000ee80000300800 */
[----:B------:R3:W-:Y:S01]  /*132650*/  STL.64 [R1+0x8190], R24 ;  /* 0x0081901801007387 */ /* 0x0007e20000100a00 */
[C---:B----4-:R-:W-:Y:S06]  /*132660*/  HMMA.16816.F32 R12, R4.reuse, R22, R12 ;  /* 0x00000016040c723c */ /* 0x050fec000000180c */
[----:B--2---:R-:W-:Y:S01]  /*132670*/  HMMA.16816.F32 R8, R4, R20, R8 ;  /* 0x000000140408723c */ /* 0x004fe20000001808 */
[----:B---3--:R-:W-:-:S02]  /*132680*/  IMAD.MOV.U32 R24, RZ, RZ, R16 ;  /* 0x000000ffff187224 */ /* 0x008fc400078e0010 */
[----:B------:R-:W-:-:S14]  /*132690*/  IMAD.MOV.U32 R25, RZ, RZ, R17 ;  /* 0x000000ffff197224 */ /* 0x000fdc00078e0011 */
        /* <DEDUP_REMOVED lines=8> */
[----:B------:R-:W4:Y:S04]  /*132720*/  LDL.LU R16, [R1+0x83fc] ;  /* 0x0083fc0001107983 */ /* 0x000f280000300800 */
[----:B------:R-:W4:Y:S04]  /*132730*/  LDL.LU R17, [R1+0x83f8] ;  /* 0x0083f80001117983 */ /* 0x000f280000300800 */
[----:B------:R0:W-:Y:S02]  /*132740*/  STL.64 [R1+0x8318], R26 ;  /* 0x0083181a01007387 */ /* 0x0001e40000100a00 */
[----:B0-----:R-:W-:-:S02]  /*132750*/  IMAD.MOV.U32 R26, RZ, RZ, R18 ;  /* 0x000000ffff1a7224 */ /* 0x001fc400078e0012 */
[----:B------:R-:W-:Y:S01]  /*132760*/  IMAD.MOV.U32 R27, RZ, RZ, R19 ;  /* 0x000000ffff1b7224 */ /* 0x000fe200078e0013 */
[----:B------:R-:W4:Y:S04]  /*132770*/  LDL.LU R18, [R1+0x83f4] ;  /* 0x0083f40001127983 */ /* 0x000f280000300800 */
[----:B------:R-:W4:Y:S04]  /*132780*/  LDL.LU R19, [R1+0x83f0] ;  /* 0x0083f00001137983 */ /* 0x000f280000300800 */
[----:B------:R-:W-:Y:S04]  /*132790*/  STL.64 [R1+0x8310], R24 ;  /* 0x0083101801007387 */ /* 0x000fe80000100a00 */
[----:B------:R-:W-:Y:S04]  /*1327a0*/  STL.64 [R1+0x8178], R22 ;  /* 0x0081781601007387 */ /* 0x000fe80000100a00 */
[----:B------:R0:W-:Y:S04]  /*1327b0*/  STL.64 [R1+0x8170], R20 ;  /* 0x0081701401007387 */ /* 0x0001e80000100a00 */
[----:B0-----:R-:W3:Y:S04]  /*1327c0*/  LDL.LU R20, [R1+0x1a70] ;  /* 0x001a700001147983 */ /* 0x001ee80000300800 */
[----:B------:R-:W3:Y:S04]  /*1327d0*/  LDL.LU R21, [R1+0x1a74] ;  /* 0x001a740001157983 */ /* 0x000ee80000300800 */
[----:B------:R-:W4:Y:S04]  /*1327e0*/  LDL.LU R22, [R1+0x1a78] ;  /* 0x001a780001167983 */ /* 0x000f280000300800 */
[----:B------:R-:W4:Y:S04]  /*1327f0*/  LDL.LU R23, [R1+0x1a7c] ;  /* 0x001a7c0001177983 */ /* 0x000f280000300800 */
[----:B------:R-:W3:Y:S04]  /*132800*/  LDL.64 R24, [R1+0x88] ;  /* 0x0000880001187983 */ /* 0x000ee80000100a00 */
[----:B------:R2:W-:Y:S02]  /*132810*/  STL.64 [R1+0x8338], R26 ;  /* 0x0083381a01007387 */ /* 0x0005e40000100a00 */
[----:B--2---:R-:W-:-:S02]  /*132820*/  IMAD.MOV.U32 R26, RZ, RZ, R15 ;  /* 0x000000ffff1a7224 */ /* 0x004fc400078e000f */
[----:B------:R-:W-:Y:S01]  /*132830*/  IMAD.MOV.U32 R27, RZ, RZ, R14 ;  /* 0x000000ffff1b7224 */ /* 0x000fe200078e000e */
[----:B---3--:R-:W-:Y:S04]  /*132840*/  STL.64 [R1+0x8330], R24 ;  /* 0x0083301801007387 */ /* 0x008fe80000100a00 */
[----:B------:R-:W-:Y:S04]  /*132850*/  STL.64 [R1+0x8350], R26 ;  /* 0x0083501a01007387 */ /* 0x000fe80000100a00 */
[----:B----4-:R-:W-:Y:S04]  /*132860*/  STL.64 [R1+0x8328], R22 ;  /* 0x0083281601007387 */ /* 0x010fe80000100a00 */
[----:B------:R0:W-:Y:S04]  /*132870*/  STL.64 [R1+0x8320], R20 ;  /* 0x0083201401007387 */ /* 0x0001e80000100a00 */
[----:B0-----:R-:W2:Y:S04]  /*132880*/  LDL.LU R20, [R1+0x1a90] ;  /* 0x001a900001147983 */ /* 0x001ea80000300800 */
[----:B------:R-:W2:Y:S04]  /*132890*/  LDL.LU R21, [R1+0x1a94] ;  /* 0x001a940001157983 */ /* 0x000ea80000300800 */
[----:B------:R-:W3:Y:S04]  /*1328a0*/  LDL.LU R22, [R1+0x1a98] ;  /* 0x001a980001167983 */ /* 0x000ee80000300800 */
[----:B------:R-:W3:Y:S01]  /*1328b0*/  LDL.LU R23, [R1+0x1a9c] ;  /* 0x001a9c0001177983 */ /* 0x000ee20000300800 */
[----:B------:R-:W-:-:S02]  /*1328c0*/  IMAD.MOV.U32 R24, RZ, RZ, R13 ;  /* 0x000000ffff187224 */ /* 0x000fc400078e000d */
        /* <DEDUP_REMOVED lines=28> */
[----:B------:R-:W4:Y:S04]  /*132a90*/  LDL.LU R8, [R1+0x6d68] ;  /* 0x006d680001087983 */ /* 0x000f280000300800 */
[----:B------:R-:W3:Y:S04]  /*132aa0*/  LDL.LU R14, [R1+0x6d64] ;  /* 0x006d6400010e7983 */ /* 0x000ee80000300800 */
[----:B------:R-:W4:Y:S04]  /*132ab0*/  LDL.LU R9, [R1+0x6d70] ;  /* 0x006d700001097983 */ /* 0x000f280000300800 */
        /* <DEDUP_REMOVED lines=21> */
[----:B0-----:R-:W4:Y:S04]  /*132c10*/  LDL.LU R24, [R1+0x1b20] ;  /* 0x001b200001187983 */ /* 0x001f280000300800 */
[----:B------:R-:W4:Y:S04]  /*132c20*/  LDL.LU R25, [R1+0x1b24] ;  /* 0x001b240001197983 */ /* 0x000f280000300800 */
[----:B------:R-:W4:Y:S04]  /*132c30*/  LDL.LU R26, [R1+0x1b28] ;  /* 0x001b2800011a7983 */ /* 0x000f280000300800 */
[----:B------:R-:W4:Y:S04]  /*132c40*/  LDL.LU R27, [R1+0x1b2c] ;  /* 0x001b2c00011b7983 */ /* 0x000f280000300800 */
[----:B---3--:R-:W-:Y:S04]  /*132c50*/  STL.64 [R1+0x8378], R22 ;  /* 0x0083781601007387 */ /* 0x008fe80000100a00 */
        /* <DEDUP_REMOVED lines=16> */
[----:B------:R-:W-:-:S02]  /*132d60*/  IMAD R12, R12, 0x100, R2 ;  /* 0x000001000c0c7824 */ /* 0x000fc400078e0202 */
[----:B------:R-:W-:Y:S01]  /*132d70*/  IMAD R13, R13, 0x100, R3 ;  /* 0x000001000d0d7824 */ /* 0x000fe200078e0203 */
[----:B---3--:R-:W-:-:S15]  /*132d80*/  HMMA.16816.F32 R8, R4, R16, R8 ;  /* 0x000000100408723c */ /* 0x008fde0000001808 */
[----:B------:R-:W-:-:S08]  /*132d90*/  NOP ;  /* 0x0000000000007918 */ /* 0x000fd00000000000 */
[----:B------:R-:W-:Y:S04]  /*132da0*/  STL.64 [R1+0x2f90], R8 ;  /* 0x002f900801007387 */ /* 0x000fe80000100a00 */
[----:B------:R0:W-:Y:S04]  /*132db0*/  STL.64 [R1+0x2f98], R10 ;  /* 0x002f980a01007387 */ /* 0x0001e80000100a00 */
[----:B0-----:R-:W3:Y:S04]  /*132dc0*/  LDL.LU.64 R10, [R1+0x83d8] ;  /* 0x0083d800010a7983 */ /* 0x001ee80000300a00 */
[----:B------:R-:W3:Y:S04]  /*132dd0*/  LDL.LU.64 R8, [R1+0x83d0] ;  /* 0x0083d00001087983 */ /* 0x000ee80000300a00 */
[----:B------:R-:W-:Y:S04]  /*132de0*/  STL.64 [R1+0x8158], R18 ;  /* 0x0081581201007387 */ /* 0x000fe80000100a00 */
[----:B------:R0:W-:Y:S04]  /*132df0*/  STL.64 [R1+0x8150], R16 ;  /* 0x0081501001007387 */ /* 0x0001e80000100a00 */
[----:B0-----:R-:W4:Y:S04]  /*132e00*/  LDL.LU R16, [R1+0x1a80] ;  /* 0x001a800001107983 */ /* 0x001f280000300800 */
[----:B------:R-:W4:Y:S04]  /*132e10*/  LDL.LU R17, [R1+0x1a84] ;  /* 0x001a840001117983 */ /* 0x000f280000300800 */
[----:B------:R-:W4:Y:S04]  /*132e20*/  LDL.LU R18, [R1+0x1a88] ;  /* 0x001a880001127983 */ /* 0x000f280000300800 */
[----:B------:R-:W4:Y:S04]  /*132e30*/  LDL.LU R19, [R1+0x1a8c] ;  /* 0x001a8c0001137983 */ /* 0x000f280000300800 */
[----:B------:R-:W3:Y:S04]  /*132e40*/  LDL.LU R2, [R1+0x83cc] ;  /* 0x0083cc0001027983 */ /* 0x000ee80000300800 */
[----:B------:R-:W3:Y:S02]  /*132e50*/  LDL.LU R3, [R1+0x83c8] ;  /* 0x0083c80001037983 */ /* 0x000ee40000300800 */
[----:B---3--:R-:W-:-:S15]  /*132e60*/  HMMA.16816.F32 R8, R4, R2, R8 ;  /* 0x000000020408723c */ /* 0x008fde0000001808 */
[----:B------:R-:W-:-:S08]  /*132e70*/  NOP ;  /* 0x0000000000007918 */ /* 0x000fd00000000000 */
[----:B------:R-:W-:Y:S04]  /*132e80*/  STL.64 [R1+0x2f80], R8 ;  /* 0x002f800801007387 */ /* 0x000fe80000100a00 */
[----:B------:R0:W-:Y:S04]  /*132e90*/  STL.64 [R1+0x2f88], R10 ;  /* 0x002f880a01007387 */ /* 0x0001e80000100a00 */
[----:B0-----:R-:W3:Y:S04]  /*132ea0*/  LDL.LU.64 R10, [R1+0x83c0] ;  /* 0x0083c000010a7983 */ /* 0x001ee80000300a00 */
[----:B------:R-:W2:Y:S02]  /*132eb0*/  LDL.LU.64 R8, [R1+0x83b8] ;  /* 0x0083b80001087983 */ /* 0x000ea40000300a00 */
[----:B--2---:R-:W-:-:S02]  /*132ec0*/  IMAD R14, R14, 0x100, R8 ;  /* 0x000001000e0e7824 */ /* 0x004fc400078e0208 */
        /* <DEDUP_REMOVED lines=21> */
[----:B---3--:R-:W-:Y:S01]  /*133020*/  HMMA.16816.F32 R4, R4, R24, R20 ;  /* 0x000000180404723c */ /* 0x008fe20000001814 */
[----:B------:R-:W2:Y:S04]  /*133030*/  LDL.LU.64 R22, [R1+0x8388] ;  /* 0x0083880001167983 */ /* 0x000ea80000300a00 */
[----:B------:R-:W2:-:S15]  /*133040*/  LDL.LU.64 R20, [R1+0x8380] ;  /* 0x0083800001147983 */ /* 0x000e9e0000300a00 */
[----:B------:R-:W-:-:S03]  /*133050*/  NOP ;  /* 0x0000000000007918 */ /* 0x000fc60000000000 */
        /* <DEDUP_REMOVED lines=31> */
[----:B------:R0:W-:Y:S02]  /*133250*/  STL.64 [R1+0x2f48], R6 ;  /* 0x002f480601007387 */ /* 0x0001e40000100a00 */
[----:B0-----:R-:W-:Y:S02]  /*133260*/  IMAD.MOV.U32 R7, RZ, RZ, R24 ;  /* 0x000000ffff077224 */ /* 0x001fe400078e0018 */
        /* <DEDUP_REMOVED lines=26> */
[----:B0-----:R-:W2:Y:S01]  /*133410*/  LDL R26, [R1] ;  /* 0x00000000011a7983 */ /* 0x001ea20000100800 */
        /* <DEDUP_REMOVED lines=298> */
[----:B------:R-:W-:-:S15]  /*1346c0*/  STL.64 [R1+0x7f90], R16 ;  /* 0x007f901001007387 */ /* 0x000fde0000100a00 */
[----:B------:R-:W-:-:S02]  /*1346d0*/  NOP ;  /* 0x0000000000007918 */ /* 0x000fc40000000000 */
[----:B------:R-:W-:Y:S04]  /*1346e0*/  STL.64 [R1+0x1a90], R20 ;  /* 0x001a901401007387 */ /* 0x000fe80000100a00 */
[----:B------:R0:W-:Y:S04]  /*1346f0*/  STL.64 [R1+0x1a98], R22 ;  /* 0x001a981601007387 */ /* 0x0001e80000100a00 */
[----:B------:R-:W2:Y:S04]  /*134700*/  LDL.LU R24, [R1+0x17f0] ;  /* 0x0017f00001187983 */ /* 0x000ea80000300800 */
[----:B------:R-:W2:Y:S04]  /*134710*/  LDL.LU R25, [R1+0x17f4] ;  /* 0x0017f40001197983 */ /* 0x000ea80000300800 */
[----:B------:R-:W3:Y:S04]  /*134720*/  LDL.LU R26, [R1+0x17f8] ;  /* 0x0017f800011a7983 */ /* 0x000ee80000300800 */
[----:B------:R-:W3:Y:S01]  /*134730*/  LDL.LU R27, [R1+0x17fc] ;  /* 0x0017fc00011b7983 */ /* 0x000ee20000300800 */
[----:B------:R-:W-:-:S02]  /*134740*/  IMAD R4, R5, 0x100, R4 ;  /* 0x0000010005047824 */ /* 0x000fc400078e0204 */
[----:B------:R-:W-:Y:S02]  /*134750*/  IMAD R5, R8, 0x100, R9 ;  /* 0x0000010008057824 */ /* 0x000fe400078e0209 */
[----:B0-----:R-:W-:Y:S01]  /*134760*/  IMAD.MOV.U32 R23, RZ, RZ, R6 ;  /* 0x000000ffff177224 */ /* 0x001fe200078e0006 */
[----:B---3--:R-:W-:Y:S04]  /*134770*/  STL.64 [R1+0x80f0], R26 ;  /* 0x0080f01a01007387 */ /* 0x008fe80000100a00 */
[----:B--2---:R-:W-:Y:S04]  /*134780*/  STL.64 [R1+0x80e8], R24 ;  /* 0x0080e81801007387 */ /* 0x004fe80000100a00 */
[----:B------:R-:W2:Y:S04]  /*134790*/  LDL.64 R20, [R1+0x90] ;  /* 0x0000900001147983 */ /* 0x000ea80000100a00 */
[----:B------:R-:W3:Y:S04]  /*1347a0*/  LDL.LU R8, [R1+0x6d88] ;  /* 0x006d880001087983 */ /* 0x000ee80000300800 */
[----:B------:R-:W4:Y:S04]  /*1347b0*/  LDL.LU R6, [R1+0x6d84] ;  /* 0x006d840001067983 */ /* 0x000f280000300800 */
[----:B------:R-:W3:Y:S04]  /*1347c0*/  LDL.LU R9, [R1+0x6d90] ;  /* 0x006d900001097983 */ /* 0x000ee80000300800 */
[----:B------:R-:W-:Y:S01]  /*1347d0*/  STL.64 [R1+0x8148], R10 ;  /* 0x0081480a01007387 */ /* 0x000fe20000100a00 */
[----:B------:R-:W-:-:S03]  /*1347e0*/  IMAD.MOV.U32 R22, RZ, RZ, R7 ;  /* 0x000000ffff167224 */ /* 0x000fc600078e0007 */
        /* <DEDUP_REMOVED lines=39> */
[----:B------:R-:W3:Y:S04]  /*134a60*/  LDL.64 R28, [R1+0x80] ;  /* 0x00008000011c7983 */ /* 0x000ee80000100a00 */
[----:B------:R-:W-:Y:S04]  /*134a70*/  STL.64 [R1+0x1a80], R8 ;  /* 0x001a800801007387 */ /* 0x000fe80000100a00 */
[----:B------:R0:W-:Y:S04]  /*134a80*/  STL.64 [R1+0x1a88], R10 ;  /* 0x001a880a01007387 */ /* 0x0001e80000100a00 */
[----:B0-----:R-:W3:Y:S04]  /*134a90*/  LDL.LU.64 R10, [R1+0x8148] ;  /* 0x00814800010a7983 */ /* 0x001ee80000300a00 */
[----:B------:R-:W4:Y:S02]  /*134aa0*/  LDL.LU.64 R8, [R1+0x8140] ;  /* 0x0081400001087983 */ /* 0x000f240000300a00 */
        /* <DEDUP_REMOVED lines=23> */
[----:B------:R-:W2:-:S15]  /*134c20*/  LDL.LU.64 R20, [R1+0x8108] ;  /* 0x0081080001147983 */ /* 0x000e9e0000300a00 */
[----:B------:R-:W-:-:S02]  /*134c30*/  NOP ;  /* 0x0000000000007918 */ /* 0x000fc40000000000 */
[----:B------:R-:W-:Y:S04]  /*134c40*/  STL.64 [R1+0x2e00], R12 ;  /* 0x002e000c01007387 */ /* 0x000fe80000100a00 */
[----:B------:R0:W-:Y:S04]  /*134c50*/  STL.64 [R1+0x2e08], R14 ;  /* 0x002e080e01007387 */ /* 0x0001e80000100a00 */
[----:B0-----:R-:W2:Y:S01]  /*134c60*/  LDL.64 R14, [R1+0xa8] ;  /* 0x0000a800010e7983 */ /* 0x001ea20000100a00 */
[----:B------:R-:W-:Y:S02]  /*134c70*/  IMAD.MOV.U32 R9, RZ, RZ, R11 ;  /* 0x000000ffff097224 */ /* 0x000fe400078e000b */
[----:B------:R-:W-:-:S03]  /*134c80*/  IMAD.MOV.U32 R8, RZ, RZ, R10 ;  /* 0x000000ffff087224 */ /* 0x000fc600078e000a */
[----:B------:R0:W-:Y:S04]  /*134c90*/  STL [R1+0x7f3c], R9 ;  /* 0x007f3c0901007387 */ /* 0x0001e80000100800 */
[----:B------:R1:W-:Y:S04]  /*134ca0*/  STL [R1+0x7f38], R8 ;  /* 0x007f380801007387 */ /* 0x0003e80000100800 */
[----:B0-----:R-:W3:Y:S04]  /*134cb0*/  LDL R9, [R1+0x9c] ;  /* 0x00009c0001097983 */ /* 0x001ee80000100800 */
[----:B-1----:R-:W3:Y:S01]  /*134cc0*/  LDL R8, [R1+0x98] ;  /* 0x0000980001087983 */ /* 0x002ee20000100800 */
        /* <DEDUP_REMOVED lines=10> */
[----:B------:R-:W4:Y:S04]  /*134d70*/  LDL.LU.64 R20, [R1+0x80f8] ;  /* 0x0080f80001147983 */ /* 0x000f280000300a00 */
[----:B------:R0:W-:Y:S04]  /*134d80*/  STL [R1+0x7f44], R15 ;  /* 0x007f440f01007387 */ /* 0x0001e80000100800 */
[----:B------:R-:W4:Y:S04]  /*134d90*/  LDL.LU R12, [R1+0x1810] ;  /* 0x00181000010c7983 */ /* 0x000f280000300800 */
[----:B------:R-:W4:Y:S04]  /*134da0*/  LDL.LU R13, [R1+0x1814] ;  /* 0x00181400010d7983 */ /* 0x000f280000300800 */
[----:B------:R-:W4:Y:S04]  /*134db0*/  LDL.LU R14, [R1+0x1818] ;  /* 0x00181800010e7983 */ /* 0x000f280000300800 */
[----:B0-----:R-:W4:Y:S04]  /*134dc0*/  LDL.LU R15, [R1+0x181c] ;  /* 0x00181c00010f7983 */ /* 0x001f280000300800 */
[----:B------:R3:W-:Y:S02]  /*134dd0*/  STL [R1+0x7f40], R11 ;  /* 0x007f400b01007387 */ /* 0x0007e40000100800 */
[----:B---3--:R-:W-:Y:S02]  /*134de0*/  HMMA.16816.F32 R8, R4, R8, R24 ;  /* 0x000000080408723c */ /* 0x008fe40000001818 */
[----:B------:R-:W3:Y:S04]  /*134df0*/  LDL.LU.64 R26, [R1+0x80f0] ;  /* 0x0080f000011a7983 */ /* 0x000ee80000300a00 */
[----:B------:R-:W3:-:S15]  /*134e00*/  LDL.LU.64 R24, [R1+0x80e8] ;  /* 0x0080e80001187983 */ /* 0x000ede0000300a00 */
[----:B------:R-:W-:-:S02]  /*134e10*/  NOP ;  /* 0x0000000000007918 */ /* 0x000fc40000000000 */
[----:B------:R-:W-:Y:S04]  /*134e20*/  STL.64 [R1+0x2de0], R8 ;  /* 0x002de00801007387 */ /* 0x000fe80000100a00 */
[----:B------:R0:W-:Y:S01]  /*134e30*/  STL.64 [R1+0x2de8], R10 ;  /* 0x002de80a01007387 */ /* 0x0001e20000100a00 */
[C---:B----4-:R-:W-:Y:S06]  /*134e40*/  HMMA.16816.F32 R12, R4.reuse, R20, R12 ;  /* 0x00000014040c723c */ /* 0x050fec000000180c */
[----:B--2---:R-:W-:Y:S01]  /*134e50*/  HMMA.16816.F32 R16, R4, R22, R16 ;  /* 0x000000160410723c */ /* 0x004fe20000001810 */
[----:B0-----:R-:W-:-:S02]  /*134e60*/  IMAD.MOV.U32 R10, RZ, RZ, R21 ;  /* 0x000000ffff0a7224 */ /* 0x001fc400078e0015 */
[----:B------:R-:W-:-:S14]  /*134e70*/  IMAD.MOV.U32 R8, RZ, RZ, R20 ;  /* 0x000000ffff087224 */ /* 0x000fdc00078e0014 */
[----:B------:R-:W-:Y:S04]  /*134e80*/  STL.64 [R1+0x2dd0], R12 ;  /* 0x002dd00c01007387 */ /* 0x000fe80000100a00 */
[----:B------:R3:W-:Y:S02]  /*134e90*/  STL.64 [R1+0x2dd8], R14 ;  /* 0x002dd80e01007387 */ /* 0x0007e40000100a00 */
[----:B---3--:R-:W-:Y:S02]  /*134ea0*/  HMMA.16816.F32 R12, R4, R28, R24 ;  /* 0x0000001c040c723c */ /* 0x008fe40000001818 */
[----:B------:R-:W-:Y:S04]  /*134eb0*/  STL [R1+0x7f4c], R10 ;  /* 0x007f4c0a01007387 */ /* 0x000fe80000100800 */
[----:B------:R-:W-:Y:S04]  /*134ec0*/  STL [R1+0x7f48], R8 ;  /* 0x007f480801007387 */ /* 0x000fe80000100800 */
[----:B------:R-:W-:Y:S04]  /*134ed0*/  STL.64 [R1+0x2dc0], R16 ;  /* 0x002dc01001007387 */ /* 0x000fe80000100a00 */
[----:B------:R-:W-:Y:S09]  /*134ee0*/  STL.64 [R1+0x2dc8], R18 ;  /* 0x002dc81201007387 */ /* 0x000ff20000100a00 */
[----:B------:R0:W-:Y:S04]  /*134ef0*/  STL.64 [R1+0x2db0], R12 ;  /* 0x002db00c01007387 */ /* 0x0001e80000100a00 */
[----:B------:R-:W-:Y:S04]  /*134f00*/  STL.64 [R1+0x2db8], R14 ;  /* 0x002db80e01007387 */ /* 0x000fe80000100a00 */
[----:B0-----:R-:W2:Y:S04]  /*134f10*/  LDL.64 R12, [R1+0x48] ;  /* 0x00004800010c7983 */ /* 0x001ea80000100a00 */
        /* <DEDUP_REMOVED lines=10> */
[----:B------:R-:W2:Y:S04]  /*134fc0*/  LDL.64 R14, [R1+0x70] ;  /* 0x00007000010e7983 */ /* 0x000ea80000100a00 */
        /* <DEDUP_REMOVED lines=28> */
[----:B------:R-:W3:Y:S01]  /*135190*/  LDL.64 R20, [R1+0x40] ;  /* 0x0000400001147983 */ /* 0x000ee20000100a00 */
[----:B------:R-:W-:-:S02]  /*1351a0*/  IMAD.MOV.U32 R23, RZ, RZ, R0 ;  /* 0x000000ffff177224 */ /* 0x000fc400078e0000 */
        /* <DEDUP_REMOVED lines=13> */
[----:B------:R-:W4:Y:S04]  /*135280*/  LDL.64 R28, [R1+0x30] ;  /* 0x00003000011c7983 */ /* 0x000f280000100a00 */
[----:B------:R0:W-:Y:S04]  /*135290*/  STL [R1+0x7f54], R9 ;  /* 0x007f540901007387 */ /* 0x0001e80000100800 */
[----:B------:R1:W-:Y:S04]  /*1352a0*/  STL [R1+0x7f50], R11 ;  /* 0x007f500b01007387 */ /* 0x0003e80000100800 */
[----:B------:R-:W2:Y:S04]  /*1352b0*/  LDL.LU R8, [R1+0x17d0] ;  /* 0x0017d00001087983 */ /* 0x000ea80000300800 */
[----:B0-----:R-:W2:Y:S04]  /*1352c0*/  LDL.LU R9, [R1+0x17d4] ;  /* 0x0017d40001097983 */ /* 0x001ea80000300800 */
[----:B------:R-:W2:Y:S04]  /*1352d0*/  LDL.LU R10, [R1+0x17d8] ;  /* 0x0017d800010a7983 */ /* 0x000ea80000300800 */
[----:B-1----:R-:W2:Y:S04]  /*1352e0*/  LDL.LU R11, [R1+0x17dc] ;  /* 0x0017dc00010b7983 */ /* 0x002ea80000300800 */
[----:B------:R-:W3:Y:S04]  /*1352f0*/  LDL.LU.64 R26, [R1+0x80e0] ;  /* 0x0080e000011a7983 */ /* 0x000ee80000300a00 */
[----:B------:R-:W3:Y:S04]  /*135300*/  LDL.LU.64 R24, [R1+0x80d8] ;  /* 0x0080d80001187983 */ /* 0x000ee80000300a00 */
        /* <DEDUP_REMOVED lines=8> */
[----:B------:R1:W-:Y:S01]  /*135390*/  STL [R1+0x7f5c], R15 ;  /* 0x007f5c0f01007387 */ /* 0x0003e20000100800 */
[----:B0-----:R-:W-:-:S03]  /*1353a0*/  IMAD.MOV.U32 R8, RZ, RZ, R14 ;  /* 0x000000ffff087224 */ /* 0x001fc600078e000e */
[----:B-1----:R-:W2:Y:S04]  /*1353b0*/  LDL.64 R14, [R1+0x50] ;  /* 0x00005000010e7983 */ /* 0x002ea80000100a00 */
        /* <DEDUP_REMOVED lines=8> */
[----:B------:R-:W4:Y:S04]  /*135440*/  LDL.LU.64 R24, [R1+0x80b8] ;  /* 0x0080b80001187983 */ /* 0x000f280000300a00 */
[----:B------:R0:W-:Y:S04]  /*135450*/  STL [R1+0x7f64], R10 ;  /* 0x007f640a01007387 */ /* 0x0001e80000100800 */
[----:B------:R1:W-:Y:S04]  /*135460*/  STL [R1+0x7f60], R11 ;  /* 0x007f600b01007387 */ /* 0x0003e80000100800 */
[----:B------:R-:W4:Y:S04]  /*135470*/  LDL.LU R8, [R1+0x17b0] ;  /* 0x0017b00001087983 */ /* 0x000f280000300800 */
[----:B------:R-:W4:Y:S04]  /*135480*/  LDL.LU R9, [R1+0x17b4] ;  /* 0x0017b40001097983 */ /* 0x000f280000300800 */
[----:B0-----:R-:W4:Y:S04]  /*135490*/  LDL.LU R10, [R1+0x17b8] ;  /* 0x0017b800010a7983 */ /* 0x001f280000300800 */
[----:B-1----:R-:W4:Y:S02]  /*1354a0*/  LDL.LU R11, [R1+0x17bc] ;  /* 0x0017bc00010b7983 */ /* 0x002f240000300800 */
[----:B----4-:R-:W-:-:S15]  /*1354b0*/  HMMA.16816.F32 R8, R4, R24, R8 ;  /* 0x000000180408723c */ /* 0x010fde0000001808 */
[----:B------:R-:W-:-:S08]  /*1354c0*/  NOP ;  /* 0x0000000000007918 */ /* 0x000fd00000000000 */
[----:B------:R0:W-:Y:S02]  /*1354d0*/  STL.64 [R1+0x2d80], R8 ;  /* 0x002d800801007387 */ /* 0x0001e40000100a00 */
[----:B0-----:R-:W-:Y:S02]  /*1354e0*/  IMAD.MOV.U32 R8, RZ, RZ, R24 ;  /* 0x000000ffff087224 */ /* 0x001fe400078e0018 */
[----:B------:R-:W-:Y:S02]  /*1354f0*/  IMAD.MOV.U32 R9, RZ, RZ, R25 ;  /* 0x000000ffff097224 */ /* 0x000fe400078e0019 */
[C---:B---3--:R-:W-:Y:S01]  /*135500*/  HMMA.16816.F32 R24, R4.reuse, R26, R20 ;  /* 0x0000001a0418723c */ /* 0x048fe20000001814 */
[----:B------:R-:W-:Y:S04]  /*135510*/  STL.64 [R1+0x2d88], R10 ;  /* 0x002d880a01007387 */ /* 0x000fe80000100a00 */
[----:B------:R-:W-:Y:S04]  /*135520*/  STL [R1+0x7f68], R8 ;  /* 0x007f680801007387 */ /* 0x000fe80000100800 */
[----:B------:R-:W3:Y:S04]  /*135530*/  LDL.LU.64 R22, [R1+0x80b0] ;  /* 0x0080b00001167983 */ /* 0x000ee80000300a00 */
[----:B------:R-:W4:Y:S10]  /*135540*/  LDL.LU.64 R20, [R1+0x80a8] ;  /* 0x0080a80001147983 */ /* 0x000f340000300a00 */
        /* <DEDUP_REMOVED lines=25> */
[----:B----4-:R-:W-:Y:S01]  /*1356e0*/  IMAD.MOV.U32 R0, RZ, RZ, R21 ;  /* 0x000000ffff007224 */ /* 0x010fe200078e0015 */
[C---:B---3--:R-:W-:Y:S04]  /*1356f0*/  HMMA.16816.F32 R16, R4.reuse, R22, R16 ;  /* 0x000000160410723c */ /* 0x048fe80000001810 */
[----:B------:R-:W-:Y:S02]  /*135700*/  STL [R1+0x7e18], R0 ;  /* 0x007e180001007387 */ /* 0x000fe40000100800 */
[----:B--2---:R-:W-:-:S15]  /*135710*/  HMMA.16816.F32 R8, R4, R20, R8 ;  /* 0x000000140408723c */ /* 0x004fde0000001808 */
[----:B------:R-:W-:-:S08]  /*135720*/  NOP ;  /* 0x0000000000007918 */ /* 0x000fd00000000000 */
[----:B------:R-:W-:Y:S04]  /*135730*/  STL.64 [R1+0x2d40], R8 ;  /* 0x002d400801007387 */ /* 0x000fe80000100a00 */
[----:B------:R0:W-:Y:S04]  /*135740*/  STL.64 [R1+0x2d48], R10 ;  /* 0x002d480a01007387 */ /* 0x0001e80000100a00 */
[----:B------:R-:W2:Y:S01]  /*135750*/  LDL.LU R14, [R1+0x6da4] ;  /* 0x006da400010e7983 */ /* 0x000ea20000300800 */
[----:B0-----:R-:W-:Y:S03]  /*135760*/  HMMA.16816.F32 R8, R4, R28, R24 ;  /* 0x0000001c0408723c */ /* 0x001fe60000001818 */
[----:B------:R0:W-:Y:S04]  /*135770*/  STL.64 [R1+0x2d30], R16 ;  /* 0x002d301001007387 */ /* 0x0001e80000100a00 */
[----:B------:R1:W-:Y:S04]  /*135780*/  STL.64 [R1+0x2d38], R18 ;  /* 0x002d381201007387 */ /* 0x0003e80000100a00 */
[----:B0-----:R-:W3:-:S12]  /*135790*/  LDL.LU R16, [R1+0x16a0] ;  /* 0x0016a00001107983 */ /* 0x001ed80000300800 */
[----:B------:R-:W-:Y:S04]  /*1357a0*/  STL.64 [R1+0x2d20], R8 ;  /* 0x002d200801007387 */ /* 0x000fe80000100a00 */
[----:B------:R-:W-:Y:S04]  /*1357b0*/  STL.64 [R1+0x2d28], R10 ;  /* 0x002d280a01007387 */ /* 0x000fe80000100a00 */
[----:B------:R-:W3:Y:S04]  /*1357c0*/  LDL.LU R17, [R1+0x16a4] ;  /* 0x0016a40001117983 */ /* 0x000ee80000300800 */
[----:B-1----:R-:W4:Y:S04]  /*1357d0*/  LDL.LU R18, [R1+0x16a8] ;  /* 0x0016a80001127983 */ /* 0x002f280000300800 */
        /* <DEDUP_REMOVED lines=18> */
[----:B---3--:R0:W-:Y:S04]  /*135900*/  STL.64 [R1+0x8000], R22 ;  /* 0x0080001601007387 */ /* 0x0081e80000100a00 */
[----:B0-----:R-:W3:Y:S04]  /*135910*/  LDL R22, [R1+0x8] ;  /* 0x0000080001167983 */ /* 0x001ee80000100800 */
[----:B------:R-:W3:Y:S04]  /*135920*/  LDL R23, [R1+0xc] ;  /* 0x00000c0001177983 */ /* 0x000ee80000100800 */
[----:B--2---:R0:W-:Y:S04]  /*135930*/  STL.64 [R1+0x7ff8], R20 ;  /* 0x007ff81401007387 */ /* 0x0041e80000100a00 */
[----:B------:R-:W2:Y:S04]  /*135940*/  LDL.64 R28, [R1] ;  /* 0x00000000011c7983 */ /* 0x000ea80000100a00 */
[----:B------:R-:W4:Y:S04]  /*135950*/  LDL.LU R24, [R1+0x16e0] ;  /* 0x0016e00001187983 */ /* 0x000f280000300800 */
[----:B------:R-:W4:Y:S04]  /*135960*/  LDL.LU R25, [R1+0x16e4] ;  /* 0x0016e40001197983 */ /* 0x000f280000300800 */
[----:B------:R-:W2:Y:S04]  /*135970*/  LDL.LU R26, [R1+0x16e8] ;  /* 0x0016e800011a7983 */ /* 0x000ea80000300800 */
[----:B------:R-:W2:Y:S04]  /*135980*/  LDL.LU R27, [R1+0x16ec] ;  /* 0x0016ec00011b7983 */ /* 0x000ea80000300800 */
[----:B0-----:R-:W4:Y:S04]  /*135990*/  LDL.64 R20, [R1+0x10] ;  /* 0x0000100001147983 */ /* 0x001f280000100a00 */
[----:B---3--:R0:W-:Y:S04]  /*1359a0*/  STL.64 [R1+0x8030], R22 ;  /* 0x0080301601007387 */ /* 0x0081e80000100a00 */
[----:B0-----:R-:W3:Y:S04]  /*1359b0*/  LDL R22, [R1+0x18] ;  /* 0x0000180001167983 */ /* 0x001ee80000100800 */
[----:B------:R-:W3:Y:S04]  /*1359c0*/  LDL R23, [R1+0x1c] ;  /* 0x00001c0001177983 */ /* 0x000ee80000100800 */
[----:B----4-:R-:W-:Y:S04]  /*1359d0*/  STL.64 [R1+0x8028], R20 ;  /* 0x0080281401007387 */ /* 0x010fe80000100a00 */
[----:B--2---:R-:W-:Y:S04]  /*1359e0*/  STL.64 [R1+0x8010], R26 ;  /* 0x0080101a01007387 */ /* 0x004fe80000100a00 */
        /* <DEDUP_REMOVED lines=155> */
[----:B----4-:R-:W-:Y:S01]  /*1363a0*/  HMMA.16816.F32 R16, R4, R2, R20 ;  /* 0x000000020410723c */ /* 0x010fe20000001814 */
[----:B------:R-:W-:-:S02]  /*1363b0*/  IMAD R13, R13, 0x100, R26 ;  /* 0x000001000d0d7824 */ /* 0x000fc400078e021a */
[----:B------:R-:W-:Y:S02]  /*1363c0*/  IMAD R14, R14, 0x100, R27 ;  /* 0x000001000e0e7824 */ /* 0x000fe400078e021b */
[----:B------:R-:W-:Y:S02]  /*1363d0*/  IMAD R12, R12, 0x100, R25 ;  /* 0x000001000c0c7824 */ /* 0x000fe400078e0219 */
[----:B------:R-:W-:-:S15]  /*1363e0*/  IMAD.MOV.U32 R25, RZ, RZ, R15 ;  /* 0x000000ffff197224 */ /* 0x000fde00078e000f */
[----:B------:R-:W-:-:S01]  /*1363f0*/  NOP ;  /* 0x0000000000007918 */ /* 0x000fc20000000000 */
[----:B------:R0:W-:Y:S04]  /*136400*/  STL.64 [R1+0x1a60], R16 ;  /* 0x001a601001007387 */ /* 0x0001e80000100a00 */
[----:B------:R1:W-:Y:S01]  /*136410*/  STL.64 [R1+0x1a68], R18 ;  /* 0x001a681201007387 */ /* 0x0003e20000100a00 */
[----:B--2---:R-:W-:Y:S02]  /*136420*/  IMAD.MOV.U32 R27, RZ, RZ, R10 ;  /* 0x000000ffff1b7224 */ /* 0x004fe400078e000a */
[----:B---3--:R-:W-:Y:S02]  /*136430*/  IMAD.MOV.U32 R26, RZ, RZ, R8 ;  /* 0x000000ffff1a7224 */ /* 0x008fe400078e0008 */
[----:B------:R-:W-:Y:S01]  /*136440*/  IMAD.MOV.U32 R24, RZ, RZ, R11 ;  /* 0x000000ffff187224 */ /* 0x000fe200078e000b */
[----:B------:R-:W2:Y:S04]  /*136450*/  LDL.LU R8, [R1+0x7f68] ;  /* 0x007f680001087983 */ /* 0x000ea80000300800 */
[----:B------:R-:W3:Y:S04]  /*136460*/  LDL.LU R10, [R1+0x7f64] ;  /* 0x007f6400010a7983 */ /* 0x000ee80000300800 */
[----:B------:R-:W4:Y:S04]  /*136470*/  LDL.LU R11, [R1+0x7f60] ;  /* 0x007f6000010b7983 */ /* 0x000f280000300800 */
[----:B------:R-:W3:Y:S04]  /*136480*/  LDL.LU R15, [R1+0x7f5c] ;  /* 0x007f5c00010f7983 */ /* 0x000ee80000300800 */
[----:B------:R-:W-:Y:S04]  /*136490*/  STL.64 [R1+0x7e30], R26 ;  /* 0x007e301a01007387 */ /* 0x000fe80000100a00 */
[----:B------:R-:W-:Y:S04]  /*1364a0*/  STL.64 [R1+0x7e28], R24 ;  /* 0x007e281801007387 */ /* 0x000fe80000100a00 */
[----:B0-----:R-:W2:Y:S04]  /*1364b0*/  LDL.LU R16, [R1+0x1590] ;  /* 0x0015900001107983 */ /* 0x001ea80000300800 */
[----:B------:R-:W2:Y:S04]  /*1364c0*/  LDL.LU R17, [R1+0x1594] ;  /* 0x0015940001117983 */ /* 0x000ea80000300800 */
[----:B-1----:R-:W4:Y:S04]  /*1364d0*/  LDL.LU R18, [R1+0x1598] ;  /* 0x0015980001127983 */ /* 0x002f280000300800 */
[----:B------:R-:W4:Y:S04]  /*1364e0*/  LDL.LU R19, [R1+0x159c] ;  /* 0x00159c0001137983 */ /* 0x000f280000300800 */
[----:B----4-:R0:W-:Y:S04]  /*1364f0*/  STL.64 [R1+0x7e40], R18 ;  /* 0x007e401201007387 */ /* 0x0101e80000100a00 */
[----:B--2---:R-:W-:Y:S04]  /*136500*/  STL.64 [R1+0x7e38], R16 ;  /* 0x007e381001007387 */ /* 0x004fe80000100a00 */
[----:B------:R-:W2:Y:S04]  /*136510*/  LDL.LU R20, [R1+0x1580] ;  /* 0x0015800001147983 */ /* 0x000ea80000300800 */
[----:B------:R-:W2:Y:S04]  /*136520*/  LDL.LU R21, [R1+0x1584] ;  /* 0x0015840001157983 */ /* 0x000ea80000300800 */
[----:B------:R-:W4:Y:S04]  /*136530*/  LDL.LU R22, [R1+0x1588] ;  /* 0x0015880001167983 */ /* 0x000f280000300800 */
[----:B------:R-:W4:Y:S01]  /*136540*/  LDL.LU R23, [R1+0x158c] ;  /* 0x00158c0001177983 */ /* 0x000f220000300800 */
[----:B0-----:R-:W-:-:S02]  /*136550*/  IMAD.MOV.U32 R18, RZ, RZ, R8 ;  /* 0x000000ffff127224 */ /* 0x001fc400078e0008 */
        /* <DEDUP_REMOVED lines=10> */
[----:B------:R-:W-:-:S02]  /*136600*/  IMAD.MOV.U32 R16, RZ, RZ, R11 ;  /* 0x000000ffff107224 */ /* 0x000fc400078e000b */
[----:B---3--:R-:W-:Y:S01]  /*136610*/  IMAD.MOV.U32 R17, RZ, RZ, R10 ;  /* 0x000000ffff117224 */ /* 0x008fe200078e000a */
[----:B----4-:R-:W-:Y:S04]  /*136620*/  STL.64 [R1+0x7e68], R22 ;  /* 0x007e681601007387 */ /* 0x010fe80000100a00 */
[----:B--2---:R0:W-:Y:S04]  /*136630*/  STL.64 [R1+0x7e60], R20 ;  /* 0x007e601401007387 */ /* 0x0041e80000100a00 */
        /* <DEDUP_REMOVED lines=13> */
[----:B-1----:R-:W3:Y:S04]  /*136710*/  LDL.64 R16, [R1+0x78] ;  /* 0x0000780001107983 */ /* 0x002ee80000100a00 */
[----:B------:R-:W-:Y:S04]  /*136720*/  STL.64 [R1+0x7e90], R18 ;  /* 0x007e901201007387 */ /* 0x000fe80000100a00 */
[----:B---3--:R1:W-:Y:S04]  /*136730*/  STL.64 [R1+0x7e88], R16 ;  /* 0x007e881001007387 */ /* 0x0083e80000100a00 */
[----:B0-----:R-:W3:Y:S04]  /*136740*/  LDL.LU R20, [R1+0x15d0] ;  /* 0x0015d00001147983 */ /* 0x001ee80000300800 */
[----:B------:R-:W3:Y:S04]  /*136750*/  LDL.LU R21, [R1+0x15d4] ;  /* 0x0015d40001157983 */ /* 0x000ee80000300800 */
[----:B------:R-:W2:Y:S04]  /*136760*/  LDL.LU R22, [R1+0x15d8] ;  /* 0x0015d80001167983 */ /* 0x000ea80000300800 */
[----:B------:R-:W2:Y:S04]  /*136770*/  LDL.LU R23, [R1+0x15dc] ;  /* 0x0015dc0001177983 */ /* 0x000ea80000300800 */
[----:B-1----:R-:W4:Y:S01]  /*136780*/  LDL.64 R16, [R1+0x88] ;  /* 0x0000880001107983 */ /* 0x002f220000100a00 */
[----:B------:R-:W-:-:S02]  /*136790*/  IMAD.MOV.U32 R18, RZ, RZ, R11 ;  /* 0x000000ffff127224 */ /* 0x000fc400078e000b */
[----:B------:R-:W-:Y:S01]  /*1367a0*/  IMAD.MOV.U32 R19, RZ, RZ, R9 ;  /* 0x000000ffff137224 */ /* 0x000fe200078e0009 */
[----:B--2---:R-:W-:Y:S04]  /*1367b0*/  STL.64 [R1+0x7ea0], R22 ;  /* 0x007ea01601007387 */ /* 0x004fe80000100a00 */
[----:B---3--:R-:W-:Y:S04]  /*1367c0*/  STL.64 [R1+0x7e98], R20 ;  /* 0x007e981401007387 */ /* 0x008fe80000100a00 */
[----:B------:R-:W2:Y:S04]  /*1367d0*/  LDL.LU R11, [R1+0x7f40] ;  /* 0x007f4000010b7983 */ /* 0x000ea80000300800 */
[----:B------:R-:W3:Y:S04]  /*1367e0*/  LDL.LU R9, [R1+0x7f3c] ;  /* 0x007f3c0001097983 */ /* 0x000ee80000300800 */
[----:B------:R0:W-:Y:S02]  /*1367f0*/  STL.64 [R1+0x7ec0], R18 ;  /* 0x007ec01201007387 */ /* 0x0001e40000100a00 */
[----:B0-----:R-:W-:-:S02]  /*136800*/  IMAD.MOV.U32 R18, RZ, RZ, R8 ;  /* 0x000000ffff127224 */ /* 0x001fc400078e0008 */
[----:B------:R-:W-:Y:S01]  /*136810*/  IMAD.MOV.U32 R19, RZ, RZ, R10 ;  /* 0x000000ffff137224 */ /* 0x000fe200078e000a */
[----:B------:R-:W3:Y:S04]  /*136820*/  LDL.LU R8, [R1+0x7f38] ;  /* 0x007f380001087983 */ /* 0x000ee80000300800 */
[----:B------:R-:W3:Y:S04]  /*136830*/  LDL.LU R10, [R1+0x7f34] ;  /* 0x007f3400010a7983 */ /* 0x000ee80000300800 */
[----:B----4-:R0:W-:Y:S04]  /*136840*/  STL.64 [R1+0x7eb8], R16 ;  /* 0x007eb81001007387 */ /* 0x0101e80000100a00 */
[----:B------:R-:W4:Y:S04]  /*136850*/  LDL.LU R20, [R1+0x15f0] ;  /* 0x0015f00001147983 */ /* 0x000f280000300800 */
[----:B------:R-:W4:Y:S04]  /*136860*/  LDL.LU R21, [R1+0x15f4] ;  /* 0x0015f40001157983 */ /* 0x000f280000300800 */
[----:B------:R-:W3:Y:S04]  /*136870*/  LDL.LU R22, [R1+0x15f8] ;  /* 0x0015f80001167983 */ /* 0x000ee80000300800 */
[----:B------:R-:W3:Y:S04]  /*136880*/  LDL.LU R23, [R1+0x15fc] ;  /* 0x0015fc0001177983 */ /* 0x000ee80000300800 */
[----:B0-----:R-:W4:Y:S04]  /*136890*/  LDL.64 R16, [R1+0x98] ;  /* 0x0000980001107983 */ /* 0x001f280000100a00 */
[----:B------:R0:W-:Y:S02]  /*1368a0*/  STL.64 [R1+0x7ee0], R18 ;  /* 0x007ee01201007387 */ /* 0x0001e40000100a00 */
[----:B0-----:R-:W-:-:S02]  /*1368b0*/  IMAD.MOV.U32 R19, RZ, RZ, R15 ;  /* 0x000000ffff137224 */ /* 0x001fc400078e000f */
[----:B--2---:R-:W-:Y:S01]  /*1368c0*/  IMAD.MOV.U32 R18, RZ, RZ, R11 ;  /* 0x000000ffff127224 */ /* 0x004fe200078e000b */
[----:B----4-:R-:W-:Y:S04]  /*1368d0*/  STL.64 [R1+0x7ed8], R16 ;  /* 0x007ed81001007387 */ /* 0x010fe80000100a00 */
[----:B---3--:R-:W-:Y:S04]  /*1368e0*/  STL.64 [R1+0x7eb0], R22 ;  /* 0x007eb01601007387 */ /* 0x008fe80000100a00 */
[----:B------:R0:W-:Y:S04]  /*1368f0*/  STL.64 [R1+0x7ea8], R20 ;  /* 0x007ea81401007387 */ /* 0x0001e80000100a00 */
[----:B0-----:R-:W2:Y:S04]  /*136900*/  LDL.LU R20, [R1+0x1600] ;  /* 0x0016000001147983 */ /* 0x001ea80000300800 */
[----:B------:R-:W2:Y:S04]  /*136910*/  LDL.LU R21, [R1+0x1604] ;  /* 0x0016040001157983 */ /* 0x000ea80000300800 */
[----:B------:R-:W3:Y:S04]  /*136920*/  LDL.LU R22, [R1+0x1608] ;  /* 0x0016080001167983 */ /* 0x000ee80000300800 */
[----:B------:R-:W3:Y:S04]  /*136930*/  LDL.LU R23, [R1+0x160c] ;  /* 0x00160c0001177983 */ /* 0x000ee80000300800 */
[----:B------:R-:W4:Y:S01]  /*136940*/  LDL.LU R11, [R1+0x7f30] ;  /* 0x007f3000010b7983 */ /* 0x000f220000300800 */
[----:B------:R-:W-:-:S02]  /*136950*/  IMAD.MOV.U32 R16, RZ, RZ, R8 ;  /* 0x000000ffff107224 */ /* 0x000fc400078e0008 */
        /* <DEDUP_REMOVED lines=28> */
[----:B------:R-:W-:-:S03]  /*136b20*/  IMAD R15, R15, 0x100, R9 ;  /* 0x000001000f0f7824 */ /* 0x000fc600078e0209 */
        /* <DEDUP_REMOVED lines=24> */
[----:B------:R-:W3:Y:S04]  /*136cb0*/  LDL.LU.64 R16, [R1+0x7f08] ;  /* 0x007f080001107983 */ /* 0x000ee80000300a00 */
[----:B------:R0:W-:Y:S04]  /*136cc0*/  STL [R1+0x7cd0], R10 ;  /* 0x007cd00a01007387 */ /* 0x0001e80000100800 */
[----:B------:R1:W-:Y:S04]  /*136cd0*/  STL [R1+0x7ccc], R11 ;  /* 0x007ccc0b01007387 */ /* 0x0003e80000100800 */
[----:B------:R-:W4:Y:S04]  /*136ce0*/  LDL.LU R8, [R1+0x1620] ;  /* 0x0016200001087983 */ /* 0x000f280000300800 */
[----:B------:R-:W4:Y:S04]  /*136cf0*/  LDL.LU R9, [R1+0x1624] ;  /* 0x0016240001097983 */ /* 0x000f280000300800 */
[----:B0-----:R-:W4:Y:S04]  /*136d00*/  LDL.LU R10, [R1+0x1628] ;  /* 0x00162800010a7983 */ /* 0x001f280000300800 */
[----:B-1----:R-:W4:Y:S01]  /*136d10*/  LDL.LU R11, [R1+0x162c] ;  /* 0x00162c00010b7983 */ /* 0x002f220000300800 */
[----:B---3--:R-:W-:Y:S03]  /*136d20*/  HMMA.16816.F32 R4, R4, R16, R20 ;  /* 0x000000100404723c */ /* 0x008fe60000001814 */
[----:B------:R-:W2:Y:S04]  /*136d30*/  LDL.LU.64 R22, [R1+0x7f00] ;  /* 0x007f000001167983 */ /* 0x000ea80000300a00 */
[----:B------:R-:W2:Y:S01]  /*136d40*/  LDL.LU.64 R20, [R1+0x7ef8] ;  /* 0x007ef80001147983 */ /* 0x000ea20000300a00 */
[----:B------:R-:W-:-:S02]  /*136d50*/  F2FP.F16.E5M2.UNPACK_B R12, R12 ;  /* 0x0000000cff0c723e */ /* 0x000fc400020004ff */
[----:B------:R-:W-:Y:S02]  /*136d60*/  F2FP.F16.E5M2.UNPACK_B R13, R13 ;  /* 0x0000000dff0d723e */ /* 0x000fe400020004ff */
[----:B------:R-:W-:Y:S02]  /*136d70*/  F2FP.F16.E5M2.UNPACK_B R14, R14 ;  /* 0x0000000eff0e723e */ /* 0x000fe400020004ff */
[----:B------:R-:W-:-:S09]  /*136d80*/  F2FP.F16.E5M2.UNPACK_B R15, R15 ;  /* 0x0000000fff0f723e */ /* 0x000fd200020004ff */
        /* <DEDUP_REMOVED lines=16> */
[----:B------:R0:W-:Y:S02]  /*136e90*/  STL.64 [R1+0x2c50], R8 ;  /* 0x002c500801007387 */ /* 0x0001e40000100a00 */
[----:B0-----:R-:W-:Y:S02]  /*136ea0*/  IMAD.MOV.U32 R8, RZ, RZ, R17 ;  /* 0x000000ffff087224 */ /* 0x001fe400078e0011 */
[----:B--2---:R-:W-:Y:S01]  /*136eb0*/  HMMA.16816.F32 R16, R12, R18, R20 ;  /* 0x000000120c10723c */ /* 0x004fe20000001814 */
[----:B------:R-:W-:Y:S04]  /*136ec0*/  STL.64 [R1+0x2c58], R10 ;  /* 0x002c580a01007387 */ /* 0x000fe80000100a00 */
[----:B------:R-:W2:Y:S04]  /*136ed0*/  LDL.LU.64 R22, [R1+0x7ed0] ;  /* 0x007ed00001167983 */ /* 0x000ea80000300a00 */
[----:B------:R-:W2:-:S14]  /*136ee0*/  LDL.LU.64 R20, [R1+0x7ec8] ;  /* 0x007ec80001147983 */ /* 0x000e9c0000300a00 */
        /* <DEDUP_REMOVED lines=12> */
[----:B------:R0:W-:Y:S04]  /*136fb0*/  STL.64 [R1+0x7d40], R10 ;  /* 0x007d400a01007387 */ /* 0x0001e80000100a00 */
[----:B0-----:R-:W2:Y:S04]  /*136fc0*/  LDL R10, [R1+0x58] ;  /* 0x00005800010a7983 */ /* 0x001ea80000100800 */
[----:B------:R-:W2:Y:S04]  /*136fd0*/  LDL R11, [R1+0x5c] ;  /* 0x00005c00010b7983 */ /* 0x000ea80000100800 */
        /* <DEDUP_REMOVED lines=8> */
[----:B------:R-:W3:Y:S02]  /*137060*/  LDL.LU.64 R16, [R1+0x7e88] ;  /* 0x007e880001107983 */ /* 0x000ee40000300a00 */
[----:B---3--:R-:W-:-:S15]  /*137070*/  HMMA.16816.F32 R4, R12, R16, R4 ;  /* 0x000000100c04723c */ /* 0x008fde0000001804 */
[----:B------:R-:W-:-:S08]  /*137080*/  NOP ;  /* 0x0000000000007918 */ /* 0x000fd00000000000 */
[----:B------:R0:W-:Y:S04]  /*137090*/  STL.64 [R1+0x2c10], R4 ;  /* 0x002c100401007387 */ /* 0x0001e80000100a00 */
[----:B------:R1:W-:Y:S01]  /*1370a0*/  STL.64 [R1+0x2c18], R6 ;  /* 0x002c180601007387 */ /* 0x0003e20000100a00 */
[----:B0-----:R-:W-:Y:S02]  /*1370b0*/  IMAD.MOV.U32 R5, RZ, RZ, R17 ;  /* 0x000000ffff057224 */ /* 0x001fe400078e0011 */
[----:B-1----:R-:W-:Y:S02]  /*1370c0*/  IMAD.MOV.U32 R6, RZ, RZ, R16 ;  /* 0x000000ffff067224 */ /* 0x002fe400078e0010 */
[----:B----4-:R-:W-:Y:S01]  /*1370d0*/  HMMA.16816.F32 R16, R12, R18, R20 ;  /* 0x000000120c10723c */ /* 0x010fe20000001814 */
        /* <DEDUP_REMOVED lines=12> */
[----:B0-----:R-:W3:Y:S01]  /*1371a0*/  LDL.LU.64 R18, [R1+0x7e58] ;  /* 0x007e580001127983 */ /* 0x001ee20000300a00 */
[C---:B--2---:R-:W-:Y:S06]  /*1371b0*/  HMMA.16816.F32 R8, R12.reuse, R10, R24 ;  /* 0x0000000a0c08723c */ /* 0x044fec0000001818 */
[----:B---3--:R-:W-:Y:S01]  /*1371c0*/  HMMA.16816.F32 R16, R12, R18, R20 ;  /* 0x000000120c10723c */ /* 0x008fe20000001814 */
[----:B------:R-:W2:Y:S04]  /*1371d0*/  LDL.LU.64 R22, [R1+0x7e50] ;  /* 0x007e500001167983 */ /* 0x000ea80000300a00 */
[----:B------:R-:W2:-:S15]  /*1371e0*/  LDL.LU.64 R20, [R1+0x7e48] ;  /* 0x007e480001147983 */ /* 0x000e9e0000300a00 */
[----:B------:R-:W-:-:S03]  /*1371f0*/  NOP ;  /* 0x0000000000007918 */ /* 0x000fc60000000000 */
[----:B------:R-:W-:Y:S04]  /*137200*/  STL.64 [R1+0x2be0], R16 ;  /* 0x002be01001007387 */ /* 0x000fe80000100a00 */
[----:B------:R0:W-:Y:S04]  /*137210*/  STL.64 [R1+0x2be8], R18 ;  /* 0x002be81201007387 */ /* 0x0001e80000100a00 */
[----:B0-----:R-:W3:Y:S04]  /*137220*/  LDL.LU.64 R18, [R1+0x7e40] ;  /* 0x007e400001127983 */ /* 0x001ee80000300a00 */
[----:B------:R-:W3:Y:S04]  /*137230*/  LDL.LU.64 R16, [R1+0x7e38] ;  /* 0x007e380001107983 */ /* 0x000ee80000300a00 */
[----:B------:R-:W2:Y:S04]  /*137240*/  LDL.LU.64 R26, [R1+0x7e30] ;  /* 0x007e3000011a7983 */ /* 0x000ea80000300a00 */
[----:B------:R-:W3:Y:S04]  /*137250*/  LDL.LU.64 R24, [R1+0x7e28] ;  /* 0x007e280001187983 */ /* 0x000ee80000300a00 */
        /* <DEDUP_REMOVED lines=19> */
[----:B0-----:R-:W2:Y:S01]  /*137390*/  LDL R10, [R1] ;  /* 0x00000000010a7983 */ /* 0x001ea20000100800 */
[----:B------:R-:W-:-:S03]  /*1373a0*/  IMAD.MOV.U32 R11, RZ, RZ, R0 ;  /* 0x000000ffff0b7224 */ /* 0x000fc600078e0000 */
[----:B------:R-:W4:Y:S04]  /*1373b0*/  LDL.LU R0, [R1+0x7e24] ;  /* 0x007e240001007983 */ /* 0x000f280000300800 */
        /* <DEDUP_REMOVED lines=95> */
[----:B------:R-:W4:Y:S04]  /*1379b0*/  LDL.LU R4, [R1+0x6db8] ;  /* 0x006db80001047983 */ /* 0x000f280000300800 */
[----:B------:R-:W2:Y:S01]  /*1379c0*/  LDL.LU R7, [R1+0x6db4] ;  /* 0x006db40001077983 */ /* 0x000ea20000300800 */
[C---:B------:R-:W-:Y:S03]  /*1379d0*/  HMMA.16816.F32 R8, R12.reuse, R10, R24 ;  /* 0x0000000a0c08723c */ /* 0x040fe60000001818 */
[----:B--2---:R-:W-:Y:S04]  /*1379e0*/  STL.64 [R1+0x7ce0], R6 ;  /* 0x007ce00601007387 */ /* 0x004fe80000100a00 */
[----:B----4-:R0:W-:Y:S04]  /*1379f0*/  STL.64 [R1+0x7cd8], R4 ;  /* 0x007cd80401007387 */ /* 0x0101e80000100a00 */
[----:B0-----:R-:W2:Y:S04]  /*137a00*/  LDL.LU R4, [R1+0x1460] ;  /* 0x0014600001047983 */ /* 0x001ea80000300800 */
[----:B------:R-:W2:Y:S04]  /*137a10*/  LDL.LU R5, [R1+0x1464] ;  /* 0x0014640001057983 */ /* 0x000ea80000300800 */
[----:B------:R-:W2:Y:S04]  /*137a20*/  LDL.LU R6, [R1+0x1468] ;  /* 0x0014680001067983 */ /* 0x000ea80000300800 */
[----:B------:R-:W2:Y:S04]  /*137a30*/  LDL.LU R7, [R1+0x146c] ;  /* 0x00146c0001077983 */ /* 0x000ea80000300800 */
        /* <DEDUP_REMOVED lines=61> */
[----:B------:R-:W2:Y:S01]  /*137e10*/  LDL.LU R8, [R1+0x7d38] ;  /* 0x007d380001087983 */ /* 0x000ea20000300800 */
[----:B----4-:R-:W-:-:S15]  /*137e20*/  HMMA.16816.F32 R24, R12, R28, R24 ;  /* 0x0000001c0c18723c */ /* 0x010fde0000001818 */
[----:B------:R-:W-:-:S08]  /*137e30*/  NOP ;  /* 0x0000000000007918 */ /* 0x000fd00000000000 */
[----:B------:R-:W-:Y:S04]  /*137e40*/  STL.64 [R1+0x2b30], R24 ;  /* 0x002b301801007387 */ /* 0x000fe80000100a00 */
[----:B------:R0:W-:Y:S04]  /*137e50*/  STL.64 [R1+0x2b38], R26 ;  /* 0x002b381a01007387 */ /* 0x0001e80000100a00 */
[----:B0-----:R-:W4:Y:S04]  /*137e60*/  LDL.LU.64 R26, [R1+0x7d30] ;  /* 0x007d3000011a7983 */ /* 0x001f280000300a00 */
[----:B------:R-:W3:Y:S04]  /*137e70*/  LDL.LU.64 R24, [R1+0x7d28] ;  /* 0x007d280001187983 */ /* 0x000ee80000300a00 */
[----:B------:R-:W2:Y:S04]  /*137e80*/  LDL.LU R9, [R1+0x6dc0] ;  /* 0x006dc00001097983 */ /* 0x000ea80000300800 */
        /* <DEDUP_REMOVED lines=47> */
[----:B------:R-:W-:Y:S04]  /*138180*/  STL.64 [R1+0x7ae0], R16 ;  /* 0x007ae01001007387 */ /* 0x000fe80000100a00 */
[----:B------:R0:W-:Y:S04]  /*138190*/  STL.64 [R1+0x1a50], R24 ;  /* 0x001a501801007387 */ /* 0x0001e80000100a00 */
[----:B------:R2:W-:Y:S04]  /*1381a0*/  STL.64 [R1+0x1a58], R26 ;  /* 0x001a581a01007387 */ /* 0x0005e80000100a00 */
[----:B0-----:R-:W4:Y:S01]  /*1381b0*/  LDL.64 R24, [R1+0x80] ;  /* 0x0000800001187983 */ /* 0x001f220000100a00 */
[----:B--2---:R-:W-:-:S02]  /*1381c0*/  IMAD.MOV.U32 R26, RZ, RZ, R6 ;  /* 0x000000ffff1a7224 */ /* 0x004fc400078e0006 */
[----:B---3--:R-:W-:-:S05]  /*1381d0*/  IMAD.MOV.U32 R27, RZ, RZ, R5 ;  /* 0x000000ffff1b7224 */ /* 0x008fca00078e0005 */
[----:B------:R-:W-:Y:S04]  /*1381e0*/  STL.64 [R1+0x7c60], R26 ;  /* 0x007c601a01007387 */ /* 0x000fe80000100a00 */
[----:B----4-:R0:W-:Y:S04]  /*1381f0*/  STL.64 [R1+0x7c58], R24 ;  /* 0x007c581801007387 */ /* 0x0101e80000100a00 */
[----:B------:R-:W2:Y:S04]  /*138200*/  LDL.LU R16, [R1+0x1370] ;  /* 0x0013700001107983 */ /* 0x000ea80000300800 */
[----:B------:R-:W2:Y:S04]  /*138210*/  LDL.LU R17, [R1+0x1374] ;  /* 0x0013740001117983 */ /* 0x000ea80000300800 */
[----:B------:R-:W3:Y:S04]  /*138220*/  LDL.LU R18, [R1+0x1378] ;  /* 0x0013780001127983 */ /* 0x000ee80000300800 */
[----:B------:R-:W3:Y:S04]  /*138230*/  LDL.LU R19, [R1+0x137c] ;  /* 0x00137c0001137983 */ /* 0x000ee80000300800 */
[----:B---3--:R-:W-:Y:S04]  /*138240*/  STL.64 [R1+0x7c70], R18 ;  /* 0x007c701201007387 */ /* 0x008fe80000100a00 */
[----:B--2---:R1:W-:Y:S04]  /*138250*/  STL.64 [R1+0x7c68], R16 ;  /* 0x007c681001007387 */ /* 0x0043e80000100a00 */
[----:B0-----:R-:W2:Y:S01]  /*138260*/  LDL.LU R24, [R1+0x13a0] ;  /* 0x0013a00001187983 */ /* 0x001ea20000300800 */
[----:B-1----:R-:W-:-:S15]  /*138270*/  HMMA.16816.F32 R16, R12, R2, R20 ;  /* 0x000000020c10723c */ /* 0x002fde0000001814 */
        /* <DEDUP_REMOVED lines=9> */
[----:B------:R-:W2:Y:S01]  /*138310*/  LDL.LU R23, [R1+0x13ec] ;  /* 0x0013ec0001177983 */ /* 0x000ea20000300800 */
[----:B------:R-:W-:-:S03]  /*138320*/  IMAD R5, R0, 0x100, R9 ;  /* 0x0000010000057824 */ /* 0x000fc600078e0209 */
[----:B------:R-:W3:Y:S01]  /*138330*/  LDL.LU R9, [R1+0x6dc8] ;  /* 0x006dc80001097983 */ /* 0x000ee20000300800 */
[----:B------:R-:W-:-:S03]  /*138340*/  IMAD R4, R7, 0x100, R4 ;  /* 0x0000010007047824 */ /* 0x000fc600078e0204 */
        /* <DEDUP_REMOVED lines=19> */
[----:B------:R-:W3:Y:S04]  /*138480*/  LDL R18, [R1+0x98] ;  /* 0x0000980001127983 */ /* 0x000ee80000100800 */
[----:B------:R-:W2:Y:S04]  /*138490*/  LDL.LU R8, [R1+0x7cd4] ;  /* 0x007cd40001087983 */ /* 0x000ea80000300800 */
[----:B------:R-:W3:Y:S04]  /*1384a0*/  LDL.64 R16, [R1+0xa8] ;  /* 0x0000a80001107983 */ /* 0x000ee80000100a00 */
[----:B0-----:R-:W4:Y:S04]  /*1384b0*/  LDL.LU R24, [R1+0x13c0] ;  /* 0x0013c00001187983 */ /* 0x001f280000300800 */
[----:B------:R-:W4:Y:S04]  /*1384c0*/  LDL.LU R25, [R1+0x13c4] ;  /* 0x0013c40001197983 */ /* 0x000f280000300800 */
[----:B------:R-:W2:Y:S04]  /*1384d0*/  LDL.LU R26, [R1+0x13c8] ;  /* 0x0013c800011a7983 */ /* 0x000ea80000300800 */
[----:B------:R-:W2:Y:S01]  /*1384e0*/  LDL.LU R27, [R1+0x13cc] ;  /* 0x0013cc00011b7983 */ /* 0x000ea20000300800 */
[----:B------:R-:W-:-:S03]  /*1384f0*/  IMAD R6, R6, 0x100, R9 ;  /* 0x0000010006067824 */ /* 0x000fc600078e0209 */
[----:B--2---:R-:W-:Y:S04]  /*138500*/  STL.64 [R1+0x7c90], R26 ;  /* 0x007c901a01007387 */ /* 0x004fe80000100a00 */
[----:B----4-:R0:W-:Y:S04]  /*138510*/  STL.64 [R1+0x7c88], R24 ;  /* 0x007c881801007387 */ /* 0x0101e80000100a00 */
[----:B0-----:R-:W3:Y:S04]  /*138520*/  LDL.LU R24, [R1+0x13d0] ;  /* 0x0013d00001187983 */ /* 0x001ee80000300800 */
[----:B------:R-:W3:Y:S04]  /*138530*/  LDL.LU R25, [R1+0x13d4] ;  /* 0x0013d40001197983 */ /* 0x000ee80000300800 */
[----:B------:R-:W3:Y:S04]  /*138540*/  LDL.LU R26, [R1+0x13d8] ;  /* 0x0013d800011a7983 */ /* 0x000ee80000300800 */
[----:B------:R-:W3:Y:S04]  /*138550*/  LDL.LU R27, [R1+0x13dc] ;  /* 0x0013dc00011b7983 */ /* 0x000ee80000300800 */
[----:B------:R0:W-:Y:S04]  /*138560*/  STL [R1+0x7abc], R2 ;  /* 0x007abc0201007387 */ /* 0x0001e80000100800 */
[----:B------:R1:W-:Y:S01]  /*138570*/  STL [R1+0x7ab8], R3 ;  /* 0x007ab80301007387 */ /* 0x0003e20000100800 */
[----:B0-----:R-:W-:-:S02]  /*138580*/  IMAD.MOV.U32 R2, RZ, RZ, R10 ;  /* 0x000000ffff027224 */ /* 0x001fc400078e000a */
[----:B-1----:R-:W-:Y:S01]  /*138590*/  IMAD.MOV.U32 R3, RZ, RZ, R11 ;  /* 0x000000ffff037224 */ /* 0x002fe200078e000b */
[----:B------:R-:W2:Y:S04]  /*1385a0*/  LDL.LU R10, [R1+0x7cd0] ;  /* 0x007cd000010a7983 */ /* 0x000ea80000300800 */
[----:B------:R-:W2:Y:S04]  /*1385b0*/  LDL.LU R11, [R1+0x7ccc] ;  /* 0x007ccc00010b7983 */ /* 0x000ea80000300800 */
[----:B------:R-:W4:Y:S02]  /*1385c0*/  LDL.LU R9, [R1+0x7cc8] ;  /* 0x007cc80001097983 */ /* 0x000f240000300800 */
        /* <DEDUP_REMOVED lines=18> */
[----:B------:R-:W-:Y:S01]  /*1386f0*/  IMAD R7, R0, 0x100, R7 ;  /* 0x0000010000077824 */ /* 0x000fe200078e0207 */
[----:B------:R-:W-:-:S02]  /*138700*/  F2FP.F16.E5M2.UNPACK_B R4, R4 ;  /* 0x00000004ff04723e */ /* 0x000fc400020004ff */
[----:B------:R-:W-:Y:S02]  /*138710*/  F2FP.F16.E5M2.UNPACK_B R5, R5 ;  /* 0x00000005ff05723e */ /* 0x000fe400020004ff */
[----:B------:R-:W-:Y:S02]  /*138720*/  F2FP.F16.E5M2.UNPACK_B R6, R6 ;  /* 0x00000006ff06723e */ /* 0x000fe400020004ff */
[----:B------:R-:W-:Y:S01]  /*138730*/  F2FP.F16.E5M2.UNPACK_B R7, R7 ;  /* 0x00000007ff07723e */ /* 0x000fe200020004ff */
[----:B--2---:R-:W-:Y:S01]  /*138740*/  HMMA.16816.F32 R12, R12, R28, R20 ;  /* 0x0000001c0c0c723c */ /* 0x004fe20000001814 */
[----:B------:R-:W2:Y:S05]  /*138750*/  LDL.LU.64 R20, [R1+0x7ca0] ;  /* 0x007ca00001147983 */ /* 0x000eaa0000300a00 */
[----:B---3--:R-:W-:Y:S01]  /*138760*/  HMMA.16816.F32 R24, R4, R16, R24 ;  /* 0x000000100418723c */ /* 0x008fe20000001818 */
[----:B------:R-:W-:-:S02]  /*138770*/  IMAD.MOV.U32 R22, RZ, RZ, R28 ;  /* 0x000000ffff167224 */ /* 0x000fc400078e001c */
[----:B------:R-:W-:-:S14]  /*138780*/  IMAD.MOV.U32 R23, RZ, RZ, R29 ;  /* 0x000000ffff177224 */ /* 0x000fdc00078e001d */
[----:B------:R0:W-:Y:S04]  /*138790*/  STL.64 [R1+0x2ad0], R12 ;  /* 0x002ad00c01007387 */ /* 0x0001e80000100a00 */
[----:B------:R1:W-:Y:S04]  /*1387a0*/  STL.64 [R1+0x2ad8], R14 ;  /* 0x002ad80e01007387 */ /* 0x0003e80000100a00 */
[----:B------:R-:W3:Y:S04]  /*1387b0*/  LDL.LU.64 R28, [R1+0x7c98] ;  /* 0x007c9800011c7983 */ /* 0x000ee80000300a00 */
[----:B0-----:R-:W4:Y:S04]  /*1387c0*/  LDL.LU R12, [R1+0x1390] ;  /* 0x00139000010c7983 */ /* 0x001f280000300800 */
[----:B------:R-:W4:Y:S04]  /*1387d0*/  LDL.LU R13, [R1+0x1394] ;  /* 0x00139400010d7983 */ /* 0x000f280000300800 */
[----:B-1----:R-:W4:Y:S04]  /*1387e0*/  LDL.LU R14, [R1+0x1398] ;  /* 0x00139800010e7983 */ /* 0x002f280000300800 */
[----:B------:R-:W4:Y:S04]  /*1387f0*/  LDL.LU R15, [R1+0x139c] ;  /* 0x00139c00010f7983 */ /* 0x000f280000300800 */
[----:B------:R0:W-:Y:S04]  /*138800*/  STL.64 [R1+0x7b10], R22 ;  /* 0x007b101601007387 */ /* 0x0001e80000100a00 */
[----:B0-----:R-:W3:Y:S04]  /*138810*/  LDL.64 R22, [R1+0x90] ;  /* 0x0000900001167983 */ /* 0x001ee80000100a00 */
[----:B--2---:R-:W-:Y:S04]  /*138820*/  STL.64 [R1+0x7b08], R20 ;  /* 0x007b081401007387 */ /* 0x004fe80000100a00 */
[----:B------:R-:W-:Y:S04]  /*138830*/  STL.64 [R1+0x2ac0], R24 ;  /* 0x002ac01801007387 */ /* 0x000fe80000100a00 */
[----:B------:R0:W-:Y:S04]  /*138840*/  STL.64 [R1+0x2ac8], R26 ;  /* 0x002ac81a01007387 */ /* 0x0001e80000100a00 */
[----:B0-----:R-:W2:Y:S04]  /*138850*/  LDL.LU.64 R26, [R1+0x7c90] ;  /* 0x007c9000011a7983 */ /* 0x001ea80000300a00 */
[----:B------:R-:W2:Y:S01]  /*138860*/  LDL.LU.64 R24, [R1+0x7c88] ;  /* 0x007c880001187983 */ /* 0x000ea20000300a00 */
[----:B------:R-:W-:-:S05]  /*138870*/  IMAD.MOV.U32 R0, RZ, RZ, R17 ;  /* 0x000000ffff007224 */ /* 0x000fca00078e0011 */
[----:B------:R-:W-:Y:S01]  /*138880*/  STL [R1+0x7a78], R0 ;  /* 0x007a780001007387 */ /* 0x000fe20000100800 */
        /* <DEDUP_REMOVED lines=12> */
[----:B0-----:R-:W2:Y:S04]  /*138950*/  LDL.LU.64 R26, [R1+0x7c60] ;  /* 0x007c6000011a7983 */ /* 0x001ea80000300a00 */
[----:B------:R-:W3:Y:S01]  /*138960*/  LDL.LU.64 R24, [R1+0x7c58] ;  /* 0x007c580001187983 */ /* 0x000ee20000300a00 */
[----:B----4-:R-:W-:Y:S01]  /*138970*/  HMMA.16816.F32 R12, R4, R2, R12 ;  /* 0x00000002040c723c */ /* 0x010fe2000000180c */
[----:B------:R-:W-:-:S05]  /*138980*/  IMAD.MOV.U32 R0, RZ, RZ, R23 ;  /* 0x000000ffff007224 */ /* 0x000fca00078e0017 */
[----:B------:R0:W-:-:S15]  /*138990*/  STL [R1+0x7a7c], R0 ;  /* 0x007a7c0001007387 */ /* 0x0001de0000100800 */
[----:B------:R-:W-:-:S02]  /*1389a0*/  NOP ;  /* 0x0000000000007918 */ /* 0x000fc40000000000 */
[----:B------:R-:W-:Y:S04]  /*1389b0*/  STL.64 [R1+0x2a90], R12 ;  /* 0x002a900c01007387 */ /* 0x000fe80000100a00 */
[----:B------:R-:W-:Y:S01]  /*1389c0*/  STL.64 [R1+0x2a98], R14 ;  /* 0x002a980e01007387 */ /* 0x000fe20000100a00 */
[----:B---3--:R-:W-:Y:S06]  /*1389d0*/  HMMA.16816.F32 R8, R4, R24, R8 ;  /* 0x000000180408723c */ /* 0x008fec0000001808 */
[----:B0-----:R-:W-:-:S05]  /*1389e0*/  IMAD.MOV.U32 R0, RZ, RZ, R25 ;  /* 0x000000ffff007224 */ /* 0x001fca00078e0019 */
        /* <DEDUP_REMOVED lines=19> */
[----:B------:R-:W2:Y:S04]  /*138b20*/  LDL R22, [R1+0x8] ;  /* 0x0000080001167983 */ /* 0x000ea80000100800 */
[----:B------:R-:W2:Y:S04]  /*138b30*/  LDL R23, [R1+0xc] ;  /* 0x00000c0001177983 */ /* 0x000ea80000100800 */
        /* <DEDUP_REMOVED lines=23> */
[----:B----4-:R-:W-:Y:S04]  /*138cb0*/  STL.64 [R1+0x7ba0], R18 ;  /* 0x007ba01201007387 */ /* 0x010fe80000100a00 */
[----:B--2---:R-:W-:Y:S04]  /*138cc0*/  STL.64 [R1+0x7b98], R16 ;  /* 0x007b981001007387 */ /* 0x004fe80000100a00 */
        /* <DEDUP_REMOVED lines=84> */
[----:B------:R-:W3:Y:S04]  /*139210*/  LDL.64 R2, [R1] ;  /* 0x0000000001027983 */ /* 0x000ee80000100a00 */
        /* <DEDUP_REMOVED lines=107> */
[----:B------:R-:W-:Y:S04]  /*1398d0*/  STL [R1+0x7a9c], R0 ;  /* 0x007a9c0001007387 */ /* 0x000fe80000100800 */
[----:B------:R-:W2:Y:S04]  /*1398e0*/  LDL.LU.64 R26, [R1+0x7b20] ;  /* 0x007b2000011a7983 */ /* 0x000ea80000300a00 */
[----:B------:R-:W3:Y:S04]  /*1398f0*/  LDL.LU.64 R24, [R1+0x7b18] ;  /* 0x007b180001187983 */ /* 0x000ee80000300a00 */
[----:B------:R-:W-:Y:S04]  /*139900*/  STL.64 [R1+0x29b0], R20 ;  /* 0x0029b01401007387 */ /* 0x000fe80000100a00 */
[----:B------:R4:W-:Y:S02]  /*139910*/  STL.64 [R1+0x29b8], R22 ;  /* 0x0029b81601007387 */ /* 0x0009e40000100a00 */
[C---:B----4-:R-:W-:Y:S06]  /*139920*/  HMMA.16816.F32 R20, R4.reuse, R2, R12 ;  /* 0x000000020414723c */ /* 0x050fec000000180c */
[----:B------:R-:W-:-:S15]  /*139930*/  HMMA.16816.F32 R12, R4, R28, R8 ;  /* 0x0000001c040c723c */ /* 0x000fde0000001808 */
[----:B------:R-:W-:-:S02]  /*139940*/  NOP ;  /* 0x0000000000007918 */ /* 0x000fc40000000000 */
[----:B------:R0:W-:Y:S04]  /*139950*/  STL.64 [R1+0x29a0], R20 ;  /* 0x0029a01401007387 */ /* 0x0001e80000100a00 */
[----:B------:R1:W-:Y:S04]  /*139960*/  STL.64 [R1+0x29a8], R22 ;  /* 0x0029a81601007387 */ /* 0x0003e80000100a00 */
[----:B0-----:R-:W3:Y:S04]  /*139970*/  LDL.LU R20, [R1+0x1210] ;  /* 0x0012100001147983 */ /* 0x001ee80000300800 */
[----:B------:R-:W-:Y:S04]  /*139980*/  STL.64 [R1+0x2990], R12 ;  /* 0x0029900c01007387 */ /* 0x000fe80000100a00 */
[----:B------:R-:W-:Y:S01]  /*139990*/  STL.64 [R1+0x2998], R14 ;  /* 0x0029980e01007387 */ /* 0x000fe20000100a00 */
[----:B--2---:R-:W-:-:S15]  /*1399a0*/  HMMA.16816.F32 R8, R4, R26, R16 ;  /* 0x0000001a0408723c */ /* 0x004fde0000001810 */
[----:B------:R-:W-:-:S08]  /*1399b0*/  NOP ;  /* 0x0000000000007918 */ /* 0x000fd00000000000 */
[----:B------:R-:W-:Y:S04]  /*1399c0*/  STL.64 [R1+0x2980], R8 ;  /* 0x0029800801007387 */ /* 0x000fe80000100a00 */
[----:B------:R-:W-:Y:S04]  /*1399d0*/  STL.64 [R1+0x2988], R10 ;  /* 0x0029880a01007387 */ /* 0x000fe80000100a00 */
[----:B------:R-:W3:Y:S04]  /*1399e0*/  LDL.LU R21, [R1+0x1214] ;  /* 0x0012140001157983 */ /* 0x000ee80000300800 */
[----:B-1----:R-:W3:Y:S04]  /*1399f0*/  LDL.LU R22, [R1+0x1218] ;  /* 0x0012180001167983 */ /* 0x002ee80000300800 */
[----:B------:R-:W3:Y:S04]  /*139a00*/  LDL.LU R23, [R1+0x121c] ;  /* 0x00121c0001177983 */ /* 0x000ee80000300800 */
[----:B------:R-:W2:Y:S04]  /*139a10*/  LDL.LU R16, [R1+0x11f0] ;  /* 0x0011f00001107983 */ /* 0x000ea80000300800 */
        /* <DEDUP_REMOVED lines=14> */
[----:B------:R-:W2:Y:S04]  /*139b00*/  LDL.LU R8, [R1+0x11b0] ;  /* 0x0011b00001087983 */ /* 0x000ea80000300800 */
        /* <DEDUP_REMOVED lines=20> */
[----:B------:R-:W2:Y:S04]  /*139c50*/  LDL.LU R14, [R1+0x6de4] ;  /* 0x006de400010e7983 */ /* 0x000ea80000300800 */
[----:B------:R-:W2:Y:S04]  /*139c60*/  LDL.LU R15, [R1+0x6dec] ;  /* 0x006dec00010f7983 */ /* 0x000ea80000300800 */
[----:B------:R3:W-:Y:S02]  /*139c70*/  STL.64 [R1+0x7880], R26 ;  /* 0x0078801a01007387 */ /* 0x0007e40000100a00 */
[----:B---3--:R-:W-:-:S02]  /*139c80*/  IMAD.MOV.U32 R26, RZ, RZ, R22 ;  /* 0x000000ffff1a7224 */ /* 0x008fc400078e0016 */
[----:B------:R-:W-:Y:S01]  /*139c90*/  IMAD.MOV.U32 R27, RZ, RZ, R23 ;  /* 0x000000ffff1b7224 */ /* 0x000fe200078e0017 */
[----:B------:R-:W3:Y:S04]  /*139ca0*/  LDL.LU R22, [R1+0x7b04] ;  /* 0x007b040001167983 */ /* 0x000ee80000300800 */
[----:B------:R-:W3:Y:S04]  /*139cb0*/  LDL.LU R23, [R1+0x7b00] ;  /* 0x007b000001177983 */ /* 0x000ee80000300800 */
        /* <DEDUP_REMOVED lines=51> */
[----:B------:R-:W2:Y:S04]  /*139ff0*/  LDL.LU.64 R8, [R1+0x7aa8] ;  /* 0x007aa80001087983 */ /* 0x000ea80000300a00 */
[----:B------:R0:W-:Y:S04]  /*13a000*/  STL [R1+0x7834], R2 ;  /* 0x0078340201007387 */ /* 0x0001e80000100800 */
[----:B0-----:R-:W4:Y:S04]  /*13a010*/  LDL.LU R2, [R1+0x6df0] ;  /* 0x006df00001027983 */ /* 0x001f280000300800 */
[----:B------:R0:W-:Y:S04]  /*13a020*/  STL [R1+0x7830], R3 ;  /* 0x0078300301007387 */ /* 0x0001e80000100800 */
[----:B0-----:R-:W4:Y:S01]  /*13a030*/  LDL.LU R3, [R1+0x6de8] ;  /* 0x006de80001037983 */ /* 0x001f220000300800 */
[----:B--2---:R-:W-:-:S15]  /*13a040*/  HMMA.16816.F32 R24, R4, R8, R24 ;  /* 0x000000080418723c */ /* 0x004fde0000001818 */
[----:B------:R-:W-:-:S08]  /*13a050*/  NOP ;  /* 0x0000000000007918 */ /* 0x000fd00000000000 */
[----:B------:R-:W-:Y:S04]  /*13a060*/  STL.64 [R1+0x3640], R24 ;  /* 0x0036401801007387 */ /* 0x000fe80000100a00 */
[----:B------:R0:W-:Y:S04]  /*13a070*/  STL.64 [R1+0x3648], R26 ;  /* 0x0036481a01007387 */ /* 0x0001e80000100a00 */
[----:B0-----:R-:W4:Y:S01]  /*13a080*/  LDL.LU.64 R26, [R1+0x7aa0] ;  /* 0x007aa000011a7983 */ /* 0x001f220000300a00 */
[----:B---3--:R-:W-:Y:S03]  /*13a090*/  HMMA.16816.F32 R16, R4, R10, R16 ;  /* 0x0000000a0410723c */ /* 0x008fe60000001810 */
[----:B------:R-:W-:Y:S04]  /*13a0a0*/  STL [R1+0x7818], R9 ;  /* 0x0078180901007387 */ /* 0x000fe80000100800 */
[----:B------:R-:W-:Y:S04]  /*13a0b0*/  STL.64 [R1+0x7890], R10 ;  /* 0x0078900a01007387 */ /* 0x000fe80000100a00 */
[----:B------:R-:W-:-:S12]  /*13a0c0*/  STL [R1+0x7888], R8 ;  /* 0x0078880801007387 */ /* 0x000fd80000100800 */
[----:B------:R0:W-:Y:S04]  /*13a0d0*/  STL.64 [R1+0x3630], R16 ;  /* 0x0036301001007387 */ /* 0x0001e80000100a00 */
[----:B------:R1:W-:Y:S04]  /*13a0e0*/  STL.64 [R1+0x3638], R18 ;  /* 0x0036381201007387 */ /* 0x0003e80000100a00 */
[----:B0-----:R-:W2:Y:S01]  /*13a0f0*/  LDL.LU R16, [R1+0xfd0] ;  /* 0x000fd00001107983 */ /* 0x001ea20000300800 */
[----:B----4-:R-:W-:-:S15]  /*13a100*/  HMMA.16816.F32 R4, R4, R26, R20 ;  /* 0x0000001a0404723c */ /* 0x010fde0000001814 */
[----:B------:R-:W-:-:S08]  /*13a110*/  NOP ;  /* 0x0000000000007918 */ /* 0x000fd00000000000 */
[----:B------:R-:W-:Y:S04]  /*13a120*/  STL.64 [R1+0x2940], R4 ;  /* 0x0029400401007387 */ /* 0x000fe80000100a00 */
[----:B------:R-:W-:Y:S04]  /*13a130*/  STL.64 [R1+0x2948], R6 ;  /* 0x0029480601007387 */ /* 0x000fe80000100a00 */
        /* <DEDUP_REMOVED lines=8> */
[----:B------:R-:W3:Y:S01]  /*13a1c0*/  LDL.LU R27, [R1+0xfec] ;  /* 0x000fec00011b7983 */ /* 0x000ee20000300800 */
[----:B------:R-:W-:-:S03]  /*13a1d0*/  IMAD.MOV.U32 R11, RZ, RZ, R0 ;  /* 0x000000ffff0b7224 */ /* 0x000fc600078e0000 */
        /* <DEDUP_REMOVED lines=163> */
[----:B------:R-:W3:Y:S01]  /*13ac10*/  LDL.LU R27, [R1+0x112c] ;  /* 0x00112c00011b7983 */ /* 0x000ee20000300800 */
[----:B------:R-:W-:-:S03]  /*13ac20*/  IMAD R15, R15, 0x100, R2 ;  /* 0x000001000f0f7824 */ /* 0x000fc600078e0202 */
        /* <DEDUP_REMOVED lines=13> */
[----:B------:R-:W-:Y:S02]  /*13ad00*/  F2FP.F16.E5M2.UNPACK_B R13, R13 ;  /* 0x0000000dff0d723e */ /* 0x000fe400020004ff */
[----:B------:R-:W-:Y:S01]  /*13ad10*/  F2FP.F16.E5M2.UNPACK_B R15, R15 ;  /* 0x0000000fff0f723e */ /* 0x000fe200020004ff */
[----:B------:R-:W-:Y:S01]  /*13ad20*/  IMAD.MOV.U32 R3, RZ, RZ, R0 ;  /* 0x000000ffff037224 */ /* 0x000fe200078e0000 */
        /* <DEDUP_REMOVED lines=168> */
[----:B------:R-:W-:Y:S04]  /*13b7b0*/  STL.64 [R1+0x930], R8 ;  /* 0x0009300801007387 */ /* 0x000fe80000100a00 */
[----:B------:R0:W-:Y:S04]  /*13b7c0*/  STL.64 [R1+0x938], R10 ;  /* 0x0009380a01007387 */ /* 0x0001e80000100a00 */
[----:B0-----:R-:W4:Y:S04]  /*13b7d0*/  LDL.LU.64 R10, [R1+0x7890] ;  /* 0x00789000010a7983 */ /* 0x001f280000300a00 */
[----:B------:R-:W4:Y:S01]  /*13b7e0*/  LDL.LU R8, [R1+0x7888] ;  /* 0x0078880001087983 */ /* 0x000f220000300800 */
        /* <DEDUP_REMOVED lines=27> */
[----:B------:R-:W-:Y:S04]  /*13b9a0*/  STL.64 [R1+0x2800], R24 ;  /* 0x0028001801007387 */ /* 0x000fe80000100a00 */
[----:B------:R-:W-:Y:S04]  /*13b9b0*/  STL.64 [R1+0x2808], R26 ;  /* 0x0028081a01007387 */ /* 0x000fe80000100a00 */
[----:B------:R-:W-:Y:S04]  /*13b9c0*/  STL.64 [R1+0x8e0], R4 ;  /* 0x0008e00401007387 */ /* 0x000fe80000100a00 */
[----:B------:R-:W-:Y:S04]  /*13b9d0*/  STL.64 [R1+0x8e8], R6 ;  /* 0x0008e80601007387 */ /* 0x000fe80000100a00 */
[----:B------:R-:W2:Y:S04]  /*13b9e0*/  LDL.LU R9, [R1+0x6e08] ;  /* 0x006e080001097983 */ /* 0x000ea80000300800 */
        /* <DEDUP_REMOVED lines=22> */
[----:B------:R-:W3:Y:S04]  /*13bb50*/  LDL.LU R3, [R1+0x6e00] ;  /* 0x006e000001037983 */ /* 0x000ee80000300800 */
[----:B------:R-:W3:Y:S04]  /*13bb60*/  LDL.LU R5, [R1+0x6dfc] ;  /* 0x006dfc0001057983 */ /* 0x000ee80000300800 */
        /* <DEDUP_REMOVED lines=20> */
[----:B------:R0:W-:Y:S04]  /*13bcb0*/  STL.64 [R1+0x76e8], R22 ;  /* 0x0076e81601007387 */ /* 0x0001e80000100a00 */
[----:B0-----:R-:W4:Y:S04]  /*13bcc0*/  LDL.64 R22, [R1+0xa8] ;  /* 0x0000a80001167983 */ /* 0x001f280000100a00 */
[----:B------:R0:W-:Y:S04]  /*13bcd0*/  STL.64 [R1+0x76e0], R20 ;  /* 0x0076e01401007387 */ /* 0x0001e80000100a00 */
[----:B0-----:R-:W4:Y:S04]  /*13bce0*/  LDL.64 R20, [R1+0xa0] ;  /* 0x0000a00001147983 */ /* 0x001f280000100a00 */
[----:B------:R-:W-:Y:S04]  /*13bcf0*/  STL.64 [R1+0x27f0], R8 ;  /* 0x0027f00801007387 */ /* 0x000fe80000100a00 */
[----:B------:R0:W-:Y:S04]  /*13bd00*/  STL.64 [R1+0x27f8], R10 ;  /* 0x0027f80a01007387 */ /* 0x0001e80000100a00 */
[----:B0-----:R-:W2:Y:S04]  /*13bd10*/  LDL.LU.64 R10, [R1+0x7850] ;  /* 0x00785000010a7983 */ /* 0x001ea80000300a00 */
[----:B------:R-:W2:Y:S01]  /*13bd20*/  LDL.LU.64 R8, [R1+0x7848] ;  /* 0x0078480001087983 */ /* 0x000ea20000300a00 */
[----:B------:R-:W-:-:S02]  /*13bd30*/  IMAD R4, R4, 0x100, R2 ;  /* 0x0000010004047824 */ /* 0x000fc400078e0202 */
[----:B---3--:R-:W-:Y:S01]  /*13bd40*/  IMAD R5, R5, 0x100, R3 ;  /* 0x0000010005057824 */ /* 0x008fe200078e0203 */
        /* <DEDUP_REMOVED lines=19> */
[----:B------:R-:W4:Y:S02]  /*13be80*/  LDL.LU.64 R8, [R1+0x7820] ;  /* 0x0078200001087983 */ /* 0x000f240000300a00 */
[----:B----4-:R-:W-:-:S02]  /*13be90*/  IMAD R6, R6, 0x100, R9 ;  /* 0x0000010006067824 */ /* 0x010fc400078e0209 */
[----:B------:R-:W4:Y:S02]  /*13bea0*/  LDL.LU R9, [R1+0x7818] ;  /* 0x0078180001097983 */ /* 0x000f240000300800 */
[----:B----4-:R-:W-:-:S15]  /*13beb0*/  HMMA.16816.F32 R24, R12, R8, R24 ;  /* 0x000000080c18723c */ /* 0x010fde0000001818 */
        /* <DEDUP_REMOVED lines=15> */
[----:B------:R-:W4:Y:S04]  /*13bfb0*/  LDL.LU R8, [R1+0xf30] ;  /* 0x000f300001087983 */ /* 0x000f280000300800 */
[----:B------:R-:W4:Y:S04]  /*13bfc0*/  LDL.LU R9, [R1+0xf34] ;  /* 0x000f340001097983 */ /* 0x000f280000300800 */
[----:B0-----:R-:W4:Y:S04]  /*13bfd0*/  LDL.LU R10, [R1+0xf38] ;  /* 0x000f3800010a7983 */ /* 0x001f280000300800 */
[----:B-1----:R-:W4:Y:S01]  /*13bfe0*/  LDL.LU R11, [R1+0xf3c] ;  /* 0x000f3c00010b7983 */ /* 0x002f220000300800 */
[----:B------:R-:W-:Y:S01]  /*13bff0*/  IMAD R7, R0, 0x100, R7 ;  /* 0x0000010000077824 */ /* 0x000fe200078e0207 */
[----:B------:R-:W-:-:S02]  /*13c000*/  F2FP.F16.E5M2.UNPACK_B R4, R4 ;  /* 0x00000004ff04723e */ /* 0x000fc400020004ff */
[----:B------:R-:W-:Y:S02]  /*13c010*/  F2FP.F16.E5M2.UNPACK_B R5, R5 ;  /* 0x00000005ff05723e */ /* 0x000fe400020004ff */
[----:B------:R-:W-:Y:S02]  /*13c020*/  F2FP.F16.E5M2.UNPACK_B R6, R6 ;  /* 0x00000006ff06723e */ /* 0x000fe400020004ff */
[----:B------:R-:W-:Y:S01]  /*13c030*/  F2FP.F16.E5M2.UNPACK_B R7, R7 ;  /* 0x00000007ff07723e */ /* 0x000fe200020004ff */
[----:B------:R-:W-:Y:S01]  /*13c040*/  IMAD.MOV.U32 R0, RZ, RZ, R21 ;  /* 0x000000ffff007224 */ /* 0x000fe200078e0015 */
[----:B----4-:R-:W-:-:S15]  /*13c050*/  HMMA.16816.F32 R12, R12, R20, R8 ;  /* 0x000000140c0c723c */ /* 0x010fde0000001808 */
[----:B------:R-:W-:-:S08]  /*13c060*/  NOP ;  /* 0x0000000000007918 */ /* 0x000fd00000000000 */
[----:B------:R-:W-:Y:S04]  /*13c070*/  STL.64 [R1+0x27e0], R12 ;  /* 0x0027e00c01007387 */ /* 0x000fe80000100a00 */
[----:B------:R3:W-:Y:S02]  /*13c080*/  STL.64 [R1+0x27e8], R14 ;  /* 0x0027e80e01007387 */ /* 0x0007e40000100a00 */
[----:B---3--:R-:W-:Y:S01]  /*13c090*/  HMMA.16816.F32 R12, R4, R22, R16 ;  /* 0x00000016040c723c */ /* 0x008fe20000001810 */
[----:B------:R-:W-:-:S05]  /*13c0a0*/  IMAD.MOV.U32 R9, RZ, RZ, R20 ;  /* 0x000000ffff097224 */ /* 0x000fca00078e0014 */
[----:B------:R-:W-:Y:S01]  /*13c0b0*/  IMAD.MOV.U32 R8, RZ, RZ, R23 ;  /* 0x000000ffff087224 */ /* 0x000fe200078e0017 */
[----:B------:R-:W-:Y:S01]  /*13c0c0*/  STL [R1+0x761c], R0 ;  /* 0x00761c0001007387 */ /* 0x000fe20000100800 */
[----:B------:R-:W-:-:S03]  /*13c0d0*/  IMAD.MOV.U32 R11, RZ, RZ, R22 ;  /* 0x000000ffff0b7224 */ /* 0x000fc600078e0016 */
[----:B------:R-:W-:-:S12]  /*13c0e0*/  STL [R1+0x7618], R9 ;  /* 0x0076180901007387 */ /* 0x000fd80000100800 */
[----:B------:R0:W-:Y:S04]  /*13c0f0*/  STL.64 [R1+0x27d0], R12 ;  /* 0x0027d00c01007387 */ /* 0x0001e80000100a00 */
[----:B------:R-:W-:Y:S04]  /*13c100*/  STL.64 [R1+0x27d8], R14 ;  /* 0x0027d80e01007387 */ /* 0x000fe80000100a00 */
[----:B------:R-:W-:Y:S04]  /*13c110*/  STL [R1+0x7624], R8 ;  /* 0x0076240801007387 */ /* 0x000fe80000100800 */
[----:B------:R2:W-:Y:S04]  /*13c120*/  STL [R1+0x7620], R11 ;  /* 0x0076200b01007387 */ /* 0x0005e80000100800 */
[----:B0-----:R-:W3:Y:S01]  /*13c130*/  LDL.LU R12, [R1+0xea0] ;  /* 0x000ea000010c7983 */ /* 0x001ee20000300800 */
[----:B--2---:R-:W-:-:S15]  /*13c140*/  HMMA.16816.F32 R8, R4, R28, R24 ;  /* 0x0000001c0408723c */ /* 0x004fde0000001818 */
[----:B------:R-:W-:-:S08]  /*13c150*/  NOP ;  /* 0x0000000000007918 */ /* 0x000fd00000000000 */
[----:B------:R-:W-:Y:S04]  /*13c160*/  STL.64 [R1+0x880], R8 ;  /* 0x0008800801007387 */ /* 0x000fe80000100a00 */
[----:B------:R0:W-:Y:S04]  /*13c170*/  STL.64 [R1+0x888], R10 ;  /* 0x0008880a01007387 */ /* 0x0001e80000100a00 */
[----:B------:R-:W3:Y:S04]  /*13c180*/  LDL.LU R13, [R1+0xea4] ;  /* 0x000ea400010d7983 */ /* 0x000ee80000300800 */
[----:B------:R-:W2:Y:S04]  /*13c190*/  LDL.LU R14, [R1+0xea8] ;  /* 0x000ea800010e7983 */ /* 0x000ea80000300800 */
[----:B------:R-:W2:Y:S04]  /*13c1a0*/  LDL.LU R15, [R1+0xeac] ;  /* 0x000eac00010f7983 */ /* 0x000ea80000300800 */
[----:B0-----:R-:W4:Y:S04]  /*13c1b0*/  LDL.64 R10, [R1+0x90] ;  /* 0x00009000010a7983 */ /* 0x001f280000100a00 */
        /* <DEDUP_REMOVED lines=27> */
[----:B------:R-:W3:Y:S01]  /*13c370*/  LDL.LU R19, [R1+0xe9c] ;  /* 0x000e9c0001137983 */ /* 0x000ee20000300800 */
[----:B----4-:R-:W-:Y:S01]  /*13c380*/  IMAD.MOV.U32 R9, RZ, RZ, R10 ;  /* 0x000000ffff097224 */ /* 0x010fe200078e000a */
[----:B--2---:R-:W-:Y:S02]  /*13c390*/  HMMA.16816.F32 R12, R4, R10, R12 ;  /* 0x0000000a040c723c */ /* 0x004fe4000000180c */
[----:B---3--:R-:W-:Y:S04]  /*13c3a0*/  STL.64 [R1+0x77d0], R18 ;  /* 0x0077d01201007387 */ /* 0x008fe80000100a00 */
[----:B------:R0:W-:Y:S01]  /*13c3b0*/  STL.64 [R1+0x77c8], R16 ;  /* 0x0077c81001007387 */ /* 0x0001e20000100a00 */
[----:B------:R-:W-:-:S03]  /*13c3c0*/  IMAD.MOV.U32 R10, RZ, RZ, R11 ;  /* 0x000000ffff0a7224 */ /* 0x000fc600078e000b */
        /* <DEDUP_REMOVED lines=23> */
[----:B------:R-:W3:Y:S04]  /*13c540*/  LDL.LU.64 R12, [R1+0x77d8] ;  /* 0x0077d800010c7983 */ /* 0x000ee80000300a00 */
[----:B------:R-:W-:Y:S04]  /*13c550*/  STL [R1+0x7634], R0 ;  /* 0x0076340001007387 */ /* 0x000fe80000100800 */
[----:B------:R0:W-:Y:S04]  /*13c560*/  STL [R1+0x7630], R11 ;  /* 0x0076300b01007387 */ /* 0x0001e80000100800 */
[----:B------:R-:W3:Y:S04]  /*13c570*/  LDL.LU R8, [R1+0xed0] ;  /* 0x000ed00001087983 */ /* 0x000ee80000300800 */
[----:B------:R-:W3:Y:S04]  /*13c580*/  LDL.LU R9, [R1+0xed4] ;  /* 0x000ed40001097983 */ /* 0x000ee80000300800 */
[----:B------:R-:W3:Y:S04]  /*13c590*/  LDL.LU R10, [R1+0xed8] ;  /* 0x000ed800010a7983 */ /* 0x000ee80000300800 */
[----:B0-----:R-:W3:Y:S02]  /*13c5a0*/  LDL.LU R11, [R1+0xedc] ;  /* 0x000edc00010b7983 */ /* 0x001ee40000300800 */
        /* <DEDUP_REMOVED lines=8> */
[----:B------:R0:W-:Y:S04]  /*13c630*/  STL [R1+0x7638], R9 ;  /* 0x0076380901007387 */ /* 0x0001e80000100800 */
[----:B0-----:R-:W2:Y:S04]  /*13c640*/  LDL.64 R8, [R1+0x70] ;  /* 0x0000700001087983 */ /* 0x001ea80000100a00 */
[----:B------:R-:W3:Y:S04]  /*13c650*/  LDL.LU.64 R18, [R1+0x77d0] ;  /* 0x0077d00001127983 */ /* 0x000ee80000300a00 */
        /* <DEDUP_REMOVED lines=15> */
[----:B------:R-:W-:Y:S02]  /*13c750*/  IMAD.MOV.U32 R0, RZ, RZ, R21 ;  /* 0x000000ffff007224 */ /* 0x000fe400078e0015 */
[----:B------:R-:W-:Y:S02]  /*13c760*/  IMAD.MOV.U32 R9, RZ, RZ, R20 ;  /* 0x000000ffff097224 */ /* 0x000fe400078e0014 */
[----:B------:R-:W-:Y:S02]  /*13c770*/  IMAD.MOV.U32 R8, RZ, RZ, R23 ;  /* 0x000000ffff087224 */ /* 0x000fe400078e0017 */
[----:B0-----:R-:W-:Y:S01]  /*13c780*/  IMAD.MOV.U32 R11, RZ, RZ, R22 ;  /* 0x000000ffff0b7224 */ /* 0x001fe200078e0016 */
[----:B--2---:R-:W-:-:S15]  /*13c790*/  HMMA.16816.F32 R12, R4, R20, R12 ;  /* 0x00000014040c723c */ /* 0x004fde000000180c */
[----:B------:R-:W-:-:S08]  /*13c7a0*/  NOP ;  /* 0x0000000000007918 */ /* 0x000fd00000000000 */
[----:B------:R-:W-:Y:S04]  /*13c7b0*/  STL.64 [R1+0x2780], R12 ;  /* 0x0027800c01007387 */ /* 0x000fe80000100a00 */
[----:B------:R3:W-:Y:S02]  /*13c7c0*/  STL.64 [R1+0x2788], R14 ;  /* 0x0027880e01007387 */ /* 0x0007e40000100a00 */
[----:B---3--:R-:W-:Y:S02]  /*13c7d0*/  HMMA.16816.F32 R12, R4, R22, R16 ;  /* 0x00000016040c723c */ /* 0x008fe40000001810 */
[----:B------:R-:W-:Y:S04]  /*13c7e0*/  STL [R1+0x764c], R0 ;  /* 0x00764c0001007387 */ /* 0x000fe80000100800 */
[----:B------:R-:W-:-:S15]  /*13c7f0*/  STL [R1+0x7648], R9 ;  /* 0x0076480901007387 */ /* 0x000fde0000100800 */
[----:B------:R-:W-:-:S02]  /*13c800*/  NOP ;  /* 0x0000000000007918 */ /* 0x000fc40000000000 */
[----:B------:R-:W-:Y:S04]  /*13c810*/  STL.64 [R1+0x2770], R12 ;  /* 0x0027700c01007387 */ /* 0x000fe80000100a00 */
[----:B------:R4:W-:Y:S02]  /*13c820*/  STL.64 [R1+0x2778], R14 ;  /* 0x0027780e01007387 */ /* 0x0009e40000100a00 */
[----:B----4-:R-:W-:Y:S02]  /*13c830*/  HMMA.16816.F32 R12, R4, R28, R24 ;  /* 0x0000001c040c723c */ /* 0x010fe40000001818 */
        /* <DEDUP_REMOVED lines=135> */
[----:B-1----:R-:W4:Y:S04]  /*13d0b0*/  LDL.64 R20, [R1+0x8] ;  /* 0x0000080001147983 */ /* 0x002f280000100a00 */
[----:B---3--:R-:W-:Y:S04]  /*13d0c0*/  STL.64 [R1+0x7750], R22 ;  /* 0x0077501601007387 */ /* 0x008fe80000100a00 */
[----:B----4-:R0:W-:Y:S04]  /*13d0d0*/  STL.64 [R1+0x7748], R20 ;  /* 0x0077481401007387 */ /* 0x0101e80000100a00 */
[----:B--2---:R-:W2:Y:S04]  /*13d0e0*/  LDL.LU R24, [R1+0xdc0] ;  /* 0x000dc00001187983 */ /* 0x004ea80000300800 */
[----:B------:R-:W2:Y:S04]  /*13d0f0*/  LDL.LU R25, [R1+0xdc4] ;  /* 0x000dc40001197983 */ /* 0x000ea80000300800 */
[----:B------:R-:W3:Y:S04]  /*13d100*/  LDL.LU R26, [R1+0xdc8] ;  /* 0x000dc800011a7983 */ /* 0x000ee80000300800 */
        /* <DEDUP_REMOVED lines=60> */
[----:B------:R-:W2:Y:S01]  /*13d4d0*/  LDL.LU.64 R28, [R1+0x7740] ;  /* 0x00774000011c7983 */ /* 0x000ea20000300a00 */
[----:B---3--:R-:W-:-:S15]  /*13d4e0*/  HMMA.16816.F32 R24, R4, R20, R24 ;  /* 0x000000140418723c */ /* 0x008fde0000001818 */
        /* <DEDUP_REMOVED lines=70> */
[----:B----4-:R-:W-:-:S15]  /*13d950*/  HMMA.16816.F32 R16, R4, R2, R20 ;  /* 0x000000020410723c */ /* 0x010fde0000001814 */
[----:B------:R-:W-:-:S08]  /*13d960*/  NOP ;  /* 0x0000000000007918 */ /* 0x000fd00000000000 */
[----:B------:R0:W-:Y:S04]  /*13d970*/  STL.64 [R1+0x19e0], R16 ;  /* 0x0019e01001007387 */ /* 0x0001e80000100a00 */
[----:B------:R1:W-:Y:S01]  /*13d980*/  STL.64 [R1+0x19e8], R18 ;  /* 0x0019e81201007387 */ /* 0x0003e20000100a00 */
[----:B--2---:R-:W-:Y:S02]  /*13d990*/  IMAD R14, R14, 0x100, R26 ;  /* 0x000001000e0e7824 */ /* 0x004fe400078e021a */
[----:B------:R-:W-:Y:S02]  /*13d9a0*/  IMAD R15, R15, 0x100, R27 ;  /* 0x000001000f0f7824 */ /* 0x000fe400078e021b */
[----:B---3--:R-:W-:Y:S02]  /*13d9b0*/  IMAD R12, R12, 0x100, R24 ;  /* 0x000001000c0c7824 */ /* 0x008fe400078e0218 */
[----:B------:R-:W-:-:S02]  /*13d9c0*/  IMAD R13, R13, 0x100, R25 ;  /* 0x000001000d0d7824 */ /* 0x000fc400078e0219 */
[----:B------:R-:W-:Y:S02]  /*13d9d0*/  IMAD.MOV.U32 R26, RZ, RZ, R9 ;  /* 0x000000ffff1a7224 */ /* 0x000fe400078e0009 */
[----:B------:R-:W-:Y:S01]  /*13d9e0*/  IMAD.MOV.U32 R27, RZ, RZ, R0 ;  /* 0x000000ffff1b7224 */ /* 0x000fe200078e0000 */
[----:B------:R-:W2:Y:S01]  /*13d9f0*/  LDL.LU R9, [R1+0x7698] ;  /* 0x0076980001097983 */ /* 0x000ea20000300800 */
[----:B------:R-:W-:Y:S02]  /*13da00*/  IMAD.MOV.U32 R24, RZ, RZ, R11 ;  /* 0x000000ffff187224 */ /* 0x000fe400078e000b */
[----:B------:R-:W-:Y:S01]  /*13da10*/  IMAD.MOV.U32 R25, RZ, RZ, R10 ;  /* 0x000000ffff197224 */ /* 0x000fe200078e000a */
[----:B------:R-:W3:Y:S04]  /*13da20*/  LDL.LU R0, [R1+0x7694] ;  /* 0x0076940001007983 */ /* 0x000ee80000300800 */
[----:B------:R-:W4:Y:S04]  /*13da30*/  LDL.LU R11, [R1+0x7690] ;  /* 0x00769000010b7983 */ /* 0x000f280000300800 */
[----:B------:R-:W3:Y:S04]  /*13da40*/  LDL.LU R10, [R1+0x768c] ;  /* 0x00768c00010a7983 */ /* 0x000ee80000300800 */
[----:B------:R1:W-:Y:S04]  /*13da50*/  STL.64 [R1+0x7428], R26 ;  /* 0x0074281a01007387 */ /* 0x0003e80000100a00 */
[----:B------:R-:W-:Y:S04]  /*13da60*/  STL.64 [R1+0x7420], R24 ;  /* 0x0074201801007387 */ /* 0x000fe80000100a00 */
[----:B0-----:R-:W4:Y:S04]  /*13da70*/  LDL.LU R16, [R1+0xbb0] ;  /* 0x000bb00001107983 */ /* 0x001f280000300800 */
[----:B------:R-:W4:Y:S04]  /*13da80*/  LDL.LU R17, [R1+0xbb4] ;  /* 0x000bb40001117983 */ /* 0x000f280000300800 */
[----:B-1----:R-:W3:Y:S04]  /*13da90*/  LDL.LU R18, [R1+0xbb8] ;  /* 0x000bb80001127983 */ /* 0x002ee80000300800 */
        /* <DEDUP_REMOVED lines=120> */
[----:B------:R-:W2:Y:S04]  /*13e220*/  LDL.64 R26, [R1+0x78] ;  /* 0x00007800011a7983 */ /* 0x000ea80000100a00 */
[----:B--2---:R0:W-:Y:S02]  /*13e230*/  STL.64 [R1+0x7560], R26 ;  /* 0x0075601a01007387 */ /* 0x0041e40000100a00 */
[----:B0-----:R-:W-:-:S02]  /*13e240*/  IMAD.MOV.U32 R26, RZ, RZ, R9 ;  /* 0x000000ffff1a7224 */ /* 0x001fc400078e0009 */
[----:B------:R-:W-:Y:S01]  /*13e250*/  IMAD.MOV.U32 R27, RZ, RZ, R8 ;  /* 0x000000ffff1b7224 */ /* 0x000fe200078e0008 */
        /* <DEDUP_REMOVED lines=32> */
[----:B------:R0:W-:Y:S02]  /*13e460*/  STL.64 [R1+0x75b0], R26 ;  /* 0x0075b01a01007387 */ /* 0x0001e40000100a00 */
[----:B0-----:R-:W-:-:S02]  /*13e470*/  IMAD.MOV.U32 R26, RZ, RZ, R11 ;  /* 0x000000ffff1a7224 */ /* 0x001fc400078e000b */
[----:B------:R-:W-:Y:S01]  /*13e480*/  IMAD.MOV.U32 R27, RZ, RZ, R8 ;  /* 0x000000ffff1b7224 */ /* 0x000fe200078e0008 */
[----:B------:R-:W3:Y:S04]  /*13e490*/  LDL.LU R11, [R1+0x7610] ;  /* 0x00761000010b7983 */ /* 0x000ee80000300800 */
[----:B------:R-:W3:Y:S04]  /*13e4a0*/  LDL.LU R8, [R1+0x760c] ;  /* 0x00760c0001087983 */ /* 0x000ee80000300800 */
        /* <DEDUP_REMOVED lines=75> */
[----:B-1----:R-:W3:Y:S01]  /*13e960*/  LDL.LU R6, [R1+0xcd8] ;  /* 0x000cd80001067983 */ /* 0x002ee20000300800 */
[----:B----4-:R-:W-:-:S03]  /*13e970*/  IMAD.MOV.U32 R7, RZ, RZ, R0 ;  /* 0x000000ffff077224 */ /* 0x010fc600078e0000 */
[----:B------:R-:W4:Y:S01]  /*13e980*/  LDL.LU R0, [R1+0x75c8] ;  /* 0x0075c80001007983 */ /* 0x000f220000300800 */
[----:B--2---:R-:W-:Y:S03]  /*13e990*/  HMMA.16816.F32 R24, R12, R26, R16 ;  /* 0x0000001a0c18723c */ /* 0x004fe60000001810 */
[----:B------:R-:W2:Y:S04]  /*13e9a0*/  LDL.LU.64 R18, [R1+0x75c0] ;  /* 0x0075c00001127983 */ /* 0x000ea80000300a00 */
[----:B------:R-:W2:-:S15]  /*13e9b0*/  LDL.LU.64 R16, [R1+0x75b8] ;  /* 0x0075b80001107983 */ /* 0x000e9e0000300a00 */
[----:B------:R-:W-:-:S01]  /*13e9c0*/  NOP ;  /* 0x0000000000007918 */ /* 0x000fc20000000000 */
[----:B------:R-:W-:Y:S04]  /*13e9d0*/  STL.64 [R1+0x2630], R24 ;  /* 0x0026301801007387 */ /* 0x000fe80000100a00 */
[----:B------:R0:W-:Y:S04]  /*13e9e0*/  STL.64 [R1+0x2638], R26 ;  /* 0x0026381a01007387 */ /* 0x0001e80000100a00 */
[----:B0-----:R-:W2:Y:S04]  /*13e9f0*/  LDL.LU.64 R26, [R1+0x75b0] ;  /* 0x0075b000011a7983 */ /* 0x001ea80000300a00 */
[----:B------:R-:W3:Y:S02]  /*13ea00*/  LDL.LU.64 R24, [R1+0x75a8] ;  /* 0x0075a80001187983 */ /* 0x000ee40000300a00 */
[----:B---3--:R-:W-:-:S15]  /*13ea10*/  HMMA.16816.F32 R4, R12, R24, R4 ;  /* 0x000000180c04723c */ /* 0x008fde0000001804 */
[----:B------:R-:W-:-:S08]  /*13ea20*/  NOP ;  /* 0x0000000000007918 */ /* 0x000fd00000000000 */
[----:B------:R0:W-:Y:S02]  /*13ea30*/  STL.64 [R1+0x2620], R4 ;  /* 0x0026200401007387 */ /* 0x0001e40000100a00 */
[----:B0-----:R-:W-:Y:S02]  /*13ea40*/  IMAD.MOV.U32 R5, RZ, RZ, R24 ;  /* 0x000000ffff057224 */ /* 0x001fe400078e0018 */
[----:B------:R-:W-:Y:S02]  /*13ea50*/  IMAD.MOV.U32 R4, RZ, RZ, R25 ;  /* 0x000000ffff047224 */ /* 0x000fe400078e0019 */
[----:B--2---:R-:W-:Y:S01]  /*13ea60*/  HMMA.16816.F32 R24, R12, R26, R16 ;  /* 0x0000001a0c18723c */ /* 0x004fe20000001810 */
[----:B------:R-:W-:Y:S04]  /*13ea70*/  STL.64 [R1+0x2628], R6 ;  /* 0x0026280601007387 */ /* 0x000fe80000100a00 */
[----:B------:R-:W2:Y:S04]  /*13ea80*/  LDL.LU.64 R18, [R1+0x75a0] ;  /* 0x0075a00001127983 */ /* 0x000ea80000300a00 */
[----:B------:R-:W2:-:S14]  /*13ea90*/  LDL.LU.64 R16, [R1+0x7598] ;  /* 0x0075980001107983 */ /* 0x000e9c0000300a00 */
        /* <DEDUP_REMOVED lines=120> */
[----:B------:R-:W-:Y:S04]  /*13f220*/  STL.64 [R1+0x2500], R24 ;  /* 0x0025001801007387 */ /* 0x000fe80000100a00 */
[----:B------:R0:W-:Y:S04]  /*13f230*/  STL.64 [R1+0x2508], R26 ;  /* 0x0025081a01007387 */ /* 0x0001e80000100a00 */
[----:B0-----:R-:W3:Y:S04]  /*13f240*/  LDL.LU.64 R26, [R1+0x73f8] ;  /* 0x0073f800011a7983 */ /* 0x001ee80000300a00 */
[----:B------:R-:W4:Y:S04]  /*13f250*/  LDL.LU.64 R24, [R1+0x73f0] ;  /* 0x0073f00001187983 */ /* 0x000f280000300a00 */
[----:B---3--:R-:W-:Y:S04]  /*13f260*/  STL.64 [R1+0xc4b8], R26 ;  /* 0x00c4b81a01007387 */ /* 0x008fe80000100a00 */
[----:B----4-:R0:W-:Y:S04]  /*13f270*/  STL.64 [R1+0xc4b0], R24 ;  /* 0x00c4b01801007387 */ /* 0x0101e80000100a00 */
[----:B0-----:R-:W3:Y:S04]  /*13f280*/  LDL.LU R24, [R1+0xb80] ;  /* 0x000b800001187983 */ /* 0x001ee80000300800 */
[----:B------:R-:W3:Y:S04]  /*13f290*/  LDL.LU R25, [R1+0xb84] ;  /* 0x000b840001197983 */ /* 0x000ee80000300800 */
[----:B------:R-:W4:Y:S04]  /*13f2a0*/  LDL.LU R26, [R1+0xb88] ;  /* 0x000b8800011a7983 */ /* 0x000f280000300800 */
[----:B------:R-:W4:Y:S04]  /*13f2b0*/  LDL.LU R27, [R1+0xb8c] ;  /* 0x000b8c00011b7983 */ /* 0x000f280000300800 */
[----:B----4-:R0:W-:Y:S04]  /*13f2c0*/  STL.64 [R1+0xc4c8], R26 ;  /* 0x00c4c81a01007387 */ /* 0x0101e80000100a00 */
[----:B0-----:R-:W4:Y:S04]  /*13f2d0*/  LDL R26, [R1] ;  /* 0x00000000011a7983 */ /* 0x001f280000100800 */
[----:B------:R-:W4:Y:S04]  /*13f2e0*/  LDL R27, [R1+0x4] ;  /* 0x00000400011b7983 */ /* 0x000f280000100800 */
[----:B---3--:R-:W-:Y:S04]  /*13f2f0*/  STL.64 [R1+0xc4c0], R24 ;  /* 0x00c4c01801007387 */ /* 0x008fe80000100a00 */
        /* <DEDUP_REMOVED lines=31> */
[----:B------:R-:W-:Y:S04]  /*13f4f0*/  STL [R1+0xc468], R3 ;  /* 0x00c4680301007387 */ /* 0x000fe80000100800 */
[----:B------:R-:W-:Y:S04]  /*13f500*/  STL [R1+0xc450], R11 ;  /* 0x00c4500b01007387 */ /* 0x000fe80000100800 */
        /* <DEDUP_REMOVED lines=15> */
[----:B------:R-:W-:Y:S01]  /*13f600*/  STL.64 [R1+0xc418], R28 ;  /* 0x00c4181c01007387 */ /* 0x000fe20000100a00 */
        /* <DEDUP_REMOVED lines=39> */
[----:B----4-:R-:W-:-:S15]  /*13f880*/  HMMA.16816.F32 R20, R12, R16, R24 ;  /* 0x000000100c14723c */ /* 0x010fde0000001818 */
[----:B------:R-:W-:-:S08]  /*13f890*/  NOP ;  /* 0x0000000000007918 */ /* 0x000fd00000000000 */
[----:B------:R0:W-:Y:S04]  /*13f8a0*/  STL.64 [R1+0x19d0], R20 ;  /* 0x0019d01401007387 */ /* 0x0001e80000100a00 */
[----:B------:R1:W-:Y:S04]  /*13f8b0*/  STL.64 [R1+0x19d8], R22 ;  /* 0x0019d81601007387 */ /* 0x0003e80000100a00 */
[----:B------:R-:W2:Y:S01]  /*13f8c0*/  LDL.64 R24, [R1+0x80] ;  /* 0x0000800001187983 */ /* 0x000ea20000100a00 */
[----:B---3--:R-:W-:Y:S02]  /*13f8d0*/  IMAD.MOV.U32 R26, RZ, RZ, R7 ;  /* 0x000000ffff1a7224 */ /* 0x008fe400078e0007 */
[----:B------:R-:W-:-:S05]  /*13f8e0*/  IMAD.MOV.U32 R27, RZ, RZ, R6 ;  /* 0x000000ffff1b7224 */ /* 0x000fca00078e0006 */
[----:B------:R-:W-:Y:S04]  /*13f8f0*/  STL.64 [R1+0xc3e0], R26 ;  /* 0x00c3e01a01007387 */ /* 0x000fe80000100a00 */
        /* <DEDUP_REMOVED lines=19> */
[----:B------:R-:W-:-:S02]  /*13fa30*/  IMAD.MOV.U32 R23, RZ, RZ, R4 ;  /* 0x000000ffff177224 */ /* 0x000fc400078e0004 */
[----:B------:R-:W-:Y:S01]  /*13fa40*/  IMAD.MOV.U32 R22, RZ, RZ, R5 ;  /* 0x000000ffff167224 */ /* 0x000fe200078e0005 */
        /* <DEDUP_REMOVED lines=11> */
[----:B--2---:R-:W-:Y:S04]  /*13fb00*/  STL.64 [R1+0xc460], R10 ;  /* 0x00c4600a01007387 */ /* 0x004fe80000100a00 */
[----:B------:R0:W-:Y:S04]  /*13fb10*/  STL.64 [R1+0xc458], R8 ;  /* 0x00c4580801007387 */ /* 0x0001e80000100a00 */
[----:B0-----:R-:W2:Y:S04]  /*13fb20*/  LDL.LU R8, [R1+0xb00] ;  /* 0x000b000001087983 */ /* 0x001ea80000300800 */
[----:B------:R-:W2:Y:S04]  /*13fb30*/  LDL.LU R9, [R1+0xb04] ;  /* 0x000b040001097983 */ /* 0x000ea80000300800 */
[----:B------:R-:W2:Y:S04]  /*13fb40*/  LDL.LU R10, [R1+0xb08] ;  /* 0x000b0800010a7983 */ /* 0x000ea80000300800 */
        /* <DEDUP_REMOVED lines=41> */
[----:B0-----:R-:W4:Y:S04]  /*13fde0*/  LDL R2, [R1+0x88] ;  /* 0x0000880001027983 */ /* 0x001f280000100800 */
[----:B-1----:R-:W4:Y:S01]  /*13fdf0*/  LDL R3, [R1+0x8c] ;  /* 0x00008c0001037983 */ /* 0x002f220000100800 */
[----:B---3--:R-:W-:Y:S01]  /*13fe00*/  HMMA.16816.F32 R24, R12, R8, R24 ;  /* 0x000000080c18723c */ /* 0x008fe20000001818 */
[----:B--2---:R-:W-:-:S02]  /*13fe10*/  IMAD R6, R6, 0x100, R11 ;  /* 0x0000010006067824 */ /* 0x004fc400078e020b */
[----:B------:R-:W2:-:S15]  /*13fe20*/  LDL.LU R11, [R1+0xc450] ;  /* 0x00c45000010b7983 */ /* 0x000e9e0000300800 */
[----:B------:R-:W-:-:S05]  /*13fe30*/  NOP ;  /* 0x0000000000007918 */ /* 0x000fca0000000000 */
        /* <DEDUP_REMOVED lines=12> */
[----:B------:R0:W-:Y:S04]  /*13ff00*/  STL.64 [R1+0xc2b0], R10 ;  /* 0x00c2b00a01007387 */ /* 0x0001e80000100a00 */
[----:B------:R-:W3:Y:S04]  /*13ff10*/  LDL.LU R8, [R1+0xa80] ;  /* 0x000a800001087983 */ /* 0x000ee80000300800 */
[----:B------:R-:W3:Y:S04]  /*13ff20*/  LDL.LU R9, [R1+0xa84] ;  /* 0x000a840001097983 */ /* 0x000ee80000300800 */
[----:B0-----:R-:W3:Y:S04]  /*13ff30*/  LDL.LU R10, [R1+0xa88] ;  /* 0x000a8800010a7983 */ /* 0x001ee80000300800 */
[----:B------:R-:W3:Y:S01]  /*13ff40*/  LDL.LU R11, [R1+0xa8c] ;  /* 0x000a8c00010b7983 */ /* 0x000ee20000300800 */
[----:B--2---:R-:W-:Y:S03]  /*13ff50*/  HMMA.16816.F32 R12, R12, R28, R24 ;  /* 0x0000001c0c0c723c */ /* 0x004fe60000001818 */
[----:B------:R-:W4:Y:S04]  /*13ff60*/  LDL.LU.64 R26, [R1+0xc428] ;  /* 0x00c42800011a7983 */ /* 0x000f280000300a00 */
[----:B------:R-:W4:Y:S01]  /*13ff70*/  LDL.LU.64 R24, [R1+0xc420] ;  /* 0x00c4200001187983 */ /* 0x000f220000300a00 */
[----:B------:R-:W-:Y:S01]  /*13ff80*/  IMAD R7, R7, 0x100, R0 ;  /* 0x0000010007077824 */ /* 0x000fe200078e0200 */
[----:B------:R-:W-:-:S02]  /*13ff90*/  F2FP.F16.E5M2.UNPACK_B R4, R4 ;  /* 0x00000004ff04723e */ /* 0x000fc400020004ff */
[----:B------:R-:W-:Y:S02]  /*13ffa0*/  F2FP.F16.E5M2.UNPACK_B R5, R5 ;  /* 0x00000005ff05723e */ /* 0x000fe400020004ff */
[----:B------:R-:W-:Y:S01]  /*13ffb0*/  F2FP.F16.E5M2.UNPACK_B R6, R6 ;  /* 0x00000006ff06723e */ /* 0x000fe200020004ff */
[----:B------:R-:W2:Y:S01]  /*13ffc0*/  LDL.LU.64 R28, [R1+0xc418] ;  /* 0x00c41800011c7983 */ /* 0x000ea20000300a00 */
[----:B------:R-:W-:-:S08]  /*13ffd0*/  F2FP.F16.E5M2.UNPACK_B R7, R7 ;  /* 0x00000007ff07723e */ /* 0x000fd000020004ff */
[----:B------:R-:W-:Y:S04]  /*13ffe0*/  STL.64 [R1+0x2480], R12 ;  /* 0x0024800c01007387 */ /* 0x000fe80000100a00 */
[----:B------:R0:W-:Y:S04]  /*13fff0*/  STL.64 [R1+0x2488], R14 ;  /* 0x0024880e01007387 */ /* 0x0001e80000100a00 */
[----:B0-----:R-:W3:Y:S01]  /*140000*/  LDL.64 R14, [R1+0x90] ;  /* 0x00009000010e7983 */ /* 0x001ee20000100a00 */
        /* <DEDUP_REMOVED lines=22> */
[----:B------:R-:W-:-:S02]  /*140170*/  IMAD.MOV.U32 R0, RZ, RZ, R15 ;  /* 0x000000ffff007224 */ /* 0x000fc400078e000f */
[----:B------:R-:W-:Y:S03]  /*140180*/  HMMA.16816.F32 R12, R4, R2, R8 ;  /* 0x00000002040c723c */ /* 0x000fe60000001808 */
[----:B------:R0:W-:-:S15]  /*140190*/  STL [R1+0xc1f4], R0 ;  /* 0x00c1f40001007387 */ /* 0x0001de0000100800 */
[----:B------:R-:W-:-:S05]  /*1401a0*/  NOP ;  /* 0x0000000000007918 */ /* 0x000fca0000000000 */
[----:B------:R1:W-:Y:S04]  /*1401b0*/  STL.64 [R1+0x2440], R12 ;  /* 0x0024400c01007387 */ /* 0x0003e80000100a00 */
[----:B------:R-:W-:Y:S01]  /*1401c0*/  STL.64 [R1+0x2448], R14 ;  /* 0x0024480e01007387 */ /* 0x000fe20000100a00 */
[----:B---3--:R-:W-:Y:S06]  /*1401d0*/  HMMA.16816.F32 R8, R4, R24, R16 ;  /* 0x000000180408723c */ /* 0x008fec0000001810 */
[----:B0-----:R-:W-:-:S05]  /*1401e0*/  IMAD.MOV.U32 R0, RZ, RZ, R25 ;  /* 0x000000ffff007224 */ /* 0x001fca00078e0019 */
[----:B------:R-:W-:-:S12]  /*1401f0*/  STL [R1+0xc1f8], R0 ;  /* 0x00c1f80001007387 */ /* 0x000fd80000100800 */
[----:B------:R-:W-:Y:S04]  /*140200*/  STL.64 [R1+0x2430], R8 ;  /* 0x0024300801007387 */ /* 0x000fe80000100a00 */
[----:B------:R4:W-:Y:S04]  /*140210*/  STL.64 [R1+0x2438], R10 ;  /* 0x0024380a01007387 */ /* 0x0009e80000100a00 */
[----:B-1----:R-:W3:Y:S01]  /*140220*/  LDL.LU R12, [R1+0x960] ;  /* 0x00096000010c7983 */ /* 0x002ee20000300800 */
[----:B----4-:R-:W-:-:S15]  /*140230*/  HMMA.16816.F32 R8, R4, R26, R20 ;  /* 0x0000001a0408723c */ /* 0x010fde0000001814 */
[----:B------:R-:W-:-:S08]  /*140240*/  NOP ;  /* 0x0000000000007918 */ /* 0x000fd00000000000 */
[----:B------:R-:W-:Y:S04]  /*140250*/  STL.64 [R1+0x2420], R8 ;  /* 0x0024200801007387 */ /* 0x000fe80000100a00 */
[----:B------:R-:W-:Y:S04]  /*140260*/  STL.64 [R1+0x2428], R10 ;  /* 0x0024280a01007387 */ /* 0x000fe80000100a00 */
        /* <DEDUP_REMOVED lines=11> */
[----:B------:R-:W3:Y:S04]  /*140320*/  LDL R16, [R1+0x18] ;  /* 0x0000180001107983 */ /* 0x000ee80000100800 */
[----:B------:R-:W3:Y:S04]  /*140330*/  LDL R17, [R1+0x1c] ;  /* 0x00001c0001117983 */ /* 0x000ee80000100800 */
        /* <DEDUP_REMOVED lines=20> */
[----:B------:R-:W4:Y:S04]  /*140480*/  LDL.64 R2, [R1+0x20] ;  /* 0x0000200001027983 */ /* 0x000f280000100a00 */
        /* <DEDUP_REMOVED lines=188> */
[----:B--2---:R-:W-:Y:S03]  /*141050*/  HMMA.16816.F32 R24, R4, R26, R8 ;  /* 0x0000001a0418723c */ /* 0x004fe60000001808 */
[----:B------:R-:W-:Y:S04]  /*141060*/  STL [R1+0xc214], R0 ;  /* 0x00c2140001007387 */ /* 0x000fe80000100800 */
[----:B------:R-:W2:-:S15]  /*141070*/  LDL.LU.64 R10, [R1+0xc2b0] ;  /* 0x00c2b000010a7983 */ /* 0x000e9e0000300a00 */
[----:B------:R-:W-:-:S01]  /*141080*/  NOP ;  /* 0x0000000000007918 */ /* 0x000fc20000000000 */
[----:B------:R-:W-:Y:S04]  /*141090*/  STL.64 [R1+0x2340], R24 ;  /* 0x0023401801007387 */ /* 0x000fe80000100a00 */
[----:B------:R0:W-:Y:S04]  /*1410a0*/  STL.64 [R1+0x2348], R26 ;  /* 0x0023481a01007387 */ /* 0x0001e80000100a00 */
[----:B0-----:R-:W4:Y:S04]  /*1410b0*/  LDL.LU.64 R26, [R1+0xc2a8] ;  /* 0x00c2a800011a7983 */ /* 0x001f280000300a00 */
[----:B------:R-:W4:Y:S01]  /*1410c0*/  LDL.LU.64 R24, [R1+0xc2a0] ;  /* 0x00c2a00001187983 */ /* 0x000f220000300a00 */
[----:B------:R-:W-:Y:S01]  /*1410d0*/  IMAD.MOV.U32 R0, RZ, RZ, R19 ;  /* 0x000000ffff007224 */ /* 0x000fe200078e0013 */
[----:B---3--:R-:W-:-:S15]  /*1410e0*/  HMMA.16816.F32 R12, R4, R18, R12 ;  /* 0x00000012040c723c */ /* 0x008fde000000180c */
[----:B------:R-:W-:-:S08]  /*1410f0*/  NOP ;  /* 0x0000000000007918 */ /* 0x000fd00000000000 */
[----:B------:R-:W-:Y:S04]  /*141100*/  STL.64 [R1+0x2330], R12 ;  /* 0x0023300c01007387 */ /* 0x000fe80000100a00 */
[----:B------:R0:W-:Y:S04]  /*141110*/  STL.64 [R1+0x2338], R14 ;  /* 0x0023380e01007387 */ /* 0x0001e80000100a00 */
[----:B------:R-:W3:Y:S01]  /*141120*/  LDL.LU R16, [R1+0x8c0] ;  /* 0x0008c00001107983 */ /* 0x000ee20000300800 */
[----:B0-----:R-:W-:-:S15]  /*141130*/  HMMA.16816.F32 R12, R4, R28, R20 ;  /* 0x0000001c040c723c */ /* 0x001fde0000001814 */
        /* <DEDUP_REMOVED lines=26> */
[----:B------:R-:W3:Y:S04]  /*1412e0*/  LDL.LU R8, [R1+0x6e68] ;  /* 0x006e680001087983 */ /* 0x000ee80000300800 */
[----:B------:R-:W4:Y:S04]  /*1412f0*/  LDL.LU R14, [R1+0x6e64] ;  /* 0x006e6400010e7983 */ /* 0x000f280000300800 */
[----:B------:R-:W3:Y:S04]  /*141300*/  LDL.LU R9, [R1+0x6e70] ;  /* 0x006e700001097983 */ /* 0x000ee80000300800 */
[----:B------:R-:W-:Y:S04]  /*141310*/  STL.64 [R1+0xc230], R10 ;  /* 0x00c2300a01007387 */ /* 0x000fe80000100a00 */
[----:B---3--:R0:W-:Y:S04]  /*141320*/  STL.64 [R1+0xc228], R8 ;  /* 0x00c2280801007387 */ /* 0x0081e80000100a00 */
[----:B0-----:R-:W3:Y:S04]  /*141330*/  LDL.LU R8, [R1+0x890] ;  /* 0x0008900001087983 */ /* 0x001ee80000300800 */
[----:B------:R-:W3:Y:S04]  /*141340*/  LDL.LU R9, [R1+0x894] ;  /* 0x0008940001097983 */ /* 0x000ee80000300800 */
[----:B------:R-:W2:Y:S04]  /*141350*/  LDL.LU R10, [R1+0x898] ;  /* 0x00089800010a7983 */ /* 0x000ea80000300800 */
[----:B------:R-:W2:Y:S01]  /*141360*/  LDL.LU R11, [R1+0x89c] ;  /* 0x00089c00010b7983 */ /* 0x000ea20000300800 */
[C---:B------:R-:W-:Y:S03]  /*141370*/  HMMA.16816.F32 R20, R4.reuse, R26, R20 ;  /* 0x0000001a0414723c */ /* 0x040fe60000001814 */
        /* <DEDUP_REMOVED lines=23> */
[----:B------:R0:W-:Y:S04]  /*1414f0*/  STL.64 [R1+0xbfe8], R26 ;  /* 0x00bfe81a01007387 */ /* 0x0001e80000100a00 */
[----:B0-----:R-:W3:Y:S04]  /*141500*/  LDL.LU.64 R26, [R1+0xa0] ;  /* 0x0000a000011a7983 */ /* 0x001ee80000300a00 */
[----:B------:R0:W-:Y:S01]  /*141510*/  STL.64 [R1+0xbfe0], R24 ;  /* 0x00bfe01801007387 */ /* 0x0001e20000100a00 */
[C---:B----4-:R-:W-:Y:S03]  /*141520*/  HMMA.16816.F32 R16, R4.reuse, R22, R16 ;  /* 0x000000160410723c */ /* 0x050fe60000001810 */
[----:B---3--:R1:W-:Y:S04]  /*141530*/  STL.64 [R1+0xc218], R26 ;  /* 0x00c2181a01007387 */ /* 0x0083e80000100a00 */
[----:B0-----:R-:W3:Y:S04]  /*141540*/  LDL.LU R24, [R1+0x860] ;  /* 0x0008600001187983 */ /* 0x001ee80000300800 */
[----:B------:R-:W3:Y:S04]  /*141550*/  LDL.LU R25, [R1+0x864] ;  /* 0x0008640001197983 */ /* 0x000ee80000300800 */
[----:B-1----:R-:W3:Y:S04]  /*141560*/  LDL.LU R26, [R1+0x868] ;  /* 0x00086800011a7983 */ /* 0x002ee80000300800 */
[----:B------:R-:W3:Y:S04]  /*141570*/  LDL.LU R27, [R1+0x86c] ;  /* 0x00086c00011b7983 */ /* 0x000ee80000300800 */
        /* <DEDUP_REMOVED lines=21> */
[----:B------:R-:W4:Y:S01]  /*1416d0*/  LDL.LU.64 R8, [R1+0xc250] ;  /* 0x00c2500001087983 */ /* 0x000f220000300a00 */
[----:B------:R-:W-:-:S02]  /*1416e0*/  IMAD R12, R12, 0x100, R2 ;  /* 0x000001000c0c7824 */ /* 0x000fc400078e0202 */
[----:B------:R-:W-:Y:S01]  /*1416f0*/  IMAD R13, R13, 0x100, R3 ;  /* 0x000001000d0d7824 */ /* 0x000fe200078e0203 */
[----:B----4-:R-:W-:-:S15]  /*141700*/  HMMA.16816.F32 R8, R4, R16, R8 ;  /* 0x000000100408723c */ /* 0x010fde0000001808 */
        /* <DEDUP_REMOVED lines=17> */
[----:B0-----:R-:W4:Y:S04]  /*141820*/  LDL.LU.64 R10, [R1+0xc230] ;  /* 0x00c23000010a7983 */ /* 0x001f280000300a00 */
[----:B------:R-:W2:Y:S02]  /*141830*/  LDL.LU.64 R8, [R1+0xc228] ;  /* 0x00c2280001087983 */ /* 0x000ea40000300a00 */
[----:B--2---:R-:W-:-:S02]  /*141840*/  IMAD R14, R14, 0x100, R8 ;  /* 0x000001000e0e7824 */ /* 0x004fc400078e0208 */
[----:B------:R-:W-:Y:S01]  /*141850*/  IMAD R15, R15, 0x100, R9 ;  /* 0x000001000f0f7824 */ /* 0x000fe200078e0209 */
[----:B------:R-:W3:Y:S04]  /*141860*/  LDL.LU R8, [R1+0xc224] ;  /* 0x00c2240001087983 */ /* 0x000ee80000300800 */
[----:B------:R-:W3:Y:S02]  /*141870*/  LDL.LU R9, [R1+0xc220] ;  /* 0x00c2200001097983 */ /* 0x000ee40000300800 */
[----:B---3--:R-:W-:-:S15]  /*141880*/  HMMA.16816.F32 R24, R4, R8, R24 ;  /* 0x000000080418723c */ /* 0x008fde0000001818 */
[----:B------:R-:W-:-:S08]  /*141890*/  NOP ;  /* 0x0000000000007918 */ /* 0x000fd00000000000 */
[----:B------:R-:W-:Y:S04]  /*1418a0*/  STL.64 [R1+0x35c0], R24 ;  /* 0x0035c01801007387 */ /* 0x000fe80000100a00 */
[----:B------:R0:W-:Y:S04]  /*1418b0*/  STL.64 [R1+0x35c8], R26 ;  /* 0x0035c81a01007387 */ /* 0x0001e80000100a00 */
[----:B0-----:R-:W2:Y:S01]  /*1418c0*/  LDL.LU.64 R26, [R1+0xc218] ;  /* 0x00c21800011a7983 */ /* 0x001ea20000300a00 */
[----:B----4-:R-:W-:Y:S06]  /*1418d0*/  HMMA.16816.F32 R16, R4, R10, R16 ;  /* 0x0000000a0410723c */ /* 0x010fec0000001810 */
[----:B------:R-:W-:Y:S04]  /*1418e0*/  STL [R1+0xbf84], R10 ;  /* 0x00bf840a01007387 */ /* 0x000fe80000100800 */
[----:B------:R0:W-:-:S13]  /*1418f0*/  STL [R1+0xbf80], R11 ;  /* 0x00bf800b01007387 */ /* 0x0001da0000100800 */
[----:B------:R1:W-:Y:S04]  /*141900*/  STL.64 [R1+0x35b0], R16 ;  /* 0x0035b01001007387 */ /* 0x0003e80000100a00 */
[----:B------:R3:W-:Y:S01]  /*141910*/  STL.64 [R1+0x35b8], R18 ;  /* 0x0035b81201007387 */ /* 0x0007e20000100a00 */
[----:B--2---:R-:W-:Y:S06]  /*141920*/  HMMA.16816.F32 R4, R4, R26, R20 ;  /* 0x0000001a0404723c */ /* 0x004fec0000001814 */
[----:B0-----:R-:W-:-:S02]  /*141930*/  IMAD.MOV.U32 R11, RZ, RZ, R26 ;  /* 0x000000ffff0b7224 */ /* 0x001fc400078e001a */
[----:B------:R-:W-:-:S15]  /*141940*/  IMAD.MOV.U32 R10, RZ, RZ, R27 ;  /* 0x000000ffff0a7224 */ /* 0x000fde00078e001b */
[----:B------:R-:W-:Y:S04]  /*141950*/  STL.64 [R1+0x22c0], R4 ;  /* 0x0022c00401007387 */ /* 0x000fe80000100a00 */
[----:B------:R-:W-:Y:S04]  /*141960*/  STL.64 [R1+0x22c8], R6 ;  /* 0x0022c80601007387 */ /* 0x000fe80000100a00 */
[----:B------:R-:W-:Y:S04]  /*141970*/  STL.64 [R1+0xbfb8], R10 ;  /* 0x00bfb80a01007387 */ /* 0x000fe80000100a00 */
[----:B------:R-:W-:Y:S04]  /*141980*/  STL.64 [R1+0xbfb0], R8 ;  /* 0x00bfb00801007387 */ /* 0x000fe80000100a00 */
[----:B-1----:R-:W2:Y:S04]  /*141990*/  LDL.LU R16, [R1+0x200] ;  /* 0x0002000001107983 */ /* 0x002ea80000300800 */
[----:B------:R-:W2:Y:S04]  /*1419a0*/  LDL.LU R17, [R1+0x204] ;  /* 0x0002040001117983 */ /* 0x000ea80000300800 */
[----:B---3--:R-:W3:Y:S04]  /*1419b0*/  LDL.LU R18, [R1+0x208] ;  /* 0x0002080001127983 */ /* 0x008ee80000300800 */
        /* <DEDUP_REMOVED lines=15> */
[----:B0-----:R-:W2:Y:S01]  /*141ab0*/  LDL.LU R22, [R1] ;  /* 0x0000000001167983 */ /* 0x001ea20000300800 */
[----:B------:R-:W-:-:S03]  /*141ac0*/  IMAD.MOV.U32 R23, RZ, RZ, R0 ;  /* 0x000000ffff177224 */ /* 0x000fc600078e0000 */
[----:B------:R-:W3:Y:S04]  /*141ad0*/  LDL.LU R0, [R1+0xc214] ;  /* 0x00c2140001007983 */ /* 0x000ee80000300800 */
[----:B--2---:R-:W-:Y:S04]  /*141ae0*/  STL.64 [R1+0xc010], R22 ;  /* 0x00c0101601007387 */ /* 0x004fe80000100a00 */
[----:B-1----:R-:W2:Y:S04]  /*141af0*/  LDL.LU R24, [R1+0x2f0] ;  /* 0x0002f00001187983 */ /* 0x002ea80000300800 */
[----:B------:R-:W2:Y:S04]  /*141b00*/  LDL.LU R25, [R1+0x2f4] ;  /* 0x0002f40001197983 */ /* 0x000ea80000300800 */
[----:B------:R-:W4:Y:S04]  /*141b10*/  LDL.LU R26, [R1+0x2f8] ;  /* 0x0002f800011a7983 */ /* 0x000f280000300800 */
[----:B------:R-:W4:Y:S04]  /*141b20*/  LDL.LU R27, [R1+0x2fc] ;  /* 0x0002fc00011b7983 */ /* 0x000f280000300800 */
[----:B----4-:R-:W-:Y:S04]  /*141b30*/  STL.64 [R1+0xc020], R26 ;  /* 0x00c0201a01007387 */ /* 0x010fe80000100a00 */
[----:B--2---:R0:W-:Y:S04]  /*141b40*/  STL.64 [R1+0xc018], R24 ;  /* 0x00c0181801007387 */ /* 0x0041e80000100a00 */
[----:B------:R-:W2:Y:S04]  /*141b50*/  LDL.LU R20, [R1+0x8] ;  /* 0x0000080001147983 */ /* 0x000ea80000300800 */
[----:B------:R-:W2:Y:S04]  /*141b60*/  LDL.LU R21, [R1+0xc] ;  /* 0x00000c0001157983 */ /* 0x000ea80000300800 */
        /* <DEDUP_REMOVED lines=10> */
[----:B-1----:R-:W4:Y:S04]  /*141c10*/  LDL.LU R20, [R1+0x18] ;  /* 0x0000180001147983 */ /* 0x002f280000300800 */
[----:B------:R-:W4:Y:S04]  /*141c20*/  LDL.LU R21, [R1+0x1c] ;  /* 0x00001c0001157983 */ /* 0x000f280000300800 */
[----:B--2---:R1:W-:Y:S04]  /*141c30*/  STL.64 [R1+0xc040], R22 ;  /* 0x00c0401601007387 */ /* 0x0043e80000100a00 */
[----:B----4-:R-:W-:Y:S04]  /*141c40*/  STL.64 [R1+0xc058], R20 ;  /* 0x00c0581401007387 */ /* 0x010fe80000100a00 */
[----:B0-----:R-:W2:Y:S04]  /*141c50*/  LDL.LU R24, [R1+0x340] ;  /* 0x0003400001187983 */ /* 0x001ea80000300800 */
[----:B------:R-:W2:Y:S04]  /*141c60*/  LDL.LU R25, [R1+0x344] ;  /* 0x0003440001197983 */ /* 0x000ea80000300800 */
[----:B------:R-:W4:Y:S04]  /*141c70*/  LDL.LU R26, [R1+0x348] ;  /* 0x00034800011a7983 */ /* 0x000f280000300800 */
[----:B------:R-:W4:Y:S04]  /*141c80*/  LDL.LU R27, [R1+0x34c] ;  /* 0x00034c00011b7983 */ /* 0x000f280000300800 */
[----:B-1----:R-:W2:Y:S01]  /*141c90*/  LDL.LU R22, [R1+0x20] ;  /* 0x0000200001167983 */ /* 0x002ea20000300800 */
        /* <DEDUP_REMOVED lines=168> */
[----:B------:R-:W-:Y:S01]  /*142720*/  IMAD.MOV.U32 R23, RZ, RZ, R0 ;  /* 0x000000ffff177224 */ /* 0x000fe200078e0000 */
        /* <DEDUP_REMOVED lines=195> */
[----:B------:R-:W4:Y:S01]  /*143360*/  LDL.LU R23, [R1+0x1dc] ;  /* 0x0001dc0001177983 */ /* 0x000f220000300800 */
[----:B------:R-:W-:-:S15]  /*143370*/  HMMA.16816.F32 R4, R12, R2, R4 ;  /* 0x000000020c04723c */ /* 0x000fde0000001804 */
[----:B------:R-:W-:-:S09]  /*143380*/  NOP ;  /* 0x0000000000007918 */ /* 0x000fd20000000000 */
[----:B------:R-:W-:Y:S01]  /*143390*/  IMAD.MOV.U32 R0, RZ, RZ, R7 ;  /* 0x000000ffff007224 */ /* 0x000fe200078e0007 */
[C---:B----4-:R-:W-:Y:S06]  /*1433a0*/  HMMA.16816.F32 R20, R12.reuse, R18, R20 ;  /* 0x000000120c14723c */ /* 0x050fec0000001814 */
[----:B--2---:R-:W-:Y:S01]  /*1433b0*/  HMMA.16816.F32 R16, R12, R16, R24 ;  /* 0x000000100c10723c */ /* 0x004fe20000001818 */
[----:B------:R-:W-:Y:S02]  /*1433c0*/  IMAD.MOV.U32 R2, RZ, RZ, R11 ;  /* 0x000000ffff027224 */ /* 0x000fe400078e000b */
[----:B------:R-:W-:-:S14]  /*1433d0*/  IMAD.MOV.U32 R3, RZ, RZ, R10 ;  /* 0x000000ffff037224 */ /* 0x000fdc00078e000a */
[----:B------:R-:W-:Y:S04]  /*1433e0*/  STL.64 [R1+0x1f30], R20 ;  /* 0x001f301401007387 */ /* 0x000fe80000100a00 */
[----:B------:R-:W-:Y:S04]  /*1433f0*/  STL.64 [R1+0x1f38], R22 ;  /* 0x001f381601007387 */ /* 0x000fe80000100a00 */
[----:B------:R-:W-:Y:S04]  /*143400*/  STL.64 [R1+0x1ed0], R4 ;  /* 0x001ed00401007387 */ /* 0x000fe80000100a00 */
[----:B------:R-:W-:Y:S04]  /*143410*/  STL.64 [R1+0x1f00], R16 ;  /* 0x001f001001007387 */ /* 0x000fe80000100a00 */
[----:B------:R-:W-:Y:S04]  /*143420*/  STL.64 [R1+0x1f08], R18 ;  /* 0x001f081201007387 */ /* 0x000fe80000100a00 */
[----:B------:R-:W-:Y:S04]  /*143430*/  STL [R1+0x1ed8], R6 ;  /* 0x001ed80601007387 */ /* 0x000fe80000100800 */
[----:B------:R0:W-:Y:S04]  /*143440*/  STL [R1+0xbf88], R2 ;  /* 0x00bf880201007387 */ /* 0x0001e80000100800 */
[----:B0-----:R-:W2:Y:S04]  /*143450*/  LDL.LU R2, [R1+0x6e78] ;  /* 0x006e780001027983 */ /* 0x001ea80000300800 */
[----:B------:R-:W4:Y:S04]  /*143460*/  LDL.LU R4, [R1+0x6e74] ;  /* 0x006e740001047983 */ /* 0x000f280000300800 */
[----:B------:R-:W2:Y:S04]  /*143470*/  LDL.LU R10, [R1+0x6e80] ;  /* 0x006e8000010a7983 */ /* 0x000ea80000300800 */
[----:B------:R-:W4:Y:S04]  /*143480*/  LDL.LU R5, [R1+0x6e7c] ;  /* 0x006e7c0001057983 */ /* 0x000f280000300800 */
[----:B------:R-:W2:Y:S04]  /*143490*/  LDL.LU R11, [R1+0x6e88] ;  /* 0x006e8800010b7983 */ /* 0x000ea80000300800 */
        /* <DEDUP_REMOVED lines=8> */
[----:B------:R-:W4:Y:S04]  /*143520*/  LDL R18, [R1+0x3788] ;  /* 0x0037880001127983 */ /* 0x000f280000100800 */
[----:B------:R-:W4:Y:S04]  /*143530*/  LDL R19, [R1+0x378c] ;  /* 0x00378c0001137983 */ /* 0x000f280000100800 */
[----:B------:R-:W2:Y:S04]  /*143540*/  LDL R16, [R1+0x3778] ;  /* 0x0037780001107983 */ /* 0x000ea80000100800 */
[----:B------:R-:W2:Y:S04]  /*143550*/  LDL R17, [R1+0x377c] ;  /* 0x00377c0001117983 */ /* 0x000ea80000100800 */
[----:B----4-:R-:W-:Y:S04]  /*143560*/  STL.64 [R1+0xbf68], R18 ;  /* 0x00bf681201007387 */ /* 0x010fe80000100a00 */
[----:B--2---:R0:W-:Y:S04]  /*143570*/  STL.64 [R1+0xbf60], R16 ;  /* 0x00bf601001007387 */ /* 0x0041e80000100a00 */
        /* <DEDUP_REMOVED lines=19> */
[----:B------:R-:W4:Y:S04]  /*1436b0*/  LDL R28, [R1+0x3798] ;  /* 0x00379800011c7983 */ /* 0x000f280000100800 */
[----:B------:R-:W3:Y:S04]  /*1436c0*/  LDL R29, [R1+0x379c] ;  /* 0x00379c00011d7983 */ /* 0x000ee80000100800 */
[----:B------:R0:W-:Y:S04]  /*1436d0*/  STL [R1+0x9dc0], R0 ;  /* 0x009dc00001007387 */ /* 0x0001e80000100800 */
[----:B0-----:R-:W4:Y:S04]  /*1436e0*/  LDL R0, [R1+0x376c] ;  /* 0x00376c0001007983 */ /* 0x001f280000100800 */
[----:B------:R-:W-:Y:S04]  /*1436f0*/  STL.64 [R1+0x110], R4 ;  /* 0x0001100401007387 */ /* 0x000fe80000100a00 */
[----:B------:R0:W-:Y:S04]  /*143700*/  STL.64 [R1+0x118], R6 ;  /* 0x0001180601007387 */ /* 0x0001e80000100a00 */
[----:B0-----:R-:W2:Y:S04]  /*143710*/  LDL.LU.64 R6, [R1+0xbf98] ;  /* 0x00bf980001067983 */ /* 0x001ea80000300a00 */
[----:B------:R-:W3:Y:S04]  /*143720*/  LDL.LU.64 R4, [R1+0xbf90] ;  /* 0x00bf900001047983 */ /* 0x000ee80000300a00 */
[----:B------:R-:W4:Y:S04]  /*143730*/  LDL.LU R8, [R1+0x6e90] ;  /* 0x006e900001087983 */ /* 0x000f280000300800 */
[----:B------:R-:W4:Y:S01]  /*143740*/  LDL R9, [R1+0x3768] ;  /* 0x0037680001097983 */ /* 0x000f220000100800 */
[----:B---3--:R-:W-:-:S02]  /*143750*/  IMAD R4, R4, 0x100, R2 ;  /* 0x0000010004047824 */ /* 0x008fc400078e0202 */
[----:B------:R-:W-:Y:S01]  /*143760*/  IMAD R5, R5, 0x100, R10 ;  /* 0x0000010005057824 */ /* 0x000fe200078e020a */
[----:B------:R-:W3:Y:S04]  /*143770*/  LDL.LU R2, [R1+0xbf88] ;  /* 0x00bf880001027983 */ /* 0x000ee80000300800 */
[----:B------:R-:W4:Y:S01]  /*143780*/  LDL.LU R10, [R1+0xbf84] ;  /* 0x00bf8400010a7983 */ /* 0x000f220000300800 */
[----:B--2---:R-:W-:-:S03]  /*143790*/  IMAD R6, R6, 0x100, R11 ;  /* 0x0000010006067824 */ /* 0x004fc600078e020b */
[----:B------:R-:W4:Y:S02]  /*1437a0*/  LDL.LU R11, [R1+0xbf80] ;  /* 0x00bf8000010b7983 */ /* 0x000f240000300800 */
[----:B----4-:R-:W-:-:S15]  /*1437b0*/  HMMA.16816.F32 R16, R12, R10, R16 ;  /* 0x0000000a0c10723c */ /* 0x010fde0000001810 */
        /* <DEDUP_REMOVED lines=15> */
[----:B------:R-:W-:Y:S01]  /*1438b0*/  IMAD R7, R7, 0x100, R8 ;  /* 0x0000010007077824 */ /* 0x000fe200078e0208 */
[----:B------:R-:W-:-:S02]  /*1438c0*/  F2FP.F16.E5M2.UNPACK_B R8, R9 ;  /* 0x00000009ff08723e */ /* 0x000fc400020004ff */
[----:B------:R-:W-:Y:S02]  /*1438d0*/  F2FP.F16.E5M2.UNPACK_B R4, R4 ;  /* 0x00000004ff04723e */ /* 0x000fe400020004ff */
[----:B------:R-:W-:Y:S02]  /*1438e0*/  F2FP.F16.E5M2.UNPACK_B R5, R5 ;  /* 0x00000005ff05723e */ /* 0x000fe400020004ff */
[----:B------:R-:W-:Y:S02]  /*1438f0*/  F2FP.F16.E5M2.UNPACK_B R6, R6 ;  /* 0x00000006ff06723e */ /* 0x000fe400020004ff */
[----:B------:R-:W-:Y:S02]  /*143900*/  F2FP.F16.E5M2.UNPACK_B R7, R7 ;  /* 0x00000007ff07723e */ /* 0x000fe400020004ff */
[----:B------:R-:W-:Y:S01]  /*143910*/  F2FP.F16.E5M2.UNPACK_B R9, R0 ;  /* 0x00000000ff09723e */ /* 0x000fe200020004ff */
[----:B------:R-:W-:Y:S04]  /*143920*/  STL [R1+0xa8], R8 ;  /* 0x0000a80801007387 */ /* 0x000fe80000100800 */
[----:B------:R0:W-:Y:S01]  /*143930*/  STL [R1+0xac], R9 ;  /* 0x0000ac0901007387 */ /* 0x0001e20000100800 */
[----:B------:R-:W-:-:S02]  /*143940*/  IMAD.MOV.U32 R3, RZ, RZ, R8 ;  /* 0x000000ffff037224 */ /* 0x000fc400078e0008 */
[----:B------:R-:W-:Y:S01]  /*143950*/  IMAD.MOV.U32 R2, RZ, RZ, R9 ;  /* 0x000000ffff027224 */ /* 0x000fe200078e0009 */
[----:B------:R-:W-:Y:S02]  /*143960*/  F2FP.F16.E5M2.UNPACK_B R0, R29 ;  /* 0x0000001dff00723e */ /* 0x000fe400020004ff */
[----:B---3--:R-:W-:Y:S02]  /*143970*/  F2FP.F16.E5M2.UNPACK_B R16, R16 ;  /* 0x00000010ff10723e */ /* 0x008fe400020004ff */
[----:B------:R-:W-:Y:S02]  /*143980*/  F2FP.F16.E5M2.UNPACK_B R17, R17 ;  /* 0x00000011ff11723e */ /* 0x000fe400020004ff */
[----:B--2---:R-:W-:Y:S02]  /*143990*/  F2FP.F16.E5M2.UNPACK_B R10, R18 ;  /* 0x00000012ff0a723e */ /* 0x004fe400020004ff */
[----:B------:R-:W-:Y:S01]  /*1439a0*/  F2FP.F16.E5M2.UNPACK_B R11, R19 ;  /* 0x00000013ff0b723e */ /* 0x000fe200020004ff */
[----:B----4-:R-:W-:Y:S07]  /*1439b0*/  HMMA.16816.F32 R12, R4, R8, R12 ;  /* 0x00000008040c723c */ /* 0x010fee000000180c */
[----:B0-----:R-:W-:-:S02]  /*1439c0*/  IMAD.MOV.U32 R9, RZ, RZ, R16 ;  /* 0x000000ffff097224 */ /* 0x001fc400078e0010 */
[----:B------:R-:W-:-:S14]  /*1439d0*/  IMAD.MOV.U32 R8, RZ, RZ, R17 ;  /* 0x000000ffff087224 */ /* 0x000fdc00078e0011 */
[----:B------:R-:W-:Y:S04]  /*1439e0*/  STL.64 [R1+0xc0], R12 ;  /* 0x0000c00c01007387 */ /* 0x000fe80000100a00 */
[----:B------:R0:W-:Y:S04]  /*1439f0*/  STL.64 [R1+0xc8], R14 ;  /* 0x0000c80e01007387 */ /* 0x0001e80000100a00 */
[----:B------:R1:W-:Y:S01]  /*143a00*/  STL.64 [R1+0x98], R16 ;  /* 0x0000981001007387 */ /* 0x0003e20000100a00 */
[C---:B0-----:R-:W-:Y:S06]  /*143a10*/  HMMA.16816.F32 R12, R4.reuse, R16, R20 ;  /* 0x00000010040c723c */ /* 0x041fec0000001814 */
[----:B-1----:R-:W-:Y:S01]  /*143a20*/  HMMA.16816.F32 R16, R4, R10, R24 ;  /* 0x0000000a0410723c */ /* 0x002fe20000001818 */
[----:B------:R0:W-:Y:S04]  /*143a30*/  STL [R1+0xbde0], R2 ;  /* 0x00bde00201007387 */ /* 0x0001e80000100800 */
[----:B------:R-:W-:Y:S01]  /*143a40*/  STL [R1+0xbddc], R3 ;  /* 0x00bddc0301007387 */ /* 0x000fe20000100800 */
[----:B0-----:R-:W-:-:S11]  /*143a50*/  F2FP.F16.E5M2.UNPACK_B R2, R28 ;  /* 0x0000001cff02723e */ /* 0x001fd600020004ff */
[----:B------:R-:W-:Y:S04]  /*143a60*/  STL.64 [R1+0x1ec0], R12 ;  /* 0x001ec00c01007387 */ /* 0x000fe80000100a00 */
[----:B------:R0:W-:Y:S04]  /*143a70*/  STL.64 [R1+0x1ec8], R14 ;  /* 0x001ec80e01007387 */ /* 0x0001e80000100a00 */
[----:B------:R1:W-:Y:S04]  /*143a80*/  STL.64 [R1+0x90], R10 ;  /* 0x0000900a01007387 */ /* 0x0003e80000100a00 */
[----:B------:R2:W-:Y:S04]  /*143a90*/  STL [R1+0xbde8], R8 ;  /* 0x00bde80801007387 */ /* 0x0005e80000100800 */
[----:B------:R3:W-:Y:S04]  /*143aa0*/  STL [R1+0xbde4], R9 ;  /* 0x00bde40901007387 */ /* 0x0007e80000100800 */
[----:B------:R-:W-:Y:S04]  /*143ab0*/  STL [R1+0x88], R2 ;  /* 0x0000880201007387 */ /* 0x000fe80000100800 */
[----:B------:R-:W-:Y:S04]  /*143ac0*/  STL [R1+0x8c], R0 ;  /* 0x00008c0001007387 */ /* 0x000fe80000100800 */
[----:B------:R-:W-:Y:S04]  /*143ad0*/  STL.64 [R1+0x1ef0], R16 ;  /* 0x001ef01001007387 */ /* 0x000fe80000100a00 */
[----:B------:R-:W-:Y:S04]  /*143ae0*/  STL.64 [R1+0x1ef8], R18 ;  /* 0x001ef81201007387 */ /* 0x000fe80000100a00 */
[----:B------:R-:W4:Y:S04]  /*143af0*/  LDL.LU R20, [R1+0x140] ;  /* 0x0001400001147983 */ /* 0x000f280000300800 */
[----:B------:R-:W4:Y:S04]  /*143b00*/  LDL.LU R21, [R1+0x144] ;  /* 0x0001440001157983 */ /* 0x000f280000300800 */
[----:B------:R-:W4:Y:S01]  /*143b10*/  LDL.LU R22, [R1+0x148] ;  /* 0x0001480001167983 */ /* 0x000f220000300800 */
[----:B0-----:R-:W-:-:S03]  /*143b20*/  IMAD.MOV.U32 R15, RZ, RZ, R11 ;  /* 0x000000ffff0f7224 */ /* 0x001fc600078e000b */
[----:B------:R-:W4:Y:S04]  /*143b30*/  LDL.LU R23, [R1+0x14c] ;  /* 0x00014c0001177983 */ /* 0x000f280000300800 */
[----:B-1----:R-:W2:Y:S04]  /*143b40*/  LDL R11, [R1+0x37b8] ;  /* 0x0037b800010b7983 */ /* 0x002ea80000100800 */
[----:B------:R-:W4:Y:S04]  /*143b50*/  LDL R12, [R1+0x37a8] ;  /* 0x0037a800010c7983 */ /* 0x000f280000100800 */
[----:B------:R-:W4:Y:S01]  /*143b60*/  LDL R13, [R1+0x37ac] ;  /* 0x0037ac00010d7983 */ /* 0x000f220000100800 */
[----:B------:R-:W-:-:S03]  /*143b70*/  IMAD.MOV.U32 R3, RZ, RZ, R10 ;  /* 0x000000ffff037224 */ /* 0x000fc600078e000a */
[----:B--2---:R0:W-:Y:S04]  /*143b80*/  STL [R1+0xbf58], R11 ;  /* 0x00bf580b01007387 */ /* 0x0041e80000100800 */
[----:B------:R-:W2:Y:S04]  /*143b90*/  LDL.LU R8, [R1+0x100] ;  /* 0x0001000001087983 */ /* 0x000ea80000300800 */
[----:B---3--:R-:W2:Y:S04]  /*143ba0*/  LDL.LU R9, [R1+0x104] ;  /* 0x0001040001097983 */ /* 0x008ea80000300800 */
[----:B------:R-:W2:Y:S04]  /*143bb0*/  LDL.LU R10, [R1+0x108] ;  /* 0x00010800010a7983 */ /* 0x000ea80000300800 */
[----:B0-----:R-:W2:Y:S04]  /*143bc0*/  LDL.LU R11, [R1+0x10c] ;  /* 0x00010c00010b7983 */ /* 0x001ea80000300800 */
[----:B------:R-:W3:Y:S04]  /*143bd0*/  LDL R0, [R1+0x37bc] ;  /* 0x0037bc0001007983 */ /* 0x000ee80000100800 */
[----:B------:R-:W3:Y:S04]  /*143be0*/  LDL R16, [R1+0x37c8] ;  /* 0x0037c80001107983 */ /* 0x000ee80000100800 */
[----:B------:R-:W3:Y:S04]  /*143bf0*/  LDL R17, [R1+0x37cc] ;  /* 0x0037cc0001117983 */ /* 0x000ee80000100800 */
        /* <DEDUP_REMOVED lines=12> */
[----:B------:R-:W4:Y:S04]  /*143cc0*/  LDL R18, [R1+0x37d8] ;  /* 0x0037d80001127983 */ /* 0x000f280000100800 */
[----:B------:R-:W4:Y:S04]  /*143cd0*/  LDL R19, [R1+0x37dc] ;  /* 0x0037dc0001137983 */ /* 0x000f280000100800 */
[----:B------:R-:W4:Y:S04]  /*143ce0*/  LDL.LU R24, [R1+0x160] ;  /* 0x0001600001187983 */ /* 0x000f280000300800 */
[----:B------:R-:W4:Y:S04]  /*143cf0*/  LDL.LU R25, [R1+0x164] ;  /* 0x0001640001197983 */ /* 0x000f280000300800 */
[----:B------:R-:W4:Y:S04]  /*143d00*/  LDL.LU R26, [R1+0x168] ;  /* 0x00016800011a7983 */ /* 0x000f280000300800 */
[----:B------:R-:W4:Y:S04]  /*143d10*/  LDL.LU R27, [R1+0x16c] ;  /* 0x00016c00011b7983 */ /* 0x000f280000300800 */
[----:B------:R-:W4:Y:S04]  /*143d20*/  LDL R28, [R1+0x37e8] ;  /* 0x0037e800011c7983 */ /* 0x000f280000100800 */
[----:B------:R-:W4:Y:S04]  /*143d30*/  LDL R29, [R1+0x37ec] ;  /* 0x0037ec00011d7983 */ /* 0x000f280000100800 */
[----:B------:R0:W-:Y:S04]  /*143d40*/  STL [R1+0xbdf0], R15 ;  /* 0x00bdf00f01007387 */ /* 0x0001e80000100800 */
[----:B0-----:R-:W3:Y:S01]  /*143d50*/  LDL.64 R14, [R1+0x88] ;  /* 0x00008800010e7983 */ /* 0x001ee20000100a00 */
[----:B------:R-:W-:-:S02]  /*143d60*/  F2FP.F16.E5M2.UNPACK_B R12, R12 ;  /* 0x0000000cff0c723e */ /* 0x000fc400020004ff */
[----:B------:R-:W-:Y:S01]  /*143d70*/  F2FP.F16.E5M2.UNPACK_B R13, R13 ;  /* 0x0000000dff0d723e */ /* 0x000fe200020004ff */
[----:B------:R-:W-:Y:S06]  /*143d80*/  STL [R1+0xbdec], R3 ;  /* 0x00bdec0301007387 */ /* 0x000fec0000100800 */
[C---:B--2---:R-:W-:Y:S06]  /*143d90*/  HMMA.16816.F32 R20, R4.reuse, R12, R20 ;  /* 0x0000000c0414723c */ /* 0x044fec0000001814 */
[----:B---3--:R-:W-:Y:S06]  /*143da0*/  HMMA.16816.F32 R8, R4, R14, R8 ;  /* 0x0000000e0408723c */ /* 0x008fec0000001808 */
[----:B------:R-:W-:-:S15]  /*143db0*/  IMAD.MOV.U32 R2, RZ, RZ, R15 ;  /* 0x000000ffff027224 */ /* 0x000fde00078e000f */
[----:B------:R-:W-:-:S02]  /*143dc0*/  NOP ;  /* 0x0000000000007918 */ /* 0x000fc40000000000 */
[----:B------:R0:W-:Y:S04]  /*143dd0*/  STL.64 [R1+0x1f20], R8 ;  /* 0x001f200801007387 */ /* 0x0001e80000100a00 */
[----:B------:R1:W-:Y:S01]  /*143de0*/  STL.64 [R1+0x1f28], R10 ;  /* 0x001f280a01007387 */ /* 0x0003e20000100a00 */
[----:B0-----:R-:W-:-:S03]  /*143df0*/  IMAD.MOV.U32 R9, RZ, RZ, R14 ;  /* 0x000000ffff097224 */ /* 0x001fc600078e000e */
[----:B-1----:R-:W2:Y:S04]  /*143e00*/  LDL.LU R11, [R1+0xbf58] ;  /* 0x00bf5800010b7983 */ /* 0x002ea80000300800 */
[----:B------:R-:W-:Y:S04]  /*143e10*/  STL.64 [R1+0x80], R12 ;  /* 0x0000800c01007387 */ /* 0x000fe80000100a00 */
[----:B------:R-:W-:Y:S04]  /*143e20*/  STL [R1+0xbdf8], R2 ;  /* 0x00bdf80201007387 */ /* 0x000fe80000100800 */
[----:B------:R-:W-:Y:S04]  /*143e30*/  STL [R1+0xbdf4], R9 ;  /* 0x00bdf40901007387 */ /* 0x000fe80000100800 */
[----:B------:R-:W-:Y:S04]  /*143e40*/  STL.64 [R1+0x1f50], R20 ;  /* 0x001f501401007387 */ /* 0x000fe80000100a00 */
[----:B------:R0:W-:Y:S04]  /*143e50*/  STL.64 [R1+0x1f58], R22 ;  /* 0x001f581601007387 */ /* 0x0001e80000100a00 */
[----:B0-----:R-:W3:Y:S04]  /*143e60*/  LDL.LU.64 R22, [R1+0xbf50] ;  /* 0x00bf500001167983 */ /* 0x001ee80000300a00 */
[----:B------:R-:W3:Y:S01]  /*143e70*/  LDL.LU.64 R20, [R1+0xbf48] ;  /* 0x00bf480001147983 */ /* 0x000ee20000300a00 */
[----:B------:R-:W-:-:S02]  /*143e80*/  IMAD.MOV.U32 R8, RZ, RZ, R13 ;  /* 0x000000ffff087224 */ /* 0x000fc400078e000d */
[----:B------:R-:W-:Y:S01]  /*143e90*/  IMAD.MOV.U32 R3, RZ, RZ, R12 ;  /* 0x000000ffff037224 */ /* 0x000fe200078e000c */
[----:B--2---:R-:W-:Y:S02]  /*143ea0*/  F2FP.F16.E5M2.UNPACK_B R10, R11 ;  /* 0x0000000bff0a723e */ /* 0x004fe400020004ff */
[----:B------:R-:W-:-:S07]  /*143eb0*/  F2FP.F16.E5M2.UNPACK_B R11, R0 ;  /* 0x00000000ff0b723e */ /* 0x000fce00020004ff */
[----:B---3--:R-:W-:Y:S06]  /*143ec0*/  HMMA.16816.F32 R20, R4, R10, R20 ;  /* 0x0000000a0414723c */ /* 0x008fec0000001814 */
[----:B------:R-:W-:Y:S04]  /*143ed0*/  STL.64 [R1+0x78], R10 ;  /* 0x0000780a01007387 */ /* 0x000fe80000100a00 */
[----:B------:R-:W-:Y:S04]  /*143ee0*/  STL [R1+0xbe00], R8 ;  /* 0x00be000801007387 */ /* 0x000fe80000100800 */
[----:B------:R-:W-:Y:S09]  /*143ef0*/  STL [R1+0xbdfc], R3 ;  /* 0x00bdfc0301007387 */ /* 0x000ff20000100800 */
[----:B------:R-:W-:Y:S04]  /*143f00*/  STL.64 [R1+0x20e0], R20 ;  /* 0x0020e01401007387 */ /* 0x000fe80000100a00 */
[----:B------:R0:W-:Y:S04]  /*143f10*/  STL.64 [R1+0x20e8], R22 ;  /* 0x0020e81601007387 */ /* 0x0001e80000100a00 */
[----:B0-----:R-:W2:Y:S04]  /*143f20*/  LDL.LU.64 R22, [R1+0xbf40] ;  /* 0x00bf400001167983 */ /* 0x001ea80000300a00 */
[----:B------:R-:W2:Y:S01]  /*143f30*/  LDL.LU.64 R20, [R1+0xbf38] ;  /* 0x00bf380001147983 */ /* 0x000ea20000300a00 */
[----:B------:R-:W-:-:S02]  /*143f40*/  F2FP.F16.E5M2.UNPACK_B R12, R16 ;  /* 0x00000010ff0c723e */ /* 0x000fc400020004ff */
[----:B------:R-:W-:Y:S01]  /*143f50*/  F2FP.F16.E5M2.UNPACK_B R13, R17 ;  /* 0x00000011ff0d723e */ /* 0x000fe200020004ff */
[----:B------:R-:W-:Y:S02]  /*143f60*/  IMAD.MOV.U32 R9, RZ, RZ, R10 ;  /* 0x000000ffff097224 */ /* 0x000fe400078e000a */
[----:B------:R-:W-:Y:S01]  /*143f70*/  IMAD.MOV.U32 R15, RZ, RZ, R11 ;  /* 0x000000ffff0f7224 */ /* 0x000fe200078e000b */
[----:B----4-:R-:W-:Y:S02]  /*143f80*/  F2FP.F16.E5M2.UNPACK_B R10, R18 ;  /* 0x00000012ff0a723e */ /* 0x010fe400020004ff */
[----:B------:R-:W-:Y:S01]  /*143f90*/  F2FP.F16.E5M2.UNPACK_B R11, R19 ;  /* 0x00000013ff0b723e */ /* 0x000fe200020004ff */
[----:B------:R-:W-:Y:S04]  /*143fa0*/  STL.64 [R1+0x70], R12 ;  /* 0x0000700c01007387 */ /* 0x000fe80000100a00 */
[----:B------:R0:W-:Y:S04]  /*143fb0*/  STL [R1+0xbe08], R15 ;  /* 0x00be080f01007387 */ /* 0x0001e80000100800 */
[----:B------:R-:W-:Y:S01]  /*143fc0*/  STL [R1+0xbe04], R9 ;  /* 0x00be040901007387 */ /* 0x000fe20000100800 */
[----:B------:R-:W-:-:S02]  /*143fd0*/  IMAD.MOV.U32 R2, RZ, RZ, R13 ;  /* 0x000000ffff027224 */ /* 0x000fc400078e000d */
[----:B------:R-:W-:Y:S01]  /*143fe0*/  IMAD.MOV.U32 R3, RZ, RZ, R12 ;  /* 0x000000ffff037224 */ /* 0x000fe200078e000c */
[----:B------:R-:W-:Y:S02]  /*143ff0*/  F2FP.F16.E5M2.UNPACK_B R14, R28 ;  /* 0x0000001cff0e723e */ /* 0x000fe400020004ff */
[----:B0-----:R-:W-:Y:S01]  /*144000*/  F2FP.F16.E5M2.UNPACK_B R15, R29 ;  /* 0x0000001dff0f723e */ /* 0x001fe200020004ff */
[----:B--2---:R-:W-:-:S15]  /*144010*/  HMMA.16816.F32 R16, R4, R12, R20 ;  /* 0x0000000c0410723c */ /* 0x004fde0000001814 */
[----:B------:R-:W-:-:S08]  /*144020*/  NOP ;  /* 0x0000000000007918 */ /* 0x000fd00000000000 */
[----:B------:R-:W-:Y:S04]  /*144030*/  STL.64 [R1+0x20d0], R16 ;  /* 0x0020d01001007387 */ /* 0x000fe80000100a00 */
[----:B------:R0:W-:Y:S02]  /*144040*/  STL.64 [R1+0x20d8], R18 ;  /* 0x0020d81201007387 */ /* 0x0001e40000100a00 */
[----:B0-----:R-:W-:Y:S06]  /*144050*/  HMMA.16816.F32 R16, R4, R10, R24 ;  /* 0x0000000a0410723c */ /* 0x001fec0000001818 */
[----:B------:R0:W-:Y:S04]  /*144060*/  STL.64 [R1+0x68], R10 ;  /* 0x0000680a01007387 */ /* 0x0001e80000100a00 */
[----:B------:R-:W-:Y:S04]  /*144070*/  STL [R1+0xbe10], R2 ;  /* 0x00be100201007387 */ /* 0x000fe80000100800 */
[----:B------:R-:W-:Y:S09]  /*144080*/  STL [R1+0xbe0c], R3 ;  /* 0x00be0c0301007387 */ /* 0x000ff20000100800 */
[----:B------:R1:W-:Y:S04]  /*144090*/  STL.64 [R1+0x20c0], R16 ;  /* 0x0020c01001007387 */ /* 0x0003e80000100a00 */
[----:B------:R-:W-:Y:S04]  /*1440a0*/  STL.64 [R1+0x20c8], R18 ;  /* 0x0020c81201007387 */ /* 0x000fe80000100a00 */
[----:B------:R-:W-:Y:S04]  /*1440b0*/  STL.64 [R1+0x60], R14 ;  /* 0x0000600e01007387 */ /* 0x000fe80000100a00 */
[----:B------:R-:W2:Y:S04]  /*1440c0*/  LDL.LU R20, [R1+0x1b0] ;  /* 0x0001b00001147983 */ /* 0x000ea80000300800 */
[----:B------:R-:W2:Y:S04]  /*1440d0*/  LDL.LU R21, [R1+0x1b4] ;  /* 0x0001b40001157983 */ /* 0x000ea80000300800 */
[----:B------:R-:W3:Y:S04]  /*1440e0*/  LDL.LU R22, [R1+0x1b8] ;  /* 0x0001b80001167983 */ /* 0x000ee80000300800 */
[----:B------:R-:W3:Y:S01]  /*1440f0*/  LDL.LU R23, [R1+0x1bc] ;  /* 0x0001bc0001177983 */ /* 0x000ee20000300800 */
[----:B------:R-:W-:-:S02]  /*144100*/  IMAD.MOV.U32 R9, RZ, RZ, R10 ;  /* 0x000000ffff097224 */ /* 0x000fc400078e000a */
[----:B------:R-:W-:Y:S01]  /*144110*/  IMAD.MOV.U32 R8, RZ, RZ, R11 ;  /* 0x000000ffff087224 */ /* 0x000fe200078e000b */
[----:B------:R-:W4:Y:S04]  /*144120*/  LDL R13, [R1+0x37f8] ;  /* 0x0037f800010d7983 */ /* 0x000f280000100800 */
[----:B0-----:R-:W4:Y:S04]  /*144130*/  LDL R10, [R1+0x37fc] ;  /* 0x0037fc00010a7983 */ /* 0x001f280000100800 */
[----:B------:R-:W4:Y:S04]  /*144140*/  LDL R11, [R1+0x3808] ;  /* 0x00380800010b7983 */ /* 0x000f280000100800 */
[----:B------:R-:W4:Y:S04]  /*144150*/  LDL R0, [R1+0x380c] ;  /* 0x00380c0001007983 */ /* 0x000f280000100800 */
[----:B-1----:R-:W4:Y:S04]  /*144160*/  LDL R16, [R1+0x3818] ;  /* 0x0038180001107983 */ /* 0x002f280000100800 */
        /* <DEDUP_REMOVED lines=37> */
[----:B------:R-:W-:-:S04]  /*1443c0*/  IMAD.MOV.U32 R3, RZ, RZ, R14 ;  /* 0x000000ffff037224 */ /* 0x000fc800078e000e */
[----:B------:R-:W-:Y:S04]  /*1443d0*/  STL.64 [R1+0x58], R12 ;  /* 0x0000580c01007387 */ /* 0x000fe80000100a00 */
        /* <DEDUP_REMOVED lines=8> */
[----:B------:R-:W-:-:S02]  /*144460*/  F2FP.F16.E5M2.UNPACK_B R10, R11 ;  /* 0x0000000bff0a723e */ /* 0x000fc400020004ff */
[----:B------:R-:W-:Y:S01]  /*144470*/  F2FP.F16.E5M2.UNPACK_B R11, R0 ;  /* 0x00000000ff0b723e */ /* 0x000fe200020004ff */
[----:B------:R-:W-:Y:S02]  /*144480*/  IMAD.MOV.U32 R2, RZ, RZ, R13 ;  /* 0x000000ffff027224 */ /* 0x000fe400078e000d */
[----:B------:R-:W-:Y:S02]  /*144490*/  IMAD.MOV.U32 R9, RZ, RZ, R12 ;  /* 0x000000ffff097224 */ /* 0x000fe400078e000c */
        /* <DEDUP_REMOVED lines=13> */
[----:B---3--:R-:W-:Y:S02]  /*144570*/  F2FP.F16.E5M2.UNPACK_B R10, R18 ;  /* 0x00000012ff0a723e */ /* 0x008fe400020004ff */
[----:B------:R-:W-:Y:S01]  /*144580*/  F2FP.F16.E5M2.UNPACK_B R11, R19 ;  /* 0x00000013ff0b723e */ /* 0x000fe200020004ff */
[----:B------:R-:W-:Y:S01]  /*144590*/  STL.64 [R1+0x48], R12 ;  /* 0x0000480c01007387 */ /* 0x000fe20000100a00 */
[----:B------:R-:W-:-:S03]  /*1445a0*/  IMAD.MOV.U32 R15, RZ, RZ, R13 ;  /* 0x000000ffff0f7224 */ /* 0x000fc600078e000d */
[----:B------:R-:W-:Y:S01]  /*1445b0*/  STL [R1+0xbe2c], R3 ;  /* 0x00be2c0301007387 */ /* 0x000fe20000100800 */
[----:B------:R-:W-:Y:S01]  /*1445c0*/  IMAD.MOV.U32 R9, RZ, RZ, R12 ;  /* 0x000000ffff097224 */ /* 0x000fe200078e000c */
[----:B--2---:R-:W-:-:S15]  /*1445d0*/  HMMA.16816.F32 R16, R4, R12, R20 ;  /* 0x0000000c0410723c */ /* 0x004fde0000001814 */
[----:B------:R-:W-:-:S08]  /*1445e0*/  NOP ;  /* 0x0000000000007918 */ /* 0x000fd00000000000 */
[----:B------:R-:W-:Y:S04]  /*1445f0*/  STL.64 [R1+0x2080], R16 ;  /* 0x0020801001007387 */ /* 0x000fe80000100a00 */
[----:B------:R-:W-:Y:S04]  /*144600*/  STL.64 [R1+0x2088], R18 ;  /* 0x0020881201007387 */ /* 0x000fe80000100a00 */
[----:B------:R-:W-:Y:S04]  /*144610*/  STL.64 [R1+0x40], R10 ;  /* 0x0000400a01007387 */ /* 0x000fe80000100a00 */
[----:B------:R0:W-:Y:S02]  /*144620*/  STL [R1+0xbe90], R15 ;  /* 0x00be900f01007387 */ /* 0x0001e40000100800 */
[----:B0-----:R-:W-:Y:S01]  /*144630*/  HMMA.16816.F32 R12, R4, R10, R24 ;  /* 0x0000000a040c723c */ /* 0x001fe20000001818 */
[----:B------:R-:W-:-:S02]  /*144640*/  F2FP.F16.E5M2.UNPACK_B R19, R28 ;  /* 0x0000001cff13723e */ /* 0x000fc400020004ff */
[----:B------:R-:W-:-:S15]  /*144650*/  F2FP.F16.E5M2.UNPACK_B R18, R29 ;  /* 0x0000001dff12723e */ /* 0x000fde00020004ff */
[----:B------:R-:W-:-:S05]  /*144660*/  NOP ;  /* 0x0000000000007918 */ /* 0x000fca0000000000 */
[----:B------:R-:W-:Y:S04]  /*144670*/  STL.64 [R1+0x2070], R12 ;  /* 0x0020700c01007387 */ /* 0x000fe80000100a00 */
[----:B------:R-:W-:Y:S04]  /*144680*/  STL.64 [R1+0x2078], R14 ;  /* 0x0020780e01007387 */ /* 0x000fe80000100a00 */
[----:B------:R-:W-:Y:S04]  /*144690*/  STL [R1+0x38], R19 ;  /* 0x0000381301007387 */ /* 0x000fe80000100800 */
[----:B------:R-:W-:Y:S04]  /*1446a0*/  STL [R1+0x3c], R18 ;  /* 0x00003c1201007387 */ /* 0x000fe80000100800 */
[----:B------:R-:W2:Y:S04]  /*1446b0*/  LDL.LU R20, [R1+0x270] ;  /* 0x0002700001147983 */ /* 0x000ea80000300800 */
        /* <DEDUP_REMOVED lines=18> */
[----:B------:R0:W-:Y:S04]  /*1447e0*/  STL.64 [R1+0xbea8], R8 ;  /* 0x00bea80801007387 */ /* 0x0001e80000100a00 */
[----:B0-----:R-:W4:Y:S04]  /*1447f0*/  LDL.LU R8, [R1+0x220] ;  /* 0x0002200001087983 */ /* 0x001f280000300800 */
[----:B------:R-:W4:Y:S04]  /*144800*/  LDL.LU R9, [R1+0x224] ;  /* 0x0002240001097983 */ /* 0x000f280000300800 */
[----:B------:R-:W3:Y:S04]  /*144810*/  LDL.LU R10, [R1+0x228] ;  /* 0x00022800010a7983 */ /* 0x000ee80000300800 */
[----:B------:R-:W3:Y:S04]  /*144820*/  LDL.LU R11, [R1+0x22c] ;  /* 0x00022c00010b7983 */ /* 0x000ee80000300800 */
[----:B------:R-:W2:Y:S04]  /*144830*/  LDL R14, [R1+0x3868] ;  /* 0x00386800010e7983 */ /* 0x000ea80000100800 */
[----:B------:R-:W2:Y:S04]  /*144840*/  LDL R15, [R1+0x386c] ;  /* 0x00386c00010f7983 */ /* 0x000ea80000100800 */
[----:B------:R-:W4:Y:S04]  /*144850*/  LDL R0, [R1+0x385c] ;  /* 0x00385c0001007983 */ /* 0x000f280000100800 */
        /* <DEDUP_REMOVED lines=8> */
[----:B0-----:R-:W2:Y:S04]  /*1448e0*/  LDL R12, [R1+0x3848] ;  /* 0x00384800010c7983 */ /* 0x001ea80000100800 */
[----:B------:R-:W3:Y:S04]  /*1448f0*/  LDL R13, [R1+0x384c] ;  /* 0x00384c00010d7983 */ /* 0x000ee80000100800 */
[----:B------:R-:W-:Y:S04]  /*144900*/  STL.64 [R1+0xbec0], R10 ;  /* 0x00bec00a01007387 */ /* 0x000fe80000100a00 */
[----:B----4-:R0:W-:Y:S04]  /*144910*/  STL.64 [R1+0xbeb8], R8 ;  /* 0x00beb80801007387 */ /* 0x0101e80000100a00 */
[----:B0-----:R-:W4:Y:S04]  /*144920*/  LDL R9, [R1+0x3858] ;  /* 0x0038580001097983 */ /* 0x001f280000100800 */
        /* <DEDUP_REMOVED lines=19> */
[----:B------:R-:W2:Y:S01]  /*144a60*/  LDL.LU R23, [R1+0x1ec] ;  /* 0x0001ec0001177983 */ /* 0x000ea20000300800 */
[----:B------:R-:W-:-:S02]  /*144a70*/  F2FP.F16.E5M2.UNPACK_B R10, R12 ;  /* 0x0000000cff0a723e */ /* 0x000fc400020004ff */
[----:B------:R-:W-:Y:S01]  /*144a80*/  F2FP.F16.E5M2.UNPACK_B R11, R13 ;  /* 0x0000000dff0b723e */ /* 0x000fe200020004ff */
[----:B------:R-:W3:Y:S04]  /*144a90*/  LDL R18, [R1+0x38a8] ;  /* 0x0038a80001127983 */ /* 0x000ee80000100800 */
[----:B------:R-:W3:Y:S04]  /*144aa0*/  LDL R19, [R1+0x38ac] ;  /* 0x0038ac0001137983 */ /* 0x000ee80000100800 */
[----:B------:R-:W3:Y:S04]  /*144ab0*/  LDL R28, [R1+0x38b8] ;  /* 0x0038b800011c7983 */ /* 0x000ee80000100800 */
[----:B------:R-:W3:Y:S04]  /*144ac0*/  LDL R29, [R1+0x38bc] ;  /* 0x0038bc00011d7983 */ /* 0x000ee80000100800 */
[----:B------:R-:W3:Y:S04]  /*144ad0*/  LDL.LU R24, [R1+0x280] ;  /* 0x0002800001187983 */ /* 0x000ee80000300800 */
[----:B------:R-:W3:Y:S04]  /*144ae0*/  LDL.LU R25, [R1+0x284] ;  /* 0x0002840001197983 */ /* 0x000ee80000300800 */
[----:B------:R-:W3:Y:S04]  /*144af0*/  LDL.LU R26, [R1+0x288] ;  /* 0x00028800011a7983 */ /* 0x000ee80000300800 */
[----:B------:R-:W3:Y:S01]  /*144b00*/  LDL.LU R27, [R1+0x28c] ;  /* 0x00028c00011b7983 */ /* 0x000ee20000300800 */
        /* <DEDUP_REMOVED lines=8> */
[----:B----4-:R-:W-:-:S03]  /*144b90*/  F2FP.F16.E5M2.UNPACK_B R8, R9 ;  /* 0x00000009ff08723e */ /* 0x010fc600020004ff */
[----:B------:R-:W-:Y:S01]  /*144ba0*/  STL [R1+0x30], R10 ;  /* 0x0000300a01007387 */ /* 0x000fe20000100800 */
[----:B------:R-:W-:-:S03]  /*144bb0*/  F2FP.F16.E5M2.UNPACK_B R9, R0 ;  /* 0x00000000ff09723e */ /* 0x000fc600020004ff */
[----:B------:R-:W-:Y:S01]  /*144bc0*/  STL [R1+0x34], R11 ;  /* 0x0000340b01007387 */ /* 0x000fe20000100800 */
[----:B------:R-:W-:Y:S01]  /*144bd0*/  IMAD.MOV.U32 R0, RZ, RZ, R11 ;  /* 0x000000ffff007224 */ /* 0x000fe200078e000b */
[----:B---3--:R-:W-:-:S15]  /*144be0*/  HMMA.16816.F32 R12, R4, R10, R12 ;  /* 0x0000000a040c723c */ /* 0x008fde000000180c */
[----:B------:R-:W-:-:S08]  /*144bf0*/  NOP ;  /* 0x0000000000007918 */ /* 0x000fd00000000000 */
[----:B------:R-:W-:Y:S04]  /*144c00*/  STL.64 [R1+0x2050], R12 ;  /* 0x0020500c01007387 */ /* 0x000fe80000100a00 */
[----:B------:R0:W-:Y:S04]  /*144c10*/  STL.64 [R1+0x2058], R14 ;  /* 0x0020580e01007387 */ /* 0x0001e80000100a00 */
[----:B0-----:R-:W3:Y:S04]  /*144c20*/  LDL.LU.64 R14, [R1+0xbee0] ;  /* 0x00bee000010e7983 */ /* 0x001ee80000300a00 */
[----:B------:R-:W4:Y:S04]  /*144c30*/  LDL.LU.64 R12, [R1+0xbed8] ;  /* 0x00bed800010c7983 */ /* 0x000f280000300a00 */
[----:B------:R-:W-:Y:S04]  /*144c40*/  STL [R1+0x28], R8 ;  /* 0x0000280801007387 */ /* 0x000fe80000100800 */
        /* <DEDUP_REMOVED lines=8> */
[----:B0-----:R-:W2:Y:S04]  /*144cd0*/  LDL.LU.64 R10, [R1+0xbec0] ;  /* 0x00bec000010a7983 */ /* 0x001ea80000300a00 */
[----:B------:R-:W2:Y:S01]  /*144ce0*/  LDL.LU.64 R8, [R1+0xbeb8] ;  /* 0x00beb80001087983 */ /* 0x000ea20000300a00 */
[----:B---3--:R-:W-:-:S02]  /*144cf0*/  F2FP.F16.E5M2.UNPACK_B R14, R14 ;  /* 0x0000000eff0e723e */ /* 0x008fc400020004ff */
[----:B------:R-:W-:Y:S02]  /*144d00*/  F2FP.F16.E5M2.UNPACK_B R15, R15 ;  /* 0x0000000fff0f723e */ /* 0x000fe400020004ff */
[----:B----4-:R-:W-:Y:S02]  /*144d10*/  F2FP.F16.E5M2.UNPACK_B R12, R12 ;  /* 0x0000000cff0c723e */ /* 0x010fe400020004ff */
[----:B------:R-:W-:Y:S01]  /*144d20*/  F2FP.F16.E5M2.UNPACK_B R13, R13 ;  /* 0x0000000dff0d723e */ /* 0x000fe200020004ff */
[----:B------:R-:W-:Y:S04]  /*144d30*/  STL [R1+0x20], R14 ;  /* 0x0000200e01007387 */ /* 0x000fe80000100800 */
[----:B------:R-:W-:Y:S01]  /*144d40*/  STL [R1+0x24], R15 ;  /* 0x0000240f01007387 */ /* 0x000fe20000100800 */
[----:B------:R-:W-:Y:S01]  /*144d50*/  IMAD.MOV.U32 R0, RZ, RZ, R15 ;  /* 0x000000ffff007224 */ /* 0x000fe200078e000f */
[----:B--2---:R-:W-:-:S15]  /*144d60*/  HMMA.16816.F32 R8, R4, R14, R8 ;  /* 0x0000000e0408723c */ /* 0x004fde0000001808 */
[----:B------:R-:W-:-:S08]  /*144d70*/  NOP ;  /* 0x0000000000007918 */ /* 0x000fd00000000000 */
[----:B------:R-:W-:Y:S04]  /*144d80*/  STL.64 [R1+0x2030], R8 ;  /* 0x0020300801007387 */ /* 0x000fe80000100a00 */
[----:B------:R0:W-:Y:S04]  /*144d90*/  STL.64 [R1+0x2038], R10 ;  /* 0x0020380a01007387 */ /* 0x0001e80000100a00 */
[----:B0-----:R-:W2:Y:S04]  /*144da0*/  LDL.LU.64 R10, [R1+0xbeb0] ;  /* 0x00beb000010a7983 */ /* 0x001ea80000300a00 */
[----:B------:R-:W3:Y:S04]  /*144db0*/  LDL.LU.64 R8, [R1+0xbea8] ;  /* 0x00bea80001087983 */ /* 0x000ee80000300a00 */
[----:B------:R-:W-:Y:S04]  /*144dc0*/  STL [R1+0x18], R12 ;  /* 0x0000180c01007387 */ /* 0x000fe80000100800 */
[----:B------:R-:W-:Y:S04]  /*144dd0*/  STL [R1+0xbc94], R0 ;  /* 0x00bc940001007387 */ /* 0x000fe80000100800 */
[----:B------:R0:W-:Y:S02]  /*144de0*/  STL [R1+0x1c], R13 ;  /* 0x00001c0d01007387 */ /* 0x0001e40000100800 */
[----:B0-----:R-:W-:Y:S02]  /*144df0*/  HMMA.16816.F32 R12, R4, R12, R20 ;  /* 0x0000000c040c723c */ /* 0x001fe40000001814 */
[----:B------:R-:W4:Y:S04]  /*144e00*/  LDL.LU.64 R22, [R1+0xbea0] ;  /* 0x00bea00001167983 */ /* 0x000f280000300a00 */
[----:B------:R-:W4:-:S15]  /*144e10*/  LDL.LU.64 R20, [R1+0xbe98] ;  /* 0x00be980001147983 */ /* 0x000f1e0000300a00 */
[----:B------:R-:W-:-:S02]  /*144e20*/  NOP ;  /* 0x0000000000007918 */ /* 0x000fc40000000000 */
[----:B------:R-:W-:Y:S04]  /*144e30*/  STL.64 [R1+0x2020], R12 ;  /* 0x0020200c01007387 */ /* 0x000fe80000100a00 */
[----:B------:R0:W-:Y:S04]  /*144e40*/  STL.64 [R1+0x2028], R14 ;  /* 0x0020280e01007387 */ /* 0x0001e80000100a00 */
[----:B0-----:R-:W3:Y:S01]  /*144e50*/  LDL.LU R15, [R1+0xbe90] ;  /* 0x00be9000010f7983 */ /* 0x001ee20000300800 */
[----:B--2---:R-:W-:Y:S02]  /*144e60*/  F2FP.F16.E5M2.UNPACK_B R10, R10 ;  /* 0x0000000aff0a723e */ /* 0x004fe400020004ff */
[----:B------:R-:W-:-:S07]  /*144e70*/  F2FP.F16.E5M2.UNPACK_B R11, R11 ;  /* 0x0000000bff0b723e */ /* 0x000fce00020004ff */
[----:B----4-:R-:W-:Y:S06]  /*144e80*/  HMMA.16816.F32 R20, R4, R10, R20 ;  /* 0x0000000a0414723c */ /* 0x010fec0000001814 */
[----:B------:R-:W-:Y:S04]  /*144e90*/  STL [R1+0x10], R10 ;  /* 0x0000100a01007387 */ /* 0x000fe80000100800 */
[----:B------:R-:W-:-:S13]  /*144ea0*/  STL [R1+0x14], R11 ;  /* 0x0000140b01007387 */ /* 0x000fda0000100800 */
[----:B------:R-:W-:Y:S04]  /*144eb0*/  STL.64 [R1+0x2010], R20 ;  /* 0x0020101401007387 */ /* 0x000fe80000100a00 */
[----:B------:R0:W-:Y:S04]  /*144ec0*/  STL.64 [R1+0x2018], R22 ;  /* 0x0020181601007387 */ /* 0x0001e80000100a00 */
[----:B0-----:R-:W2:Y:S04]  /*144ed0*/  LDL.LU.64 R22, [R1+0xbe88] ;  /* 0x00be880001167983 */ /* 0x001ea80000300a00 */
[----:B------:R-:W2:Y:S01]  /*144ee0*/  LDL.LU.64 R20, [R1+0xbe80] ;  /* 0x00be800001147983 */ /* 0x000ea20000300a00 */
[----:B------:R-:W-:-:S02]  /*144ef0*/  F2FP.F16.E5M2.UNPACK_B R12, R16 ;  /* 0x00000010ff0c723e */ /* 0x000fc400020004ff */
[----:B------:R-:W-:Y:S01]  /*144f00*/  F2FP.F16.E5M2.UNPACK_B R13, R17 ;  /* 0x00000011ff0d723e */ /* 0x000fe200020004ff */
[----:B------:R-:W-:Y:S01]  /*144f10*/  IMAD.MOV.U32 R0, RZ, RZ, R11 ;  /* 0x000000ffff007224 */ /* 0x000fe200078e000b */
[----:B------:R-:W-:Y:S02]  /*144f20*/  F2FP.F16.E5M2.UNPACK_B R10, R18 ;  /* 0x00000012ff0a723e */ /* 0x000fe400020004ff */
[----:B------:R-:W-:Y:S01]  /*144f30*/  F2FP.F16.E5M2.UNPACK_B R11, R19 ;  /* 0x00000013ff0b723e */ /* 0x000fe200020004ff */
[----:B------:R-:W-:Y:S04]  /*144f40*/  STL [R1+0x8], R12 ;  /* 0x0000080c01007387 */ /* 0x000fe80000100800 */
[----:B------:R-:W-:Y:S04]  /*144f50*/  STL [R1+0xbc98], R0 ;  /* 0x00bc980001007387 */ /* 0x000fe80000100800 */
[----:B------:R-:W-:Y:S04]  /*144f60*/  STL [R1+0xc], R13 ;  /* 0x00000c0d01007387 */ /* 0x000fe80000100800 */
[----:B------:R-:W-:Y:S01]  /*144f70*/  STL [R1], R10 ;  /* 0x0000000a01007387 */ /* 0x000fe20000100800 */
[C---:B--2---:R-:W-:Y:S06]  /*144f80*/  HMMA.16816.F32 R16, R4.reuse, R12, R20 ;  /* 0x0000000c0410723c */ /* 0x044fec0000001814 */
[----:B------:R-:W-:-:S15]  /*144f90*/  HMMA.16816.F32 R20, R4, R10, R24 ;  /* 0x0000000a0414723c */ /* 0x000fde0000001818 */
[----:B------:R-:W-:-:S02]  /*144fa0*/  NOP ;  /* 0x0000000000007918 */ /* 0x000fc40000000000 */
[----:B------:R-:W-:Y:S04]  /*144fb0*/  STL.64 [R1+0x2000], R16 ;  /* 0x0020001001007387 */ /* 0x000fe80000100a00 */
[----:B------:R0:W-:Y:S04]  /*144fc0*/  STL.64 [R1+0x2008], R18 ;  /* 0x0020081201007387 */ /* 0x0001e80000100a00 */
[----:B------:R-:W-:Y:S04]  /*144fd0*/  STL [R1+0x4], R11 ;  /* 0x0000040b01007387 */ /* 0x000fe80000100800 */
[----:B0-----:R-:W2:Y:S04]  /*144fe0*/  LDL R18, [R1+0x3908] ;  /* 0x0039080001127983 */ /* 0x001ea80000100800 */
[----:B------:R-:W-:Y:S04]  /*144ff0*/  STL.64 [R1+0x1ff0], R20 ;  /* 0x001ff01401007387 */ /* 0x000fe80000100a00 */
[----:B------:R-:W-:Y:S04]  /*145000*/  STL.64 [R1+0x1ff8], R22 ;  /* 0x001ff81601007387 */ /* 0x000fe80000100a00 */
[----:B------:R-:W2:Y:S04]  /*145010*/  LDL R19, [R1+0x390c] ;  /* 0x00390c0001137983 */ /* 0x000ea80000100800 */
[----:B------:R-:W4:Y:S04]  /*145020*/  LDL R16, [R1+0x3918] ;  /* 0x0039180001107983 */ /* 0x000f280000100800 */
[----:B------:R-:W4:Y:S04]  /*145030*/  LDL R17, [R1+0x391c] ;  /* 0x00391c0001117983 */ /* 0x000f280000100800 */
[----:B--2---:R-:W-:Y:S04]  /*145040*/  STL.64 [R1+0xbe48], R18 ;  /* 0x00be481201007387 */ /* 0x004fe80000100a00 */
[----:B----4-:R0:W-:Y:S04]  /*145050*/  STL.64 [R1+0xbe40], R16 ;  /* 0x00be401001007387 */ /* 0x0101e80000100a00 */
[----:B0-----:R-:W2:Y:S04]  /*145060*/  LDL.LU R16, [R1+0x2e0] ;  /* 0x0002e00001107983 */ /* 0x001ea80000300800 */
[----:B------:R-:W2:Y:S04]  /*145070*/  LDL.LU R17, [R1+0x2e4] ;  /* 0x0002e40001117983 */ /* 0x000ea80000300800 */
[----:B------:R-:W4:Y:S04]  /*145080*/  LDL.LU R18, [R1+0x2e8] ;  /* 0x0002e80001127983 */ /* 0x000f280000300800 */
[----:B------:R-:W4:Y:S04]  /*145090*/  LDL.LU R19, [R1+0x2ec] ;  /* 0x0002ec0001137983 */ /* 0x000f280000300800 */
[----:B------:R-:W3:Y:S04]  /*1450a0*/  LDL R26, [R1+0x38c8] ;  /* 0x0038c800011a7983 */ /* 0x000ee80000100800 */
[----:B------:R-:W3:Y:S04]  /*1450b0*/  LDL R27, [R1+0x38cc] ;  /* 0x0038cc00011b7983 */ /* 0x000ee80000100800 */
[----:B------:R-:W3:Y:S04]  /*1450c0*/  LDL R24, [R1+0x38d8] ;  /* 0x0038d80001187983 */ /* 0x000ee80000100800 */
[----:B------:R-:W3:Y:S04]  /*1450d0*/  LDL R25, [R1+0x38dc] ;  /* 0x0038dc0001197983 */ /* 0x000ee80000100800 */
        /* <DEDUP_REMOVED lines=26> */
[----:B------:R-:W3:Y:S01]  /*145280*/  LDL.LU R14, [R1+0x6ea4] ;  /* 0x006ea400010e7983 */ /* 0x000ee20000300800 */
[----:B------:R-:W-:Y:S01]  /*145290*/  IMAD.MOV.U32 R0, RZ, RZ, R11 ;  /* 0x000000ffff007224 */ /* 0x000fe200078e000b */
[----:B--2---:R-:W-:Y:S02]  /*1452a0*/  HMMA.16816.F32 R16, R4, R28, R16 ;  /* 0x0000001c0410723c */ /* 0x004fe40000001810 */
[----:B---3--:R-:W-:Y:S04]  /*1452b0*/  STL.64 [R1+0xbe38], R14 ;  /* 0x00be380e01007387 */ /* 0x008fe80000100a00 */
[----:B----4-:R0:W-:Y:S04]  /*1452c0*/  STL.64 [R1+0xbe30], R12 ;  /* 0x00be300c01007387 */ /* 0x0101e80000100a00 */
[----:B0-----:R-:W2:Y:S04]  /*1452d0*/  LDL.LU R12, [R1+0x300] ;  /* 0x00030000010c7983 */ /* 0x001ea80000300800 */
[----:B------:R-:W2:Y:S04]  /*1452e0*/  LDL.LU R13, [R1+0x304] ;  /* 0x00030400010d7983 */ /* 0x000ea80000300800 */
[----:B------:R-:W2:Y:S04]  /*1452f0*/  LDL.LU R14, [R1+0x308] ;  /* 0x00030800010e7983 */ /* 0x000ea80000300800 */
[----:B------:R-:W2:Y:S04]  /*145300*/  LDL.LU R15, [R1+0x30c] ;  /* 0x00030c00010f7983 */ /* 0x000ea80000300800 */
[----:B------:R-:W3:Y:S04]  /*145310*/  LDL R10, [R1+0x3928] ;  /* 0x00392800010a7983 */ /* 0x000ee80000100800 */
[----:B------:R-:W4:Y:S04]  /*145320*/  LDL R11, [R1+0x392c] ;  /* 0x00392c00010b7983 */ /* 0x000f280000100800 */
[----:B------:R0:W-:Y:S04]  /*145330*/  STL [R1+0xbdd8], R0 ;  /* 0x00bdd80001007387 */ /* 0x0001e80000100800 */
[----:B0-----:R-:W3:Y:S04]  /*145340*/  LDL.LU R0, [R1+0x6ea8] ;  /* 0x006ea80001007983 */ /* 0x001ee80000300800 */
[----:B------:R-:W-:Y:S04]  /*145350*/  STL.64 [R1+0x1fe0], R16 ;  /* 0x001fe01001007387 */ /* 0x000fe80000100a00 */
[----:B------:R0:W-:Y:S04]  /*145360*/  STL.64 [R1+0x1fe8], R18 ;  /* 0x001fe81201007387 */ /* 0x0001e80000100a00 */
[----:B0-----:R-:W2:Y:S04]  /*145370*/  LDL.LU.64 R18, [R1+0xbe78] ;  /* 0x00be780001127983 */ /* 0x001ea80000300a00 */
[----:B------:R-:W2:Y:S01]  /*145380*/  LDL.LU.64 R16, [R1+0xbe70] ;  /* 0x00be700001107983 */ /* 0x000ea20000300a00 */
[----:B------:R-:W-:-:S02]  /*145390*/  F2FP.F16.E5M2.UNPACK_B R26, R26 ;  /* 0x0000001aff1a723e */ /* 0x000fc400020004ff */
[----:B------:R-:W-:Y:S01]  /*1453a0*/  F2FP.F16.E5M2.UNPACK_B R27, R27 ;  /* 0x0000001bff1b723e */ /* 0x000fe200020004ff */
        /* <DEDUP_REMOVED lines=9> */
[----:B------:R-:W-:-:S02]  /*145440*/  F2FP.F16.E5M2.UNPACK_B R24, R24 ;  /* 0x00000018ff18723e */ /* 0x000fc400020004ff */
[----:B------:R-:W-:-:S07]  /*145450*/  F2FP.F16.E5M2.UNPACK_B R25, R25 ;  /* 0x00000019ff19723e */ /* 0x000fce00020004ff */
[----:B--2---:R-:W-:-:S15]  /*145460*/  HMMA.16816.F32 R16, R4, R24, R16 ;  /* 0x000000180410723c */ /* 0x004fde0000001810 */
[----:B------:R-:W-:-:S08]  /*145470*/  NOP ;  /* 0x0000000000007918 */ /* 0x000fd00000000000 */
[----:B------:R-:W-:Y:S04]  /*145480*/  STL.64 [R1+0x1fc0], R16 ;  /* 0x001fc01001007387 */ /* 0x000fe80000100a00 */
[----:B------:R0:W-:Y:S04]  /*145490*/  STL.64 [R1+0x1fc8], R18 ;  /* 0x001fc81201007387 */ /* 0x0001e80000100a00 */
[----:B0-----:R-:W2:Y:S04]  /*1454a0*/  LDL.LU.64 R18, [R1+0xbe58] ;  /* 0x00be580001127983 */ /* 0x001ea80000300a00 */
[----:B------:R-:W2:Y:S01]  /*1454b0*/  LDL.LU.64 R16, [R1+0xbe50] ;  /* 0x00be500001107983 */ /* 0x000ea20000300a00 */
[----:B------:R-:W-:-:S02]  /*1454c0*/  F2FP.F16.E5M2.UNPACK_B R22, R22 ;  /* 0x00000016ff16723e */ /* 0x000fc400020004ff */
[----:B------:R-:W-:Y:S02]  /*1454d0*/  F2FP.F16.E5M2.UNPACK_B R23, R23 ;  /* 0x00000017ff17723e */ /* 0x000fe400020004ff */
[----:B------:R-:W-:Y:S02]  /*1454e0*/  F2FP.F16.E5M2.UNPACK_B R20, R20 ;  /* 0x00000014ff14723e */ /* 0x000fe400020004ff */
[----:B------:R-:W-:-:S07]  /*1454f0*/  F2FP.F16.E5M2.UNPACK_B R21, R21 ;  /* 0x00000015ff15723e */ /* 0x000fce00020004ff */
[C---:B------:R-:W-:Y:S01]  /*145500*/  HMMA.16816.F32 R12, R4.reuse, R20, R12 ;  /* 0x00000014040c723c */ /* 0x040fe2000000180c */
        /* <DEDUP_REMOVED lines=22> */
[----:B--2---:R-:W-:-:S02]  /*145670*/  F2FP.F16.E5M2.UNPACK_B R18, R18 ;  /* 0x00000012ff12723e */ /* 0x004fc400020004ff */
[----:B------:R-:W-:Y:S02]  /*145680*/  F2FP.F16.E5M2.UNPACK_B R19, R19 ;  /* 0x00000013ff13723e */ /* 0x000fe400020004ff */
[----:B----4-:R-:W-:Y:S02]  /*145690*/  F2FP.F16.E5M2.UNPACK_B R16, R16 ;  /* 0x00000010ff10723e */ /* 0x010fe400020004ff */
[----:B------:R-:W-:-:S03]  /*1456a0*/  F2FP.F16.E5M2.UNPACK_B R17, R17 ;  /* 0x00000011ff11723e */ /* 0x000fc600020004ff */
[----:B---3--:R-:W-:Y:S01]  /*1456b0*/  HMMA.16816.F32 R20, R4, R18, R20 ;  /* 0x000000120414723c */ /* 0x008fe20000001814 */
[----:B------:R-:W-:-:S15]  /*1456c0*/  IMAD R12, R12, 0x100, R28 ;  /* 0x000001000c0c7824 */ /* 0x000fde00078e021c */
[----:B------:R-:W-:-:S07]  /*1456d0*/  NOP ;  /* 0x0000000000007918 */ /* 0x000fce0000000000 */
[----:B------:R-:W-:Y:S04]  /*1456e0*/  STL.64 [R1+0x1f90], R20 ;  /* 0x001f901401007387 */ /* 0x000fe80000100a00 */
[----:B------:R0:W-:Y:S02]  /*1456f0*/  STL.64 [R1+0x1f98], R22 ;  /* 0x001f981601007387 */ /* 0x0001e40000100a00 */
[----:B0-----:R-:W-:Y:S01]  /*145700*/  HMMA.16816.F32 R20, R4, R16, R24 ;  /* 0x000000100414723c */ /* 0x001fe20000001818 */
[----:B------:R-:W-:Y:S02]  /*145710*/  IMAD.MOV.U32 R28, RZ, RZ, R3 ;  /* 0x000000ffff1c7224 */ /* 0x000fe400078e0003 */
[----:B------:R-:W-:Y:S01]  /*145720*/  IMAD R13, R13, 0x100, R29 ;  /* 0x000001000d0d7824 */ /* 0x000fe200078e021d */
[----:B------:R-:W2:Y:S01]  /*145730*/  LDL.LU R3, [R1+0xbe2c] ;  /* 0x00be2c0001037983 */ /* 0x000ea20000300800 */
[----:B------:R-:W-:-:S15]  /*145740*/  IMAD.MOV.U32 R29, RZ, RZ, R2 ;  /* 0x000000ffff1d7224 */ /* 0x000fde00078e0002 */
[----:B------:R-:W-:-:S03]  /*145750*/  NOP ;  /* 0x0000000000007918 */ /* 0x000fc60000000000 */
[----:B------:R0:W-:Y:S04]  /*145760*/  STL.64 [R1+0x1f80], R20 ;  /* 0x001f801401007387 */ /* 0x0001e80000100a00 */
[----:B------:R1:W-:Y:S04]  /*145770*/  STL.64 [R1+0x1f88], R22 ;  /* 0x001f881601007387 */ /* 0x0003e80000100a00 */
[----:B------:R-:W3:Y:S04]  /*145780*/  LDL.LU R2, [R1+0xbe28] ;  /* 0x00be280001027983 */ /* 0x000ee80000300800 */
[----:B------:R-:W4:Y:S04]  /*145790*/  LDL.LU R24, [R1+0x640] ;  /* 0x0006400001187983 */ /* 0x000f280000300800 */
[----:B------:R-:W4:Y:S04]  /*1457a0*/  LDL.LU R25, [R1+0x644] ;  /* 0x0006440001197983 */ /* 0x000f280000300800 */
[----:B------:R-:W3:Y:S04]  /*1457b0*/  LDL.LU R26, [R1+0x648] ;  /* 0x00064800011a7983 */ /* 0x000ee80000300800 */
[----:B------:R-:W3:Y:S01]  /*1457c0*/  LDL.LU R27, [R1+0x64c] ;  /* 0x00064c00011b7983 */ /* 0x000ee20000300800 */
[----:B0-----:R-:W-:-:S02]  /*1457d0*/  IMAD.MOV.U32 R21, RZ, RZ, R8 ;  /* 0x000000ffff157224 */ /* 0x001fc400078e0008 */
[----:B-1----:R-:W-:Y:S02]  /*1457e0*/  IMAD.MOV.U32 R22, RZ, RZ, R9 ;  /* 0x000000ffff167224 */ /* 0x002fe400078e0009 */
[----:B------:R-:W-:Y:S02]  /*1457f0*/  IMAD.MOV.U32 R23, RZ, RZ, R15 ;  /* 0x000000ffff177224 */ /* 0x000fe400078e000f */
[----:B--2---:R-:W-:Y:S01]  /*145800*/  IMAD.MOV.U32 R20, RZ, RZ, R3 ;  /* 0x000000ffff147224 */ /* 0x004fe200078e0003 */
[----:B---3--:R-:W-:Y:S04]  /*145810*/  STL.64 [R1+0xbca8], R26 ;  /* 0x00bca81a01007387 */ /* 0x008fe80000100a00 */
[----:B----4-:R-:W-:Y:S04]  /*145820*/  STL.64 [R1+0xbca0], R24 ;  /* 0x00bca01801007387 */ /* 0x010fe80000100a00 */
[----:B------:R-:W2:Y:S04]  /*145830*/  LDL.LU R9, [R1+0xbe24] ;  /* 0x00be240001097983 */ /* 0x000ea80000300800 */
[----:B------:R-:W3:Y:S04]  /*145840*/  LDL.LU R15, [R1+0xbe20] ;  /* 0x00be2000010f7983 */ /* 0x000ee80000300800 */
[----:B------:R-:W4:Y:S04]  /*145850*/  LDL.LU R3, [R1+0xbe1c] ;  /* 0x00be1c0001037983 */ /* 0x000f280000300800 */
[----:B------:R-:W4:Y:S04]  /*145860*/  LDL.LU R8, [R1+0xbe18] ;  /* 0x00be180001087983 */ /* 0x000f280000300800 */
[----:B------:R-:W-:Y:S04]  /*145870*/  STL.64 [R1+0xbcb8], R22 ;  /* 0x00bcb81601007387 */ /* 0x000fe80000100a00 */
[----:B------:R-:W-:Y:S04]  /*145880*/  STL.64 [R1+0xbcb0], R20 ;  /* 0x00bcb01401007387 */ /* 0x000fe80000100a00 */
[----:B------:R-:W-:Y:S04]  /*145890*/  STL.64 [R1+0xbb90], R18 ;  /* 0x00bb901201007387 */ /* 0x000fe80000100a00 */
[----:B------:R0:W-:Y:S04]  /*1458a0*/  STL.64 [R1+0xbb88], R16 ;  /* 0x00bb881001007387 */ /* 0x0001e80000100a00 */
[----:B0-----:R-:W4:Y:S04]  /*1458b0*/  LDL.LU R16, [R1+0x650] ;  /* 0x0006500001107983 */ /* 0x001f280000300800 */
[----:B------:R-:W4:Y:S04]  /*1458c0*/  LDL.LU R17, [R1+0x654] ;  /* 0x0006540001117983 */ /* 0x000f280000300800 */
[----:B------:R-:W4:Y:S04]  /*1458d0*/  LDL.LU R18, [R1+0x658] ;  /* 0x0006580001127983 */ /* 0x000f280000300800 */
[----:B------:R-:W4:Y:S01]  /*1458e0*/  LDL.LU R19, [R1+0x65c] ;  /* 0x00065c0001137983 */ /* 0x000f220000300800 */
[----:B------:R-:W-:-:S02]  /*1458f0*/  IMAD.MOV.U32 R27, RZ, RZ, R2 ;  /* 0x000000ffff1b7224 */ /* 0x000fc400078e0002 */
[----:B--2---:R-:W-:Y:S02]  /*145900*/  IMAD.MOV.U32 R26, RZ, RZ, R9 ;  /* 0x000000ffff1a7224 */ /* 0x004fe400078e0009 */
[----:B---3--:R-:W-:Y:S02]  /*145910*/  IMAD.MOV.U32 R25, RZ, RZ, R15 ;  /* 0x000000ffff197224 */ /* 0x008fe400078e000f */
[----:B----4-:R-:W-:Y:S01]  /*145920*/  IMAD.MOV.U32 R24, RZ, RZ, R3 ;  /* 0x000000ffff187224 */ /* 0x010fe200078e0003 */
[----:B------:R-:W-:Y:S04]  /*145930*/  STL.64 [R1+0xbcc8], R18 ;  /* 0x00bcc81201007387 */ /* 0x000fe80000100a00 */
        /* <DEDUP_REMOVED lines=71> */
[----:B------:R-:W-:-:S05]  /*145db0*/  IMAD.MOV.U32 R27, RZ, RZ, R8 ;  /* 0x000000ffff1b7224 */ /* 0x000fca00078e0008 */
[----:B------:R-:W-:Y:S04]  /*145dc0*/  STL.64 [R1+0xbd80], R26 ;  /* 0x00bd801a01007387 */ /* 0x000fe80000100a00 */
        /* <DEDUP_REMOVED lines=12> */
[----:B------:R-:W-:-:S03]  /*145e90*/  IMAD R14, R14, 0x100, R0 ;  /* 0x000001000e0e7824 */ /* 0x000fc600078e0200 */
        /* <DEDUP_REMOVED lines=8> */
[----:B------:R-:W2:Y:S04]  /*145f20*/  LDL R26, [R1+0x3958] ;  /* 0x00395800011a7983 */ /* 0x000ea80000100800 */
[----:B------:R-:W2:Y:S01]  /*145f30*/  LDL R27, [R1+0x395c] ;  /* 0x00395c00011b7983 */ /* 0x000ea20000100800 */
[----:B------:R-:W-:-:S02]  /*145f40*/  IMAD.MOV.U32 R24, RZ, RZ, R3 ;  /* 0x000000ffff187224 */ /* 0x000fc400078e0003 */
[----:B------:R-:W-:Y:S01]  /*145f50*/  IMAD.MOV.U32 R25, RZ, RZ, R2 ;  /* 0x000000ffff197224 */ /* 0x000fe200078e0002 */
[----:B------:R-:W4:Y:S04]  /*145f60*/  LDL R8, [R1+0x3938] ;  /* 0x0039380001087983 */ /* 0x000f280000100800 */
[----:B------:R-:W4:Y:S04]  /*145f70*/  LDL R9, [R1+0x393c] ;  /* 0x00393c0001097983 */ /* 0x000f280000100800 */
[----:B------:R-:W4:Y:S04]  /*145f80*/  LDL R2, [R1+0x3948] ;  /* 0x0039480001027983 */ /* 0x000f280000100800 */
[----:B------:R-:W4:Y:S04]  /*145f90*/  LDL R3, [R1+0x394c] ;  /* 0x00394c0001037983 */ /* 0x000f280000100800 */
[----:B--2---:R-:W-:Y:S04]  /*145fa0*/  STL.64 [R1+0xbdd0], R26 ;  /* 0x00bdd01a01007387 */ /* 0x004fe80000100a00 */
[----:B------:R0:W-:Y:S04]  /*145fb0*/  STL.64 [R1+0xbdc8], R24 ;  /* 0x00bdc81801007387 */ /* 0x0001e80000100a00 */
        /* <DEDUP_REMOVED lines=23> */
[----:B------:R-:W3:Y:S01]  /*146130*/  LDL.LU R19, [R1+0x1cac] ;  /* 0x001cac0001137983 */ /* 0x000ee20000300800 */
[----:B------:R-:W-:-:S02]  /*146140*/  F2FP.F16.E5M2.UNPACK_B R8, R8 ;  /* 0x00000008ff08723e */ /* 0x000fc400020004ff */
[----:B------:R-:W-:Y:S01]  /*146150*/  F2FP.F16.E5M2.UNPACK_B R9, R9 ;  /* 0x00000009ff09723e */ /* 0x000fe200020004ff */
[----:B--2---:R-:W-:Y:S01]  /*146160*/  HMMA.16816.F32 R24, R4, R10, R24 ;  /* 0x0000000a0418723c */ /* 0x004fe20000001818 */
[----:B------:R-:W2:Y:S04]  /*146170*/  LDL.LU R20, [R1+0x670] ;  /* 0x0006700001147983 */ /* 0x000ea80000300800 */
[----:B------:R-:W2:Y:S04]  /*146180*/  LDL.LU R21, [R1+0x674] ;  /* 0x0006740001157983 */ /* 0x000ea80000300800 */
[----:B------:R-:W2:Y:S04]  /*146190*/  LDL.LU R22, [R1+0x678] ;  /* 0x0006780001167983 */ /* 0x000ea80000300800 */
[----:B------:R-:W2:Y:S01]  /*1461a0*/  LDL.LU R23, [R1+0x67c] ;  /* 0x00067c0001177983 */ /* 0x000ea20000300800 */
[----:B------:R-:W-:-:S03]  /*1461b0*/  IMAD R15, R15, 0x100, R0 ;  /* 0x000001000f0f7824 */ /* 0x000fc600078e0200 */
[----:B------:R-:W4:Y:S06]  /*1461c0*/  LDL.LU R0, [R1+0xbdd8] ;  /* 0x00bdd80001007983 */ /* 0x000f2c0000300800 */
[----:B------:R-:W-:Y:S04]  /*1461d0*/  STL.64 [R1+0x2110], R24 ;  /* 0x0021101801007387 */ /* 0x000fe80000100a00 */
[----:B------:R0:W-:Y:S04]  /*1461e0*/  STL.64 [R1+0x2118], R26 ;  /* 0x0021181a01007387 */ /* 0x0001e80000100a00 */
[----:B0-----:R-:W2:Y:S04]  /*1461f0*/  LDL.LU.64 R26, [R1+0xbdd0] ;  /* 0x00bdd000011a7983 */ /* 0x001ea80000300a00 */
[----:B------:R-:W4:Y:S01]  /*146200*/  LDL.LU.64 R24, [R1+0xbdc8] ;  /* 0x00bdc80001187983 */ /* 0x000f220000300a00 */
        /* <DEDUP_REMOVED lines=9> */
[----:B------:R-:W-:Y:S01]  /*1462a0*/  F2FP.F16.E5M2.UNPACK_B R27, R27 ;  /* 0x0000001bff1b723e */ /* 0x000fe200020004ff */
[----:B------:R-:W-:Y:S04]  /*1462b0*/  STL [R1+0xbb74], R8 ;  /* 0x00bb740801007387 */ /* 0x000fe80000100800 */
[----:B------:R-:W-:Y:S04]  /*1462c0*/  STL [R1+0xa0], R26 ;  /* 0x0000a01a01007387 */ /* 0x000fe80000100800 */
        /* <DEDUP_REMOVED lines=86> */
[----:B------:R-:W3:Y:S04]  /*146830*/  LDL.LU.64 R22, [R1+0xbcb8] ;  /* 0x00bcb80001167983 */ /* 0x000ee80000300a00 */
[----:B------:R-:W2:Y:S04]  /*146840*/  LDL.LU.64 R20, [R1+0xbcb0] ;  /* 0x00bcb00001147983 */ /* 0x000ea80000300a00 */
        /* <DEDUP_REMOVED lines=14> */
[----:B------:R0:W-:Y:S04]  /*146930*/  STL.64 [R1+0x1e30], R4 ;  /* 0x001e300401007387 */ /* 0x0001e80000100a00 */
        /* <DEDUP_REMOVED lines=8> */
[----:B0-----:R-:W3:Y:S01]  /*1469c0*/  LDL R4, [R1] ;  /* 0x0000000001047983 */ /* 0x001ee20000100800 */
[----:B------:R-:W-:-:S03]  /*1469d0*/  IMAD.MOV.U32 R5, RZ, RZ, R0 ;  /* 0x000000ffff057224 */ /* 0x000fc600078e0000 */
        /* <DEDUP_REMOVED lines=23> */
[----:B------:R0:W-:Y:S04]  /*146b50*/  STL.64 [R1+0xbbb8], R20 ;  /* 0x00bbb81401007387 */ /* 0x0001e80000100a00 */
[----:B0-----:R-:W4:Y:S04]  /*146b60*/  LDL.LU R20, [R1+0x5a0] ;  /* 0x0005a00001147983 */ /* 0x001f280000300800 */
[----:B------:R-:W4:Y:S04]  /*146b70*/  LDL.LU R21, [R1+0x5a4] ;  /* 0x0005a40001157983 */ /* 0x000f280000300800 */
[----:B------:R-:W2:Y:S04]  /*146b80*/  LDL.LU R22, [R1+0x5a8] ;  /* 0x0005a80001167983 */ /* 0x000ea80000300800 */
[----:B------:R-:W2:Y:S04]  /*146b90*/  LDL.LU R23, [R1+0x5ac] ;  /* 0x0005ac0001177983 */ /* 0x000ea80000300800 */
[----:B------:R-:W4:Y:S01]  /*146ba0*/  LDL R26, [R1+0x20] ;  /* 0x00002000011a7983 */ /* 0x000f220000100800 */
[----:B---3--:R-:W-:-:S03]  /*146bb0*/  IMAD.MOV.U32 R27, RZ, RZ, R0 ;  /* 0x000000ffff1b7224 */ /* 0x008fc600078e0000 */
[----:B------:R-:W3:Y:S04]  /*146bc0*/  LDL.LU R0, [R1+0xbc90] ;  /* 0x00bc900001007983 */ /* 0x000ee80000300800 */
[----:B--2---:R-:W-:Y:S04]  /*146bd0*/  STL.64 [R1+0xbc18], R22 ;  /* 0x00bc181601007387 */ /* 0x004fe80000100a00 */
[----:B----4-:R0:W-:Y:S04]  /*146be0*/  STL.64 [R1+0xbc10], R20 ;  /* 0x00bc101401007387 */ /* 0x0101e80000100a00 */
[----:B0-----:R-:W2:Y:S04]  /*146bf0*/  LDL.LU R20, [R1+0x5e0] ;  /* 0x0005e00001147983 */ /* 0x001ea80000300800 */
[----:B------:R-:W2:Y:S04]  /*146c00*/  LDL.LU R21, [R1+0x5e4] ;  /* 0x0005e40001157983 */ /* 0x000ea80000300800 */
[----:B------:R-:W4:Y:S04]  /*146c10*/  LDL.LU R22, [R1+0x5e8] ;  /* 0x0005e80001167983 */ /* 0x000f280000300800 */
[----:B------:R-:W4:Y:S04]  /*146c20*/  LDL.LU R23, [R1+0x5ec] ;  /* 0x0005ec0001177983 */ /* 0x000f280000300800 */
[----:B------:R-:W3:Y:S04]  /*146c30*/  LDL.64 R24, [R1+0x28] ;  /* 0x0000280001187983 */ /* 0x000ee80000100a00 */
[----:B------:R0:W-:Y:S04]  /*146c40*/  STL.64 [R1+0xbc68], R26 ;  /* 0x00bc681a01007387 */ /* 0x0001e80000100a00 */
[----:B0-----:R-:W2:Y:S04]  /*146c50*/  LDL R26, [R1+0x30] ;  /* 0x00003000011a7983 */ /* 0x001ea80000100800 */
[----:B---3--:R-:W-:Y:S04]  /*146c60*/  STL.64 [R1+0xbc60], R24 ;  /* 0x00bc601801007387 */ /* 0x008fe80000100a00 */
[----:B----4-:R-:W-:Y:S04]  /*146c70*/  STL.64 [R1+0xbc28], R22 ;  /* 0x00bc281601007387 */ /* 0x010fe80000100a00 */
        /* <DEDUP_REMOVED lines=45> */
[----:B------:R-:W-:Y:S04]  /*146f50*/  STL.64 [R1+0x1e20], R20 ;  /* 0x001e201401007387 */ /* 0x000fe80000100a00 */
[----:B------:R0:W-:Y:S04]  /*146f60*/  STL.64 [R1+0x1e28], R22 ;  /* 0x001e281601007387 */ /* 0x0001e80000100a00 */
[----:B0-----:R-:W2:Y:S04]  /*146f70*/  LDL.LU.64 R22, [R1+0xbc88] ;  /* 0x00bc880001167983 */ /* 0x001ea80000300a00 */
[----:B------:R-:W2:Y:S01]  /*146f80*/  LDL.LU.64 R20, [R1+0xbc80] ;  /* 0x00bc800001147983 */ /* 0x000ea20000300a00 */
[----:B------:R-:W-:-:S02]  /*146f90*/  IMAD.MOV.U32 R27, RZ, RZ, R0 ;  /* 0x000000ffff1b7224 */ /* 0x000fc400078e0000 */
        /* <DEDUP_REMOVED lines=49> */
[----:B------:R-:W4:Y:S01]  /*1472b0*/  LDL.LU.64 R28, [R1+0xbbe8] ;  /* 0x00bbe800011c7983 */ /* 0x000f220000300a00 */
        /* <DEDUP_REMOVED lines=49> */
[----:B------:R-:W-:-:S02]  /*1475d0*/  IMAD R5, R8, 0x100, R9 ;  /* 0x0000010008057824 */ /* 0x000fc400078e0209 */
[----:B------:R-:W-:Y:S01]  /*1475e0*/  IMAD R4, R7, 0x100, R6 ;  /* 0x0000010007047824 */ /* 0x000fe200078e0206 */
[----:B--2---:R-:W-:Y:S06]  /*1475f0*/  HMMA.16816.F32 R20, R12, R18, R20 ;  /* 0x000000120c14723c */ /* 0x004fec0000001814 */
[----:B------:R-:W-:Y:S04]  /*147600*/  STL [R1+0xb9dc], R18 ;  /* 0x00b9dc1201007387 */ /* 0x000fe80000100800 */
[----:B------:R-:W-:-:S13]  /*147610*/  STL [R1+0xb9d8], R19 ;  /* 0x00b9d81301007387 */ /* 0x000fda0000100800 */
[----:B------:R-:W-:Y:S04]  /*147620*/  STL.64 [R1+0x1d50], R20 ;  /* 0x001d501401007387 */ /* 0x000fe80000100a00 */
[----:B------:R4:W-:Y:S02]  /*147630*/  STL.64 [R1+0x1d58], R22 ;  /* 0x001d581601007387 */ /* 0x0009e40000100a00 */
[----:B----4-:R-:W-:Y:S06]  /*147640*/  HMMA.16816.F32 R20, R12, R16, R24 ;  /* 0x000000100c14723c */ /* 0x010fec0000001818 */
[----:B------:R-:W-:-:S15]  /*147650*/  STL.64 [R1+0xbad8], R16 ;  /* 0x00bad81001007387 */ /* 0x000fde0000100a00 */
[----:B------:R-:W-:-:S02]  /*147660*/  NOP ;  /* 0x0000000000007918 */ /* 0x000fc40000000000 */
[----:B------:R-:W-:Y:S04]  /*147670*/  STL.64 [R1+0x1d40], R20 ;  /* 0x001d401401007387 */ /* 0x000fe80000100a00 */
[----:B------:R-:W-:Y:S04]  /*147680*/  STL.64 [R1+0x1d48], R22 ;  /* 0x001d481601007387 */ /* 0x000fe80000100a00 */
        /* <DEDUP_REMOVED lines=10> */
[----:B------:R-:W4:Y:S04]  /*147730*/  LDL.64 R20, [R1+0xa8] ;  /* 0x0000a80001147983 */ /* 0x000f280000100a00 */
        /* <DEDUP_REMOVED lines=29> */
[----:B------:R-:W-:Y:S04]  /*147910*/  STL.64 [R1+0x1d10], R4 ;  /* 0x001d100401007387 */ /* 0x000fe80000100a00 */
[----:B------:R0:W-:Y:S04]  /*147920*/  STL.64 [R1+0x1d18], R6 ;  /* 0x001d180601007387 */ /* 0x0001e80000100a00 */
[----:B0-----:R-:W4:Y:S04]  /*147930*/  LDL.LU.64 R6, [R1+0xbb80] ;  /* 0x00bb800001067983 */ /* 0x001f280000300a00 */
[----:B------:R-:W3:Y:S04]  /*147940*/  LDL.LU.64 R4, [R1+0xbb78] ;  /* 0x00bb780001047983 */ /* 0x000ee80000300a00 */
[----:B------:R-:W-:Y:S04]  /*147950*/  STL [R1+0xb97c], R10 ;  /* 0x00b97c0a01007387 */ /* 0x000fe80000100800 */
[----:B------:R0:W-:Y:S04]  /*147960*/  STL [R1+0xb978], R11 ;  /* 0x00b9780b01007387 */ /* 0x0001e80000100800 */
[----:B0-----:R-:W3:Y:S01]  /*147970*/  LDL.64 R10, [R1+0xa0] ;  /* 0x0000a000010a7983 */ /* 0x001ee20000100a00 */
        /* <DEDUP_REMOVED lines=20> */
[----:B---3--:R-:W-:Y:S03]  /*147ac0*/  HMMA.16816.F32 R12, R12, R10, R16 ;  /* 0x0000000a0c0c723c */ /* 0x008fe60000001810 */
[----:B------:R-:W2:Y:S04]  /*147ad0*/  LDL.LU.64 R18, [R1+0xbb48] ;  /* 0x00bb480001127983 */ /* 0x000ea80000300a00 */
[----:B------:R-:W2:-:S15]  /*147ae0*/  LDL.LU.64 R16, [R1+0xbb40] ;  /* 0x00bb400001107983 */ /* 0x000e9e0000300a00 */
[----:B------:R-:W-:-:S01]  /*147af0*/  NOP ;  /* 0x0000000000007918 */ /* 0x000fc20000000000 */
[----:B------:R0:W-:Y:S04]  /*147b00*/  STL.64 [R1+0x1d00], R12 ;  /* 0x001d000c01007387 */ /* 0x0001e80000100a00 */
[----:B------:R1:W-:Y:S04]  /*147b10*/  STL.64 [R1+0x1d08], R14 ;  /* 0x001d080e01007387 */ /* 0x0003e80000100a00 */
[----:B0-----:R-:W3:Y:S04]  /*147b20*/  LDL.LU R12, [R1+0x520] ;  /* 0x00052000010c7983 */ /* 0x001ee80000300800 */
[----:B------:R-:W3:Y:S04]  /*147b30*/  LDL.LU R13, [R1+0x524] ;  /* 0x00052400010d7983 */ /* 0x000ee80000300800 */
[----:B-1----:R-:W3:Y:S04]  /*147b40*/  LDL.LU R14, [R1+0x528] ;  /* 0x00052800010e7983 */ /* 0x002ee80000300800 */
[----:B------:R-:W3:Y:S01]  /*147b50*/  LDL.LU R15, [R1+0x52c] ;  /* 0x00052c00010f7983 */ /* 0x000ee20000300800 */
[----:B------:R-:W-:-:S02]  /*147b60*/  F2FP.F16.E5M2.UNPACK_B R4, R4 ;  /* 0x00000004ff04723e */ /* 0x000fc400020004ff */
[----:B------:R-:W-:Y:S02]  /*147b70*/  F2FP.F16.E5M2.UNPACK_B R5, R5 ;  /* 0x00000005ff05723e */ /* 0x000fe400020004ff */
[----:B------:R-:W-:Y:S02]  /*147b80*/  F2FP.F16.E5M2.UNPACK_B R6, R6 ;  /* 0x00000006ff06723e */ /* 0x000fe400020004ff */
[----:B------:R-:W-:Y:S01]  /*147b90*/  F2FP.F16.E5M2.UNPACK_B R7, R7 ;  /* 0x00000007ff07723e */ /* 0x000fe200020004ff */
[----:B------:R-:W-:Y:S02]  /*147ba0*/  IMAD.MOV.U32 R8, RZ, RZ, R11 ;  /* 0x000000ffff087224 */ /* 0x000fe400078e000b */
[----:B------:R-:W-:Y:S02]  /*147bb0*/  IMAD.MOV.U32 R9, RZ, RZ, R10 ;  /* 0x000000ffff097224 */ /* 0x000fe400078e000a */
[----:B------:R-:W-:Y:S02]  /*147bc0*/  IMAD.MOV.U32 R10, RZ, RZ, R21 ;  /* 0x000000ffff0a7224 */ /* 0x000fe400078e0015 */
[----:B------:R-:W-:Y:S01]  /*147bd0*/  IMAD.MOV.U32 R11, RZ, RZ, R20 ;  /* 0x000000ffff0b7224 */ /* 0x000fe200078e0014 */
[----:B------:R-:W-:Y:S04]  /*147be0*/  STL [R1+0xb98c], R8 ;  /* 0x00b98c0801007387 */ /* 0x000fe80000100800 */
[----:B------:R-:W-:Y:S01]  /*147bf0*/  STL [R1+0xb988], R9 ;  /* 0x00b9880901007387 */ /* 0x000fe20000100800 */
[----:B---3--:R-:W-:-:S15]  /*147c00*/  HMMA.16816.F32 R12, R4, R20, R12 ;  /* 0x00000014040c723c */ /* 0x008fde000000180c */
[----:B------:R-:W-:-:S08]  /*147c10*/  NOP ;  /* 0x0000000000007918 */ /* 0x000fd00000000000 */
[----:B------:R-:W-:Y:S04]  /*147c20*/  STL.64 [R1+0x1cf0], R12 ;  /* 0x001cf00c01007387 */ /* 0x000fe80000100a00 */
[----:B------:R-:W-:Y:S04]  /*147c30*/  STL.64 [R1+0x1cf8], R14 ;  /* 0x001cf80e01007387 */ /* 0x000fe80000100a00 */
[----:B------:R-:W-:Y:S04]  /*147c40*/  STL [R1+0xb994], R10 ;  /* 0x00b9940a01007387 */ /* 0x000fe80000100800 */
[----:B------:R2:W-:Y:S02]  /*147c50*/  STL [R1+0xb990], R11 ;  /* 0x00b9900b01007387 */ /* 0x0005e40000100800 */
[----:B--2---:R-:W-:Y:S06]  /*147c60*/  HMMA.16816.F32 R8, R4, R22, R16 ;  /* 0x000000160408723c */ /* 0x004fec0000001810 */
[----:B------:R-:W-:-:S02]  /*147c70*/  IMAD.MOV.U32 R12, RZ, RZ, R23 ;  /* 0x000000ffff0c7224 */ /* 0x000fc400078e0017 */
[----:B------:R-:W-:-:S15]  /*147c80*/  IMAD.MOV.U32 R13, RZ, RZ, R22 ;  /* 0x000000ffff0d7224 */ /* 0x000fde00078e0016 */
        /* <DEDUP_REMOVED lines=8> */
[----:B0-----:R-:W2:Y:S04]  /*147d10*/  LDL.64 R8, [R1+0x88] ;  /* 0x0000880001087983 */ /* 0x001ea80000100a00 */
[----:B-1----:R-:W3:Y:S04]  /*147d20*/  LDL.64 R10, [R1+0x80] ;  /* 0x00008000010a7983 */ /* 0x002ee80000100a00 */
[----:B------:R-:W4:Y:S04]  /*147d30*/  LDL.LU R24, [R1+0x480] ;  /* 0x0004800001187983 */ /* 0x000f280000300800 */
[----:B------:R-:W4:Y:S04]  /*147d40*/  LDL.LU R25, [R1+0x484] ;  /* 0x0004840001197983 */ /* 0x000f280000300800 */
[----:B------:R-:W2:Y:S04]  /*147d50*/  LDL.LU R26, [R1+0x488] ;  /* 0x00048800011a7983 */ /* 0x000ea80000300800 */
[----:B------:R-:W2:Y:S04]  /*147d60*/  LDL.LU R27, [R1+0x48c] ;  /* 0x00048c00011b7983 */ /* 0x000ea80000300800 */
[----:B------:R-:W3:Y:S04]  /*147d70*/  LDL.64 R12, [R1+0x78] ;  /* 0x00007800010c7983 */ /* 0x000ee80000100a00 */
        /* <DEDUP_REMOVED lines=24> */
[----:B------:R-:W4:Y:S01]  /*147f00*/  LDL.64 R20, [R1+0x60] ;  /* 0x0000600001147983 */ /* 0x000f220000100a00 */
[----:B------:R-:W-:-:S03]  /*147f10*/  IMAD.MOV.U32 R14, RZ, RZ, R29 ;  /* 0x000000ffff0e7224 */ /* 0x000fc600078e001d */
[----:B------:R-:W4:Y:S01]  /*147f20*/  LDL.LU R16, [R1+0x490] ;  /* 0x0004900001107983 */ /* 0x000f220000300800 */
[----:B------:R-:W-:-:S03]  /*147f30*/  IMAD.MOV.U32 R15, RZ, RZ, R28 ;  /* 0x000000ffff0f7224 */ /* 0x000fc600078e001c */
[----:B------:R-:W4:Y:S04]  /*147f40*/  LDL.LU R17, [R1+0x494] ;  /* 0x0004940001117983 */ /* 0x000f280000300800 */
[----:B------:R-:W4:Y:S04]  /*147f50*/  LDL.LU R18, [R1+0x498] ;  /* 0x0004980001127983 */ /* 0x000f280000300800 */
[----:B------:R-:W4:Y:S04]  /*147f60*/  LDL.LU R19, [R1+0x49c] ;  /* 0x00049c0001137983 */ /* 0x000f280000300800 */
[----:B------:R-:W4:Y:S04]  /*147f70*/  LDL.64 R22, [R1+0x58] ;  /* 0x0000580001167983 */ /* 0x000f280000100a00 */
[----:B------:R-:W4:Y:S04]  /*147f80*/  LDL.64 R28, [R1+0x50] ;  /* 0x00005000011c7983 */ /* 0x000f280000100a00 */
[----:B------:R-:W-:Y:S04]  /*147f90*/  STL [R1+0xb9a4], R14 ;  /* 0x00b9a40e01007387 */ /* 0x000fe80000100800 */
[----:B------:R0:W-:Y:S04]  /*147fa0*/  STL [R1+0xb9a0], R15 ;  /* 0x00b9a00f01007387 */ /* 0x0001e80000100800 */
[----:B0-----:R-:W4:Y:S01]  /*147fb0*/  LDL.64 R14, [R1+0x70] ;  /* 0x00007000010e7983 */ /* 0x001f220000100a00 */
        /* <DEDUP_REMOVED lines=9> */
[----:B------:R-:W-:Y:S04]  /*148050*/  STL [R1+0xb9ac], R3 ;  /* 0x00b9ac0301007387 */ /* 0x000fe80000100800 */
[----:B------:R0:W-:Y:S01]  /*148060*/  STL [R1+0xb9a8], R2 ;  /* 0x00b9a80201007387 */ /* 0x0001e20000100800 */
[----:B------:R-:W-:-:S03]  /*148070*/  IMAD.MOV.U32 R8, RZ, RZ, R10 ;  /* 0x000000ffff087224 */ /* 0x000fc600078e000a */
[----:B0-----:R-:W3:Y:S01]  /*148080*/  LDL.64 R2, [R1+0x68] ;  /* 0x0000680001027983 */ /* 0x001ee20000100a00 */
[----:B--2---:R-:W-:-:S15]  /*148090*/  HMMA.16816.F32 R24, R4, R10, R24 ;  /* 0x0000000a0418723c */ /* 0x004fde0000001818 */
[----:B------:R-:W-:-:S08]  /*1480a0*/  NOP ;  /* 0x0000000000007918 */ /* 0x000fd00000000000 */
[----:B------:R-:W-:Y:S04]  /*1480b0*/  STL.64 [R1+0x1cb0], R24 ;  /* 0x001cb01801007387 */ /* 0x000fe80000100a00 */
[----:B------:R0:W-:Y:S04]  /*1480c0*/  STL.64 [R1+0x1cb8], R26 ;  /* 0x001cb81a01007387 */ /* 0x0001e80000100a00 */
[----:B0-----:R-:W4:Y:S04]  /*1480d0*/  LDL.LU.64 R26, [R1+0xbb28] ;  /* 0x00bb2800011a7983 */ /* 0x001f280000300a00 */
[----:B------:R-:W4:Y:S04]  /*1480e0*/  LDL.LU.64 R24, [R1+0xbb20] ;  /* 0x00bb200001187983 */ /* 0x000f280000300a00 */
[----:B------:R-:W-:Y:S04]  /*1480f0*/  STL [R1+0xb9b4], R9 ;  /* 0x00b9b40901007387 */ /* 0x000fe80000100800 */
[----:B------:R0:W-:Y:S04]  /*148100*/  STL [R1+0xb9b0], R8 ;  /* 0x00b9b00801007387 */ /* 0x0001e80000100800 */
        /* <DEDUP_REMOVED lines=10> */
[----:B------:R-:W-:-:S03]  /*1481b0*/  IMAD.MOV.U32 R10, RZ, RZ, R12 ;  /* 0x000000ffff0a7224 */ /* 0x000fc600078e000c */
[----:B------:R-:W-:Y:S04]  /*1481c0*/  STL [R1+0xb9bc], R11 ;  /* 0x00b9bc0b01007387 */ /* 0x000fe80000100800 */
[----:B------:R0:W-:Y:S04]  /*1481d0*/  STL [R1+0xb9b8], R10 ;  /* 0x00b9b80a01007387 */ /* 0x0001e80000100800 */
[----:B------:R-:W2:Y:S04]  /*1481e0*/  LDL.LU R8, [R1+0x4a0] ;  /* 0x0004a00001087983 */ /* 0x000ea80000300800 */
[----:B------:R-:W2:Y:S04]  /*1481f0*/  LDL.LU R9, [R1+0x4a4] ;  /* 0x0004a40001097983 */ /* 0x000ea80000300800 */
[----:B0-----:R-:W2:Y:S04]  /*148200*/  LDL.LU R10, [R1+0x4a8] ;  /* 0x0004a800010a7983 */ /* 0x001ea80000300800 */
[----:B------:R-:W2:Y:S04]  /*148210*/  LDL.LU R11, [R1+0x4ac] ;  /* 0x0004ac00010b7983 */ /* 0x000ea80000300800 */
[----:B------:R-:W-:Y:S04]  /*148220*/  STL.64 [R1+0x1c90], R24 ;  /* 0x001c901801007387 */ /* 0x000fe80000100a00 */
[----:B------:R0:W-:Y:S04]  /*148230*/  STL.64 [R1+0x1c98], R26 ;  /* 0x001c981a01007387 */ /* 0x0001e80000100a00 */
[----:B0-----:R-:W4:Y:S04]  /*148240*/  LDL.LU.64 R26, [R1+0xbb18] ;  /* 0x00bb1800011a7983 */ /* 0x001f280000300a00 */
[----:B------:R-:W4:Y:S01]  /*148250*/  LDL.LU.64 R24, [R1+0xbb10] ;  /* 0x00bb100001187983 */ /* 0x000f220000300a00 */
[----:B------:R-:W-:-:S02]  /*148260*/  IMAD.MOV.U32 R12, RZ, RZ, R14 ;  /* 0x000000ffff0c7224 */ /* 0x000fc400078e000e */
[----:B------:R-:W-:Y:S02]  /*148270*/  IMAD.MOV.U32 R13, RZ, RZ, R15 ;  /* 0x000000ffff0d7224 */ /* 0x000fe400078e000f */
[----:B---3--:R-:W-:Y:S02]  /*148280*/  IMAD.MOV.U32 R14, RZ, RZ, R2 ;  /* 0x000000ffff0e7224 */ /* 0x008fe400078e0002 */
[----:B------:R-:W-:Y:S01]  /*148290*/  IMAD.MOV.U32 R15, RZ, RZ, R3 ;  /* 0x000000ffff0f7224 */ /* 0x000fe200078e0003 */
[----:B----4-:R-:W-:-:S15]  /*1482a0*/  HMMA.16816.F32 R24, R4, R2, R24 ;  /* 0x000000020418723c */ /* 0x010fde0000001818 */
[----:B------:R-:W-:-:S08]  /*1482b0*/  NOP ;  /* 0x0000000000007918 */ /* 0x000fd00000000000 */
[----:B------:R-:W-:Y:S04]  /*1482c0*/  STL.64 [R1+0x1c80], R24 ;  /* 0x001c801801007387 */ /* 0x000fe80000100a00 */
[----:B------:R0:W-:Y:S04]  /*1482d0*/  STL.64 [R1+0x1c88], R26 ;  /* 0x001c881a01007387 */ /* 0x0001e80000100a00 */
[----:B0-----:R-:W3:Y:S04]  /*1482e0*/  LDL.LU.64 R26, [R1+0xbb08] ;  /* 0x00bb0800011a7983 */ /* 0x001ee80000300a00 */
[----:B------:R-:W3:Y:S01]  /*1482f0*/  LDL.LU.64 R24, [R1+0xbb00] ;  /* 0x00bb000001187983 */ /* 0x000ee20000300a00 */
[C---:B--2---:R-:W-:Y:S03]  /*148300*/  HMMA.16816.F32 R8, R4.reuse, R20, R8 ;  /* 0x000000140408723c */ /* 0x044fe60000001808 */
[----:B------:R-:W-:Y:S04]  /*148310*/  STL.64 [R1+0xb9c8], R14 ;  /* 0x00b9c80e01007387 */ /* 0x000fe80000100a00 */
[----:B------:R0:W-:Y:S02]  /*148320*/  STL.64 [R1+0xb9c0], R12 ;  /* 0x00b9c00c01007387 */ /* 0x0001e40000100a00 */
[----:B0-----:R-:W-:Y:S01]  /*148330*/  HMMA.16816.F32 R12, R4, R22, R16 ;  /* 0x00000016040c723c */ /* 0x001fe20000001810 */
[----:B------:R-:W-:-:S02]  /*148340*/  IMAD.MOV.U32 R2, RZ, RZ, R21 ;  /* 0x000000ffff027224 */ /* 0x000fc400078e0015 */
[----:B------:R-:W-:-:S11]  /*148350*/  IMAD.MOV.U32 R3, RZ, RZ, R20 ;  /* 0x000000ffff037224 */ /* 0x000fd600078e0014 */
[----:B------:R0:W-:Y:S04]  /*148360*/  STL.64 [R1+0x1c70], R8 ;  /* 0x001c700801007387 */ /* 0x0001e80000100a00 */
[----:B------:R-:W-:Y:S04]  /*148370*/  STL.64 [R1+0x1c78], R10 ;  /* 0x001c780a01007387 */ /* 0x000fe80000100a00 */
[----:B------:R-:W-:Y:S04]  /*148380*/  STL [R1+0xb9d4], R2 ;  /* 0x00b9d40201007387 */ /* 0x000fe80000100800 */
[----:B------:R-:W-:Y:S04]  /*148390*/  STL [R1+0xb9d0], R3 ;  /* 0x00b9d00301007387 */ /* 0x000fe80000100800 */
[----:B------:R-:W-:Y:S04]  /*1483a0*/  STL.64 [R1+0x1c60], R12 ;  /* 0x001c600c01007387 */ /* 0x000fe80000100a00 */
[----:B------:R3:W-:Y:S01]  /*1483b0*/  STL.64 [R1+0x1c68], R14 ;  /* 0x001c680e01007387 */ /* 0x0007e20000100a00 */
[----:B0-----:R-:W-:-:S02]  /*1483c0*/  IMAD.MOV.U32 R9, RZ, RZ, R22 ;  /* 0x000000ffff097224 */ /* 0x001fc400078e0016 */
[----:B------:R-:W-:Y:S01]  /*1483d0*/  IMAD.MOV.U32 R8, RZ, RZ, R23 ;  /* 0x000000ffff087224 */ /* 0x000fe200078e0017 */
[----:B---3--:R-:W-:-:S15]  /*1483e0*/  HMMA.16816.F32 R12, R4, R28, R24 ;  /* 0x0000001c040c723c */ /* 0x008fde0000001818 */
        /* <DEDUP_REMOVED lines=21> */
[----:B---3--:R0:W-:Y:S04]  /*148540*/  STL.64 [R1+0xba40], R22 ;  /* 0x00ba401601007387 */ /* 0x0081e80000100a00 */
[----:B0-----:R-:W3:Y:S01]  /*148550*/  LDL R22, [R1+0x8] ;  /* 0x0000080001167983 */ /* 0x001ee20000100800 */
[----:B------:R-:W-:-:S03]  /*148560*/  IMAD.MOV.U32 R23, RZ, RZ, R0 ;  /* 0x000000ffff177224 */ /* 0x000fc600078e0000 */
[----:B------:R-:W4:Y:S04]  /*148570*/  LDL.LU R0, [R1+0xbaf8] ;  /* 0x00baf80001007983 */ /* 0x000f280000300800 */
[----:B--2---:R0:W-:Y:S04]  /*148580*/  STL.64 [R1+0xba38], R20 ;  /* 0x00ba381401007387 */ /* 0x0041e80000100a00 */
[----:B------:R-:W2:Y:S04]  /*148590*/  LDL.64 R28, [R1] ;  /* 0x00000000011c7983 */ /* 0x000ea80000100a00 */
[----:B------:R-:W2:Y:S04]  /*1485a0*/  LDL.LU R24, [R1+0x3d0] ;  /* 0x0003d00001187983 */ /* 0x000ea80000300800 */
[----:B------:R-:W2:Y:S04]  /*1485b0*/  LDL.LU R25, [R1+0x3d4] ;  /* 0x0003d40001197983 */ /* 0x000ea80000300800 */
[----:B------:R-:W2:Y:S04]  /*1485c0*/  LDL.LU R26, [R1+0x3d8] ;  /* 0x0003d800011a7983 */ /* 0x000ea80000300800 */
[----:B------:R-:W2:Y:S04]  /*1485d0*/  LDL.LU R27, [R1+0x3dc] ;  /* 0x0003dc00011b7983 */ /* 0x000ea80000300800 */
[----:B------:R-:W3:Y:S01]  /*1485e0*/  LDL R14, [R1+0x18] ;  /* 0x00001800010e7983 */ /* 0x000ee20000100800 */
[----:B----4-:R-:W-:-:S03]  /*1485f0*/  IMAD.MOV.U32 R15, RZ, RZ, R0 ;  /* 0x000000ffff0f7224 */ /* 0x010fc600078e0000 */
[----:B------:R-:W4:Y:S04]  /*148600*/  LDL.LU R0, [R1+0xbaf4] ;  /* 0x00baf40001007983 */ /* 0x000f280000300800 */
[----:B------:R-:W2:Y:S04]  /*148610*/  LDL.64 R12, [R1+0x20] ;  /* 0x00002000010c7983 */ /* 0x000ea80000100a00 */
[----:B---3--:R-:W-:Y:S04]  /*148620*/  STL.64 [R1+0xba90], R14 ;  /* 0x00ba900e01007387 */ /* 0x008fe80000100a00 */
[----:B--2---:R-:W-:Y:S04]  /*148630*/  STL.64 [R1+0xba88], R12 ;  /* 0x00ba880c01007387 */ /* 0x004fe80000100a00 */
[----:B0-----:R-:W2:Y:S04]  /*148640*/  LDL.64 R20, [R1+0x10] ;  /* 0x0000100001147983 */ /* 0x001ea80000100a00 */
[----:B------:R-:W-:Y:S04]  /*148650*/  STL.64 [R1+0xba70], R22 ;  /* 0x00ba701601007387 */ /* 0x000fe80000100a00 */
[----:B--2---:R0:W-:Y:S04]  /*148660*/  STL.64 [R1+0xba68], R20 ;  /* 0x00ba681401007387 */ /* 0x0041e80000100a00 */
[----:B0-----:R-:W2:Y:S04]  /*148670*/  LDL.LU R20, [R1+0x410] ;  /* 0x0004100001147983 */ /* 0x001ea80000300800 */
[----:B------:R-:W2:Y:S04]  /*148680*/  LDL.LU R21, [R1+0x414] ;  /* 0x0004140001157983 */ /* 0x000ea80000300800 */
[----:B------:R-:W3:Y:S04]  /*148690*/  LDL.LU R22, [R1+0x418] ;  /* 0x0004180001167983 */ /* 0x000ee80000300800 */
[----:B------:R-:W3:Y:S04]  /*1486a0*/  LDL.LU R23, [R1+0x41c] ;  /* 0x00041c0001177983 */ /* 0x000ee80000300800 */
[----:B------:R-:W2:Y:S01]  /*1486b0*/  LDL R14, [R1+0x28] ;  /* 0x00002800010e7983 */ /* 0x000ea20000100800 */
[----:B----4-:R-:W-:-:S03]  /*1486c0*/  IMAD.MOV.U32 R15, RZ, RZ, R0 ;  /* 0x000000ffff0f7224 */ /* 0x010fc600078e0000 */
        /* <DEDUP_REMOVED lines=52> */
[----:B------:R0:W-:Y:S04]  /*148a10*/  STL.64 [R1+0xb9e8], R10 ;  /* 0x00b9e80a01007387 */ /* 0x0001e80000100a00 */
[----:B0-----:R-:W4:Y:S04]  /*148a20*/  LDL.64 R10, [R1+0x48] ;  /* 0x00004800010a7983 */ /* 0x001f280000100a00 */
[----:B------:R-:W-:Y:S01]  /*148a30*/  STL.64 [R1+0xb9e0], R8 ;  /* 0x00b9e00801007387 */ /* 0x000fe20000100a00 */
[----:B----4-:R-:W-:-:S15]  /*148a40*/  HMMA.16816.F32 R16, R4, R10, R16 ;  /* 0x0000000a0410723c */ /* 0x010fde0000001810 */
[----:B------:R-:W-:-:S08]  /*148a50*/  NOP ;  /* 0x0000000000007918 */ /* 0x000fd00000000000 */
[----:B------:R-:W-:Y:S04]  /*148a60*/  STL.64 [R1+0x1c40], R16 ;  /* 0x001c401001007387 */ /* 0x000fe80000100a00 */
[----:B------:R0:W-:Y:S04]  /*148a70*/  STL.64 [R1+0x1c48], R18 ;  /* 0x001c481201007387 */ /* 0x0001e80000100a00 */
[----:B0-----:R-:W4:Y:S04]  /*148a80*/  LDL.LU.64 R18, [R1+0xbae8] ;  /* 0x00bae80001127983 */ /* 0x001f280000300a00 */
[----:B------:R-:W4:Y:S01]  /*148a90*/  LDL.LU.64 R16, [R1+0xbae0] ;  /* 0x00bae00001107983 */ /* 0x000f220000300a00 */
[----:B------:R-:W-:-:S03]  /*148aa0*/  IMAD.MOV.U32 R15, RZ, RZ, R0 ;  /* 0x000000ffff0f7224 */ /* 0x000fc600078e0000 */
[----:B------:R-:W3:Y:S01]  /*148ab0*/  LDL.LU R8, [R1+0x3a0] ;  /* 0x0003a00001087983 */ /* 0x000ee20000300800 */
[----:B------:R-:W-:-:S03]  /*148ac0*/  IMAD.MOV.U32 R2, RZ, RZ, R10 ;  /* 0x000000ffff027224 */ /* 0x000fc600078e000a */
[----:B------:R-:W3:Y:S01]  /*148ad0*/  LDL.LU R9, [R1+0x3a4] ;  /* 0x0003a40001097983 */ /* 0x000ee20000300800 */
[----:B------:R-:W-:-:S03]  /*148ae0*/  IMAD.MOV.U32 R3, RZ, RZ, R11 ;  /* 0x000000ffff037224 */ /* 0x000fc600078e000b */
[----:B------:R-:W3:Y:S04]  /*148af0*/  LDL.LU R10, [R1+0x3a8] ;  /* 0x0003a800010a7983 */ /* 0x000ee80000300800 */
[----:B------:R-:W3:Y:S01]  /*148b00*/  LDL.LU R11, [R1+0x3ac] ;  /* 0x0003ac00010b7983 */ /* 0x000ee20000300800 */
        /* <DEDUP_REMOVED lines=98> */
[----:B------:R-:W-:-:S02]  /*149130*/  IMAD.MOV.U32 R28, RZ, RZ, R18 ;  /* 0x000000ffff1c7224 */ /* 0x000fc400078e0012 */
[----:B------:R-:W-:Y:S01]  /*149140*/  IMAD.MOV.U32 R29, RZ, RZ, R19 ;  /* 0x000000ffff1d7224 */ /* 0x000fe200078e0013 */
[C---:B--2---:R-:W-:Y:S06]  /*149150*/  HMMA.16816.F32 R8, R4.reuse, R22, R8 ;  /* 0x000000160408723c */ /* 0x044fec0000001808 */
[----:B---3--:R-:W-:-:S15]  /*149160*/  HMMA.16816.F32 R24, R4, R20, R24 ;  /* 0x000000140418723c */ /* 0x008fde0000001818 */
[----:B------:R-:W-:-:S02]  /*149170*/  NOP ;  /* 0x0000000000007918 */ /* 0x000fc40000000000 */
[----:B------:R-:W-:Y:S04]  /*149180*/  STL.64 [R1+0x1b70], R8 ;  /* 0x001b700801007387 */ /* 0x000fe80000100a00 */
[----:B------:R0:W-:Y:S04]  /*149190*/  STL.64 [R1+0x1b78], R10 ;  /* 0x001b780a01007387 */ /* 0x0001e80000100a00 */
[----:B0-----:R-:W2:Y:S04]  /*1491a0*/  LDL.LU.64 R10, [R1+0xb9e8] ;  /* 0x00b9e800010a7983 */ /* 0x001ea80000300a00 */
[----:B------:R-:W3:Y:S04]  /*1491b0*/  LDL.LU.64 R8, [R1+0xb9e0] ;  /* 0x00b9e00001087983 */ /* 0x000ee80000300a00 */
[----:B------:R-:W4:Y:S04]  /*1491c0*/  LDL.LU R18, [R1+0xb9dc] ;  /* 0x00b9dc0001127983 */ /* 0x000f280000300800 */
[----:B------:R0:W-:Y:S04]  /*1491d0*/  STL.64 [R1+0x1b60], R24 ;  /* 0x001b601801007387 */ /* 0x0001e80000100a00 */
[----:B------:R1:W-:Y:S04]  /*1491e0*/  STL.64 [R1+0x1b68], R26 ;  /* 0x001b681a01007387 */ /* 0x0003e80000100a00 */
        /* <DEDUP_REMOVED lines=9> */
[----:B------:R-:W2:Y:S04]  /*149280*/  LDL.LU R26, [R1+0x378] ;  /* 0x00037800011a7983 */ /* 0x000ea80000300800 */
[----:B------:R-:W2:Y:S01]  /*149290*/  LDL.LU R27, [R1+0x37c] ;  /* 0x00037c00011b7983 */ /* 0x000ea20000300800 */
[----:B----4-:R-:W-:Y:S03]  /*1492a0*/  HMMA.16816.F32 R12, R4, R18, R12 ;  /* 0x00000012040c723c */ /* 0x010fe6000000180c */
[----:B------:R0:W-:Y:S02]  /*1492b0*/  STL.64 [R1+0xb748], R22 ;  /* 0x00b7481601007387 */ /* 0x0001e40000100a00 */
[----:B0-----:R-:W-:-:S02]  /*1492c0*/  IMAD.MOV.U32 R22, RZ, RZ, R2 ;  /* 0x000000ffff167224 */ /* 0x001fc400078e0002 */
[----:B------:R-:W-:Y:S01]  /*1492d0*/  IMAD.MOV.U32 R23, RZ, RZ, R3 ;  /* 0x000000ffff177224 */ /* 0x000fe200078e0003 */
[----:B------:R-:W3:Y:S04]  /*1492e0*/  LDL.LU R2, [R1+0xb9d4] ;  /* 0x00b9d40001027983 */ /* 0x000ee80000300800 */
[----:B------:R-:W4:Y:S04]  /*1492f0*/  LDL.LU R3, [R1+0xb9d0] ;  /* 0x00b9d00001037983 */ /* 0x000f280000300800 */
[----:B------:R0:W-:Y:S07]  /*149300*/  STL.64 [R1+0xb740], R20 ;  /* 0x00b7401401007387 */ /* 0x0001ee0000100a00 */
[----:B------:R-:W-:Y:S04]  /*149310*/  STL.64 [R1+0x1b50], R12 ;  /* 0x001b500c01007387 */ /* 0x000fe80000100a00 */
[----:B------:R1:W-:Y:S01]  /*149320*/  STL.64 [R1+0x1b58], R14 ;  /* 0x001b580e01007387 */ /* 0x0003e20000100a00 */
[----:B0-----:R-:W-:-:S02]  /*149330*/  IMAD.MOV.U32 R20, RZ, RZ, R11 ;  /* 0x000000ffff147224 */ /* 0x001fc400078e000b */
[----:B------:R-:W-:Y:S01]  /*149340*/  IMAD.MOV.U32 R21, RZ, RZ, R10 ;  /* 0x000000ffff157224 */ /* 0x000fe200078e000a */
[----:B-1----:R-:W3:Y:S04]  /*149350*/  LDL.LU.64 R14, [R1+0xb9c8] ;  /* 0x00b9c800010e7983 */ /* 0x002ee80000300a00 */
[----:B------:R-:W3:Y:S04]  /*149360*/  LDL.LU.64 R12, [R1+0xb9c0] ;  /* 0x00b9c000010c7983 */ /* 0x000ee80000300a00 */
[----:B------:R-:W3:Y:S01]  /*149370*/  LDL.LU R11, [R1+0xb9bc] ;  /* 0x00b9bc00010b7983 */ /* 0x000ee20000300800 */
[----:B--2---:R-:W-:-:S15]  /*149380*/  HMMA.16816.F32 R24, R4, R16, R24 ;  /* 0x000000100418723c */ /* 0x004fde0000001818 */
[----:B------:R-:W-:-:S08]  /*149390*/  NOP ;  /* 0x0000000000007918 */ /* 0x000fd00000000000 */
[----:B------:R-:W-:Y:S04]  /*1493a0*/  STL.64 [R1+0x1b40], R24 ;  /* 0x001b401801007387 */ /* 0x000fe80000100a00 */
[----:B------:R0:W-:Y:S04]  /*1493b0*/  STL.64 [R1+0x1b48], R26 ;  /* 0x001b481a01007387 */ /* 0x0001e80000100a00 */
[----:B------:R-:W2:Y:S04]  /*1493c0*/  LDL.LU R10, [R1+0xb9b8] ;  /* 0x00b9b800010a7983 */ /* 0x000ea80000300800 */
[----:B------:R-:W-:Y:S04]  /*1493d0*/  STL.64 [R1+0xb850], R22 ;  /* 0x00b8501601007387 */ /* 0x000fe80000100a00 */
[----:B------:R1:W-:Y:S01]  /*1493e0*/  STL.64 [R1+0xb848], R20 ;  /* 0x00b8481401007387 */ /* 0x0003e20000100a00 */
[----:B0-----:R-:W-:-:S02]  /*1493f0*/  IMAD.MOV.U32 R26, RZ, RZ, R9 ;  /* 0x000000ffff1a7224 */ /* 0x001fc400078e0009 */
[----:B------:R-:W-:Y:S01]  /*149400*/  IMAD.MOV.U32 R27, RZ, RZ, R8 ;  /* 0x000000ffff1b7224 */ /* 0x000fe200078e0008 */
[----:B------:R-:W2:Y:S04]  /*149410*/  LDL.LU R9, [R1+0xb9b4] ;  /* 0x00b9b40001097983 */ /* 0x000ea80000300800 */
[----:B------:R-:W2:Y:S04]  /*149420*/  LDL.LU R8, [R1+0xb9b0] ;  /* 0x00b9b00001087983 */ /* 0x000ea80000300800 */
[----:B------:R-:W-:Y:S04]  /*149430*/  STL.64 [R1+0xb858], R26 ;  /* 0x00b8581a01007387 */ /* 0x000fe80000100a00 */
[----:B-1----:R-:W2:Y:S04]  /*149440*/  LDL.LU R20, [R1+0x18e0] ;  /* 0x0018e00001147983 */ /* 0x002ea80000300800 */
[----:B------:R-:W2:Y:S04]  /*149450*/  LDL.LU R21, [R1+0x18e4] ;  /* 0x0018e40001157983 */ /* 0x000ea80000300800 */
[----:B------:R-:W2:Y:S04]  /*149460*/  LDL.LU R22, [R1+0x18e8] ;  /* 0x0018e80001167983 */ /* 0x000ea80000300800 */
[----:B------:R-:W2:Y:S01]  /*149470*/  LDL.LU R23, [R1+0x18ec] ;  /* 0x0018ec0001177983 */ /* 0x000ea20000300800 */
[----:B----4-:R-:W-:-:S02]  /*149480*/  IMAD.MOV.U32 R24, RZ, RZ, R3 ;  /* 0x000000ffff187224 */ /* 0x010fc400078e0003 */
[----:B---3--:R-:W-:Y:S01]  /*149490*/  IMAD.MOV.U32 R25, RZ, RZ, R2 ;  /* 0x000000ffff197224 */ /* 0x008fe200078e0002 */
[----:B--2---:R-:W-:Y:S04]  /*1494a0*/  STL.64 [R1+0xb868], R22 ;  /* 0x00b8681601007387 */ /* 0x004fe80000100a00 */
        /* <DEDUP_REMOVED lines=15> */
[----:B0-----:R-:W3:Y:S04]  /*1495a0*/  LDL.LU R20, [R1+0x3530] ;  /* 0x0035300001147983 */ /* 0x001ee80000300800 */
[----:B------:R-:W3:Y:S04]  /*1495b0*/  LDL.LU R21, [R1+0x3534] ;  /* 0x0035340001157983 */ /* 0x000ee80000300800 */
[----:B------:R-:W2:Y:S04]  /*1495c0*/  LDL.LU R22, [R1+0x3538] ;  /* 0x0035380001167983 */ /* 0x000ea80000300800 */
[----:B------:R-:W2:Y:S01]  /*1495d0*/  LDL.LU R23, [R1+0x353c] ;  /* 0x00353c0001177983 */ /* 0x000ea20000300800 */
[----:B------:R-:W-:-:S02]  /*1495e0*/  IMAD.MOV.U32 R24, RZ, RZ, R12 ;  /* 0x000000ffff187224 */ /* 0x000fc400078e000c */
[----:B------:R-:W-:Y:S02]  /*1495f0*/  IMAD.MOV.U32 R25, RZ, RZ, R13 ;  /* 0x000000ffff197224 */ /* 0x000fe400078e000d */
[----:B-1----:R-:W-:Y:S02]  /*149600*/  IMAD.MOV.U32 R26, RZ, RZ, R10 ;  /* 0x000000ffff1a7224 */ /* 0x002fe400078e000a */
[----:B------:R-:W-:Y:S01]  /*149610*/  IMAD.MOV.U32 R27, RZ, RZ, R11 ;  /* 0x000000ffff1b7224 */ /* 0x000fe200078e000b */
[----:B--2---:R-:W-:Y:S04]  /*149620*/  STL.64 [R1+0xb898], R22 ;  /* 0x00b8981601007387 */ /* 0x004fe80000100a00 */
[----:B---3--:R0:W-:Y:S04]  /*149630*/  STL.64 [R1+0xb890], R20 ;  /* 0x00b8901401007387 */ /* 0x0081e80000100a00 */
[----:B------:R-:W2:Y:S04]  /*149640*/  LDL.LU R12, [R1+0xb99c] ;  /* 0x00b99c00010c7983 */ /* 0x000ea80000300800 */
[----:B------:R-:W3:Y:S04]  /*149650*/  LDL.LU R13, [R1+0xb998] ;  /* 0x00b99800010d7983 */ /* 0x000ee80000300800 */
[----:B------:R-:W2:Y:S04]  /*149660*/  LDL.LU R10, [R1+0xb994] ;  /* 0x00b99400010a7983 */ /* 0x000ea80000300800 */
[----:B------:R-:W2:Y:S04]  /*149670*/  LDL.LU R11, [R1+0xb990] ;  /* 0x00b99000010b7983 */ /* 0x000ea80000300800 */
[----:B------:R1:W-:Y:S04]  /*149680*/  STL.64 [R1+0xb8a0], R24 ;  /* 0x00b8a01801007387 */ /* 0x0003e80000100a00 */
[----:B------:R-:W-:Y:S04]  /*149690*/  STL.64 [R1+0xb8b8], R26 ;  /* 0x00b8b81a01007387 */ /* 0x000fe80000100a00 */
[----:B0-----:R-:W4:Y:S04]  /*1496a0*/  LDL.LU R20, [R1+0x1910] ;  /* 0x0019100001147983 */ /* 0x001f280000300800 */
[----:B------:R-:W4:Y:S04]  /*1496b0*/  LDL.LU R21, [R1+0x1914] ;  /* 0x0019140001157983 */ /* 0x000f280000300800 */
[----:B------:R-:W3:Y:S04]  /*1496c0*/  LDL.LU R22, [R1+0x1918] ;  /* 0x0019180001167983 */ /* 0x000ee80000300800 */
[----:B------:R-:W3:Y:S01]  /*1496d0*/  LDL.LU R23, [R1+0x191c] ;  /* 0x00191c0001177983 */ /* 0x000ee20000300800 */
[----:B-1----:R-:W-:-:S02]  /*1496e0*/  IMAD.MOV.U32 R24, RZ, RZ, R8 ;  /* 0x000000ffff187224 */ /* 0x002fc400078e0008 */
[----:B------:R-:W-:Y:S01]  /*1496f0*/  IMAD.MOV.U32 R25, RZ, RZ, R9 ;  /* 0x000000ffff197224 */ /* 0x000fe200078e0009 */
        /* <DEDUP_REMOVED lines=21> */
[----:B------:R-:W-:-:S05]  /*149850*/  IMAD.MOV.U32 R25, RZ, RZ, R14 ;  /* 0x000000ffff197224 */ /* 0x000fca00078e000e */
        /* <DEDUP_REMOVED lines=8> */
[----:B--2---:R-:W-:-:S05]  /*1498e0*/  IMAD.MOV.U32 R27, RZ, RZ, R12 ;  /* 0x000000ffff1b7224 */ /* 0x004fca00078e000c */
[----:B------:R-:W-:Y:S04]  /*1498f0*/  STL.64 [R1+0xb918], R26 ;  /* 0x00b9181a01007387 */ /* 0x000fe80000100a00 */
        /* <DEDUP_REMOVED lines=5147> */
[----:B------:R-:W4:Y:S04]  /*15dab0*/  LDL.LU.64 R20, [R1+0xa8] ;  /* 0x0000a80001147983 */ /* 0x000f280000300a00 */
        /* <DEDUP_REMOVED lines=23> */
[----:B------:R-:W3:Y:S04]  /*15dc30*/  LDL.LU.64 R22, [R1+0x98] ;  /* 0x0000980001167983 */ /* 0x000ee80000300a00 */
[----:B------:R-:W3:Y:S04]  /*15dc40*/  LDL.LU R24, [R1+0x2450] ;  /* 0x0024500001187983 */ /* 0x000ee80000300800 */
[----:B------:R-:W3:Y:S04]  /*15dc50*/  LDL.LU R25, [R1+0x2454] ;  /* 0x0024540001197983 */ /* 0x000ee80000300800 */
[----:B------:R-:W3:Y:S04]  /*15dc60*/  LDL.LU R26, [R1+0x2458] ;  /* 0x00245800011a7983 */ /* 0x000ee80000300800 */
[----:B------:R-:W3:Y:S04]  /*15dc70*/  LDL.LU R27, [R1+0x245c] ;  /* 0x00245c00011b7983 */ /* 0x000ee80000300800 */
[----:B------:R-:W3:Y:S04]  /*15dc80*/  LDL.LU.64 R28, [R1+0x90] ;  /* 0x00009000011c7983 */ /* 0x000ee80000300a00 */
        /* <DEDUP_REMOVED lines=64> */
[----:B------:R-:W2:Y:S04]  /*15e090*/  LDL.LU R24, [R1+0x23d0] ;  /* 0x0023d00001187983 */ /* 0x000ea80000300800 */
[----:B------:R-:W2:Y:S04]  /*15e0a0*/  LDL.LU R25, [R1+0x23d4] ;  /* 0x0023d40001197983 */ /* 0x000ea80000300800 */
[----:B------:R-:W3:Y:S04]  /*15e0b0*/  LDL.LU R26, [R1+0x23d8] ;  /* 0x0023d800011a7983 */ /* 0x000ee80000300800 */
[----:B------:R-:W3:Y:S04]  /*15e0c0*/  LDL.LU R27, [R1+0x23dc] ;  /* 0x0023dc00011b7983 */ /* 0x000ee80000300800 */
[----:B0-----:R-:W4:Y:S04]  /*15e0d0*/  LDL.LU.64 R8, [R1+0x88] ;  /* 0x0000880001087983 */ /* 0x001f280000300a00 */
[----:B-1----:R-:W4:Y:S04]  /*15e0e0*/  LDL.LU.64 R10, [R1+0x80] ;  /* 0x00008000010a7983 */ /* 0x002f280000300a00 */
[----:B---3--:R-:W-:Y:S04]  /*15e0f0*/  STL.64 [R1+0xa098], R26 ;  /* 0x00a0981a01007387 */ /* 0x008fe80000100a00 */
[----:B--2---:R0:W-:Y:S04]  /*15e100*/  STL.64 [R1+0xa090], R24 ;  /* 0x00a0901801007387 */ /* 0x0041e80000100a00 */
[----:B------:R-:W2:Y:S04]  /*15e110*/  LDL R22, [R1+0x58] ;  /* 0x0000580001167983 */ /* 0x000ea80000100800 */
[----:B------:R-:W2:Y:S04]  /*15e120*/  LDL R23, [R1+0x5c] ;  /* 0x00005c0001177983 */ /* 0x000ea80000100800 */
[----:B------:R-:W3:Y:S04]  /*15e130*/  LDL.LU.64 R12, [R1+0x78] ;  /* 0x00007800010c7983 */ /* 0x000ee80000300a00 */
        /* <DEDUP_REMOVED lines=22> */
[----:B------:R-:W4:Y:S01]  /*15e2a0*/  LDL.LU.64 R20, [R1+0x60] ;  /* 0x0000600001147983 */ /* 0x000f220000300a00 */
[----:B------:R-:W-:-:S03]  /*15e2b0*/  IMAD.MOV.U32 R14, RZ, RZ, R29 ;  /* 0x000000ffff0e7224 */ /* 0x000fc600078e001d */
[----:B------:R-:W4:Y:S01]  /*15e2c0*/  LDL.LU R16, [R1+0x23e0] ;  /* 0x0023e00001107983 */ /* 0x000f220000300800 */
[----:B------:R-:W-:-:S03]  /*15e2d0*/  IMAD.MOV.U32 R15, RZ, RZ, R28 ;  /* 0x000000ffff0f7224 */ /* 0x000fc600078e001c */
[----:B------:R-:W4:Y:S04]  /*15e2e0*/  LDL.LU R17, [R1+0x23e4] ;  /* 0x0023e40001117983 */ /* 0x000f280000300800 */
[----:B------:R-:W4:Y:S04]  /*15e2f0*/  LDL.LU R18, [R1+0x23e8] ;  /* 0x0023e80001127983 */ /* 0x000f280000300800 */
[----:B------:R-:W4:Y:S04]  /*15e300*/  LDL.LU R19, [R1+0x23ec] ;  /* 0x0023ec0001137983 */ /* 0x000f280000300800 */
[----:B------:R-:W4:Y:S04]  /*15e310*/  LDL.LU.64 R28, [R1+0x50] ;  /* 0x00005000011c7983 */ /* 0x000f280000300a00 */
[----:B------:R-:W-:Y:S04]  /*15e320*/  STL [R1+0x9f2c], R14 ;  /* 0x009f2c0e01007387 */ /* 0x000fe80000100800 */
[----:B------:R0:W-:Y:S04]  /*15e330*/  STL [R1+0x9f28], R15 ;  /* 0x009f280f01007387 */ /* 0x0001e80000100800 */
[----:B0-----:R-:W3:Y:S01]  /*15e340*/  LDL.LU.64 R14, [R1+0x70] ;  /* 0x00007000010e7983 */ /* 0x001ee20000300a00 */
        /* <DEDUP_REMOVED lines=9> */
[----:B------:R-:W-:Y:S04]  /*15e3e0*/  STL [R1+0x9f34], R3 ;  /* 0x009f340301007387 */ /* 0x000fe80000100800 */
[----:B------:R0:W-:Y:S01]  /*15e3f0*/  STL [R1+0x9f30], R2 ;  /* 0x009f300201007387 */ /* 0x0001e20000100800 */
[----:B------:R-:W-:-:S03]  /*15e400*/  IMAD.MOV.U32 R8, RZ, RZ, R10 ;  /* 0x000000ffff087224 */ /* 0x000fc600078e000a */
[----:B0-----:R-:W4:Y:S01]  /*15e410*/  LDL.LU.64 R2, [R1+0x68] ;  /* 0x0000680001027983 */ /* 0x001f220000300a00 */
[----:B--2---:R-:W-:-:S15]  /*15e420*/  HMMA.16816.F32 R24, R4, R10, R24 ;  /* 0x0000000a0418723c */ /* 0x004fde0000001818 */
[----:B------:R-:W-:-:S08]  /*15e430*/  NOP ;  /* 0x0000000000007918 */ /* 0x000fd00000000000 */
[----:B------:R-:W-:Y:S04]  /*15e440*/  STL.64 [R1+0x490], R24 ;  /* 0x0004901801007387 */ /* 0x000fe80000100a00 */
[----:B------:R0:W-:Y:S04]  /*15e450*/  STL.64 [R1+0x498], R26 ;  /* 0x0004981a01007387 */ /* 0x0001e80000100a00 */
[----:B0-----:R-:W3:Y:S04]  /*15e460*/  LDL.LU.64 R26, [R1+0xa0b8] ;  /* 0x00a0b800011a7983 */ /* 0x001ee80000300a00 */
[----:B------:R-:W3:Y:S04]  /*15e470*/  LDL.LU.64 R24, [R1+0xa0b0] ;  /* 0x00a0b00001187983 */ /* 0x000ee80000300a00 */
[----:B------:R-:W-:Y:S04]  /*15e480*/  STL [R1+0x9f3c], R9 ;  /* 0x009f3c0901007387 */ /* 0x000fe80000100800 */
[----:B------:R0:W-:Y:S04]  /*15e490*/  STL [R1+0x9f38], R8 ;  /* 0x009f380801007387 */ /* 0x0001e80000100800 */
[----:B0-----:R-:W2:Y:S04]  /*15e4a0*/  LDL.LU R8, [R1+0x2420] ;  /* 0x0024200001087983 */ /* 0x001ea80000300800 */
[----:B------:R-:W2:Y:S04]  /*15e4b0*/  LDL.LU R9, [R1+0x2424] ;  /* 0x0024240001097983 */ /* 0x000ea80000300800 */
[----:B------:R-:W2:Y:S04]  /*15e4c0*/  LDL.LU R10, [R1+0x2428] ;  /* 0x00242800010a7983 */ /* 0x000ea80000300800 */
[----:B------:R-:W2:Y:S01]  /*15e4d0*/  LDL.LU R11, [R1+0x242c] ;  /* 0x00242c00010b7983 */ /* 0x000ea20000300800 */
[C---:B---3--:R-:W-:Y:S06]  /*15e4e0*/  HMMA.16816.F32 R24, R4.reuse, R14, R24 ;  /* 0x0000000e0418723c */ /* 0x048fec0000001818 */
        /* <DEDUP_REMOVED lines=25> */
[----:B------:R-:W-:Y:S01]  /*15e680*/  IMAD.MOV.U32 R15, RZ, RZ, R3 ;  /* 0x000000ffff0f7224 */ /* 0x000fe200078e0003 */
[C---:B--2---:R-:W-:Y:S06]  /*15e690*/  HMMA.16816.F32 R8, R4.reuse, R20, R8 ;  /* 0x000000140408723c */ /* 0x044fec0000001808 */
[----:B------:R-:W-:Y:S01]  /*15e6a0*/  HMMA.16816.F32 R16, R4, R22, R16 ;  /* 0x000000160410723c */ /* 0x000fe20000001810 */
[----:B------:R-:W-:Y:S04]  /*15e6b0*/  STL.64 [R1+0x9f60], R14 ;  /* 0x009f600e01007387 */ /* 0x000fe80000100a00 */
[----:B------:R-:W-:Y:S01]  /*15e6c0*/  STL.64 [R1+0x9f58], R12 ;  /* 0x009f580c01007387 */ /* 0x000fe20000100a00 */
[----:B------:R-:W-:-:S02]  /*15e6d0*/  IMAD.MOV.U32 R3, RZ, RZ, R20 ;  /* 0x000000ffff037224 */ /* 0x000fc400078e0014 */
[----:B------:R-:W-:-:S09]  /*15e6e0*/  IMAD.MOV.U32 R2, RZ, RZ, R21 ;  /* 0x000000ffff027224 */ /* 0x000fd200078e0015 */
[----:B------:R0:W-:Y:S04]  /*15e6f0*/  STL.64 [R1+0x450], R8 ;  /* 0x0004500801007387 */ /* 0x0001e80000100a00 */
[----:B------:R-:W-:Y:S04]  /*15e700*/  STL.64 [R1+0x458], R10 ;  /* 0x0004580a01007387 */ /* 0x000fe80000100a00 */
[----:B------:R-:W-:Y:S04]  /*15e710*/  STL.64 [R1+0xa070], R2 ;  /* 0x00a0700201007387 */ /* 0x000fe80000100a00 */
[----:B------:R-:W-:Y:S04]  /*15e720*/  STL.64 [R1+0x440], R16 ;  /* 0x0004401001007387 */ /* 0x000fe80000100a00 */
[----:B------:R-:W-:Y:S01]  /*15e730*/  STL.64 [R1+0x448], R18 ;  /* 0x0004481201007387 */ /* 0x000fe20000100a00 */
[----:B0-----:R-:W-:-:S02]  /*15e740*/  IMAD.MOV.U32 R9, RZ, RZ, R28 ;  /* 0x000000ffff097224 */ /* 0x001fc400078e001c */
[----:B------:R-:W-:Y:S01]  /*15e750*/  IMAD.MOV.U32 R8, RZ, RZ, R29 ;  /* 0x000000ffff087224 */ /* 0x000fe200078e001d */
[----:B---3--:R-:W-:-:S15]  /*15e760*/  HMMA.16816.F32 R12, R4, R28, R24 ;  /* 0x0000001c040c723c */ /* 0x008fde0000001818 */
[----:B------:R-:W-:-:S08]  /*15e770*/  NOP ;  /* 0x0000000000007918 */ /* 0x000fd00000000000 */
        /* <DEDUP_REMOVED lines=18> */
[----:B0-----:R-:W4:Y:S01]  /*15e8a0*/  LDL R26, [R1+0x8] ;  /* 0x00000800011a7983 */ /* 0x001f220000100800 */
[----:B------:R-:W-:-:S03]  /*15e8b0*/  IMAD.MOV.U32 R27, RZ, RZ, R0 ;  /* 0x000000ffff1b7224 */ /* 0x000fc600078e0000 */
[----:B------:R-:W3:Y:S04]  /*15e8c0*/  LDL.LU R0, [R1+0xa088] ;  /* 0x00a0880001007983 */ /* 0x000ee80000300800 */
[----:B--2---:R0:W-:Y:S04]  /*15e8d0*/  STL.64 [R1+0x9fb0], R24 ;  /* 0x009fb01801007387 */ /* 0x0041e80000100a00 */
[----:B0-----:R-:W2:Y:S04]  /*15e8e0*/  LDL.64 R24, [R1+0x10] ;  /* 0x0000100001187983 */ /* 0x001ea80000100a00 */
[----:B----4-:R-:W-:Y:S04]  /*15e8f0*/  STL.64 [R1+0x9fe8], R26 ;  /* 0x009fe81a01007387 */ /* 0x010fe80000100a00 */
        /* <DEDUP_REMOVED lines=8> */
[----:B------:R-:W2:Y:S01]  /*15e980*/  LDL R26, [R1+0x18] ;  /* 0x00001800011a7983 */ /* 0x000ea20000100800 */
[----:B------:R-:W-:-:S03]  /*15e990*/  IMAD.MOV.U32 R27, RZ, RZ, R0 ;  /* 0x000000ffff1b7224 */ /* 0x000fc600078e0000 */
[----:B------:R-:W2:Y:S04]  /*15e9a0*/  LDL.LU R0, [R1+0xa084] ;  /* 0x00a0840001007983 */ /* 0x000ea80000300800 */
[----:B----4-:R-:W-:Y:S04]  /*15e9b0*/  STL.64 [R1+0x9fc8], R22 ;  /* 0x009fc81601007387 */ /* 0x010fe80000100a00 */
[----:B---3--:R0:W-:Y:S04]  /*15e9c0*/  STL.64 [R1+0x9fc0], R20 ;  /* 0x009fc01401007387 */ /* 0x0081e80000100a00 */
[----:B0-----:R-:W3:Y:S04]  /*15e9d0*/  LDL.LU R20, [R1+0x2340] ;  /* 0x0023400001147983 */ /* 0x001ee80000300800 */
[----:B------:R-:W3:Y:S04]  /*15e9e0*/  LDL.LU R21, [R1+0x2344] ;  /* 0x0023440001157983 */ /* 0x000ee80000300800 */
[----:B------:R-:W4:Y:S04]  /*15e9f0*/  LDL.LU R22, [R1+0x2348] ;  /* 0x0023480001167983 */ /* 0x000f280000300800 */
[----:B------:R-:W4:Y:S04]  /*15ea00*/  LDL.LU R23, [R1+0x234c] ;  /* 0x00234c0001177983 */ /* 0x000f280000300800 */
[----:B------:R-:W3:Y:S04]  /*15ea10*/  LDL.64 R24, [R1+0x20] ;  /* 0x0000200001187983 */ /* 0x000ee80000100a00 */
[----:B--2---:R0:W-:Y:S02]  /*15ea20*/  STL.64 [R1+0xa018], R26 ;  /* 0x00a0181a01007387 */ /* 0x0041e40000100a00 */
[----:B0-----:R-:W-:-:S02]  /*15ea30*/  IMAD.MOV.U32 R27, RZ, RZ, R0 ;  /* 0x000000ffff1b7224 */ /* 0x001fc400078e0000 */
[----:B---3--:R-:W-:Y:S04]  /*15ea40*/  STL.64 [R1+0xa010], R24 ;  /* 0x00a0101801007387 */ /* 0x008fe80000100a00 */
[----:B----4-:R-:W-:Y:S04]  /*15ea50*/  STL.64 [R1+0x9fd8], R22 ;  /* 0x009fd81601007387 */ /* 0x010fe80000100a00 */
[----:B------:R0:W-:Y:S04]  /*15ea60*/  STL.64 [R1+0x9fd0], R20 ;  /* 0x009fd01401007387 */ /* 0x0001e80000100a00 */
[----:B0-----:R-:W2:Y:S04]  /*15ea70*/  LDL.LU R20, [R1+0x2350] ;  /* 0x0023500001147983 */ /* 0x001ea80000300800 */
[----:B------:R-:W2:Y:S04]  /*15ea80*/  LDL.LU R21, [R1+0x2354] ;  /* 0x0023540001157983 */ /* 0x000ea80000300800 */
[----:B------:R-:W3:Y:S04]  /*15ea90*/  LDL.LU R22, [R1+0x2358] ;  /* 0x0023580001167983 */ /* 0x000ee80000300800 */
[----:B------:R-:W3:Y:S04]  /*15eaa0*/  LDL.LU R23, [R1+0x235c] ;  /* 0x00235c0001177983 */ /* 0x000ee80000300800 */
[----:B------:R-:W4:Y:S04]  /*15eab0*/  LDL R26, [R1+0x28] ;  /* 0x00002800011a7983 */ /* 0x000f280000100800 */
[----:B------:R-:W2:Y:S04]  /*15eac0*/  LDL.LU R0, [R1+0xa080] ;  /* 0x00a0800001007983 */ /* 0x000ea80000300800 */
[----:B------:R-:W3:Y:S04]  /*15ead0*/  LDL.64 R24, [R1+0x30] ;  /* 0x0000300001187983 */ /* 0x000ee80000100a00 */
        /* <DEDUP_REMOVED lines=55> */
[----:B------:R1:W-:Y:S04]  /*15ee50*/  STL.64 [R1+0x428], R10 ;  /* 0x0004280a01007387 */ /* 0x0003e80000100a00 */
[----:B0-----:R-:W3:Y:S01]  /*15ee60*/  LDL.LU.64 R8, [R1+0xa078] ;  /* 0x00a0780001087983 */ /* 0x001ee20000300a00 */
[----:B-1----:R-:W-:-:S02]  /*15ee70*/  IMAD.MOV.U32 R11, RZ, RZ, R2 ;  /* 0x000000ffff0b7224 */ /* 0x002fc400078e0002 */
[----:B------:R-:W-:Y:S02]  /*15ee80*/  IMAD.MOV.U32 R10, RZ, RZ, R3 ;  /* 0x000000ffff0a7224 */ /* 0x000fe400078e0003 */
[----:B------:R-:W3:Y:S01]  /*15ee90*/  LDL.LU.64 R2, [R1+0xa070] ;  /* 0x00a0700001027983 */ /* 0x000ee20000300a00 */
        /* <DEDUP_REMOVED lines=113> */
[----:B------:R-:W4:Y:S02]  /*15f5b0*/  LDL.LU R23, [R1+0x22dc] ;  /* 0x0022dc0001177983 */ /* 0x000f240000300800 */
[----:B----4-:R-:W-:-:S15]  /*15f5c0*/  HMMA.16816.F32 R20, R4, R18, R20 ;  /* 0x000000120414723c */ /* 0x010fde0000001814 */
[----:B------:R-:W-:-:S08]  /*15f5d0*/  NOP ;  /* 0x0000000000007918 */ /* 0x000fd00000000000 */
[----:B------:R-:W-:Y:S04]  /*15f5e0*/  STL.64 [R1+0x330], R20 ;  /* 0x0003301401007387 */ /* 0x000fe80000100a00 */
[----:B------:R2:W-:Y:S02]  /*15f5f0*/  STL.64 [R1+0x338], R22 ;  /* 0x0003381601007387 */ /* 0x0005e40000100a00 */
[----:B--2---:R-:W-:Y:S07]  /*15f600*/  HMMA.16816.F32 R20, R4, R16, R24 ;  /* 0x000000100414723c */ /* 0x004fee0000001818 */
        /* <DEDUP_REMOVED lines=8> */
[----:B------:R-:W2:Y:S04]  /*15f690*/  LDL.LU R9, [R1+0x9f3c] ;  /* 0x009f3c0001097983 */ /* 0x000ea80000300800 */
[----:B------:R-:W2:Y:S04]  /*15f6a0*/  LDL.LU R8, [R1+0x9f38] ;  /* 0x009f380001087983 */ /* 0x000ea80000300800 */
[----:B------:R3:W-:Y:S04]  /*15f6b0*/  STL.64 [R1+0x9de0], R26 ;  /* 0x009de01a01007387 */ /* 0x0007e80000100a00 */
[----:B------:R-:W-:Y:S04]  /*15f6c0*/  STL.64 [R1+0x9dd8], R24 ;  /* 0x009dd81801007387 */ /* 0x000fe80000100a00 */
[----:B0-----:R-:W4:Y:S04]  /*15f6d0*/  LDL.LU R20, [R1+0x2200] ;  /* 0x0022000001147983 */ /* 0x001f280000300800 */
[----:B------:R-:W4:Y:S04]  /*15f6e0*/  LDL.LU R21, [R1+0x2204] ;  /* 0x0022040001157983 */ /* 0x000f280000300800 */
[----:B-1----:R-:W2:Y:S04]  /*15f6f0*/  LDL.LU R22, [R1+0x2208] ;  /* 0x0022080001167983 */ /* 0x002ea80000300800 */
[----:B------:R-:W2:Y:S01]  /*15f700*/  LDL.LU R23, [R1+0x220c] ;  /* 0x00220c0001177983 */ /* 0x000ea20000300800 */
[----:B---3--:R-:W-:-:S02]  /*15f710*/  IMAD.MOV.U32 R26, RZ, RZ, R3 ;  /* 0x000000ffff1a7224 */ /* 0x008fc400078e0003 */
[----:B------:R-:W-:Y:S01]  /*15f720*/  IMAD.MOV.U32 R27, RZ, RZ, R2 ;  /* 0x000000ffff1b7224 */ /* 0x000fe200078e0002 */
[----:B--2---:R-:W-:Y:S04]  /*15f730*/  STL.64 [R1+0x9df0], R22 ;  /* 0x009df01601007387 */ /* 0x004fe80000100a00 */
        /* <DEDUP_REMOVED lines=58> */
[----:B------:R-:W-:-:S05]  /*15fae0*/  IMAD.MOV.U32 R27, RZ, RZ, R14 ;  /* 0x000000ffff1b7224 */ /* 0x000fca00078e000e */
        /* <DEDUP_REMOVED lines=17> */
[----:B------:R-:W-:Y:S02]  /*15fc00*/  IMAD.MOV.U32 R27, RZ, RZ, R10 ;  /* 0x000000ffff1b7224 */ /* 0x000fe400078e000a */
[----:B------:R-:W-:Y:S02]  /*15fc10*/  IMAD.MOV.U32 R24, RZ, RZ, R9 ;  /* 0x000000ffff187224 */ /* 0x000fe400078e0009 */
[----:B--2---:R-:W-:Y:S01]  /*15fc20*/  IMAD.MOV.U32 R25, RZ, RZ, R8 ;  /* 0x000000ffff197224 */ /* 0x004fe200078e0008 */
[----:B------:R-:W-:Y:S04]  /*15fc30*/  STL.64 [R1+0x9ed0], R26 ;  /* 0x009ed01a01007387 */ /* 0x000fe80000100a00 */
[----:B------:R-:W-:Y:S04]  /*15fc40*/  STL.64 [R1+0x9ec8], R24 ;  /* 0x009ec81801007387 */ /* 0x000fe80000100a00 */
        /* <DEDUP_REMOVED lines=71> */
[----:B------:R-:W-:Y:S01]  /*1600c0*/  STL.64 [R1+0x9c70], R8 ;  /* 0x009c700801007387 */ /* 0x000fe20000100a00 */
        /* <DEDUP_REMOVED lines=84> */
[----:B---3--:R-:W-:-:S15]  /*160610*/  HMMA.16816.F32 R4, R12, R10, R4 ;  /* 0x0000000a0c04723c */ /* 0x008fde0000001804 */
[----:B------:R-:W-:-:S08]  /*160620*/  NOP ;  /* 0x0000000000007918 */ /* 0x000fd00000000000 */
[----:B------:R0:W-:Y:S04]  /*160630*/  STL.64 [R1+0x260], R4 ;  /* 0x0002600401007387 */ /* 0x0001e80000100a00 */
[----:B------:R1:W-:Y:S04]  /*160640*/  STL.64 [R1+0x268], R6 ;  /* 0x0002680601007387 */ /* 0x0003e80000100a00 */
[----:B0-----:R-:W3:Y:S04]  /*160650*/  LDL.LU R5, [R1+0x707c] ;  /* 0x00707c0001057983 */ /* 0x001ee80000300800 */
[----:B-1----:R-:W3:Y:S01]  /*160660*/  LDL.LU R6, [R1+0x7084] ;  /* 0x0070840001067983 */ /* 0x002ee20000300800 */
[C---:B----4-:R-:W-:Y:S06]  /*160670*/  HMMA.16816.F32 R8, R12.reuse, R24, R16 ;  /* 0x000000180c08723c */ /* 0x050fec0000001810 */
[----:B--2---:R-:W-:-:S15]  /*160680*/  HMMA.16816.F32 R16, R12, R26, R20 ;  /* 0x0000001a0c10723c */ /* 0x004fde0000001814 */
[----:B------:R-:W-:-:S02]  /*160690*/  NOP ;  /* 0x0000000000007918 */ /* 0x000fc40000000000 */
[----:B------:R0:W-:Y:S04]  /*1606a0*/  STL.64 [R1+0x250], R8 ;  /* 0x0002500801007387 */ /* 0x0001e80000100a00 */
[----:B------:R1:W-:Y:S04]  /*1606b0*/  STL.64 [R1+0x258], R10 ;  /* 0x0002580a01007387 */ /* 0x0003e80000100a00 */
[----:B------:R-:W3:Y:S04]  /*1606c0*/  LDL.LU R7, [R1+0x708c] ;  /* 0x00708c0001077983 */ /* 0x000ee80000300800 */
[----:B0-----:R-:W2:Y:S04]  /*1606d0*/  LDL.LU R8, [R1+0x1f00] ;  /* 0x001f000001087983 */ /* 0x001ea80000300800 */
[----:B------:R0:W-:Y:S04]  /*1606e0*/  STL.64 [R1+0x240], R16 ;  /* 0x0002401001007387 */ /* 0x0001e80000100a00 */
[----:B------:R4:W-:Y:S04]  /*1606f0*/  STL.64 [R1+0x248], R18 ;  /* 0x0002481201007387 */ /* 0x0009e80000100a00 */
[----:B------:R-:W2:Y:S04]  /*160700*/  LDL.LU R9, [R1+0x1f04] ;  /* 0x001f040001097983 */ /* 0x000ea80000300800 */
[----:B-1----:R-:W3:Y:S04]  /*160710*/  LDL.LU R10, [R1+0x1f08] ;  /* 0x001f0800010a7983 */ /* 0x002ee80000300800 */
[----:B------:R-:W3:Y:S04]  /*160720*/  LDL.LU R11, [R1+0x1f0c] ;  /* 0x001f0c00010b7983 */ /* 0x000ee80000300800 */
[----:B0-----:R-:W2:Y:S04]  /*160730*/  LDL.LU R16, [R1+0x1f60] ;  /* 0x001f600001107983 */ /* 0x001ea80000300800 */
[----:B------:R-:W2:Y:S04]  /*160740*/  LDL.LU R17, [R1+0x1f64] ;  /* 0x001f640001117983 */ /* 0x000ea80000300800 */
[----:B----4-:R-:W4:Y:S04]  /*160750*/  LDL.LU R18, [R1+0x1f68] ;  /* 0x001f680001127983 */ /* 0x010f280000300800 */
        /* <DEDUP_REMOVED lines=10> */
[----:B0-----:R-:W3:Y:S01]  /*160800*/  LDL.LU R26, [R1] ;  /* 0x00000000011a7983 */ /* 0x001ee20000300800 */
[----:B------:R-:W-:-:S03]  /*160810*/  IMAD.MOV.U32 R27, RZ, RZ, R0 ;  /* 0x000000ffff1b7224 */ /* 0x000fc600078e0000 */
[----:B------:R-:W2:Y:S04]  /*160820*/  LDL.LU R0, [R1+0x9dd0] ;  /* 0x009dd00001007983 */ /* 0x000ea80000300800 */
        /* <DEDUP_REMOVED lines=101> */
[----:B------:R-:W3:Y:S04]  /*160e80*/  LDL.LU R4, [R1+0x7078] ;  /* 0x0070780001047983 */ /* 0x000ee80000300800 */
[----:B------:R4:W-:Y:S02]  /*160e90*/  STL.64 [R1+0x9c68], R6 ;  /* 0x009c680601007387 */ /* 0x0009e40000100a00 */
[----:B----4-:R-:W-:Y:S01]  /*160ea0*/  IMAD.MOV.U32 R7, RZ, RZ, R0 ;  /* 0x000000ffff077224 */ /* 0x010fe200078e0000 */
[C---:B--2---:R-:W-:Y:S01]  /*160eb0*/  HMMA.16816.F32 R24, R12.reuse, R26, R20 ;  /* 0x0000001a0c18723c */ /* 0x044fe20000001814 */
[----:B---3--:R0:W-:Y:S04]  /*160ec0*/  STL.64 [R1+0x9c60], R4 ;  /* 0x009c600401007387 */ /* 0x0081e80000100a00 */
[----:B0-----:R-:W2:Y:S04]  /*160ed0*/  LDL.LU R4, [R1+0x1ed0] ;  /* 0x001ed00001047983 */ /* 0x001ea80000300800 */
[----:B------:R-:W2:Y:S04]  /*160ee0*/  LDL.LU R5, [R1+0x1ed4] ;  /* 0x001ed40001057983 */ /* 0x000ea80000300800 */
[----:B------:R-:W2:Y:S04]  /*160ef0*/  LDL.LU R6, [R1+0x1ed8] ;  /* 0x001ed80001067983 */ /* 0x000ea80000300800 */
        /* <DEDUP_REMOVED lines=76> */
[----:B------:R-:W2:Y:S02]  /*1613c0*/  LDL.LU.64 R20, [R1+0x9cc0] ;  /* 0x009cc00001147983 */ /* 0x000ea40000300a00 */
[----:B--2---:R-:W-:Y:S02]  /*1613d0*/  HMMA.16816.F32 R24, R12, R24, R20 ;  /* 0x000000180c18723c */ /* 0x004fe40000001814 */
        /* <DEDUP_REMOVED lines=14> */
[----:B------:R-:W4:Y:S04]  /*1614c0*/  LDL.LU.64 R16, [R1+0x9ca0] ;  /* 0x009ca00001107983 */ /* 0x000f280000300a00 */
[----:B------:R-:W2:Y:S04]  /*1614d0*/  LDL.LU R22, [R1+0x7088] ;  /* 0x0070880001167983 */ /* 0x000ea80000300800 */
[----:B------:R-:W2:Y:S01]  /*1614e0*/  LDL.LU R23, [R1+0x7090] ;  /* 0x0070900001177983 */ /* 0x000ea20000300800 */
[----:B----4-:R-:W-:-:S15]  /*1614f0*/  HMMA.16816.F32 R16, R12, R20, R16 ;  /* 0x000000140c10723c */ /* 0x010fde0000001810 */
[----:B------:R-:W-:-:S08]  /*161500*/  NOP ;  /* 0x0000000000007918 */ /* 0x000fd00000000000 */
[----:B------:R-:W-:Y:S04]  /*161510*/  STL.64 [R1+0x160], R16 ;  /* 0x0001601001007387 */ /* 0x000fe80000100a00 */
[----:B------:R0:W-:Y:S04]  /*161520*/  STL.64 [R1+0x168], R18 ;  /* 0x0001681201007387 */ /* 0x0001e80000100a00 */
[----:B0-----:R-:W4:Y:S04]  /*161530*/  LDL.LU.64 R18, [R1+0x9c98] ;  /* 0x009c980001127983 */ /* 0x001f280000300a00 */
[----:B------:R-:W3:Y:S04]  /*161540*/  LDL.LU.64 R16, [R1+0x9c90] ;  /* 0x009c900001107983 */ /* 0x000ee80000300a00 */
[----:B------:R-:W2:Y:S01]  /*161550*/  LDL.LU R21, [R1+0x7080] ;  /* 0x0070800001157983 */ /* 0x000ea20000300800 */
[----:B----4-:R-:W-:-:S15]  /*161560*/  HMMA.16816.F32 R8, R12, R18, R8 ;  /* 0x000000120c08723c */ /* 0x010fde0000001808 */
[----:B------:R-:W-:-:S08]  /*161570*/  NOP ;  /* 0x0000000000007918 */ /* 0x000fd00000000000 */
[----:B------:R-:W-:Y:S04]  /*161580*/  STL.64 [R1+0x150], R8 ;  /* 0x0001500801007387 */ /* 0x000fe80000100a00 */
[----:B------:R0:W-:Y:S04]  /*161590*/  STL.64 [R1+0x158], R10 ;  /* 0x0001580a01007387 */ /* 0x0001e80000100a00 */
[----:B0-----:R-:W3:Y:S04]  /*1615a0*/  LDL.LU.64 R10, [R1+0x9c88] ;  /* 0x009c8800010a7983 */ /* 0x001ee80000300a00 */
[----:B------:R-:W3:Y:S02]  /*1615b0*/  LDL.LU.64 R8, [R1+0x9c80] ;  /* 0x009c800001087983 */ /* 0x000ee40000300a00 */
[----:B---3--:R-:W-:Y:S02]  /*1615c0*/  HMMA.16816.F32 R16, R12, R16, R8 ;  /* 0x000000100c10723c */ /* 0x008fe40000001808 */
[----:B------:R-:W3:Y:S04]  /*1615d0*/  LDL.LU.64 R10, [R1+0x9c78] ;  /* 0x009c7800010a7983 */ /* 0x000ee80000300a00 */
[----:B------:R-:W4:-:S15]  /*1615e0*/  LDL.LU.64 R8, [R1+0x9c70] ;  /* 0x009c700001087983 */ /* 0x000f1e0000300a00 */
[----:B------:R-:W-:-:S02]  /*1615f0*/  NOP ;  /* 0x0000000000007918 */ /* 0x000fc40000000000 */
        /* <DEDUP_REMOVED lines=14> */
[----:B------:R-:W-:Y:S04]  /*1616e0*/  STL.64 [R1+0x100], R8 ;  /* 0x0001000801007387 */ /* 0x000fe80000100a00 */
[----:B------:R0:W-:Y:S01]  /*1616f0*/  STL [R1+0x108], R10 ;  /* 0x0001080a01007387 */ /* 0x0001e20000100800 */
[----:B------:R-:W-:Y:S02]  /*161700*/  F2FP.F16.E5M2.UNPACK_B R17, R28.H1 ;  /* 0x0000001cff11723e */ /* 0x000fe400030004ff */
[----:B------:R-:W-:Y:S01]  /*161710*/  F2FP.F16.E5M2.UNPACK_B R16, R29.H1 ;  /* 0x0000001dff10723e */ /* 0x000fe200030004ff */
[----:B--2---:R-:W-:Y:S02]  /*161720*/  IMAD R4, R0, 0x100, R4 ;  /* 0x0000010000047824 */ /* 0x004fe400078e0204 */
[----:B------:R-:W-:-:S02]  /*161730*/  IMAD.MOV.U32 R0, RZ, RZ, R11 ;  /* 0x000000ffff007224 */ /* 0x000fc400078e000b */
[----:B0-----:R-:W-:Y:S03]  /*161740*/  HMMA.16816.F32 R8, R12, R2, R24 ;  /* 0x000000020c08723c */ /* 0x001fe60000001818 */
[----:B------:R-:W-:Y:S01]  /*161750*/  STL [R1+0x7870], R0 ;  /* 0x0078700001007387 */ /* 0x000fe20000100800 */
[----:B------:R-:W-:Y:S02]  /*161760*/  IMAD R5, R5, 0x100, R21 ;  /* 0x0000010005057824 */ /* 0x000fe400078e0215 */
[----:B---3--:R-:W-:Y:S02]  /*161770*/  IMAD R6, R6, 0x100, R22 ;  /* 0x0000010006067824 */ /* 0x008fe400078e0216 */
[----:B------:R-:W-:-:S15]  /*161780*/  IMAD R7, R7, 0x100, R23 ;  /* 0x0000010007077824 */ /* 0x000fde00078e0217 */
[----:B------:R-:W-:Y:S04]  /*161790*/  STL.64 [R1+0xf0], R8 ;  /* 0x0000f00801007387 */ /* 0x000fe80000100a00 */
[----:B------:R-:W-:Y:S04]  /*1617a0*/  STL [R1+0xfc], R11 ;  /* 0x0000fc0b01007387 */ /* 0x000fe80000100800 */
[----:B------:R-:W-:Y:S04]  /*1617b0*/  STL [R1+0xa8], R17 ;  /* 0x0000a81101007387 */ /* 0x000fe80000100800 */
[----:B------:R-:W2:Y:S04]  /*1617c0*/  LDL.LU R20, [R1+0x20e0] ;  /* 0x0020e00001147983 */ /* 0x000ea80000300800 */
[----:B------:R-:W-:Y:S04]  /*1617d0*/  STL [R1+0xac], R16 ;  /* 0x0000ac1001007387 */ /* 0x000fe80000100800 */
        /* <DEDUP_REMOVED lines=12> */
[----:B------:R-:W2:Y:S01]  /*1618a0*/  LDL.LU R21, [R1+0x1ef4] ;  /* 0x001ef40001157983 */ /* 0x000ea20000300800 */
[----:B------:R-:W-:-:S03]  /*1618b0*/  IMAD.MOV.U32 R0, RZ, RZ, R10 ;  /* 0x000000ffff007224 */ /* 0x000fc600078e000a */
[----:B--2---:R-:W-:Y:S04]  /*1618c0*/  STL.64 [R1+0x9c18], R20 ;  /* 0x009c181401007387 */ /* 0x004fe80000100a00 */
[----:B------:R-:W2:Y:S04]  /*1618d0*/  LDL.LU R22, [R1+0x1ef8] ;  /* 0x001ef80001167983 */ /* 0x000ea80000300800 */
[----:B------:R-:W2:Y:S04]  /*1618e0*/  LDL.LU R23, [R1+0x1efc] ;  /* 0x001efc0001177983 */ /* 0x000ea80000300800 */
[----:B------:R-:W3:Y:S04]  /*1618f0*/  LDL.LU R2, [R1+0x3788] ;  /* 0x0037880001027983 */ /* 0x000ee80000300800 */
        /* <DEDUP_REMOVED lines=13> */
[----:B------:R-:W-:Y:S04]  /*1619d0*/  STL.64 [R1+0x9c58], R22 ;  /* 0x009c581601007387 */ /* 0x000fe80000100a00 */
[----:B----4-:R0:W-:Y:S04]  /*1619e0*/  STL.64 [R1+0x9c50], R20 ;  /* 0x009c501401007387 */ /* 0x0101e80000100a00 */
[----:B0-----:R-:W4:Y:S04]  /*1619f0*/  LDL.LU R20, [R1+0xb0] ;  /* 0x0000b00001147983 */ /* 0x001f280000300800 */
[----:B------:R-:W4:Y:S04]  /*161a00*/  LDL.LU R21, [R1+0xb4] ;  /* 0x0000b40001157983 */ /* 0x000f280000300800 */
[----:B------:R-:W4:Y:S04]  /*161a10*/  LDL.LU R22, [R1+0xb8] ;  /* 0x0000b80001167983 */ /* 0x000f280000300800 */
[----:B------:R-:W4:Y:S04]  /*161a20*/  LDL.LU R23, [R1+0xbc] ;  /* 0x0000bc0001177983 */ /* 0x000f280000300800 */
[----:B---3--:R0:W-:Y:S04]  /*161a30*/  STL.64 [R1+0x9c38], R10 ;  /* 0x009c380a01007387 */ /* 0x0081e80000100a00 */
[----:B--2---:R1:W-:Y:S01]  /*161a40*/  STL.64 [R1+0x9c30], R8 ;  /* 0x009c300801007387 */ /* 0x0043e20000100a00 */
[----:B0-----:R-:W-:-:S03]  /*161a50*/  IMAD.MOV.U32 R11, RZ, RZ, R16 ;  /* 0x000000ffff0b7224 */ /* 0x001fc600078e0010 */
[----:B-1----:R-:W4:Y:S04]  /*161a60*/  LDL.LU R8, [R1+0xa0] ;  /* 0x0000a00001087983 */ /* 0x002f280000300800 */
[----:B------:R-:W4:Y:S01]  /*161a70*/  LDL.LU R9, [R1+0xa4] ;  /* 0x0000a40001097983 */ /* 0x000f220000300800 */
[----:B------:R-:W-:-:S03]  /*161a80*/  IMAD.MOV.U32 R10, RZ, RZ, R17 ;  /* 0x000000ffff0a7224 */ /* 0x000fc600078e0011 */
[----:B------:R-:W2:Y:S04]  /*161a90*/  LDL.LU R16, [R1+0x37b8] ;  /* 0x0037b80001107983 */ /* 0x000ea80000300800 */
        /* <DEDUP_REMOVED lines=10> */
[----:B------:R-:W2:Y:S01]  /*161b40*/  LDL.LU R19, [R1+0xcc] ;  /* 0x0000cc0001137983 */ /* 0x000ea20000300800 */
[----:B----4-:R-:W-:Y:S01]  /*161b50*/  HMMA.16816.F32 R12, R12, R8, R20 ;  /* 0x000000080c0c723c */ /* 0x010fe20000001814 */
[----:B------:R-:W-:-:S02]  /*161b60*/  F2FP.F16.E5M2.UNPACK_B R6, R6 ;  /* 0x00000006ff06723e */ /* 0x000fc400020004ff */
[----:B------:R-:W-:Y:S01]  /*161b70*/  F2FP.F16.E5M2.UNPACK_B R7, R7 ;  /* 0x00000007ff07723e */ /* 0x000fe200020004ff */
[----:B------:R-:W3:Y:S04]  /*161b80*/  LDL.LU R28, [R1+0x37d8] ;  /* 0x0037d800011c7983 */ /* 0x000ee80000300800 */
[----:B------:R-:W4:Y:S04]  /*161b90*/  LDL.LU R29, [R1+0x37dc] ;  /* 0x0037dc00011d7983 */ /* 0x000f280000300800 */
[----:B------:R-:W3:Y:S04]  /*161ba0*/  LDL.LU R24, [R1+0x20d0] ;  /* 0x0020d00001187983 */ /* 0x000ee80000300800 */
[----:B------:R-:W3:Y:S04]  /*161bb0*/  LDL.LU R25, [R1+0x20d4] ;  /* 0x0020d40001197983 */ /* 0x000ee80000300800 */
[----:B------:R-:W3:Y:S04]  /*161bc0*/  LDL.LU R26, [R1+0x20d8] ;  /* 0x0020d800011a7983 */ /* 0x000ee80000300800 */
[----:B------:R-:W3:Y:S04]  /*161bd0*/  LDL.LU R27, [R1+0x20dc] ;  /* 0x0020dc00011b7983 */ /* 0x000ee80000300800 */
[----:B------:R-:W-:Y:S04]  /*161be0*/  STL [R1+0x7874], R0 ;  /* 0x0078740001007387 */ /* 0x000fe80000100800 */
[----:B------:R-:W4:Y:S04]  /*161bf0*/  LDL.LU.64 R22, [R1+0x9c58] ;  /* 0x009c580001167983 */ /* 0x000f280000300a00 */
[----:B------:R-:W3:Y:S04]  /*161c00*/  LDL.LU.64 R20, [R1+0x9c50] ;  /* 0x009c500001147983 */ /* 0x000ee80000300a00 */
        /* <DEDUP_REMOVED lines=18> */
[----:B------:R-:W-:Y:S01]  /*161d30*/  IMAD.MOV.U32 R0, RZ, RZ, R21 ;  /* 0x000000ffff007224 */ /* 0x000fe200078e0015 */
[----:B----4-:R-:W-:-:S15]  /*161d40*/  HMMA.16816.F32 R8, R4, R20, R8 ;  /* 0x000000140408723c */ /* 0x010fde0000001808 */
[----:B------:R-:W-:-:S08]  /*161d50*/  NOP ;  /* 0x0000000000007918 */ /* 0x000fd00000000000 */
[----:B------:R-:W-:Y:S04]  /*161d60*/  STL.64 [R1+0xc0], R8 ;  /* 0x0000c00801007387 */ /* 0x000fe80000100a00 */
[----:B------:R0:W-:Y:S04]  /*161d70*/  STL.64 [R1+0xc8], R10 ;  /* 0x0000c80a01007387 */ /* 0x0001e80000100a00 */
[----:B0-----:R-:W3:Y:S04]  /*161d80*/  LDL.LU.64 R10, [R1+0x9c28] ;  /* 0x009c2800010a7983 */ /* 0x001ee80000300a00 */
[----:B------:R-:W4:Y:S04]  /*161d90*/  LDL.LU.64 R8, [R1+0x9c20] ;  /* 0x009c200001087983 */ /* 0x000f280000300a00 */
[----:B------:R-:W2:Y:S01]  /*161da0*/  LDL.LU.64 R20, [R1+0x9c18] ;  /* 0x009c180001147983 */ /* 0x000ea20000300a00 */
[----:B------:R-:W-:-:S02]  /*161db0*/  F2FP.F16.E5M2.UNPACK_B R2, R2.H1 ;  /* 0x00000002ff02723e */ /* 0x000fc400030004ff */
[----:B------:R-:W-:-:S03]  /*161dc0*/  F2FP.F16.E5M2.UNPACK_B R3, R3.H1 ;  /* 0x00000003ff03723e */ /* 0x000fc600030004ff */
        /* <DEDUP_REMOVED lines=9> */
[----:B----4-:R-:W-:-:S02]  /*161e60*/  F2FP.F16.E5M2.UNPACK_B R8, R8.H1 ;  /* 0x00000008ff08723e */ /* 0x010fc400030004ff */
[----:B------:R-:W-:Y:S02]  /*161e70*/  F2FP.F16.E5M2.UNPACK_B R9, R9.H1 ;  /* 0x00000009ff09723e */ /* 0x000fe400030004ff */
[----:B---3--:R-:W-:Y:S02]  /*161e80*/  F2FP.F16.E5M2.UNPACK_B R2, R10.H1 ;  /* 0x0000000aff02723e */ /* 0x008fe400030004ff */
[----:B------:R-:W-:Y:S01]  /*161e90*/  F2FP.F16.E5M2.UNPACK_B R3, R11.H1 ;  /* 0x0000000bff03723e */ /* 0x000fe200030004ff */
[----:B------:R-:W-:Y:S04]  /*161ea0*/  STL [R1+0x90], R8 ;  /* 0x0000900801007387 */ /* 0x000fe80000100800 */
[----:B------:R2:W-:Y:S02]  /*161eb0*/  STL [R1+0x94], R9 ;  /* 0x0000940901007387 */ /* 0x0005e40000100800 */
[C---:B------:R-:W-:Y:S06]  /*161ec0*/  HMMA.16816.F32 R12, R4.reuse, R2, R12 ;  /* 0x00000002040c723c */ /* 0x040fec000000180c */
[----:B--2---:R-:W-:Y:S01]  /*161ed0*/  HMMA.16816.F32 R8, R4, R8, R20 ;  /* 0x000000080408723c */ /* 0x004fe20000001814 */
        /* <DEDUP_REMOVED lines=8> */
[----:B------:R-:W-:Y:S02]  /*161f60*/  F2FP.F16.E5M2.UNPACK_B R9, R17.H1 ;  /* 0x00000011ff09723e */ /* 0x000fe400030004ff */
[----:B-1----:R-:W-:Y:S02]  /*161f70*/  F2FP.F16.E5M2.UNPACK_B R2, R18.H1 ;  /* 0x00000012ff02723e */ /* 0x002fe400030004ff */
[----:B---3--:R-:W-:Y:S01]  /*161f80*/  F2FP.F16.E5M2.UNPACK_B R3, R19.H1 ;  /* 0x00000013ff03723e */ /* 0x008fe200030004ff */
[----:B------:R-:W-:Y:S04]  /*161f90*/  STL [R1+0x80], R8 ;  /* 0x0000800801007387 */ /* 0x000fe80000100800 */
[----:B------:R-:W-:Y:S04]  /*161fa0*/  STL.64 [R1+0x130], R12 ;  /* 0x0001300c01007387 */ /* 0x000fe80000100a00 */
[----:B------:R0:W-:Y:S04]  /*161fb0*/  STL.64 [R1+0x138], R14 ;  /* 0x0001380e01007387 */ /* 0x0001e80000100a00 */
[----:B------:R2:W-:Y:S01]  /*161fc0*/  STL [R1+0x84], R9 ;  /* 0x0000840901007387 */ /* 0x0005e20000100800 */
[C---:B0-----:R-:W-:Y:S06]  /*161fd0*/  HMMA.16816.F32 R12, R4.reuse, R2, R24 ;  /* 0x00000002040c723c */ /* 0x041fec0000001818 */
[----:B------:R-:W-:Y:S01]  /*161fe0*/  STL [R1+0x78], R2 ;  /* 0x0000780201007387 */ /* 0x000fe20000100800 */
[----:B------:R-:W-:Y:S01]  /*161ff0*/  F2FP.F16.E5M2.UNPACK_B R16, R28.H1 ;  /* 0x0000001cff10723e */ /* 0x000fe200030004ff */
[----:B--2---:R-:W-:-:S15]  /*162000*/  HMMA.16816.F32 R8, R4, R8, R20 ;  /* 0x000000080408723c */ /* 0x004fde0000001814 */
[----:B------:R-:W-:-:S08]  /*162010*/  NOP ;  /* 0x0000000000007918 */ /* 0x000fd00000000000 */
[----:B------:R-:W-:Y:S04]  /*162020*/  STL.64 [R1+0x1ec0], R8 ;  /* 0x001ec00801007387 */ /* 0x000fe80000100a00 */
[----:B------:R0:W-:Y:S04]  /*162030*/  STL.64 [R1+0x1ec8], R10 ;  /* 0x001ec80a01007387 */ /* 0x0001e80000100a00 */
[----:B------:R-:W-:Y:S04]  /*162040*/  STL [R1+0x7c], R3 ;  /* 0x00007c0301007387 */ /* 0x000fe80000100800 */
[----:B------:R-:W2:Y:S04]  /*162050*/  LDL.LU R20, [R1+0x2040] ;  /* 0x0020400001147983 */ /* 0x000ea80000300800 */
[----:B------:R1:W-:Y:S04]  /*162060*/  STL.64 [R1+0x1ed0], R12 ;  /* 0x001ed00c01007387 */ /* 0x0003e80000100a00 */
[----:B------:R3:W-:Y:S04]  /*162070*/  STL.64 [R1+0x1ed8], R14 ;  /* 0x001ed80e01007387 */ /* 0x0007e80000100a00 */
[----:B------:R-:W-:Y:S04]  /*162080*/  STL [R1+0x70], R16 ;  /* 0x0000701001007387 */ /* 0x000fe80000100800 */
[----:B------:R-:W2:Y:S01]  /*162090*/  LDL.LU R21, [R1+0x2044] ;  /* 0x0020440001157983 */ /* 0x000ea20000300800 */
[----:B0-----:R-:W-:-:S05]  /*1620a0*/  F2FP.F16.E5M2.UNPACK_B R11, R29.H1 ;  /* 0x0000001dff0b723e */ /* 0x001fca00030004ff */
[----:B------:R-:W-:Y:S04]  /*1620b0*/  STL [R1+0x74], R11 ;  /* 0x0000740b01007387 */ /* 0x000fe80000100800 */
[----:B------:R-:W4:Y:S04]  /*1620c0*/  LDL.LU R22, [R1+0x2048] ;  /* 0x0020480001167983 */ /* 0x000f280000300800 */
[----:B------:R-:W4:Y:S04]  /*1620d0*/  LDL.LU R23, [R1+0x204c] ;  /* 0x00204c0001177983 */ /* 0x000f280000300800 */
[----:B----4-:R-:W-:Y:S04]  /*1620e0*/  STL.64 [R1+0x9b60], R22 ;  /* 0x009b601601007387 */ /* 0x010fe80000100a00 */
[----:B--2---:R0:W-:Y:S04]  /*1620f0*/  STL.64 [R1+0x9b58], R20 ;  /* 0x009b581401007387 */ /* 0x0041e80000100a00 */
[----:B-1----:R-:W2:Y:S04]  /*162100*/  LDL.LU R12, [R1+0x2050] ;  /* 0x00205000010c7983 */ /* 0x002ea80000300800 */
[----:B------:R-:W2:Y:S04]  /*162110*/  LDL.LU R13, [R1+0x2054] ;  /* 0x00205400010d7983 */ /* 0x000ea80000300800 */
[----:B---3--:R-:W3:Y:S04]  /*162120*/  LDL.LU R14, [R1+0x2058] ;  /* 0x00205800010e7983 */ /* 0x008ee80000300800 */
[----:B------:R-:W3:Y:S04]  /*162130*/  LDL.LU R15, [R1+0x205c] ;  /* 0x00205c00010f7983 */ /* 0x000ee80000300800 */
[----:B---3--:R-:W-:Y:S04]  /*162140*/  STL.64 [R1+0x9b70], R14 ;  /* 0x009b700e01007387 */ /* 0x008fe80000100a00 */
[----:B--2---:R1:W-:Y:S04]  /*162150*/  STL.64 [R1+0x9b68], R12 ;  /* 0x009b680c01007387 */ /* 0x0043e80000100a00 */
[----:B------:R-:W2:Y:S04]  /*162160*/  LDL.LU R10, [R1+0x3848] ;  /* 0x00384800010a7983 */ /* 0x000ea80000300800 */
[----:B0-----:R-:W3:Y:S04]  /*162170*/  LDL.LU R20, [R1+0x2060] ;  /* 0x0020600001147983 */ /* 0x001ee80000300800 */
[----:B------:R-:W3:Y:S04]  /*162180*/  LDL.LU R21, [R1+0x2064] ;  /* 0x0020640001157983 */ /* 0x000ee80000300800 */
[----:B------:R-:W4:Y:S04]  /*162190*/  LDL.LU R22, [R1+0x2068] ;  /* 0x0020680001167983 */ /* 0x000f280000300800 */
[----:B------:R-:W4:Y:S04]  /*1621a0*/  LDL.LU R23, [R1+0x206c] ;  /* 0x00206c0001177983 */ /* 0x000f280000300800 */
[----:B----4-:R0:W-:Y:S04]  /*1621b0*/  STL.64 [R1+0x9b80], R22 ;  /* 0x009b801601007387 */ /* 0x0101e80000100a00 */
[----:B---3--:R-:W-:Y:S04]  /*1621c0*/  STL.64 [R1+0x9b78], R20 ;  /* 0x009b781401007387 */ /* 0x008fe80000100a00 */
[----:B------:R-:W3:Y:S04]  /*1621d0*/  LDL.LU R8, [R1+0x3838] ;  /* 0x0038380001087983 */ /* 0x000ee80000300800 */
[----:B------:R-:W3:Y:S04]  /*1621e0*/  LDL.LU R9, [R1+0x383c] ;  /* 0x00383c0001097983 */ /* 0x000ee80000300800 */
[----:B-1----:R-:W4:Y:S04]  /*1621f0*/  LDL.LU R12, [R1+0x2070] ;  /* 0x00207000010c7983 */ /* 0x002f280000300800 */
[----:B------:R-:W4:Y:S04]  /*162200*/  LDL.LU R13, [R1+0x2074] ;  /* 0x00207400010d7983 */ /* 0x000f280000300800 */
[----:B------:R-:W2:Y:S04]  /*162210*/  LDL.LU R14, [R1+0x2078] ;  /* 0x00207800010e7983 */ /* 0x000ea80000300800 */
[----:B------:R-:W2:Y:S04]  /*162220*/  LDL.LU R15, [R1+0x207c] ;  /* 0x00207c00010f7983 */ /* 0x000ea80000300800 */
[----:B0-----:R-:W3:Y:S04]  /*162230*/  LDL.LU R23, [R1+0x3818] ;  /* 0x0038180001177983 */ /* 0x001ee80000300800 */
[----:B---3--:R-:W-:Y:S04]  /*162240*/  STL [R1+0x9bb8], R23 ;  /* 0x009bb81701007387 */ /* 0x008fe80000100800 */
        /* <DEDUP_REMOVED lines=12> */
[----:B--2---:R0:W-:Y:S04]  /*162310*/  STL.64 [R1+0x9bc8], R22 ;  /* 0x009bc81601007387 */ /* 0x0041e80000100a00 */
[----:B0-----:R-:W2:Y:S04]  /*162320*/  LDL.LU R22, [R1+0x37f8] ;  /* 0x0037f80001167983 */ /* 0x001ea80000300800 */
[----:B------:R-:W2:Y:S04]  /*162330*/  LDL.LU R23, [R1+0x37fc] ;  /* 0x0037fc0001177983 */ /* 0x000ea80000300800 */
[----:B---3--:R0:W-:Y:S04]  /*162340*/  STL.64 [R1+0x9bc0], R20 ;  /* 0x009bc01401007387 */ /* 0x0081e80000100a00 */
[----:B------:R-:W3:Y:S04]  /*162350*/  LDL.LU R0, [R1+0x381c] ;  /* 0x00381c0001007983 */ /* 0x000ee80000300800 */
[----:B----4-:R-:W-:Y:S04]  /*162360*/  STL.64 [R1+0x9ba0], R14 ;  /* 0x009ba00e01007387 */ /* 0x010fe80000100a00 */
[----:B0-----:R-:W4:Y:S04]  /*162370*/  LDL.LU R20, [R1+0x37e8] ;  /* 0x0037e80001147983 */ /* 0x001f280000300800 */
[----:B------:R-:W2:Y:S04]  /*162380*/  LDL.LU R21, [R1+0x37ec] ;  /* 0x0037ec0001157983 */ /* 0x000ea80000300800 */
[----:B------:R0:W-:Y:S04]  /*162390*/  STL.64 [R1+0x9b98], R12 ;  /* 0x009b980c01007387 */ /* 0x0001e80000100a00 */
[----:B0-----:R-:W3:Y:S04]  /*1623a0*/  LDL.LU R12, [R1+0x3808] ;  /* 0x00380800010c7983 */ /* 0x001ee80000300800 */
[----:B------:R-:W3:Y:S01]  /*1623b0*/  LDL.LU R13, [R1+0x380c] ;  /* 0x00380c00010d7983 */ /* 0x000ee20000300800 */
[----:B------:R-:W-:-:S03]  /*1623c0*/  IMAD.MOV.U32 R15, RZ, RZ, R11 ;  /* 0x000000ffff0f7224 */ /* 0x000fc600078e000b */
[----:B---3--:R-:W-:Y:S04]  /*1623d0*/  STL.64 [R1+0x9be0], R12 ;  /* 0x009be00c01007387 */ /* 0x008fe80000100a00 */
        /* <DEDUP_REMOVED lines=32> */
[----:B------:R-:W3:Y:S01]  /*1625e0*/  LDL.LU.64 R8, [R1+0x9be8] ;  /* 0x009be80001087983 */ /* 0x000ee20000300a00 */
[----:B------:R-:W-:-:S02]  /*1625f0*/  F2FP.F16.E5M2.UNPACK_B R20, R20.H1 ;  /* 0x00000014ff14723e */ /* 0x000fc400030004ff */
[----:B--2---:R-:W-:-:S13]  /*162600*/  F2FP.F16.E5M2.UNPACK_B R21, R21.H1 ;  /* 0x00000015ff15723e */ /* 0x004fda00030004ff */
[----:B------:R0:W-:Y:S04]  /*162610*/  STL.64 [R1+0x1ef0], R12 ;  /* 0x001ef00c01007387 */ /* 0x0001e80000100a00 */
[----:B------:R1:W-:Y:S04]  /*162620*/  STL.64 [R1+0x1ef8], R14 ;  /* 0x001ef80e01007387 */ /* 0x0003e80000100a00 */
[----:B0-----:R-:W2:Y:S04]  /*162630*/  LDL.LU.64 R12, [R1+0x9be0] ;  /* 0x009be000010c7983 */ /* 0x001ea80000300a00 */
[----:B------:R-:W-:Y:S01]  /*162640*/  STL [R1+0x68], R20 ;  /* 0x0000681401007387 */ /* 0x000fe20000100800 */
[----:B-1----:R-:W-:-:S02]  /*162650*/  F2FP.F16.E5M2.UNPACK_B R14, R22.H1 ;  /* 0x00000016ff0e723e */ /* 0x002fc400030004ff */
[----:B------:R-:W-:Y:S01]  /*162660*/  F2FP.F16.E5M2.UNPACK_B R15, R23.H1 ;  /* 0x00000017ff0f723e */ /* 0x000fe200030004ff */
        /* <DEDUP_REMOVED lines=9> */
[----:B--2---:R-:W-:-:S03]  /*162700*/  F2FP.F16.E5M2.UNPACK_B R12, R12.H1 ;  /* 0x0000000cff0c723e */ /* 0x004fc600030004ff */
[----:B------:R-:W-:Y:S01]  /*162710*/  STL [R1+0x60], R14 ;  /* 0x0000600e01007387 */ /* 0x000fe20000100800 */
[----:B------:R-:W-:-:S03]  /*162720*/  F2FP.F16.E5M2.UNPACK_B R13, R13.H1 ;  /* 0x0000000dff0d723e */ /* 0x000fc600030004ff */
[----:B------:R-:W-:Y:S01]  /*162730*/  STL [R1+0x64], R15 ;  /* 0x0000640f01007387 */ /* 0x000fe20000100800 */
[----:B----4-:R-:W-:-:S15]  /*162740*/  HMMA.16816.F32 R20, R4, R14, R20 ;  /* 0x0000000e0414723c */ /* 0x010fde0000001814 */
[----:B------:R-:W-:-:S08]  /*162750*/  NOP ;  /* 0x0000000000007918 */ /* 0x000fd00000000000 */
[----:B------:R-:W-:Y:S04]  /*162760*/  STL.64 [R1+0x1f20], R20 ;  /* 0x001f201401007387 */ /* 0x000fe80000100a00 */
[----:B------:R0:W-:Y:S04]  /*162770*/  STL.64 [R1+0x1f28], R22 ;  /* 0x001f281601007387 */ /* 0x0001e80000100a00 */
[----:B0-----:R-:W2:Y:S04]  /*162780*/  LDL.LU R23, [R1+0x9bb8] ;  /* 0x009bb80001177983 */ /* 0x001ea80000300800 */
        /* <DEDUP_REMOVED lines=8> */
[----:B0-----:R-:W3:Y:S04]  /*162810*/  LDL.LU.64 R14, [R1+0x9ba0] ;  /* 0x009ba000010e7983 */ /* 0x001ee80000300a00 */
[----:B------:R-:W3:Y:S01]  /*162820*/  LDL.LU.64 R12, [R1+0x9b98] ;  /* 0x009b9800010c7983 */ /* 0x000ee20000300a00 */
[----:B------:R-:W-:-:S02]  /*162830*/  F2FP.F16.E5M2.UNPACK_B R21, R0.H1 ;  /* 0x00000000ff15723e */ /* 0x000fc400030004ff */
[----:B--2---:R-:W-:-:S05]  /*162840*/  F2FP.F16.E5M2.UNPACK_B R20, R23.H1 ;  /* 0x00000017ff14723e */ /* 0x004fca00030004ff */
        /* <DEDUP_REMOVED lines=14> */
[----:B----4-:R-:W-:Y:S02]  /*162930*/  F2FP.F16.E5M2.UNPACK_B R8, R8.H1 ;  /* 0x00000008ff08723e */ /* 0x010fe400030004ff */
[----:B------:R-:W-:Y:S01]  /*162940*/  F2FP.F16.E5M2.UNPACK_B R9, R9.H1 ;  /* 0x00000009ff09723e */ /* 0x000fe200030004ff */
[----:B--2---:R-:W-:-:S15]  /*162950*/  HMMA.16816.F32 R12, R4, R2, R12 ;  /* 0x00000002040c723c */ /* 0x004fde000000180c */
[----:B------:R-:W-:-:S08]  /*162960*/  NOP ;  /* 0x0000000000007918 */ /* 0x000fd00000000000 */
[----:B------:R-:W-:Y:S04]  /*162970*/  STL.64 [R1+0x1f60], R12 ;  /* 0x001f600c01007387 */ /* 0x000fe80000100a00 */
[----:B------:R0:W-:Y:S04]  /*162980*/  STL.64 [R1+0x1f68], R14 ;  /* 0x001f680e01007387 */ /* 0x0001e80000100a00 */
[----:B0-----:R-:W2:Y:S04]  /*162990*/  LDL.LU.64 R14, [R1+0x9b70] ;  /* 0x009b7000010e7983 */ /* 0x001ea80000300a00 */
[----:B------:R-:W2:Y:S04]  /*1629a0*/  LDL.LU.64 R12, [R1+0x9b68] ;  /* 0x009b6800010c7983 */ /* 0x000ea80000300a00 */
[----:B------:R-:W-:Y:S01]  /*1629b0*/  STL [R1+0x40], R8 ;  /* 0x0000400801007387 */ /* 0x000fe20000100800 */
[----:B------:R-:W-:-:S02]  /*1629c0*/  F2FP.F16.E5M2.UNPACK_B R2, R10.H1 ;  /* 0x0000000aff02723e */ /* 0x000fc400030004ff */
[----:B------:R-:W-:Y:S01]  /*1629d0*/  F2FP.F16.E5M2.UNPACK_B R3, R11.H1 ;  /* 0x0000000bff03723e */ /* 0x000fe200030004ff */
[----:B------:R3:W-:Y:S02]  /*1629e0*/  STL [R1+0x44], R9 ;  /* 0x0000440901007387 */ /* 0x0007e40000100800 */
[----:B---3--:R-:W-:Y:S02]  /*1629f0*/  HMMA.16816.F32 R8, R4, R8, R20 ;  /* 0x000000080408723c */ /* 0x008fe40000001814 */
        /* <DEDUP_REMOVED lines=15> */
[----:B------:R-:W-:Y:S04]  /*162af0*/  STL.64 [R1+0x2058], R14 ;  /* 0x0020580e01007387 */ /* 0x000fe80000100a00 */
[----:B------:R3:W-:Y:S02]  /*162b00*/  STL [R1+0x34], R9 ;  /* 0x0000340901007387 */ /* 0x0007e40000100800 */
[----:B---3--:R-:W-:Y:S02]  /*162b10*/  HMMA.16816.F32 R8, R4, R8, R20 ;  /* 0x000000080408723c */ /* 0x008fe40000001814 */
[----:B------:R-:W-:Y:S01]  /*162b20*/  STL [R1+0x28], R2 ;  /* 0x0000280201007387 */ /* 0x000fe20000100800 */
[----:B------:R-:W-:-:S02]  /*162b30*/  F2FP.F16.E5M2.UNPACK_B R13, R28.H1 ;  /* 0x0000001cff0d723e */ /* 0x000fc400030004ff */
[----:B------:R-:W-:-:S15]  /*162b40*/  F2FP.F16.E5M2.UNPACK_B R12, R29.H1 ;  /* 0x0000001dff0c723e */ /* 0x000fde00030004ff */
[----:B------:R-:W-:-:S03]  /*162b50*/  NOP ;  /* 0x0000000000007918 */ /* 0x000fc60000000000 */
        /* <DEDUP_REMOVED lines=27> */
[----:B---3--:R-:W-:Y:S04]  /*162d10*/  STL.64 [R1+0x9af0], R10 ;  /* 0x009af00a01007387 */ /* 0x008fe80000100a00 */
[----:B--2---:R0:W-:Y:S04]  /*162d20*/  STL.64 [R1+0x9ae8], R8 ;  /* 0x009ae80801007387 */ /* 0x0041e80000100a00 */
[----:B0-----:R-:W2:Y:S04]  /*162d30*/  LDL.LU R9, [R1+0x38a8] ;  /* 0x0038a80001097983 */ /* 0x001ea80000300800 */
        /* <DEDUP_REMOVED lines=16> */
[----:B0-----:R-:W3:Y:S04]  /*162e40*/  LDL.LU R9, [R1+0x3888] ;  /* 0x0038880001097983 */ /* 0x001ee80000300800 */
        /* <DEDUP_REMOVED lines=32> */
[----:B------:R-:W4:Y:S01]  /*163050*/  LDL.LU R18, [R1+0x1fa8] ;  /* 0x001fa80001127983 */ /* 0x000f220000300800 */
[----:B---3--:R-:W-:-:S02]  /*163060*/  F2FP.F16.E5M2.UNPACK_B R24, R9.H1 ;  /* 0x00000009ff18723e */ /* 0x008fc400030004ff */
        /* <DEDUP_REMOVED lines=9> */
[----:B------:R-:W3:Y:S04]  /*163100*/  LDL.LU R9, [R1+0x9b38] ;  /* 0x009b380001097983 */ /* 0x000ee80000300800 */
        /* <DEDUP_REMOVED lines=34> */
[----:B------:R-:W-:Y:S04]  /*163330*/  STL [R1], R2 ;  /* 0x0000000201007387 */ /* 0x000fe80000100800 */
[----:B------:R-:W-:Y:S01]  /*163340*/  STL [R1+0x4], R3 ;  /* 0x0000040301007387 */ /* 0x000fe20000100800 */
[----:B--2---:R-:W-:-:S15]  /*163350*/  HMMA.16816.F32 R8, R4, R2, R8 ;  /* 0x000000020408723c */ /* 0x004fde0000001808 */
[----:B------:R-:W-:-:S08]  /*163360*/  NOP ;  /* 0x0000000000007918 */ /* 0x000fd00000000000 */
[----:B------:R-:W-:Y:S04]  /*163370*/  STL.64 [R1+0x1fe0], R8 ;  /* 0x001fe00801007387 */ /* 0x000fe80000100a00 */
[----:B------:R0:W-:Y:S04]  /*163380*/  STL.64 [R1+0x1fe8], R10 ;  /* 0x001fe80a01007387 */ /* 0x0001e80000100a00 */
[----:B0-----:R-:W2:Y:S04]  /*163390*/  LDL.LU.64 R10, [R1+0x9ae0] ;  /* 0x009ae000010a7983 */ /* 0x001ea80000300a00 */
[----:B------:R-:W2:Y:S01]  /*1633a0*/  LDL.LU.64 R8, [R1+0x9ad8] ;  /* 0x009ad80001087983 */ /* 0x000ea20000300a00 */
[----:B------:R-:W-:-:S02]  /*1633b0*/  F2FP.F16.E5M2.UNPACK_B R28, R28.H1 ;  /* 0x0000001cff1c723e */ /* 0x000fc400030004ff */
[----:B------:R-:W-:-:S07]  /*1633c0*/  F2FP.F16.E5M2.UNPACK_B R29, R29.H1 ;  /* 0x0000001dff1d723e */ /* 0x000fce00030004ff */
[----:B--2---:R-:W-:-:S15]  /*1633d0*/  HMMA.16816.F32 R8, R4, R28, R8 ;  /* 0x0000001c0408723c */ /* 0x004fde0000001808 */
[----:B------:R-:W-:-:S08]  /*1633e0*/  NOP ;  /* 0x0000000000007918 */ /* 0x000fd00000000000 */
[----:B------:R-:W-:Y:S04]  /*1633f0*/  STL.64 [R1+0x1fd0], R8 ;  /* 0x001fd00801007387 */ /* 0x000fe80000100a00 */
[----:B------:R0:W-:Y:S04]  /*163400*/  STL.64 [R1+0x1fd8], R10 ;  /* 0x001fd80a01007387 */ /* 0x0001e80000100a00 */
[----:B0-----:R-:W2:Y:S04]  /*163410*/  LDL.LU.64 R10, [R1+0x9ad0] ;  /* 0x009ad000010a7983 */ /* 0x001ea80000300a00 */
[----:B------:R-:W2:Y:S01]  /*163420*/  LDL.LU.64 R8, [R1+0x9ac8] ;  /* 0x009ac80001087983 */ /* 0x000ea20000300a00 */
[----:B---3--:R-:W-:-:S02]  /*163430*/  F2FP.F16.E5M2.UNPACK_B R26, R26.H1 ;  /* 0x0000001aff1a723e */ /* 0x008fc400030004ff */
[----:B------:R-:W-:Y:S02]  /*163440*/  F2FP.F16.E5M2.UNPACK_B R27, R27.H1 ;  /* 0x0000001bff1b723e */ /* 0x000fe400030004ff */
[----:B----4-:R-:W-:Y:S02]  /*163450*/  F2FP.F16.E5M2.UNPACK_B R24, R24.H1 ;  /* 0x00000018ff18723e */ /* 0x010fe400030004ff */
[----:B------:R-:W-:-:S03]  /*163460*/  F2FP.F16.E5M2.UNPACK_B R25, R25.H1 ;  /* 0x00000019ff19723e */ /* 0x000fc600030004ff */
[----:B------:R-:W-:Y:S01]  /*163470*/  HMMA.16816.F32 R12, R4, R26, R12 ;  /* 0x0000001a040c723c */ /* 0x000fe2000000180c */
[----:B------:R-:W-:Y:S04]  /*163480*/  STL [R1+0x9aac], R28 ;  /* 0x009aac1c01007387 */ /* 0x000fe80000100800 */
[----:B------:R-:W-:Y:S01]  /*163490*/  STL [R1+0x9aa8], R29 ;  /* 0x009aa81d01007387 */ /* 0x000fe20000100800 */
[----:B------:R-:W-:Y:S02]  /*1634a0*/  F2FP.F16.E5M2.UNPACK_B R22, R22.H1 ;  /* 0x00000016ff16723e */ /* 0x000fe400030004ff */
[----:B------:R-:W-:-:S15]  /*1634b0*/  F2FP.F16.E5M2.UNPACK_B R23, R23.H1 ;  /* 0x00000017ff17723e */ /* 0x000fde00030004ff */
[----:B------:R-:W-:Y:S04]  /*1634c0*/  STL.64 [R1+0x1fc0], R12 ;  /* 0x001fc00c01007387 */ /* 0x000fe80000100a00 */
[----:B------:R-:W-:Y:S04]  /*1634d0*/  STL.64 [R1+0x1fc8], R14 ;  /* 0x001fc80e01007387 */ /* 0x000fe80000100a00 */
[----:B------:R-:W-:Y:S04]  /*1634e0*/  STL.64 [R1+0x98f0], R26 ;  /* 0x0098f01a01007387 */ /* 0x000fe80000100a00 */
[----:B------:R0:W-:Y:S01]  /*1634f0*/  STL.64 [R1+0x98e8], R24 ;  /* 0x0098e81801007387 */ /* 0x0001e20000100a00 */
[----:B--2---:R-:W-:-:S15]  /*163500*/  HMMA.16816.F32 R8, R4, R24, R8 ;  /* 0x000000180408723c */ /* 0x004fde0000001808 */
[----:B------:R-:W-:-:S08]  /*163510*/  NOP ;  /* 0x0000000000007918 */ /* 0x000fd00000000000 */
[----:B------:R-:W-:Y:S04]  /*163520*/  STL.64 [R1+0x1fb0], R8 ;  /* 0x001fb00801007387 */ /* 0x000fe80000100a00 */
[----:B------:R1:W-:Y:S04]  /*163530*/  STL.64 [R1+0x1fb8], R10 ;  /* 0x001fb80a01007387 */ /* 0x0003e80000100a00 */
        /* <DEDUP_REMOVED lines=11> */
[----:B------:R-:W3:Y:S04]  /*1635f0*/  LDL.LU R28, [R1+0x70a0] ;  /* 0x0070a000011c7983 */ /* 0x000ee80000300800 */
[----:B---3--:R0:W-:Y:S04]  /*163600*/  STL [R1+0x9ab0], R28 ;  /* 0x009ab01c01007387 */ /* 0x0081e80000100800 */
[----:B0-----:R-:W3:Y:S04]  /*163610*/  LDL.LU R28, [R1+0x7098] ;  /* 0x00709800011c7983 */ /* 0x001ee80000300800 */
[----:B------:R-:W2:Y:S04]  /*163620*/  LDL.LU R13, [R1+0x709c] ;  /* 0x00709c00010d7983 */ /* 0x000ea80000300800 */
[----:B------:R-:W3:Y:S04]  /*163630*/  LDL.LU R29, [R1+0x70a8] ;  /* 0x0070a800011d7983 */ /* 0x000ee80000300800 */
[----:B------:R-:W4:Y:S04]  /*163640*/  LDL.LU R14, [R1+0x70a4] ;  /* 0x0070a400010e7983 */ /* 0x000f280000300800 */
[----:B------:R-:W3:Y:S04]  /*163650*/  LDL.LU R16, [R1+0x3928] ;  /* 0x0039280001107983 */ /* 0x000ee80000300800 */
[----:B------:R-:W3:Y:S04]  /*163660*/  LDL.LU R17, [R1+0x392c] ;  /* 0x00392c0001117983 */ /* 0x000ee80000300800 */
[----:B------:R-:W3:Y:S04]  /*163670*/  LDL.LU R0, [R1+0x70b0] ;  /* 0x0070b00001007983 */ /* 0x000ee80000300800 */
        /* <DEDUP_REMOVED lines=11> */
[----:B------:R-:W-:-:S02]  /*163730*/  F2FP.F16.E5M2.UNPACK_B R20, R20.H1 ;  /* 0x00000014ff14723e */ /* 0x000fc400030004ff */
[----:B------:R-:W-:Y:S01]  /*163740*/  F2FP.F16.E5M2.UNPACK_B R21, R21.H1 ;  /* 0x00000015ff15723e */ /* 0x000fe200030004ff */
        /* <DEDUP_REMOVED lines=34> */
[----:B----4-:R-:W-:Y:S02]  /*163970*/  IMAD R12, R12, 0x100, R28 ;  /* 0x000001000c0c7824 */ /* 0x010fe400078e021c */
[----:B------:R-:W4:Y:S01]  /*163980*/  LDL.LU R28, [R1+0x9ab0] ;  /* 0x009ab000011c7983 */ /* 0x000f220000300800 */
[----:B------:R-:W-:Y:S01]  /*163990*/  F2FP.F16.E5M2.UNPACK_B R17, R17.H1 ;  /* 0x00000011ff11723e */ /* 0x000fe200030004ff */
[C---:B------:R-:W-:Y:S06]  /*1639a0*/  HMMA.16816.F32 R8, R4.reuse, R18, R8 ;  /* 0x000000120408723c */ /* 0x040fec0000001808 */
[----:B--2---:R-:W-:Y:S01]  /*1639b0*/  HMMA.16816.F32 R24, R4, R16, R24 ;  /* 0x000000100418723c */ /* 0x004fe20000001818 */
[----:B---3--:R-:W-:-:S02]  /*1639c0*/  IMAD R14, R14, 0x100, R29 ;  /* 0x000001000e0e7824 */ /* 0x008fc400078e021d */
[----:B------:R-:W-:Y:S02]  /*1639d0*/  IMAD R15, R15, 0x100, R0 ;  /* 0x000001000f0f7824 */ /* 0x000fe400078e0200 */
[----:B----4-:R-:W-:Y:S02]  /*1639e0*/  IMAD R13, R13, 0x100, R28 ;  /* 0x000001000d0d7824 */ /* 0x010fe400078e021c */
[----:B------:R-:W2:Y:S04]  /*1639f0*/  LDL.LU R28, [R1+0x9aac] ;  /* 0x009aac00011c7983 */ /* 0x000ea80000300800 */
[----:B------:R-:W2:Y:S06]  /*163a00*/  LDL.LU R29, [R1+0x9aa8] ;  /* 0x009aa800011d7983 */ /* 0x000eac0000300800 */
[----:B------:R-:W-:Y:S04]  /*163a10*/  STL.64 [R1+0x1f80], R8 ;  /* 0x001f800801007387 */ /* 0x000fe80000100a00 */
[----:B------:R0:W-:Y:S04]  /*163a20*/  STL.64 [R1+0x1f88], R10 ;  /* 0x001f880a01007387 */ /* 0x0001e80000100a00 */
[----:B0-----:R-:W3:Y:S04]  /*163a30*/  LDL.LU.64 R10, [R1+0x9aa0] ;  /* 0x009aa000010a7983 */ /* 0x001ee80000300a00 */
[----:B------:R-:W4:Y:S04]  /*163a40*/  LDL.LU.64 R8, [R1+0x9a98] ;  /* 0x009a980001087983 */ /* 0x000f280000300a00 */
[----:B------:R-:W2:Y:S04]  /*163a50*/  LDL.LU R0, [R1+0x9a90] ;  /* 0x009a900001007983 */ /* 0x000ea80000300800 */
[----:B------:R-:W-:Y:S04]  /*163a60*/  STL.64 [R1+0x2070], R24 ;  /* 0x0020701801007387 */ /* 0x000fe80000100a00 */
[----:B------:R0:W-:Y:S04]  /*163a70*/  STL.64 [R1+0x2078], R26 ;  /* 0x0020781a01007387 */ /* 0x0001e80000100a00 */
[----:B0-----:R-:W4:Y:S04]  /*163a80*/  LDL.LU.64 R26, [R1+0x9a88] ;  /* 0x009a8800011a7983 */ /* 0x001f280000300a00 */
[----:B------:R-:W4:Y:S04]  /*163a90*/  LDL.LU.64 R24, [R1+0x9a80] ;  /* 0x009a800001187983 */ /* 0x000f280000300a00 */
[----:B------:R-:W-:Y:S04]  /*163aa0*/  STL [R1+0x989c], R16 ;  /* 0x00989c1001007387 */ /* 0x000fe80000100800 */
[----:B------:R-:W-:Y:S01]  /*163ab0*/  STL [R1+0x9898], R17 ;  /* 0x0098981101007387 */ /* 0x000fe20000100800 */
[----:B---3--:R-:W-:-:S02]  /*163ac0*/  F2FP.F16.E5M2.UNPACK_B R10, R10.H1 ;  /* 0x0000000aff0a723e */ /* 0x008fc400030004ff */
[----:B------:R-:W-:-:S07]  /*163ad0*/  F2FP.F16.E5M2.UNPACK_B R11, R11.H1 ;  /* 0x0000000bff0b723e */ /* 0x000fce00030004ff */
[----:B----4-:R-:W-:Y:S01]  /*163ae0*/  HMMA.16816.F32 R24, R4, R10, R24 ;  /* 0x0000000a0418723c */ /* 0x010fe20000001818 */
[----:B------:R-:W-:Y:S02]  /*163af0*/  F2FP.F16.E5M2.UNPACK_B R8, R8.H1 ;  /* 0x00000008ff08723e */ /* 0x000fe400030004ff */
[----:B------:R-:W-:-:S07]  /*163b00*/  F2FP.F16.E5M2.UNPACK_B R9, R9.H1 ;  /* 0x00000009ff09723e */ /* 0x000fce00030004ff */
[----:B------:R-:W-:-:S13]  /*163b10*/  HMMA.16816.F32 R20, R4, R8, R20 ;  /* 0x000000080414723c */ /* 0x000fda0000001814 */
[----:B------:R-:W-:Y:S04]  /*163b20*/  STL.64 [R1+0x2080], R24 ;  /* 0x0020801801007387 */ /* 0x000fe80000100a00 */
[----:B------:R0:W-:Y:S04]  /*163b30*/  STL.64 [R1+0x2088], R26 ;  /* 0x0020881a01007387 */ /* 0x0001e80000100a00 */
[----:B0-----:R-:W3:Y:S04]  /*163b40*/  LDL.LU.64 R26, [R1+0x9a78] ;  /* 0x009a7800011a7983 */ /* 0x001ee80000300a00 */
[----:B------:R-:W3:Y:S04]  /*163b50*/  LDL.LU.64 R24, [R1+0x9a70] ;  /* 0x009a700001187983 */ /* 0x000ee80000300a00 */
[----:B------:R-:W-:Y:S04]  /*163b60*/  STL [R1+0x9874], R10 ;  /* 0x0098740a01007387 */ /* 0x000fe80000100800 */
[----:B------:R-:W-:Y:S04]  /*163b70*/  STL [R1+0x9870], R11 ;  /* 0x0098700b01007387 */ /* 0x000fe80000100800 */
[----:B------:R-:W-:Y:S04]  /*163b80*/  STL [R1+0x987c], R8 ;  /* 0x00987c0801007387 */ /* 0x000fe80000100800 */
[----:B------:R0:W-:Y:S04]  /*163b90*/  STL [R1+0x9878], R9 ;  /* 0x0098780901007387 */ /* 0x0001e80000100800 */
[----:B------:R-:W-:Y:S04]  /*163ba0*/  STL.64 [R1+0x20a0], R20 ;  /* 0x0020a01401007387 */ /* 0x000fe80000100a00 */
[----:B------:R-:W-:Y:S04]  /*163bb0*/  STL.64 [R1+0x20a8], R22 ;  /* 0x0020a81601007387 */ /* 0x000fe80000100a00 */
[----:B0-----:R-:W4:Y:S01]  /*163bc0*/  LDL.64 R8, [R1+0x98] ;  /* 0x0000980001087983 */ /* 0x001f220000100a00 */
[----:B------:R-:W-:-:S02]  /*163bd0*/  F2FP.F16.E5M2.UNPACK_B R2, R2.H1 ;  /* 0x00000002ff02723e */ /* 0x000fc400030004ff */
[----:B------:R-:W-:-:S07]  /*163be0*/  F2FP.F16.E5M2.UNPACK_B R3, R3.H1 ;  /* 0x00000003ff03723e */ /* 0x000fce00030004ff */
[----:B---3--:R-:W-:Y:S01]  /*163bf0*/  HMMA.16816.F32 R4, R4, R2, R24 ;  /* 0x000000020404723c */ /* 0x008fe20000001818 */
[----:B----4-:R-:W-:-:S15]  /*163c00*/  STL.64 [R1+0x9a50], R8 ;  /* 0x009a500801007387 */ /* 0x010fde0000100a00 */
[----:B------:R-:W-:-:S07]  /*163c10*/  NOP ;  /* 0x0000000000007918 */ /* 0x000fce0000000000 */
[----:B------:R0:W-:Y:S04]  /*163c20*/  STL.64 [R1+0x2090], R4 ;  /* 0x0020900401007387 */ /* 0x0001e80000100a00 */
[----:B------:R-:W-:Y:S04]  /*163c30*/  STL.64 [R1+0x2098], R6 ;  /* 0x0020980601007387 */ /* 0x000fe80000100a00 */
[----:B0-----:R-:W3:Y:S04]  /*163c40*/  LDL.64 R4, [R1+0x80] ;  /* 0x0000800001047983 */ /* 0x001ee80000100a00 */
[----:B---3--:R0:W-:Y:S04]  /*163c50*/  STL.64 [R1+0x9a68], R4 ;  /* 0x009a680401007387 */ /* 0x0081e80000100a00 */
[----:B------:R-:W3:Y:S04]  /*163c60*/  LDL.LU R20, [R1+0x1e70] ;  /* 0x001e700001147983 */ /* 0x000ee80000300800 */
[----:B------:R-:W3:Y:S04]  /*163c70*/  LDL.LU R21, [R1+0x1e74] ;  /* 0x001e740001157983 */ /* 0x000ee80000300800 */
[----:B------:R-:W4:Y:S04]  /*163c80*/  LDL.LU R22, [R1+0x1e78] ;  /* 0x001e780001167983 */ /* 0x000f280000300800 */
[----:B------:R-:W4:Y:S04]  /*163c90*/  LDL.LU R23, [R1+0x1e7c] ;  /* 0x001e7c0001177983 */ /* 0x000f280000300800 */
[----:B------:R-:W2:Y:S04]  /*163ca0*/  LDL R10, [R1+0xa0] ;  /* 0x0000a000010a7983 */ /* 0x000ea80000100800 */
[----:B0-----:R-:W2:Y:S04]  /*163cb0*/  LDL.LU R4, [R1+0x1f70] ;  /* 0x001f700001047983 */ /* 0x001ea80000300800 */
[----:B------:R-:W2:Y:S04]  /*163cc0*/  LDL.LU R5, [R1+0x1f74] ;  /* 0x001f740001057983 */ /* 0x000ea80000300800 */
[----:B------:R-:W2:Y:S04]  /*163cd0*/  LDL.LU R6, [R1+0x1f78] ;  /* 0x001f780001067983 */ /* 0x000ea80000300800 */
[----:B------:R-:W2:Y:S04]  /*163ce0*/  LDL.LU R7, [R1+0x1f7c] ;  /* 0x001f7c0001077983 */ /* 0x000ea80000300800 */
        /* <DEDUP_REMOVED lines=22> */
[----:B------:R-:W-:-:S07]  /*163e50*/  F2FP.F16.E5M2.UNPACK_B R15, R15 ;  /* 0x0000000fff0f723e */ /* 0x000fce00020004ff */
[----:B--2---:R-:W-:Y:S01]  /*163e60*/  HMMA.16816.F32 R4, R12, R8, R4 ;  /* 0x000000080c04723c */ /* 0x004fe20000001804 */
[----:B----4-:R-:W-:Y:S04]  /*163e70*/  STL.64 [R1+0x9a60], R22 ;  /* 0x009a601601007387 */ /* 0x010fe80000100a00 */
[----:B---3--:R0:W-:Y:S04]  /*163e80*/  STL.64 [R1+0x9a58], R20 ;  /* 0x009a581401007387 */ /* 0x0081e80000100a00 */
[----:B0-----:R-:W2:Y:S04]  /*163e90*/  LDL.LU R20, [R1+0x1f40] ;  /* 0x001f400001147983 */ /* 0x001ea80000300800 */
[----:B------:R-:W2:Y:S04]  /*163ea0*/  LDL.LU R21, [R1+0x1f44] ;  /* 0x001f440001157983 */ /* 0x000ea80000300800 */
[----:B------:R-:W2:Y:S04]  /*163eb0*/  LDL.LU R22, [R1+0x1f48] ;  /* 0x001f480001167983 */ /* 0x000ea80000300800 */
[----:B------:R-:W2:Y:S01]  /*163ec0*/  LDL.LU R23, [R1+0x1f4c] ;  /* 0x001f4c0001177983 */ /* 0x000ea20000300800 */
[----:B------:R-:W-:-:S03]  /*163ed0*/  IMAD.MOV.U32 R11, RZ, RZ, R0 ;  /* 0x000000ffff0b7224 */ /* 0x000fc600078e0000 */
[----:B------:R-:W3:Y:S04]  /*163ee0*/  LDL.64 R16, [R1+0x78] ;  /* 0x0000780001107983 */ /* 0x000ee80000100a00 */
[----:B------:R-:W4:Y:S04]  /*163ef0*/  LDL.64 R24, [R1+0x70] ;  /* 0x0000700001187983 */ /* 0x000f280000100a00 */
[----:B------:R-:W4:Y:S04]  /*163f00*/  LDL.64 R26, [R1+0x68] ;  /* 0x00006800011a7983 */ /* 0x000f280000100a00 */
[----:B------:R-:W-:Y:S04]  /*163f10*/  STL [R1+0x9884], R2 ;  /* 0x0098840201007387 */ /* 0x000fe80000100800 */
[----:B------:R0:W-:Y:S04]  /*163f20*/  STL [R1+0x9880], R3 ;  /* 0x0098800301007387 */ /* 0x0001e80000100800 */
[----:B0-----:R-:W3:Y:S04]  /*163f30*/  LDL.64 R2, [R1+0x90] ;  /* 0x0000900001027983 */ /* 0x001ee80000100a00 */
[----:B------:R0:W-:Y:S04]  /*163f40*/  STL.64 [R1+0x1f70], R4 ;  /* 0x001f700401007387 */ /* 0x0001e80000100a00 */
[----:B------:R1:W-:Y:S04]  /*163f50*/  STL.64 [R1+0x1f78], R6 ;  /* 0x001f780601007387 */ /* 0x0003e80000100a00 */
[----:B0-----:R-:W4:Y:S01]  /*163f60*/  LDL.LU.64 R4, [R1+0x9a68] ;  /* 0x009a680001047983 */ /* 0x001f220000300a00 */
[----:B-1----:R-:W-:-:S02]  /*163f70*/  IMAD.MOV.U32 R7, RZ, RZ, R8 ;  /* 0x000000ffff077224 */ /* 0x002fc400078e0008 */
        /* <DEDUP_REMOVED lines=8> */
[----:B------:R0:W-:Y:S04]  /*164000*/  STL.64 [R1+0x1f40], R8 ;  /* 0x001f400801007387 */ /* 0x0001e80000100a00 */
[----:B------:R1:W-:Y:S04]  /*164010*/  STL.64 [R1+0x1f48], R10 ;  /* 0x001f480a01007387 */ /* 0x0003e80000100a00 */
[----:B0-----:R-:W2:Y:S02]  /*164020*/  LDL.LU.64 R8, [R1+0x9a50] ;  /* 0x009a500001087983 */ /* 0x001ea40000300a00 */
[----:B--2---:R-:W-:Y:S06]  /*164030*/  HMMA.16816.F32 R20, R12, R8, R20 ;  /* 0x000000080c14723c */ /* 0x004fec0000001814 */
[----:B-1----:R-:W-:-:S02]  /*164040*/  IMAD.MOV.U32 R10, RZ, RZ, R9 ;  /* 0x000000ffff0a7224 */ /* 0x002fc400078e0009 */
[----:B------:R-:W-:-:S15]  /*164050*/  IMAD.MOV.U32 R11, RZ, RZ, R8 ;  /* 0x000000ffff0b7224 */ /* 0x000fde00078e0008 */
[----:B------:R-:W-:Y:S04]  /*164060*/  STL.64 [R1+0x1f10], R20 ;  /* 0x001f101401007387 */ /* 0x000fe80000100a00 */
[----:B------:R0:W-:Y:S04]  /*164070*/  STL.64 [R1+0x1f18], R22 ;  /* 0x001f181601007387 */ /* 0x0001e80000100a00 */
[----:B0-----:R-:W3:Y:S04]  /*164080*/  LDL.LU.64 R22, [R1+0x9a48] ;  /* 0x009a480001167983 */ /* 0x001ee80000300a00 */
[----:B------:R-:W3:Y:S04]  /*164090*/  LDL.LU.64 R20, [R1+0x9a40] ;  /* 0x009a400001147983 */ /* 0x000ee80000300a00 */
[----:B------:R0:W-:Y:S04]  /*1640a0*/  STL [R1+0x9894], R10 ;  /* 0x0098940a01007387 */ /* 0x0001e80000100800 */
[----:B------:R1:W-:Y:S04]  /*1640b0*/  STL [R1+0x9890], R11 ;  /* 0x0098900b01007387 */ /* 0x0003e80000100800 */
[----:B------:R-:W2:Y:S04]  /*1640c0*/  LDL.LU R8, [R1+0x1ee0] ;  /* 0x001ee00001087983 */ /* 0x000ea80000300800 */
[----:B------:R-:W2:Y:S04]  /*1640d0*/  LDL.LU R9, [R1+0x1ee4] ;  /* 0x001ee40001097983 */ /* 0x000ea80000300800 */
[----:B0-----:R-:W2:Y:S04]  /*1640e0*/  LDL.LU R10, [R1+0x1ee8] ;  /* 0x001ee800010a7983 */ /* 0x001ea80000300800 */
[----:B-1----:R-:W2:Y:S01]  /*1640f0*/  LDL.LU R11, [R1+0x1eec] ;  /* 0x001eec00010b7983 */ /* 0x002ea20000300800 */
[C---:B---3--:R-:W-:Y:S06]  /*164100*/  HMMA.16816.F32 R20, R12.reuse, R6, R20 ;  /* 0x000000060c14723c */ /* 0x048fec0000001814 */
[----:B--2---:R-:W-:-:S15]  /*164110*/  HMMA.16816.F32 R8, R12, R2, R8 ;  /* 0x000000020c08723c */ /* 0x004fde0000001808 */
[----:B------:R-:W-:-:S08]  /*164120*/  NOP ;  /* 0x0000000000007918 */ /* 0x000fd00000000000 */
[----:B------:R0:W-:Y:S04]  /*164130*/  STL.64 [R1+0x1ee0], R8 ;  /* 0x001ee00801007387 */ /* 0x0001e80000100a00 */
[----:B------:R-:W-:Y:S01]  /*164140*/  STL.64 [R1+0x1ee8], R10 ;  /* 0x001ee80a01007387 */ /* 0x000fe20000100a00 */
[----:B0-----:R-:W-:Y:S02]  /*164150*/  IMAD.MOV.U32 R9, RZ, RZ, R3 ;  /* 0x000000ffff097224 */ /* 0x001fe400078e0003 */
[----:B------:R-:W-:-:S03]  /*164160*/  IMAD.MOV.U32 R8, RZ, RZ, R2 ;  /* 0x000000ffff087224 */ /* 0x000fc600078e0002 */
[----:B------:R-:W-:Y:S04]  /*164170*/  STL [R1+0x98a4], R9 ;  /* 0x0098a40901007387 */ /* 0x000fe80000100800 */
[----:B------:R0:W-:Y:S04]  /*164180*/  STL [R1+0x98a0], R8 ;  /* 0x0098a00801007387 */ /* 0x0001e80000100800 */
        /* <DEDUP_REMOVED lines=8> */
[----:B------:R-:W-:-:S02]  /*164210*/  IMAD.MOV.U32 R2, RZ, RZ, R6 ;  /* 0x000000ffff027224 */ /* 0x000fc400078e0006 */
[----:B------:R-:W-:Y:S02]  /*164220*/  IMAD.MOV.U32 R3, RZ, RZ, R7 ;  /* 0x000000ffff037224 */ /* 0x000fe400078e0007 */
[----:B----4-:R-:W-:Y:S02]  /*164230*/  IMAD.MOV.U32 R6, RZ, RZ, R4 ;  /* 0x000000ffff067224 */ /* 0x010fe400078e0004 */
[----:B------:R-:W-:Y:S01]  /*164240*/  IMAD.MOV.U32 R7, RZ, RZ, R5 ;  /* 0x000000ffff077224 */ /* 0x000fe200078e0005 */
[----:B---3--:R-:W-:-:S15]  /*164250*/  HMMA.16816.F32 R20, R12, R4, R20 ;  /* 0x000000040c14723c */ /* 0x008fde0000001814 */
[----:B------:R-:W-:-:S08]  /*164260*/  NOP ;  /* 0x0000000000007918 */ /* 0x000fd00000000000 */
[----:B------:R-:W-:Y:S04]  /*164270*/  STL.64 [R1+0x1ea0], R20 ;  /* 0x001ea01401007387 */ /* 0x000fe80000100a00 */
[----:B------:R0:W-:Y:S04]  /*164280*/  STL.64 [R1+0x1ea8], R22 ;  /* 0x001ea81601007387 */ /* 0x0001e80000100a00 */
[----:B0-----:R-:W3:Y:S04]  /*164290*/  LDL.LU.64 R22, [R1+0x9a28] ;  /* 0x009a280001167983 */ /* 0x001ee80000300a00 */
[----:B------:R-:W3:Y:S04]  /*1642a0*/  LDL.LU.64 R20, [R1+0x9a20] ;  /* 0x009a200001147983 */ /* 0x000ee80000300a00 */
[----:B------:R0:W-:Y:S04]  /*1642b0*/  STL.64 [R1+0x9948], R6 ;  /* 0x0099480601007387 */ /* 0x0001e80000100a00 */
[----:B------:R-:W4:Y:S04]  /*1642c0*/  LDL.LU R4, [R1+0x1e80] ;  /* 0x001e800001047983 */ /* 0x000f280000300800 */
[----:B------:R-:W4:Y:S04]  /*1642d0*/  LDL.LU R5, [R1+0x1e84] ;  /* 0x001e840001057983 */ /* 0x000f280000300800 */
[----:B0-----:R-:W4:Y:S04]  /*1642e0*/  LDL.LU R6, [R1+0x1e88] ;  /* 0x001e880001067983 */ /* 0x001f280000300800 */
[----:B------:R-:W4:Y:S01]  /*1642f0*/  LDL.LU R7, [R1+0x1e8c] ;  /* 0x001e8c0001077983 */ /* 0x000f220000300800 */
[----:B--2---:R-:W-:-:S15]  /*164300*/  HMMA.16816.F32 R8, R12, R16, R8 ;  /* 0x000000100c08723c */ /* 0x004fde0000001808 */
[----:B------:R-:W-:-:S08]  /*164310*/  NOP ;  /* 0x0000000000007918 */ /* 0x000fd00000000000 */
[----:B------:R-:W-:Y:S04]  /*164320*/  STL.64 [R1+0x1e90], R8 ;  /* 0x001e900801007387 */ /* 0x000fe80000100a00 */
[----:B------:R0:W-:Y:S02]  /*164330*/  STL.64 [R1+0x1e98], R10 ;  /* 0x001e980a01007387 */ /* 0x0001e40000100a00 */
[----:B0-----:R-:W-:Y:S02]  /*164340*/  IMAD.MOV.U32 R10, RZ, RZ, R16 ;  /* 0x000000ffff0a7224 */ /* 0x001fe400078e0010 */
[----:B------:R-:W-:-:S05]  /*164350*/  IMAD.MOV.U32 R11, RZ, RZ, R17 ;  /* 0x000000ffff0b7224 */ /* 0x000fca00078e0011 */
[----:B------:R4:W-:Y:S01]  /*164360*/  STL.64 [R1+0x9a18], R10 ;  /* 0x009a180a01007387 */ /* 0x0009e20000100a00 */
[----:B------:R-:W-:Y:S02]  /*164370*/  IMAD.MOV.U32 R0, RZ, RZ, R25 ;  /* 0x000000ffff007224 */ /* 0x000fe400078e0019 */
[----:B------:R-:W-:Y:S02]  /*164380*/  IMAD.MOV.U32 R16, RZ, RZ, R26 ;  /* 0x000000ffff107224 */ /* 0x000fe400078e001a */
[----:B------:R-:W-:Y:S01]  /*164390*/  IMAD.MOV.U32 R17, RZ, RZ, R27 ;  /* 0x000000ffff117224 */ /* 0x000fe200078e001b */
        /* <DEDUP_REMOVED lines=127> */
[----:B----4-:R-:W-:Y:S03]  /*164b90*/  HMMA.16816.F32 R8, R12, R6, R8 ;  /* 0x000000060c08723c */ /* 0x010fe60000001808 */
        /* <DEDUP_REMOVED lines=20> */
[----:B------:R-:W-:Y:S02]  /*164ce0*/  IMAD.MOV.U32 R8, RZ, RZ, R7 ;  /* 0x000000ffff087224 */ /* 0x000fe400078e0007 */
[C---:B------:R-:W-:Y:S01]  /*164cf0*/  HMMA.16816.F32 R4, R12.reuse, R4, R24 ;  /* 0x000000040c04723c */ /* 0x040fe20000001818 */
[----:B------:R0:W-:Y:S04]  /*164d00*/  STL.64 [R1+0x2ef8], R10 ;  /* 0x002ef80a01007387 */ /* 0x0001e80000100a00 */
[----:B0-----:R-:W4:Y:S04]  /*164d10*/  LDL.LU.64 R10, [R1+0x9a18] ;  /* 0x009a1800010a7983 */ /* 0x001f280000300a00 */
[----:B------:R-:W2:Y:S04]  /*164d20*/  LDL.LU.64 R26, [R1+0x9a10] ;  /* 0x009a1000011a7983 */ /* 0x000ea80000300a00 */
[----:B------:R-:W2:Y:S10]  /*164d30*/  LDL.LU.64 R24, [R1+0x9a08] ;  /* 0x009a080001187983 */ /* 0x000eb40000300a00 */
        /* <DEDUP_REMOVED lines=53> */
[----:B------:R-:W2:-:S15]  /*165090*/  LDL.LU.64 R26, [R1+0x9950] ;  /* 0x00995000011a7983 */ /* 0x000e9e0000300a00 */
[----:B------:R-:W-:-:S06]  /*1650a0*/  NOP ;  /* 0x0000000000007918 */ /* 0x000fcc0000000000 */
[----:B------:R-:W-:Y:S04]  /*1650b0*/  STL.64 [R1+0x2e60], R4 ;  /* 0x002e600401007387 */ /* 0x000fe80000100a00 */
[----:B------:R0:W-:Y:S04]  /*1650c0*/  STL.64 [R1+0x2e68], R6 ;  /* 0x002e680601007387 */ /* 0x0001e80000100a00 */
[----:B0-----:R-:W4:Y:S04]  /*1650d0*/  LDL.LU.64 R6, [R1+0x9948] ;  /* 0x0099480001067983 */ /* 0x001f280000300a00 */
[----:B------:R-:W4:Y:S04]  /*1650e0*/  LDL.LU R4, [R1+0x70b4] ;  /* 0x0070b40001047983 */ /* 0x000f280000300800 */
        /* <DEDUP_REMOVED lines=61> */
[----:B----4-:R-:W-:Y:S07]  /*1654c0*/  HMMA.16816.F32 R20, R12, R18, R24 ;  /* 0x000000120c14723c */ /* 0x010fee0000001818 */
[----:B------:R-:W-:-:S02]  /*1654d0*/  IMAD.MOV.U32 R26, RZ, RZ, R9 ;  /* 0x000000ffff1a7224 */ /* 0x000fc400078e0009 */
[----:B------:R-:W-:Y:S01]  /*1654e0*/  IMAD.MOV.U32 R27, RZ, RZ, R8 ;  /* 0x000000ffff1b7224 */ /* 0x000fe200078e0008 */
[----:B------:R-:W3:Y:S01]  /*1654f0*/  LDL.LU R9, [R1+0x98a4] ;  /* 0x0098a40001097983 */ /* 0x000ee20000300800 */
[----:B--2---:R-:W-:Y:S02]  /*165500*/  IMAD.MOV.U32 R24, RZ, RZ, R16 ;  /* 0x000000ffff187224 */ /* 0x004fe400078e0010 */
[----:B------:R-:W-:-:S10]  /*165510*/  IMAD.MOV.U32 R25, RZ, RZ, R17 ;  /* 0x000000ffff197224 */ /* 0x000fd400078e0011 */
[----:B------:R-:W-:Y:S04]  /*165520*/  STL.64 [R1+0x2dd0], R20 ;  /* 0x002dd01401007387 */ /* 0x000fe80000100a00 */
[----:B------:R-:W-:Y:S04]  /*165530*/  STL.64 [R1+0x2dd8], R22 ;  /* 0x002dd81601007387 */ /* 0x000fe80000100a00 */
[----:B------:R-:W2:Y:S04]  /*165540*/  LDL.LU R8, [R1+0x98a0] ;  /* 0x0098a00001087983 */ /* 0x000ea80000300800 */
        /* <DEDUP_REMOVED lines=14> */
[----:B------:R-:W4:Y:S04]  /*165630*/  LDL.LU R23, [R1+0x70c0] ;  /* 0x0070c00001177983 */ /* 0x000f280000300800 */
[----:B---3--:R0:W-:Y:S01]  /*165640*/  STL.64 [R1+0x97a8], R20 ;  /* 0x0097a81401007387 */ /* 0x0081e20000100a00 */
[----:B--2---:R-:W-:-:S02]  /*165650*/  IMAD R4, R4, 0x100, R22 ;  /* 0x0000010004047824 */ /* 0x004fc400078e0216 */
[----:B----4-:R-:W-:Y:S02]  /*165660*/  IMAD R5, R5, 0x100, R23 ;  /* 0x0000010005057824 */ /* 0x010fe400078e0217 */
[----:B0-----:R-:W-:Y:S07]  /*165670*/  HMMA.16816.F32 R20, R12, R16, R24 ;  /* 0x000000100c14723c */ /* 0x001fee0000001818 */
[----:B------:R-:W-:Y:S02]  /*165680*/  IMAD.MOV.U32 R26, RZ, RZ, R10 ;  /* 0x000000ffff1a7224 */ /* 0x000fe400078e000a */
        /* <DEDUP_REMOVED lines=28> */
[----:B------:R-:W2:Y:S04]  /*165850*/  LDL.LU R3, [R1+0x9880] ;  /* 0x0098800001037983 */ /* 0x000ea80000300800 */
[----:B------:R-:W3:Y:S04]  /*165860*/  LDL.LU R8, [R1+0x987c] ;  /* 0x00987c0001087983 */ /* 0x000ee80000300800 */
[----:B------:R-:W3:Y:S04]  /*165870*/  LDL.LU R9, [R1+0x9878] ;  /* 0x0098780001097983 */ /* 0x000ee80000300800 */
[----:B------:R-:W-:Y:S04]  /*165880*/  STL.64 [R1+0x97e8], R26 ;  /* 0x0097e81a01007387 */ /* 0x000fe80000100a00 */
[----:B------:R1:W-:Y:S04]  /*165890*/  STL.64 [R1+0x9800], R24 ;  /* 0x0098001801007387 */ /* 0x0003e80000100a00 */
[----:B0-----:R-:W2:Y:S04]  /*1658a0*/  LDL.LU R20, [R1+0x1cb0] ;  /* 0x001cb00001147983 */ /* 0x001ea80000300800 */
[----:B------:R-:W2:Y:S04]  /*1658b0*/  LDL.LU R21, [R1+0x1cb4] ;  /* 0x001cb40001157983 */ /* 0x000ea80000300800 */
[----:B------:R-:W3:Y:S04]  /*1658c0*/  LDL.LU R22, [R1+0x1cb8] ;  /* 0x001cb80001167983 */ /* 0x000ee80000300800 */
[----:B------:R-:W3:Y:S04]  /*1658d0*/  LDL.LU R23, [R1+0x1cbc] ;  /* 0x001cbc0001177983 */ /* 0x000ee80000300800 */
[----:B-1----:R-:W2:Y:S01]  /*1658e0*/  LDL.64 R24, [R1+0xa0] ;  /* 0x0000a00001187983 */ /* 0x002ea20000100a00 */
[----:B------:R-:W-:-:S02]  /*1658f0*/  IMAD.MOV.U32 R26, RZ, RZ, R11 ;  /* 0x000000ffff1a7224 */ /* 0x000fc400078e000b */
[----:B------:R-:W-:-:S05]  /*165900*/  IMAD.MOV.U32 R27, RZ, RZ, R10 ;  /* 0x000000ffff1b7224 */ /* 0x000fca00078e000a */
[----:B------:R4:W-:Y:S02]  /*165910*/  STL.64 [R1+0x9830], R26 ;  /* 0x0098301a01007387 */ /* 0x0009e40000100a00 */
        /* <DEDUP_REMOVED lines=9> */
[----:B------:R0:W-:Y:S04]  /*1659b0*/  STL.64 [R1+0x9848], R26 ;  /* 0x0098481a01007387 */ /* 0x0001e80000100a00 */
[----:B------:R-:W4:Y:S04]  /*1659c0*/  LDL.LU R24, [R1+0x1d00] ;  /* 0x001d000001187983 */ /* 0x000f280000300800 */
[----:B------:R-:W4:Y:S04]  /*1659d0*/  LDL.LU R25, [R1+0x1d04] ;  /* 0x001d040001197983 */ /* 0x000f280000300800 */
[----:B0-----:R-:W2:Y:S04]  /*1659e0*/  LDL.LU R26, [R1+0x1d08] ;  /* 0x001d0800011a7983 */ /* 0x001ea80000300800 */
        /* <DEDUP_REMOVED lines=9> */
[----:B------:R-:W3:Y:S04]  /*165a80*/  LDL.LU R11, [R1+0x70d0] ;  /* 0x0070d000010b7983 */ /* 0x000ee80000300800 */
[----:B------:R-:W3:Y:S04]  /*165a90*/  LDL.LU R7, [R1+0x70cc] ;  /* 0x0070cc0001077983 */ /* 0x000ee80000300800 */
        /* <DEDUP_REMOVED lines=52> */
[----:B------:R-:W3:-:S15]  /*165de0*/  LDL.LU.64 R26, [R1+0x9848] ;  /* 0x00984800011a7983 */ /* 0x000ede0000300a00 */
[----:B------:R-:W-:-:S07]  /*165df0*/  NOP ;  /* 0x0000000000007918 */ /* 0x000fce0000000000 */
[----:B------:R-:W-:Y:S04]  /*165e00*/  STL.64 [R1+0x1d00], R12 ;  /* 0x001d000c01007387 */ /* 0x000fe80000100a00 */
[----:B------:R0:W-:Y:S04]  /*165e10*/  STL.64 [R1+0x1d08], R14 ;  /* 0x001d080e01007387 */ /* 0x0001e80000100a00 */
[----:B0-----:R-:W2:Y:S01]  /*165e20*/  LDL R14, [R1+0x70] ;  /* 0x00007000010e7983 */ /* 0x001ea20000100800 */
        /* <DEDUP_REMOVED lines=63> */
[----:B0-----:R-:W2:Y:S04]  /*166220*/  LDL.LU R14, [R1+0x70e4] ;  /* 0x0070e400010e7983 */ /* 0x001ea80000300800 */
[----:B------:R-:W2:Y:S01]  /*166230*/  LDL.LU R15, [R1+0x70ec] ;  /* 0x0070ec00010f7983 */ /* 0x000ea20000300800 */
[----:B----4-:R-:W-:-:S15]  /*166240*/  HMMA.16816.F32 R8, R4, R24, R16 ;  /* 0x000000180408723c */ /* 0x010fde0000001810 */
[----:B------:R-:W-:-:S08]  /*166250*/  NOP ;  /* 0x0000000000007918 */ /* 0x000fd00000000000 */
[----:B------:R-:W-:Y:S04]  /*166260*/  STL.64 [R1+0x2d10], R8 ;  /* 0x002d100801007387 */ /* 0x000fe80000100a00 */
[----:B------:R3:W-:Y:S02]  /*166270*/  STL.64 [R1+0x2d18], R10 ;  /* 0x002d180a01007387 */ /* 0x0007e40000100a00 */
[----:B---3--:R-:W-:Y:S02]  /*166280*/  HMMA.16816.F32 R8, R4, R26, R20 ;  /* 0x0000001a0408723c */ /* 0x008fe40000001814 */
[----:B------:R-:W3:-:S15]  /*166290*/  LDL.LU R20, [R1+0x1b70] ;  /* 0x001b700001147983 */ /* 0x000ede0000300800 */
[----:B------:R-:W-:-:S06]  /*1662a0*/  NOP ;  /* 0x0000000000007918 */ /* 0x000fcc0000000000 */
[----:B------:R-:W-:Y:S04]  /*1662b0*/  STL.64 [R1+0x2d00], R8 ;  /* 0x002d000801007387 */ /* 0x000fe80000100a00 */
[----:B------:R-:W-:Y:S04]  /*1662c0*/  STL.64 [R1+0x2d08], R10 ;  /* 0x002d080a01007387 */ /* 0x000fe80000100a00 */
        /* <DEDUP_REMOVED lines=264> */
[----:B------:R0:W-:Y:S01]  /*167350*/  STL.64 [R1+0x94c8], R20 ;  /* 0x0094c81401007387 */ /* 0x0001e20000100a00 */
[----:B--2---:R-:W-:Y:S01]  /*167360*/  HMMA.16816.F32 R8, R4, R18, R8 ;  /* 0x000000120408723c */ /* 0x004fe20000001808 */
[----:B----4-:R-:W-:-:S02]  /*167370*/  IMAD R12, R12, 0x100, R22 ;  /* 0x000001000c0c7824 */ /* 0x010fc400078e0216 */
[----:B---3--:R-:W-:-:S03]  /*167380*/  IMAD R13, R13, 0x100, R23 ;  /* 0x000001000d0d7824 */ /* 0x008fc600078e0217 */
[----:B0-----:R-:W-:-:S15]  /*167390*/  HMMA.16816.F32 R20, R4, R16, R24 ;  /* 0x000000100414723c */ /* 0x001fde0000001818 */
        /* <DEDUP_REMOVED lines=8> */
[----:B------:R-:W-:Y:S04]  /*167420*/  STL.64 [R1+0x2bd8], R22 ;  /* 0x002bd81601007387 */ /* 0x000fe80000100a00 */
[----:B0-----:R-:W4:Y:S04]  /*167430*/  LDL.64 R20, [R1+0x90] ;  /* 0x0000900001147983 */ /* 0x001f280000100a00 */
        /* <DEDUP_REMOVED lines=12> */
[----:B------:R-:W3:Y:S04]  /*167500*/  LDL.LU R11, [R1+0x9608] ;  /* 0x00960800010b7983 */ /* 0x000ee80000300800 */
[----:B--2---:R0:W-:Y:S04]  /*167510*/  STL.64 [R1+0x95a8], R16 ;  /* 0x0095a81001007387 */ /* 0x0041e80000100a00 */
[----:B0-----:R-:W2:Y:S01]  /*167520*/  LDL.64 R16, [R1+0xa8] ;  /* 0x0000a80001107983 */ /* 0x001ea20000100a00 */
[----:B------:R-:W-:-:S05]  /*167530*/  IMAD.MOV.U32 R19, RZ, RZ, R0 ;  /* 0x000000ffff137224 */ /* 0x000fca00078e0000 */
        /* <DEDUP_REMOVED lines=19> */
[----:B--2---:R-:W-:Y:S04]  /*167670*/  STL.64 [R1+0x95c0], R22 ;  /* 0x0095c01601007387 */ /* 0x004fe80000100a00 */
[----:B------:R0:W-:Y:S04]  /*167680*/  STL.64 [R1+0x95b8], R20 ;  /* 0x0095b81401007387 */ /* 0x0001e80000100a00 */
[----:B0-----:R-:W2:Y:S04]  /*167690*/  LDL.LU R20, [R1+0x1960] ;  /* 0x0019600001147983 */ /* 0x001ea80000300800 */
[----:B------:R-:W2:Y:S04]  /*1676a0*/  LDL.LU R21, [R1+0x1964] ;  /* 0x0019640001157983 */ /* 0x000ea80000300800 */
[----:B------:R-:W4:Y:S04]  /*1676b0*/  LDL.LU R22, [R1+0x1968] ;  /* 0x0019680001167983 */ /* 0x000f280000300800 */
[----:B------:R-:W4:Y:S01]  /*1676c0*/  LDL.LU R23, [R1+0x196c] ;  /* 0x00196c0001177983 */ /* 0x000f220000300800 */
[----:B---3--:R-:W-:Y:S01]  /*1676d0*/  HMMA.16816.F32 R16, R4, R10, R16 ;  /* 0x0000000a0410723c */ /* 0x008fe20000001810 */
[----:B------:R-:W-:-:S02]  /*1676e0*/  IMAD R14, R14, 0x100, R28 ;  /* 0x000001000e0e7824 */ /* 0x000fc400078e021c */
[----:B------:R-:W-:Y:S01]  /*1676f0*/  IMAD R15, R15, 0x100, R29 ;  /* 0x000001000f0f7824 */ /* 0x000fe200078e021d */
        /* <DEDUP_REMOVED lines=23> */
[----:B------:R-:W-:-:S02]  /*167870*/  F2FP.F16.E5M2.UNPACK_B R12, R12 ;  /* 0x0000000cff0c723e */ /* 0x000fc400020004ff */
[----:B------:R-:W-:Y:S02]  /*167880*/  F2FP.F16.E5M2.UNPACK_B R13, R13 ;  /* 0x0000000dff0d723e */ /* 0x000fe400020004ff */
[----:B------:R-:W-:Y:S01]  /*167890*/  F2FP.F16.E5M2.UNPACK_B R14, R14 ;  /* 0x0000000eff0e723e */ /* 0x000fe200020004ff */
[----:B----4-:R-:W-:Y:S01]  /*1678a0*/  HMMA.16816.F32 R4, R4, R2, R16 ;  /* 0x000000020404723c */ /* 0x010fe20000001810 */
[----:B------:R-:W4:Y:S04]  /*1678b0*/  LDL.LU.64 R18, [R1+0x95e0] ;  /* 0x0095e00001127983 */ /* 0x000f280000300a00 */
[----:B------:R-:W2:Y:S01]  /*1678c0*/  LDL.LU.64 R16, [R1+0x95d8] ;  /* 0x0095d80001107983 */ /* 0x000ea20000300a00 */
[----:B------:R-:W-:-:S15]  /*1678d0*/  F2FP.F16.E5M2.UNPACK_B R15, R15 ;  /* 0x0000000fff0f723e */ /* 0x000fde00020004ff */
[----:B------:R-:W-:-:S02]  /*1678e0*/  NOP ;  /* 0x0000000000007918 */ /* 0x000fc40000000000 */
[----:B------:R0:W-:Y:S04]  /*1678f0*/  STL.64 [R1+0x1980], R4 ;  /* 0x0019800401007387 */ /* 0x0001e80000100a00 */
[----:B------:R1:W-:Y:S04]  /*167900*/  STL.64 [R1+0x1988], R6 ;  /* 0x0019880601007387 */ /* 0x0003e80000100a00 */
[----:B0-----:R-:W3:Y:S04]  /*167910*/  LDL.LU R4, [R1+0x1940] ;  /* 0x0019400001047983 */ /* 0x001ee80000300800 */
[----:B------:R-:W3:Y:S04]  /*167920*/  LDL.LU R5, [R1+0x1944] ;  /* 0x0019440001057983 */ /* 0x000ee80000300800 */
[----:B-1----:R-:W3:Y:S04]  /*167930*/  LDL.LU R6, [R1+0x1948] ;  /* 0x0019480001067983 */ /* 0x002ee80000300800 */
[----:B------:R-:W3:Y:S04]  /*167940*/  LDL.LU R7, [R1+0x194c] ;  /* 0x00194c0001077983 */ /* 0x000ee80000300800 */
        /* <DEDUP_REMOVED lines=10> */
[----:B------:R-:W-:Y:S04]  /*1679f0*/  STL [R1+0x93f4], R0 ;  /* 0x0093f40001007387 */ /* 0x000fe80000100800 */
[----:B------:R0:W-:Y:S04]  /*167a00*/  STL [R1+0x93f0], R9 ;  /* 0x0093f00901007387 */ /* 0x0001e80000100800 */
[----:B0-----:R-:W2:Y:S01]  /*167a10*/  LDL.64 R8, [R1+0x98] ;  /* 0x0000980001087983 */ /* 0x001ea20000100a00 */
[----:B----4-:R-:W-:Y:S03]  /*167a20*/  HMMA.16816.F32 R16, R12, R18, R20 ;  /* 0x000000120c10723c */ /* 0x010fe60000001814 */
[----:B------:R-:W4:Y:S04]  /*167a30*/  LDL.LU.64 R22, [R1+0x95c0] ;  /* 0x0095c00001167983 */ /* 0x000f280000300a00 */
[----:B------:R-:W3:-:S15]  /*167a40*/  LDL.LU.64 R20, [R1+0x95b8] ;  /* 0x0095b80001147983 */ /* 0x000ede0000300a00 */
        /* <DEDUP_REMOVED lines=134> */
[----:B------:R-:W-:Y:S04]  /*1682b0*/  STL [R1+0x9440], R9 ;  /* 0x0094400901007387 */ /* 0x000fe80000100800 */
[----:B------:R-:W-:-:S13]  /*1682c0*/  STL.64 [R1+0x9550], R10 ;  /* 0x0095500a01007387 */ /* 0x000fda0000100a00 */
        /* <DEDUP_REMOVED lines=92> */
[C---:B0-----:R-:W-:Y:S06]  /*168890*/  HMMA.16816.F32 R4, R12.reuse, R22, R16 ;  /* 0x000000160c04723c */ /* 0x041fec0000001810 */
[----:B------:R-:W-:Y:S01]  /*1688a0*/  HMMA.16816.F32 R16, R12, R28, R24 ;  /* 0x0000001c0c10723c */ /* 0x000fe20000001818 */
[----:B------:R-:W-:Y:S04]  /*1688b0*/  STL [R1+0x9474], R8 ;  /* 0x0094740801007387 */ /* 0x000fe80000100800 */
[----:B------:R-:W-:-:S12]  /*1688c0*/  STL [R1+0x9470], R9 ;  /* 0x0094700901007387 */ /* 0x000fd80000100800 */
[----:B------:R-:W-:Y:S04]  /*1688d0*/  STL.64 [R1+0x2880], R4 ;  /* 0x0028800401007387 */ /* 0x000fe80000100a00 */
[----:B------:R0:W-:Y:S04]  /*1688e0*/  STL.64 [R1+0x2888], R6 ;  /* 0x0028880601007387 */ /* 0x0001e80000100a00 */
[----:B0-----:R-:W2:Y:S04]  /*1688f0*/  LDL.LU R6, [R1+0x7104] ;  /* 0x0071040001067983 */ /* 0x001ea80000300800 */
[----:B------:R-:W2:Y:S04]  /*168900*/  LDL.LU R7, [R1+0x710c] ;  /* 0x00710c0001077983 */ /* 0x000ea80000300800 */
[----:B------:R-:W-:Y:S04]  /*168910*/  STL [R1+0x947c], R2 ;  /* 0x00947c0201007387 */ /* 0x000fe80000100800 */
[----:B------:R-:W-:Y:S04]  /*168920*/  STL [R1+0x9478], R3 ;  /* 0x0094780301007387 */ /* 0x000fe80000100800 */
[----:B------:R-:W-:Y:S04]  /*168930*/  STL.64 [R1+0x2870], R16 ;  /* 0x0028701001007387 */ /* 0x000fe80000100a00 */
[----:B------:R-:W-:Y:S04]  /*168940*/  STL.64 [R1+0x2878], R18 ;  /* 0x0028781201007387 */ /* 0x000fe80000100a00 */
[----:B------:R-:W3:Y:S04]  /*168950*/  LDL.LU R20, [R1+0x17f0] ;  /* 0x0017f00001147983 */ /* 0x000ee80000300800 */
[----:B------:R-:W3:Y:S04]  /*168960*/  LDL.LU R21, [R1+0x17f4] ;  /* 0x0017f40001157983 */ /* 0x000ee80000300800 */
[----:B------:R-:W4:Y:S04]  /*168970*/  LDL.LU R22, [R1+0x17f8] ;  /* 0x0017f80001167983 */ /* 0x000f280000300800 */
[----:B------:R-:W4:Y:S01]  /*168980*/  LDL.LU R23, [R1+0x17fc] ;  /* 0x0017fc0001177983 */ /* 0x000f220000300800 */
[----:B------:R-:W-:-:S02]  /*168990*/  IMAD.MOV.U32 R9, RZ, RZ, R28 ;  /* 0x000000ffff097224 */ /* 0x000fc400078e001c */
[----:B------:R-:W-:Y:S02]  /*1689a0*/  IMAD.MOV.U32 R0, RZ, RZ, R29 ;  /* 0x000000ffff007224 */ /* 0x000fe400078e001d */
[----:B------:R-:W2:Y:S04]  /*1689b0*/  LDL.64 R28, [R1] ;  /* 0x00000000011c7983 */ /* 0x000ea80000100a00 */
        /* <DEDUP_REMOVED lines=34> */
[----:B------:R-:W-:Y:S04]  /*168be0*/  STL.64 [R1+0x94a0], R6 ;  /* 0x0094a00601007387 */ /* 0x000fe80000100a00 */
[----:B---3--:R0:W-:Y:S04]  /*168bf0*/  STL.64 [R1+0x9498], R4 ;  /* 0x0094980401007387 */ /* 0x0081e80000100a00 */
[----:B0-----:R-:W3:Y:S04]  /*168c00*/  LDL.LU R4, [R1+0x17c0] ;  /* 0x0017c00001047983 */ /* 0x001ee80000300800 */
[----:B------:R-:W3:Y:S04]  /*168c10*/  LDL.LU R5, [R1+0x17c4] ;  /* 0x0017c40001057983 */ /* 0x000ee80000300800 */
[----:B------:R-:W3:Y:S04]  /*168c20*/  LDL.LU R6, [R1+0x17c8] ;  /* 0x0017c80001067983 */ /* 0x000ee80000300800 */
[----:B------:R-:W3:Y:S04]  /*168c30*/  LDL.LU R7, [R1+0x17cc] ;  /* 0x0017cc0001077983 */ /* 0x000ee80000300800 */
        /* <DEDUP_REMOVED lines=18> */
[----:B------:R-:W2:Y:S04]  /*168d60*/  LDL.LU.64 R28, [R1+0x94f8] ;  /* 0x0094f800011c7983 */ /* 0x000ea80000300a00 */
        /* <DEDUP_REMOVED lines=48> */
[C---:B---3--:R-:W-:Y:S06]  /*169070*/  HMMA.16816.F32 R4, R12.reuse, R18, R4 ;  /* 0x000000120c04723c */ /* 0x048fec0000001804 */
[----:B--2---:R-:W-:-:S15]  /*169080*/  HMMA.16816.F32 R8, R12, R16, R8 ;  /* 0x000000100c08723c */ /* 0x004fde0000001808 */
[----:B------:R-:W-:-:S02]  /*169090*/  NOP ;  /* 0x0000000000007918 */ /* 0x000fc40000000000 */
[----:B------:R-:W-:Y:S04]  /*1690a0*/  STL.64 [R1+0x27f0], R4 ;  /* 0x0027f00401007387 */ /* 0x000fe80000100a00 */
[----:B------:R0:W-:Y:S04]  /*1690b0*/  STL.64 [R1+0x27f8], R6 ;  /* 0x0027f80601007387 */ /* 0x0001e80000100a00 */
[----:B0-----:R-:W4:Y:S04]  /*1690c0*/  LDL.LU.64 R6, [R1+0x94a0] ;  /* 0x0094a00001067983 */ /* 0x001f280000300a00 */
[----:B------:R-:W2:Y:S04]  /*1690d0*/  LDL.LU.64 R4, [R1+0x9498] ;  /* 0x0094980001047983 */ /* 0x000ea80000300a00 */
[----:B------:R-:W-:Y:S04]  /*1690e0*/  STL.64 [R1+0x27e0], R8 ;  /* 0x0027e00801007387 */ /* 0x000fe80000100a00 */
[----:B------:R0:W-:Y:S04]  /*1690f0*/  STL.64 [R1+0x27e8], R10 ;  /* 0x0027e80a01007387 */ /* 0x0001e80000100a00 */
[----:B0-----:R-:W3:Y:S04]  /*169100*/  LDL.LU.64 R10, [R1+0x9490] ;  /* 0x00949000010a7983 */ /* 0x001ee80000300a00 */
[----:B------:R-:W3:Y:S04]  /*169110*/  LDL.LU.64 R8, [R1+0x9488] ;  /* 0x0094880001087983 */ /* 0x000ee80000300a00 */
[----:B------:R-:W-:Y:S04]  /*169120*/  STL.64 [R1+0x9188], R18 ;  /* 0x0091881201007387 */ /* 0x000fe80000100a00 */
[----:B------:R0:W-:Y:S04]  /*169130*/  STL.64 [R1+0x9180], R16 ;  /* 0x0091801001007387 */ /* 0x0001e80000100a00 */
[----:B0-----:R-:W3:Y:S01]  /*169140*/  LDL.LU R16, [R1+0x1610] ;  /* 0x0016100001107983 */ /* 0x001ee20000300800 */
[----:B----4-:R-:W-:-:S02]  /*169150*/  IMAD R6, R6, 0x100, R22 ;  /* 0x0000010006067824 */ /* 0x010fc400078e0216 */
[----:B--2---:R-:W-:Y:S02]  /*169160*/  IMAD R4, R4, 0x100, R20 ;  /* 0x0000010004047824 */ /* 0x004fe400078e0214 */
[----:B------:R-:W-:Y:S02]  /*169170*/  IMAD R5, R5, 0x100, R21 ;  /* 0x0000010005057824 */ /* 0x000fe400078e0215 */
[----:B------:R-:W-:Y:S02]  /*169180*/  IMAD R7, R7, 0x100, R23 ;  /* 0x0000010007077824 */ /* 0x000fe400078e0217 */
[----:B---3--:R-:W-:-:S15]  /*169190*/  HMMA.16816.F32 R20, R12, R10, R24 ;  /* 0x0000000a0c14723c */ /* 0x008fde0000001818 */
[----:B------:R-:W-:-:S08]  /*1691a0*/  NOP ;  /* 0x0000000000007918 */ /* 0x000fd00000000000 */
[----:B------:R-:W-:Y:S04]  /*1691b0*/  STL.64 [R1+0x27d0], R20 ;  /* 0x0027d01401007387 */ /* 0x000fe80000100a00 */
[----:B------:R0:W-:Y:S04]  /*1691c0*/  STL.64 [R1+0x27d8], R22 ;  /* 0x0027d81601007387 */ /* 0x0001e80000100a00 */
        /* <DEDUP_REMOVED lines=12> */
[----:B--2---:R-:W-:Y:S04]  /*169290*/  STL.64 [R1+0x91d0], R24 ;  /* 0x0091d01801007387 */ /* 0x004fe80000100a00 */
[----:B------:R-:W2:Y:S04]  /*1692a0*/  LDL.LU R9, [R1+0x9480] ;  /* 0x0094800001097983 */ /* 0x000ea80000300800 */
[----:B------:R-:W3:Y:S04]  /*1692b0*/  LDL.LU R2, [R1+0x947c] ;  /* 0x00947c0001027983 */ /* 0x000ee80000300800 */
[----:B-1----:R-:W4:Y:S04]  /*1692c0*/  LDL.LU R16, [R1+0x1640] ;  /* 0x0016400001107983 */ /* 0x002f280000300800 */
        /* <DEDUP_REMOVED lines=10> */
[----:B------:R1:W-:Y:S01]  /*169370*/  STL.64 [R1+0x91f0], R20 ;  /* 0x0091f01401007387 */ /* 0x0003e20000100a00 */
[----:B0-----:R-:W-:-:S02]  /*169380*/  IMAD.MOV.U32 R18, RZ, RZ, R9 ;  /* 0x000000ffff127224 */ /* 0x001fc400078e0009 */
[----:B------:R-:W-:Y:S01]  /*169390*/  IMAD.MOV.U32 R19, RZ, RZ, R0 ;  /* 0x000000ffff137224 */ /* 0x000fe200078e0000 */
[----:B------:R-:W4:Y:S04]  /*1693a0*/  LDL.LU R9, [R1+0x9470] ;  /* 0x0094700001097983 */ /* 0x000f280000300800 */
[----:B------:R-:W4:Y:S04]  /*1693b0*/  LDL.LU R0, [R1+0x946c] ;  /* 0x00946c0001007983 */ /* 0x000f280000300800 */
[----:B------:R-:W-:Y:S04]  /*1693c0*/  STL.64 [R1+0x9200], R18 ;  /* 0x0092001201007387 */ /* 0x000fe80000100a00 */
[----:B-1----:R-:W4:Y:S04]  /*1693d0*/  LDL.LU R20, [R1+0x1660] ;  /* 0x0016600001147983 */ /* 0x002f280000300800 */
        /* <DEDUP_REMOVED lines=172> */
[----:B--2---:R0:W-:Y:S04]  /*169ea0*/  STL.64 [R1+0x93b0], R18 ;  /* 0x0093b01201007387 */ /* 0x0041e80000100a00 */
[----:B------:R-:W-:Y:S04]  /*169eb0*/  STL.64 [R1+0x93a8], R16 ;  /* 0x0093a81001007387 */ /* 0x000fe80000100a00 */
[----:B----4-:R-:W-:Y:S04]  /*169ec0*/  STL.64 [R1+0x9360], R22 ;  /* 0x0093601601007387 */ /* 0x010fe80000100a00 */
[----:B---3--:R1:W-:Y:S01]  /*169ed0*/  STL.64 [R1+0x9358], R20 ;  /* 0x0093581401007387 */ /* 0x0083e20000100a00 */
[----:B0-----:R-:W-:-:S02]  /*169ee0*/  IMAD.MOV.U32 R18, RZ, RZ, R9 ;  /* 0x000000ffff127224 */ /* 0x001fc400078e0009 */
[----:B------:R-:W-:Y:S01]  /*169ef0*/  IMAD.MOV.U32 R19, RZ, RZ, R0 ;  /* 0x000000ffff137224 */ /* 0x000fe200078e0000 */
[----:B-1----:R-:W2:Y:S04]  /*169f00*/  LDL.LU R20, [R1+0x1750] ;  /* 0x0017500001147983 */ /* 0x002ea80000300800 */
[----:B------:R-:W2:Y:S04]  /*169f10*/  LDL.LU R21, [R1+0x1754] ;  /* 0x0017540001157983 */ /* 0x000ea80000300800 */
[----:B------:R-:W3:Y:S04]  /*169f20*/  LDL.LU R22, [R1+0x1758] ;  /* 0x0017580001167983 */ /* 0x000ee80000300800 */
[----:B------:R-:W3:Y:S04]  /*169f30*/  LDL.LU R23, [R1+0x175c] ;  /* 0x00175c0001177983 */ /* 0x000ee80000300800 */
[----:B------:R-:W4:Y:S04]  /*169f40*/  LDL.LU R9, [R1+0x93e0] ;  /* 0x0093e00001097983 */ /* 0x000f280000300800 */
[----:B------:R0:W-:Y:S04]  /*169f50*/  STL.64 [R1+0x93c8], R18 ;  /* 0x0093c81201007387 */ /* 0x0001e80000100a00 */
[----:B------:R-:W2:Y:S04]  /*169f60*/  LDL.LU R16, [R1+0x17a0] ;  /* 0x0017a00001107983 */ /* 0x000ea80000300800 */
[----:B------:R-:W2:Y:S04]  /*169f70*/  LDL.LU R17, [R1+0x17a4] ;  /* 0x0017a40001117983 */ /* 0x000ea80000300800 */
[----:B0-----:R-:W3:Y:S04]  /*169f80*/  LDL.LU R18, [R1+0x17a8] ;  /* 0x0017a80001127983 */ /* 0x001ee80000300800 */
        /* <DEDUP_REMOVED lines=46> */
[----:B------:R-:W2:-:S15]  /*16a270*/  LDL.LU.64 R18, [R1+0x93c8] ;  /* 0x0093c80001127983 */ /* 0x000e9e0000300a00 */
[----:B------:R-:W-:-:S07]  /*16a280*/  NOP ;  /* 0x0000000000007918 */ /* 0x000fce0000000000 */
        /* <DEDUP_REMOVED lines=174> */
[----:B------:R0:W-:-:S15]  /*16ad70*/  STL.64 [R1+0x8f78], R26 ;  /* 0x008f781a01007387 */ /* 0x0001de0000100a00 */
[----:B------:R-:W-:-:S06]  /*16ad80*/  NOP ;  /* 0x0000000000007918 */ /* 0x000fcc0000000000 */
[----:B------:R-:W-:Y:S04]  /*16ad90*/  STL.64 [R1+0x2630], R12 ;  /* 0x0026300c01007387 */ /* 0x000fe80000100a00 */
[----:B------:R-:W-:Y:S04]  /*16ada0*/  STL.64 [R1+0x2638], R14 ;  /* 0x0026380e01007387 */ /* 0x000fe80000100a00 */
[----:B------:R-:W2:Y:S04]  /*16adb0*/  LDL.LU R16, [R1+0x15f0] ;  /* 0x0015f00001107983 */ /* 0x000ea80000300800 */
[----:B------:R-:W2:Y:S04]  /*16adc0*/  LDL.LU R17, [R1+0x15f4] ;  /* 0x0015f40001117983 */ /* 0x000ea80000300800 */
[----:B------:R-:W3:Y:S04]  /*16add0*/  LDL.LU R18, [R1+0x15f8] ;  /* 0x0015f80001127983 */ /* 0x000ee80000300800 */
[----:B------:R-:W3:Y:S01]  /*16ade0*/  LDL.LU R19, [R1+0x15fc] ;  /* 0x0015fc0001137983 */ /* 0x000ee20000300800 */
[----:B0-----:R-:W-:-:S03]  /*16adf0*/  IMAD.MOV.U32 R26, RZ, RZ, R11 ;  /* 0x000000ffff1a7224 */ /* 0x001fc600078e000b */
        /* <DEDUP_REMOVED lines=9> */
[----:B--2---:R-:W-:Y:S04]  /*16ae90*/  STL.64 [R1+0x9168], R10 ;  /* 0x0091680a01007387 */ /* 0x004fe80000100a00 */
        /* <DEDUP_REMOVED lines=15> */
[----:B------:R0:W-:Y:S04]  /*16af90*/  STL.64 [R1+0x8f70], R24 ;  /* 0x008f701801007387 */ /* 0x0001e80000100a00 */
[----:B0-----:R-:W4:Y:S04]  /*16afa0*/  LDL.64 R24, [R1+0xa8] ;  /* 0x0000a80001187983 */ /* 0x001f280000100a00 */
[----:B------:R-:W-:Y:S01]  /*16afb0*/  STL.64 [R1+0x9140], R26 ;  /* 0x0091401a01007387 */ /* 0x000fe20000100a00 */
[C---:B------:R-:W-:Y:S03]  /*16afc0*/  HMMA.16816.F32 R16, R4.reuse, R22, R16 ;  /* 0x000000160410723c */ /* 0x040fe60000001810 */
        /* <DEDUP_REMOVED lines=32> */
[----:B------:R-:W3:Y:S04]  /*16b1d0*/  LDL.LU.64 R8, [R1+0x9170] ;  /* 0x0091700001087983 */ /* 0x000ee80000300a00 */
[----:B------:R0:W-:Y:S04]  /*16b1e0*/  STL [R1+0x8f3c], R18 ;  /* 0x008f3c1201007387 */ /* 0x0001e80000100800 */
[----:B0-----:R-:W4:Y:S04]  /*16b1f0*/  LDL.LU R18, [R1+0x7120] ;  /* 0x0071200001127983 */ /* 0x001f280000300800 */
[----:B------:R0:W-:Y:S04]  /*16b200*/  STL [R1+0x8f38], R19 ;  /* 0x008f381301007387 */ /* 0x0001e80000100800 */
[----:B0-----:R-:W2:Y:S01]  /*16b210*/  LDL.LU R19, [R1+0x7118] ;  /* 0x0071180001137983 */ /* 0x001ea20000300800 */
        /* <DEDUP_REMOVED lines=8> */
[----:B----4-:R-:W-:-:S02]  /*16b2a0*/  IMAD R13, R13, 0x100, R18 ;  /* 0x000001000d0d7824 */ /* 0x010fc400078e0212 */
[----:B--2---:R-:W-:Y:S01]  /*16b2b0*/  IMAD R12, R12, 0x100, R19 ;  /* 0x000001000c0c7824 */ /* 0x004fe200078e0213 */
[----:B0-----:R-:W2:Y:S04]  /*16b2c0*/  LDL.LU R16, [R1+0x15b0] ;  /* 0x0015b00001107983 */ /* 0x001ea80000300800 */
[----:B-1----:R-:W2:Y:S04]  /*16b2d0*/  LDL.LU R17, [R1+0x15b4] ;  /* 0x0015b40001117983 */ /* 0x002ea80000300800 */
[----:B------:R-:W2:Y:S04]  /*16b2e0*/  LDL.LU R18, [R1+0x15b8] ;  /* 0x0015b80001127983 */ /* 0x000ea80000300800 */
[----:B------:R-:W2:Y:S01]  /*16b2f0*/  LDL.LU R19, [R1+0x15bc] ;  /* 0x0015bc0001137983 */ /* 0x000ea20000300800 */
[----:B---3--:R-:W-:-:S03]  /*16b300*/  IMAD R14, R14, 0x100, R11 ;  /* 0x000001000e0e7824 */ /* 0x008fc600078e020b */
[----:B------:R-:W3:Y:S02]  /*16b310*/  LDL.LU R11, [R1+0x9158] ;  /* 0x00915800010b7983 */ /* 0x000ee40000300800 */
[----:B---3--:R-:W-:-:S15]  /*16b320*/  HMMA.16816.F32 R24, R4, R10, R24 ;  /* 0x0000000a0418723c */ /* 0x008fde0000001818 */
        /* <DEDUP_REMOVED lines=11> */
[----:B------:R-:W2:Y:S04]  /*16b3e0*/  LDL.LU.64 R24, [R1+0x9138] ;  /* 0x0091380001187983 */ /* 0x000ea80000300a00 */
[----:B------:R-:W-:Y:S04]  /*16b3f0*/  STL [R1+0x8f48], R10 ;  /* 0x008f480a01007387 */ /* 0x000fe80000100800 */
        /* <DEDUP_REMOVED lines=10> */
[----:B----4-:R-:W-:Y:S06]  /*16b4a0*/  HMMA.16816.F32 R4, R4, R2, R8 ;  /* 0x000000020404723c */ /* 0x010fec0000001808 */
[----:B--2---:R-:W-:-:S15]  /*16b4b0*/  HMMA.16816.F32 R8, R12, R24, R16 ;  /* 0x000000180c08723c */ /* 0x004fde0000001810 */
[----:B------:R-:W-:-:S02]  /*16b4c0*/  NOP ;  /* 0x0000000000007918 */ /* 0x000fc40000000000 */
[----:B------:R0:W-:Y:S04]  /*16b4d0*/  STL.64 [R1+0x15c0], R4 ;  /* 0x0015c00401007387 */ /* 0x0001e80000100a00 */
[----:B------:R-:W-:Y:S04]  /*16b4e0*/  STL.64 [R1+0x15c8], R6 ;  /* 0x0015c80601007387 */ /* 0x000fe80000100a00 */
[----:B------:R-:W-:Y:S04]  /*16b4f0*/  STL.64 [R1+0x25c0], R8 ;  /* 0x0025c00801007387 */ /* 0x000fe80000100a00 */
[----:B------:R-:W-:Y:S01]  /*16b500*/  STL.64 [R1+0x25c8], R10 ;  /* 0x0025c80a01007387 */ /* 0x000fe20000100a00 */
[----:B0-----:R-:W-:-:S05]  /*16b510*/  IMAD.MOV.U32 R4, RZ, RZ, R24 ;  /* 0x000000ffff047224 */ /* 0x001fca00078e0018 */
[----:B------:R3:W-:Y:S02]  /*16b520*/  STL [R1+0x9108], R4 ;  /* 0x0091080401007387 */ /* 0x0007e40000100800 */
[----:B---3--:R-:W-:Y:S02]  /*16b530*/  HMMA.16816.F32 R4, R12, R26, R20 ;  /* 0x0000001a0c04723c */ /* 0x008fe40000001814 */
[----:B------:R-:W2:Y:S01]  /*16b540*/  LDL.LU R20, [R1+0x1430] ;  /* 0x0014300001147983 */ /* 0x000ea20000300800 */
[----:B------:R-:W-:-:S15]  /*16b550*/  IMAD.MOV.U32 R0, RZ, RZ, R25 ;  /* 0x000000ffff007224 */ /* 0x000fde00078e0019 */
[----:B------:R-:W-:-:S05]  /*16b560*/  NOP ;  /* 0x0000000000007918 */ /* 0x000fca0000000000 */
        /* <DEDUP_REMOVED lines=136> */
[----:B--2---:R-:W-:Y:S04]  /*16bdf0*/  STL.64 [R1+0x90f8], R24 ;  /* 0x0090f81801007387 */ /* 0x004fe80000100a00 */
[----:B------:R-:W2:Y:S04]  /*16be00*/  LDL R10, [R1+0x80] ;  /* 0x00008000010a7983 */ /* 0x000ea80000100800 */
[----:B------:R-:W2:Y:S04]  /*16be10*/  LDL R11, [R1+0x84] ;  /* 0x00008400010b7983 */ /* 0x000ea80000100800 */
[----:B------:R-:W4:Y:S04]  /*16be20*/  LDL.LU R4, [R1+0x1570] ;  /* 0x0015700001047983 */ /* 0x000f280000300800 */
[----:B------:R-:W4:Y:S04]  /*16be30*/  LDL.LU R5, [R1+0x1574] ;  /* 0x0015740001057983 */ /* 0x000f280000300800 */
[----:B------:R-:W3:Y:S04]  /*16be40*/  LDL.LU R6, [R1+0x1578] ;  /* 0x0015780001067983 */ /* 0x000ee80000300800 */
[----:B------:R-:W3:Y:S04]  /*16be50*/  LDL.LU R7, [R1+0x157c] ;  /* 0x00157c0001077983 */ /* 0x000ee80000300800 */
[----:B---3--:R0:W-:Y:S04]  /*16be60*/  STL.64 [R1+0x9118], R6 ;  /* 0x0091180601007387 */ /* 0x0081e80000100a00 */
[----:B0-----:R-:W3:Y:S04]  /*16be70*/  LDL R6, [R1+0x90] ;  /* 0x0000900001067983 */ /* 0x001ee80000100800 */
[----:B------:R-:W3:Y:S04]  /*16be80*/  LDL R7, [R1+0x94] ;  /* 0x0000940001077983 */ /* 0x000ee80000100800 */
[----:B------:R-:W3:Y:S04]  /*16be90*/  LDL.LU R16, [R1+0x1590] ;  /* 0x0015900001107983 */ /* 0x000ee80000300800 */
[----:B------:R-:W3:Y:S04]  /*16bea0*/  LDL.LU R17, [R1+0x1594] ;  /* 0x0015940001117983 */ /* 0x000ee80000300800 */
[----:B------:R-:W3:Y:S04]  /*16beb0*/  LDL.LU R18, [R1+0x1598] ;  /* 0x0015980001127983 */ /* 0x000ee80000300800 */
[----:B------:R-:W3:Y:S04]  /*16bec0*/  LDL.LU R19, [R1+0x159c] ;  /* 0x00159c0001137983 */ /* 0x000ee80000300800 */
[----:B----4-:R0:W-:Y:S04]  /*16bed0*/  STL.64 [R1+0x9110], R4 ;  /* 0x0091100401007387 */ /* 0x0101e80000100a00 */
[----:B------:R-:W4:Y:S04]  /*16bee0*/  LDL.64 R8, [R1+0x88] ;  /* 0x0000880001087983 */ /* 0x000f280000100a00 */
[----:B0-----:R-:W3:Y:S04]  /*16bef0*/  LDL.64 R4, [R1+0x98] ;  /* 0x0000980001047983 */ /* 0x001ee80000100a00 */
        /* <DEDUP_REMOVED lines=40> */
[----:B------:R-:W-:Y:S01]  /*16c180*/  HMMA.16816.F32 R4, R12, R6, R8 ;  /* 0x000000060c04723c */ /* 0x000fe20000001808 */
[----:B------:R-:W4:Y:S04]  /*16c190*/  LDL.LU.64 R10, [R1+0x9128] ;  /* 0x00912800010a7983 */ /* 0x000f280000300a00 */
[----:B------:R-:W2:-:S15]  /*16c1a0*/  LDL.LU.64 R8, [R1+0x9120] ;  /* 0x0091200001087983 */ /* 0x000e9e0000300a00 */
[----:B------:R-:W-:-:S03]  /*16c1b0*/  NOP ;  /* 0x0000000000007918 */ /* 0x000fc60000000000 */
[----:B------:R-:W-:Y:S04]  /*16c1c0*/  STL.64 [R1+0x2590], R4 ;  /* 0x0025900401007387 */ /* 0x000fe80000100a00 */
[----:B------:R0:W-:Y:S04]  /*16c1d0*/  STL.64 [R1+0x2598], R6 ;  /* 0x0025980601007387 */ /* 0x0001e80000100a00 */
[----:B0-----:R-:W2:Y:S04]  /*16c1e0*/  LDL.LU.64 R6, [R1+0x9118] ;  /* 0x0091180001067983 */ /* 0x001ea80000300a00 */
[----:B------:R-:W2:Y:S02]  /*16c1f0*/  LDL.LU.64 R4, [R1+0x9110] ;  /* 0x0091100001047983 */ /* 0x000ea40000300a00 */
[----:B--2---:R-:W-:-:S15]  /*16c200*/  HMMA.16816.F32 R4, R12, R8, R4 ;  /* 0x000000080c04723c */ /* 0x004fde0000001804 */
[----:B------:R-:W-:-:S08]  /*16c210*/  NOP ;  /* 0x0000000000007918 */ /* 0x000fd00000000000 */
[----:B------:R0:W-:Y:S04]  /*16c220*/  STL.64 [R1+0x2580], R4 ;  /* 0x0025800401007387 */ /* 0x0001e80000100a00 */
[----:B------:R1:W-:Y:S01]  /*16c230*/  STL.64 [R1+0x2588], R6 ;  /* 0x0025880601007387 */ /* 0x0003e20000100a00 */
[----:B0-----:R-:W-:Y:S02]  /*16c240*/  IMAD.MOV.U32 R5, RZ, RZ, R9 ;  /* 0x000000ffff057224 */ /* 0x001fe400078e0009 */
[----:B-1----:R-:W-:Y:S01]  /*16c250*/  IMAD.MOV.U32 R6, RZ, RZ, R8 ;  /* 0x000000ffff067224 */ /* 0x002fe200078e0008 */
[----:B------:R-:W2:Y:S01]  /*16c260*/  LDL.LU R4, [R1+0x9108] ;  /* 0x0091080001047983 */ /* 0x000ea20000300800 */
        /* <DEDUP_REMOVED lines=148> */
[----:B0-----:R-:W3:Y:S04]  /*16cbb0*/  LDL.LU R24, [R1+0x1410] ;  /* 0x0014100001187983 */ /* 0x001ee80000300800 */
[----:B------:R-:W3:Y:S04]  /*16cbc0*/  LDL.LU R25, [R1+0x1414] ;  /* 0x0014140001197983 */ /* 0x000ee80000300800 */
[----:B------:R-:W3:Y:S04]  /*16cbd0*/  LDL.LU R26, [R1+0x1418] ;  /* 0x00141800011a7983 */ /* 0x000ee80000300800 */
[----:B------:R-:W3:Y:S01]  /*16cbe0*/  LDL.LU R27, [R1+0x141c] ;  /* 0x00141c00011b7983 */ /* 0x000ee20000300800 */
[----:B------:R-:W-:-:S15]  /*16cbf0*/  HMMA.16816.F32 R8, R12, R22, R8 ;  /* 0x000000160c08723c */ /* 0x000fde0000001808 */
[----:B------:R-:W-:-:S08]  /*16cc00*/  NOP ;  /* 0x0000000000007918 */ /* 0x000fd00000000000 */
[----:B------:R-:W-:Y:S04]  /*16cc10*/  STL.64 [R1+0x2430], R8 ;  /* 0x0024300801007387 */ /* 0x000fe80000100a00 */
[----:B------:R0:W-:Y:S04]  /*16cc20*/  STL.64 [R1+0x2438], R10 ;  /* 0x0024380a01007387 */ /* 0x0001e80000100a00 */
[----:B0-----:R-:W2:Y:S04]  /*16cc30*/  LDL.LU R10, [R1+0x8f48] ;  /* 0x008f4800010a7983 */ /* 0x001ea80000300800 */
[----:B------:R-:W4:Y:S01]  /*16cc40*/  LDL.LU.64 R8, [R1+0x8f40] ;  /* 0x008f400001087983 */ /* 0x000f220000300a00 */
[----:B---3--:R-:W-:-:S15]  /*16cc50*/  HMMA.16816.F32 R24, R12, R20, R24 ;  /* 0x000000140c18723c */ /* 0x008fde0000001818 */
[----:B------:R-:W-:-:S08]  /*16cc60*/  NOP ;  /* 0x0000000000007918 */ /* 0x000fd00000000000 */
[----:B------:R0:W-:Y:S04]  /*16cc70*/  STL.64 [R1+0x2420], R24 ;  /* 0x0024201801007387 */ /* 0x0001e80000100a00 */
[----:B------:R1:W-:Y:S04]  /*16cc80*/  STL.64 [R1+0x2428], R26 ;  /* 0x0024281a01007387 */ /* 0x0003e80000100a00 */
[----:B0-----:R-:W3:Y:S04]  /*16cc90*/  LDL.LU R24, [R1+0x13c0] ;  /* 0x0013c00001187983 */ /* 0x001ee80000300800 */
[----:B------:R-:W3:Y:S04]  /*16cca0*/  LDL.LU R25, [R1+0x13c4] ;  /* 0x0013c40001197983 */ /* 0x000ee80000300800 */
[----:B-1----:R-:W2:Y:S04]  /*16ccb0*/  LDL.LU R26, [R1+0x13c8] ;  /* 0x0013c800011a7983 */ /* 0x002ea80000300800 */
[----:B------:R-:W2:Y:S01]  /*16ccc0*/  LDL.LU R27, [R1+0x13cc] ;  /* 0x0013cc00011b7983 */ /* 0x000ea20000300800 */
[----:B------:R-:W-:-:S03]  /*16ccd0*/  IMAD.MOV.U32 R29, RZ, RZ, R5 ;  /* 0x000000ffff1d7224 */ /* 0x000fc600078e0005 */
[----:B--2---:R0:W-:Y:S04]  /*16cce0*/  STL.64 [R1+0x8ec8], R26 ;  /* 0x008ec81a01007387 */ /* 0x0041e80000100a00 */
[----:B---3--:R1:W-:Y:S01]  /*16ccf0*/  STL.64 [R1+0x8ec0], R24 ;  /* 0x008ec01801007387 */ /* 0x0083e20000100a00 */
[----:B0-----:R-:W-:Y:S02]  /*16cd00*/  IMAD.MOV.U32 R26, RZ, RZ, R4 ;  /* 0x000000ffff1a7224 */ /* 0x001fe400078e0004 */
[----:B------:R-:W-:-:S05]  /*16cd10*/  IMAD.MOV.U32 R27, RZ, RZ, R0 ;  /* 0x000000ffff1b7224 */ /* 0x000fca00078e0000 */
[----:B------:R0:W-:Y:S04]  /*16cd20*/  STL.64 [R1+0x8ee0], R26 ;  /* 0x008ee01a01007387 */ /* 0x0001e80000100a00 */
[----:B-1----:R-:W2:Y:S04]  /*16cd30*/  LDL.LU R24, [R1+0x13e0] ;  /* 0x0013e00001187983 */ /* 0x002ea80000300800 */
[----:B------:R-:W2:Y:S04]  /*16cd40*/  LDL.LU R25, [R1+0x13e4] ;  /* 0x0013e40001197983 */ /* 0x000ea80000300800 */
[----:B0-----:R-:W3:Y:S04]  /*16cd50*/  LDL.LU R26, [R1+0x13e8] ;  /* 0x0013e800011a7983 */ /* 0x001ee80000300800 */
[----:B------:R-:W3:Y:S04]  /*16cd60*/  LDL.LU R27, [R1+0x13ec] ;  /* 0x0013ec00011b7983 */ /* 0x000ee80000300800 */
[----:B------:R-:W2:Y:S04]  /*16cd70*/  LDL.LU R16, [R1+0x7138] ;  /* 0x0071380001107983 */ /* 0x000ea80000300800 */
[----:B------:R-:W2:Y:S04]  /*16cd80*/  LDL.LU R4, [R1+0x7134] ;  /* 0x0071340001047983 */ /* 0x000ea80000300800 */
[----:B------:R-:W2:Y:S04]  /*16cd90*/  LDL.LU R17, [R1+0x7140] ;  /* 0x0071400001117983 */ /* 0x000ea80000300800 */
        /* <DEDUP_REMOVED lines=32> */
[----:B------:R0:W-:Y:S02]  /*16cfa0*/  STL.64 [R1+0x8d30], R20 ;  /* 0x008d301401007387 */ /* 0x0001e40000100a00 */
[----:B0-----:R-:W-:-:S02]  /*16cfb0*/  IMAD.MOV.U32 R20, RZ, RZ, R18 ;  /* 0x000000ffff147224 */ /* 0x001fc400078e0012 */
[----:B------:R-:W-:Y:S01]  /*16cfc0*/  IMAD.MOV.U32 R21, RZ, RZ, R19 ;  /* 0x000000ffff157224 */ /* 0x000fe200078e0013 */
[----:B------:R-:W4:Y:S04]  /*16cfd0*/  LDL.LU R18, [R1+0x8f3c] ;  /* 0x008f3c0001127983 */ /* 0x000f280000300800 */
[----:B------:R-:W4:Y:S01]  /*16cfe0*/  LDL.LU R19, [R1+0x8f38] ;  /* 0x008f380001137983 */ /* 0x000f220000300800 */
[----:B------:R-:W-:Y:S02]  /*16cff0*/  IMAD R4, R4, 0x100, R16 ;  /* 0x0000010004047824 */ /* 0x000fe400078e0210 */
[----:B------:R-:W-:Y:S01]  /*16d000*/  IMAD R5, R5, 0x100, R17 ;  /* 0x0000010005057824 */ /* 0x000fe200078e0211 */
[C---:B----4-:R-:W-:Y:S01]  /*16d010*/  HMMA.16816.F32 R8, R12.reuse, R18, R8 ;  /* 0x000000120c08723c */ /* 0x050fe20000001808 */
[----:B---3--:R-:W-:Y:S04]  /*16d020*/  STL.64 [R1+0x8ed8], R22 ;  /* 0x008ed81601007387 */ /* 0x008fe80000100a00 */
        /* <DEDUP_REMOVED lines=16> */
[----:B------:R-:W3:Y:S04]  /*16d130*/  LDL.LU.64 R8, [R1+0x8f10] ;  /* 0x008f100001087983 */ /* 0x000ee80000300a00 */
[----:B------:R0:W-:Y:S04]  /*16d140*/  STL [R1+0x8cfc], R16 ;  /* 0x008cfc1001007387 */ /* 0x0001e80000100800 */
[----:B------:R1:W-:Y:S04]  /*16d150*/  STL [R1+0x8cf8], R17 ;  /* 0x008cf81101007387 */ /* 0x0003e80000100800 */
[----:B------:R2:W-:Y:S04]  /*16d160*/  STL.64 [R1+0x8d78], R18 ;  /* 0x008d781201007387 */ /* 0x0005e80000100a00 */
[----:B0-----:R-:W3:Y:S04]  /*16d170*/  LDL.LU R16, [R1+0x13a0] ;  /* 0x0013a00001107983 */ /* 0x001ee80000300800 */
[----:B-1----:R-:W3:Y:S04]  /*16d180*/  LDL.LU R17, [R1+0x13a4] ;  /* 0x0013a40001117983 */ /* 0x002ee80000300800 */
[----:B--2---:R-:W2:Y:S04]  /*16d190*/  LDL.LU R18, [R1+0x13a8] ;  /* 0x0013a80001127983 */ /* 0x004ea80000300800 */
[----:B------:R-:W2:Y:S01]  /*16d1a0*/  LDL.LU R19, [R1+0x13ac] ;  /* 0x0013ac0001137983 */ /* 0x000ea20000300800 */
[----:B----4-:R-:W-:-:S03]  /*16d1b0*/  IMAD R6, R6, 0x100, R11 ;  /* 0x0000010006067824 */ /* 0x010fc600078e020b */
[----:B------:R-:W4:Y:S02]  /*16d1c0*/  LDL.LU R11, [R1+0x8f08] ;  /* 0x008f0800010b7983 */ /* 0x000f240000300800 */
[----:B----4-:R-:W-:-:S15]  /*16d1d0*/  HMMA.16816.F32 R24, R12, R10, R24 ;  /* 0x0000000a0c18723c */ /* 0x010fde0000001818 */
[----:B------:R-:W-:-:S08]  /*16d1e0*/  NOP ;  /* 0x0000000000007918 */ /* 0x000fd00000000000 */
[----:B------:R-:W-:Y:S04]  /*16d1f0*/  STL.64 [R1+0x23f0], R24 ;  /* 0x0023f01801007387 */ /* 0x000fe80000100a00 */
[----:B------:R0:W-:Y:S04]  /*16d200*/  STL.64 [R1+0x23f8], R26 ;  /* 0x0023f81a01007387 */ /* 0x0001e80000100a00 */
[----:B0-----:R-:W3:Y:S04]  /*16d210*/  LDL.LU.64 R26, [R1+0x8f00] ;  /* 0x008f0000011a7983 */ /* 0x001ee80000300a00 */
[----:B------:R-:W3:Y:S04]  /*16d220*/  LDL.LU.64 R24, [R1+0x8ef8] ;  /* 0x008ef80001187983 */ /* 0x000ee80000300a00 */
[----:B------:R-:W-:Y:S04]  /*16d230*/  STL [R1+0x8ce4], R10 ;  /* 0x008ce40a01007387 */ /* 0x000fe80000100800 */
[----:B------:R0:W-:Y:S04]  /*16d240*/  STL [R1+0x8ce0], R11 ;  /* 0x008ce00b01007387 */ /* 0x0001e80000100800 */
[----:B0-----:R-:W4:Y:S01]  /*16d250*/  LDL.64 R10, [R1+0xa0] ;  /* 0x0000a000010a7983 */ /* 0x001f220000100a00 */
        /* <DEDUP_REMOVED lines=10> */
[----:B------:R-:W-:Y:S01]  /*16d300*/  F2FP.F16.E5M2.UNPACK_B R7, R7 ;  /* 0x00000007ff07723e */ /* 0x000fe200020004ff */
[----:B---3--:R-:W-:Y:S01]  /*16d310*/  HMMA.16816.F32 R12, R12, R2, R24 ;  /* 0x000000020c0c723c */ /* 0x008fe20000001818 */
        /* <DEDUP_REMOVED lines=10> */
[----:B------:R-:W2:-:S15]  /*16d3c0*/  LDL.LU.64 R20, [R1+0x8ed0] ;  /* 0x008ed00001147983 */ /* 0x000e9e0000300a00 */
[----:B------:R-:W-:-:S01]  /*16d3d0*/  NOP ;  /* 0x0000000000007918 */ /* 0x000fc20000000000 */
[----:B------:R-:W-:Y:S04]  /*16d3e0*/  STL.64 [R1+0x23d0], R24 ;  /* 0x0023d01801007387 */ /* 0x000fe80000100a00 */
[----:B------:R0:W-:Y:S04]  /*16d3f0*/  STL.64 [R1+0x23d8], R26 ;  /* 0x0023d81a01007387 */ /* 0x0001e80000100a00 */
[----:B0-----:R-:W3:Y:S04]  /*16d400*/  LDL.LU.64 R26, [R1+0x8ec8] ;  /* 0x008ec800011a7983 */ /* 0x001ee80000300a00 */
[----:B------:R-:W3:Y:S01]  /*16d410*/  LDL.LU.64 R24, [R1+0x8ec0] ;  /* 0x008ec00001187983 */ /* 0x000ee20000300a00 */
[----:B----4-:R-:W-:Y:S01]  /*16d420*/  IMAD.MOV.U32 R0, RZ, RZ, R11 ;  /* 0x000000ffff007224 */ /* 0x010fe200078e000b */
[----:B---3--:R-:W-:-:S15]  /*16d430*/  HMMA.16816.F32 R24, R4, R10, R24 ;  /* 0x0000000a0418723c */ /* 0x008fde0000001818 */
[----:B------:R-:W-:-:S08]  /*16d440*/  NOP ;  /* 0x0000000000007918 */ /* 0x000fd00000000000 */
[----:B------:R-:W-:Y:S04]  /*16d450*/  STL.64 [R1+0x23c0], R24 ;  /* 0x0023c01801007387 */ /* 0x000fe80000100a00 */
[----:B------:R0:W-:Y:S04]  /*16d460*/  STL.64 [R1+0x23c8], R26 ;  /* 0x0023c81a01007387 */ /* 0x0001e80000100a00 */
[----:B0-----:R-:W3:Y:S04]  /*16d470*/  LDL.LU.64 R26, [R1+0x8eb8] ;  /* 0x008eb800011a7983 */ /* 0x001ee80000300a00 */
[----:B------:R-:W3:Y:S01]  /*16d480*/  LDL.LU.64 R24, [R1+0x8eb0] ;  /* 0x008eb00001187983 */ /* 0x000ee20000300a00 */
[----:B--2---:R-:W-:Y:S03]  /*16d490*/  HMMA.16816.F32 R12, R4, R20, R12 ;  /* 0x00000014040c723c */ /* 0x004fe6000000180c */
[----:B------:R-:W-:-:S15]  /*16d4a0*/  STL [R1+0x8cb8], R0 ;  /* 0x008cb80001007387 */ /* 0x000fde0000100800 */
[----:B------:R-:W-:-:S05]  /*16d4b0*/  NOP ;  /* 0x0000000000007918 */ /* 0x000fca0000000000 */
[----:B------:R-:W-:Y:S04]  /*16d4c0*/  STL.64 [R1+0x23b0], R12 ;  /* 0x0023b00c01007387 */ /* 0x000fe80000100a00 */
[----:B------:R0:W-:Y:S02]  /*16d4d0*/  STL.64 [R1+0x23b8], R14 ;  /* 0x0023b80e01007387 */ /* 0x0001e40000100a00 */
[----:B0-----:R-:W-:Y:S06]  /*16d4e0*/  HMMA.16816.F32 R12, R4, R22, R16 ;  /* 0x00000016040c723c */ /* 0x001fec0000001810 */
[----:B------:R-:W-:-:S05]  /*16d4f0*/  IMAD.MOV.U32 R0, RZ, RZ, R23 ;  /* 0x000000ffff007224 */ /* 0x000fca00078e0017 */
[----:B------:R-:W-:-:S12]  /*16d500*/  STL [R1+0x8cbc], R0 ;  /* 0x008cbc0001007387 */ /* 0x000fd80000100800 */
[----:B------:R-:W-:Y:S04]  /*16d510*/  STL.64 [R1+0x23a0], R12 ;  /* 0x0023a00c01007387 */ /* 0x000fe80000100a00 */
[----:B------:R3:W-:Y:S02]  /*16d520*/  STL.64 [R1+0x23a8], R14 ;  /* 0x0023a80e01007387 */ /* 0x0007e40000100a00 */
[----:B---3--:R-:W-:Y:S02]  /*16d530*/  HMMA.16816.F32 R12, R4, R28, R24 ;  /* 0x0000001c040c723c */ /* 0x008fe40000001818 */
[----:B------:R-:W2:-:S15]  /*16d540*/  LDL R28, [R1+0x8] ;  /* 0x00000800011c7983 */ /* 0x000e9e0000100800 */
[----:B------:R-:W-:-:S06]  /*16d550*/  NOP ;  /* 0x0000000000007918 */ /* 0x000fcc0000000000 */
[----:B------:R0:W-:Y:S04]  /*16d560*/  STL.64 [R1+0x2390], R12 ;  /* 0x0023900c01007387 */ /* 0x0001e80000100a00 */
[----:B------:R1:W-:Y:S04]  /*16d570*/  STL.64 [R1+0x2398], R14 ;  /* 0x0023980e01007387 */ /* 0x0003e80000100a00 */
[----:B------:R-:W2:Y:S04]  /*16d580*/  LDL R29, [R1+0xc] ;  /* 0x00000c00011d7983 */ /* 0x000ea80000100800 */
[----:B0-----:R-:W3:Y:S04]  /*16d590*/  LDL.LU R12, [R1+0x12a0] ;  /* 0x0012a000010c7983 */ /* 0x001ee80000300800 */
[----:B------:R-:W3:Y:S04]  /*16d5a0*/  LDL.LU R13, [R1+0x12a4] ;  /* 0x0012a400010d7983 */ /* 0x000ee80000300800 */
[----:B-1----:R-:W4:Y:S04]  /*16d5b0*/  LDL.LU R14, [R1+0x12a8] ;  /* 0x0012a800010e7983 */ /* 0x002f280000300800 */
        /* <DEDUP_REMOVED lines=17> */
[----:B--2---:R-:W-:Y:S04]  /*16d6d0*/  STL.64 [R1+0x8da8], R10 ;  /* 0x008da80a01007387 */ /* 0x004fe80000100a00 */
[----:B------:R0:W-:Y:S04]  /*16d6e0*/  STL.64 [R1+0x8da0], R8 ;  /* 0x008da00801007387 */ /* 0x0001e80000100a00 */
        /* <DEDUP_REMOVED lines=204> */
[----:B------:R-:W-:Y:S01]  /*16e3b0*/  HMMA.16816.F32 R16, R4, R20, R16 ;  /* 0x000000140410723c */ /* 0x000fe20000001810 */
[----:B------:R-:W-:-:S05]  /*16e3c0*/  IMAD.MOV.U32 R0, RZ, RZ, R11 ;  /* 0x000000ffff007224 */ /* 0x000fca00078e000b */
[----:B------:R3:W-:Y:S02]  /*16e3d0*/  STL [R1+0x8cd8], R0 ;  /* 0x008cd80001007387 */ /* 0x0007e40000100800 */
[----:B---3--:R-:W-:-:S15]  /*16e3e0*/  IMAD.MOV.U32 R0, RZ, RZ, R23 ;  /* 0x000000ffff007224 */ /* 0x008fde00078e0017 */
[----:B------:R-:W-:Y:S04]  /*16e3f0*/  STL.64 [R1+0x22b0], R16 ;  /* 0x0022b01001007387 */ /* 0x000fe80000100a00 */
[----:B------:R0:W-:Y:S04]  /*16e400*/  STL.64 [R1+0x22b8], R18 ;  /* 0x0022b81201007387 */ /* 0x0001e80000100a00 */
[----:B0-----:R-:W3:Y:S04]  /*16e410*/  LDL.LU.64 R18, [R1+0x8d78] ;  /* 0x008d780001127983 */ /* 0x001ee80000300a00 */
[----:B------:R-:W-:Y:S01]  /*16e420*/  STL [R1+0x8cdc], R0 ;  /* 0x008cdc0001007387 */ /* 0x000fe20000100800 */
[----:B--2---:R-:W-:-:S15]  /*16e430*/  HMMA.16816.F32 R12, R4, R22, R12 ;  /* 0x00000016040c723c */ /* 0x004fde000000180c */
[----:B------:R-:W-:-:S08]  /*16e440*/  NOP ;  /* 0x0000000000007918 */ /* 0x000fd00000000000 */
        /* <DEDUP_REMOVED lines=18> */
[----:B------:R-:W2:Y:S04]  /*16e570*/  LDL.LU R24, [R1+0x1270] ;  /* 0x0012700001187983 */ /* 0x000ea80000300800 */
[----:B------:R-:W2:Y:S04]  /*16e580*/  LDL.LU R25, [R1+0x1274] ;  /* 0x0012740001197983 */ /* 0x000ea80000300800 */
[----:B------:R-:W2:Y:S04]  /*16e590*/  LDL.LU R26, [R1+0x1278] ;  /* 0x00127800011a7983 */ /* 0x000ea80000300800 */
[----:B------:R-:W2:Y:S04]  /*16e5a0*/  LDL.LU R27, [R1+0x127c] ;  /* 0x00127c00011b7983 */ /* 0x000ea80000300800 */
[----:B0-----:R-:W4:Y:S04]  /*16e5b0*/  LDL.LU R20, [R1+0x1280] ;  /* 0x0012800001147983 */ /* 0x001f280000300800 */
[----:B------:R-:W4:Y:S04]  /*16e5c0*/  LDL.LU R21, [R1+0x1284] ;  /* 0x0012840001157983 */ /* 0x000f280000300800 */
[----:B------:R-:W4:Y:S04]  /*16e5d0*/  LDL.LU R22, [R1+0x1288] ;  /* 0x0012880001167983 */ /* 0x000f280000300800 */
[----:B------:R-:W4:Y:S04]  /*16e5e0*/  LDL.LU R23, [R1+0x128c] ;  /* 0x00128c0001177983 */ /* 0x000f280000300800 */
[----:B------:R-:W4:Y:S04]  /*16e5f0*/  LDL.64 R28, [R1] ;  /* 0x00000000011c7983 */ /* 0x000f280000100a00 */
        /* <DEDUP_REMOVED lines=16> */
[----:B------:R-:W2:Y:S04]  /*16e700*/  LDL.LU R10, [R1+0x7168] ;  /* 0x00716800010a7983 */ /* 0x000ea80000300800 */
[----:B------:R-:W3:Y:S04]  /*16e710*/  LDL.LU R14, [R1+0x7164] ;  /* 0x00716400010e7983 */ /* 0x000ee80000300800 */
[----:B------:R-:W2:Y:S01]  /*16e720*/  LDL.LU R11, [R1+0x7170] ;  /* 0x00717000010b7983 */ /* 0x000ea20000300800 */
[----:B----4-:R-:W-:Y:S03]  /*16e730*/  HMMA.16816.F32 R20, R4, R28, R20 ;  /* 0x0000001c0414723c */ /* 0x010fe60000001814 */
[----:B--2---:R-:W-:Y:S04]  /*16e740*/  STL.64 [R1+0x8cf0], R10 ;  /* 0x008cf00a01007387 */ /* 0x004fe80000100a00 */
[----:B------:R0:W-:Y:S04]  /*16e750*/  STL.64 [R1+0x8ce8], R8 ;  /* 0x008ce80801007387 */ /* 0x0001e80000100a00 */
        /* <DEDUP_REMOVED lines=59> */
[----:B--2---:R-:W-:Y:S01]  /*16eb10*/  HMMA.16816.F32 R8, R4, R18, R8 ;  /* 0x000000120408723c */ /* 0x004fe20000001808 */
[----:B---3--:R-:W-:-:S02]  /*16eb20*/  IMAD R12, R12, 0x100, R16 ;  /* 0x000001000c0c7824 */ /* 0x008fc400078e0210 */
[----:B------:R-:W-:-:S15]  /*16eb30*/  IMAD R13, R13, 0x100, R17 ;  /* 0x000001000d0d7824 */ /* 0x000fde00078e0211 */
[----:B------:R-:W-:-:S05]  /*16eb40*/  NOP ;  /* 0x0000000000007918 */ /* 0x000fca0000000000 */
        /* <DEDUP_REMOVED lines=14> */
[----:B------:R4:W-:Y:S04]  /*16ec30*/  STL.64 [R1+0x8aa8], R18 ;  /* 0x008aa81201007387 */ /* 0x0009e80000100a00 */
[----:B0-----:R-:W3:Y:S04]  /*16ec40*/  LDL.LU R16, [R1+0x1ab0] ;  /* 0x001ab00001107983 */ /* 0x001ee80000300800 */
[----:B-1----:R-:W3:Y:S04]  /*16ec50*/  LDL.LU R17, [R1+0x1ab4] ;  /* 0x001ab40001117983 */ /* 0x002ee80000300800 */
[----:B----4-:R-:W3:Y:S04]  /*16ec60*/  LDL.LU R18, [R1+0x1ab8] ;  /* 0x001ab80001127983 */ /* 0x010ee80000300800 */
[----:B------:R-:W3:Y:S01]  /*16ec70*/  LDL.LU R19, [R1+0x1abc] ;  /* 0x001abc0001137983 */ /* 0x000ee20000300800 */
[----:B--2---:R-:W-:-:S02]  /*16ec80*/  IMAD R14, R14, 0x100, R10 ;  /* 0x000001000e0e7824 */ /* 0x004fc400078e020a */
[----:B------:R-:W-:Y:S01]  /*16ec90*/  IMAD R15, R15, 0x100, R11 ;  /* 0x000001000f0f7824 */ /* 0x000fe200078e020b */
[----:B------:R-:W3:Y:S04]  /*16eca0*/  LDL.LU R10, [R1+0x8ce4] ;  /* 0x008ce400010a7983 */ /* 0x000ee80000300800 */
[----:B------:R-:W3:Y:S02]  /*16ecb0*/  LDL.LU R11, [R1+0x8ce0] ;  /* 0x008ce000010b7983 */ /* 0x000ee40000300800 */
[----:B---3--:R-:W-:Y:S06]  /*16ecc0*/  HMMA.16816.F32 R16, R4, R10, R16 ;  /* 0x0000000a0410723c */ /* 0x008fec0000001810 */
[----:B------:R-:W-:Y:S04]  /*16ecd0*/  STL [R1+0x8a5c], R10 ;  /* 0x008a5c0a01007387 */ /* 0x000fe80000100800 */
[----:B------:R-:W-:-:S13]  /*16ece0*/  STL [R1+0x8a58], R11 ;  /* 0x008a580b01007387 */ /* 0x000fda0000100800 */
[----:B------:R-:W-:Y:S04]  /*16ecf0*/  STL.64 [R1+0x2200], R16 ;  /* 0x0022001001007387 */ /* 0x000fe80000100a00 */
[----:B------:R0:W-:Y:S02]  /*16ed00*/  STL.64 [R1+0x2208], R18 ;  /* 0x0022081201007387 */ /* 0x0001e40000100a00 */
[C---:B0-----:R-:W-:Y:S06]  /*16ed10*/  HMMA.16816.F32 R16, R4.reuse, R8, R20 ;  /* 0x000000080410723c */ /* 0x041fec0000001814 */
[----:B------:R-:W-:Y:S01]  /*16ed20*/  HMMA.16816.F32 R4, R4, R2, R24 ;  /* 0x000000020404723c */ /* 0x000fe20000001818 */
[----:B------:R-:W-:-:S15]  /*16ed30*/  STL.64 [R1+0x8c90], R8 ;  /* 0x008c900801007387 */ /* 0x000fde0000100a00 */
        /* <DEDUP_REMOVED lines=171> */
[----:B------:R-:W2:Y:S04]  /*16f7f0*/  LDL.LU R8, [R1+0x11d0] ;  /* 0x0011d00001087983 */ /* 0x000ea80000300800 */
[----:B------:R-:W2:Y:S04]  /*16f800*/  LDL.LU R9, [R1+0x11d4] ;  /* 0x0011d40001097983 */ /* 0x000ea80000300800 */
[----:B------:R-:W3:Y:S04]  /*16f810*/  LDL.LU R10, [R1+0x11d8] ;  /* 0x0011d800010a7983 */ /* 0x000ee80000300800 */
[----:B------:R-:W3:Y:S04]  /*16f820*/  LDL.LU R11, [R1+0x11dc] ;  /* 0x0011dc00010b7983 */ /* 0x000ee80000300800 */
[----:B---3--:R-:W-:Y:S04]  /*16f830*/  STL.64 [R1+0x8ca0], R10 ;  /* 0x008ca00a01007387 */ /* 0x008fe80000100a00 */
[----:B--2---:R0:W-:Y:S04]  /*16f840*/  STL.64 [R1+0x8c98], R8 ;  /* 0x008c980801007387 */ /* 0x0041e80000100a00 */
[----:B------:R-:W2:Y:S04]  /*16f850*/  LDL R6, [R1+0xa0] ;  /* 0x0000a00001067983 */ /* 0x000ea80000100800 */
[----:B------:R-:W3:Y:S04]  /*16f860*/  LDL.64 R4, [R1+0xa8] ;  /* 0x0000a80001047983 */ /* 0x000ee80000100a00 */
        /* <DEDUP_REMOVED lines=50> */
[----:B--2---:R-:W-:Y:S01]  /*16fb90*/  HMMA.16816.F32 R4, R12, R6, R8 ;  /* 0x000000060c04723c */ /* 0x004fe20000001808 */
[----:B------:R-:W2:Y:S04]  /*16fba0*/  LDL.LU.64 R10, [R1+0x8ca0] ;  /* 0x008ca000010a7983 */ /* 0x000ea80000300a00 */
[----:B------:R-:W2:-:S15]  /*16fbb0*/  LDL.LU.64 R8, [R1+0x8c98] ;  /* 0x008c980001087983 */ /* 0x000e9e0000300a00 */
[----:B------:R-:W-:-:S03]  /*16fbc0*/  NOP ;  /* 0x0000000000007918 */ /* 0x000fc60000000000 */
        /* <DEDUP_REMOVED lines=8> */
[----:B------:R0:W-:Y:S04]  /*16fc50*/  STL.64 [R1+0x21c0], R8 ;  /* 0x0021c00801007387 */ /* 0x0001e80000100a00 */
[----:B------:R1:W-:Y:S04]  /*16fc60*/  STL.64 [R1+0x21c8], R10 ;  /* 0x0021c80a01007387 */ /* 0x0003e80000100a00 */
[----:B0-----:R-:W2:Y:S01]  /*16fc70*/  LDL.LU.64 R8, [R1+0x8c90] ;  /* 0x008c900001087983 */ /* 0x001ea20000300a00 */
[----:B-1----:R-:W-:Y:S02]  /*16fc80*/  IMAD.MOV.U32 R11, RZ, RZ, R20 ;  /* 0x000000ffff0b7224 */ /* 0x002fe400078e0014 */
        /* <DEDUP_REMOVED lines=147> */
[----:B------:R-:W-:Y:S04]  /*1705c0*/  STL.64 [R1+0x1240], R20 ;  /* 0x0012401401007387 */ /* 0x000fe80000100a00 */
[----:B------:R0:W-:Y:S04]  /*1705d0*/  STL.64 [R1+0x1248], R22 ;  /* 0x0012481601007387 */ /* 0x0001e80000100a00 */
[----:B0-----:R-:W3:Y:S04]  /*1705e0*/  LDL.LU.64 R22, [R1+0x8aa0] ;  /* 0x008aa00001167983 */ /* 0x001ee80000300a00 */
[----:B------:R-:W4:Y:S04]  /*1705f0*/  LDL.LU.64 R20, [R1+0x8a98] ;  /* 0x008a980001147983 */ /* 0x000f280000300a00 */
[----:B------:R-:W-:Y:S04]  /*170600*/  STL.64 [R1+0x88b0], R26 ;  /* 0x0088b01a01007387 */ /* 0x000fe80000100a00 */
[----:B------:R0:W-:Y:S04]  /*170610*/  STL.64 [R1+0x88a8], R24 ;  /* 0x0088a81801007387 */ /* 0x0001e80000100a00 */
[----:B0-----:R-:W2:Y:S01]  /*170620*/  LDL.64 R24, [R1+0xa0] ;  /* 0x0000a00001187983 */ /* 0x001ea20000100a00 */
[----:B------:R-:W-:-:S02]  /*170630*/  IMAD.MOV.U32 R26, RZ, RZ, R11 ;  /* 0x000000ffff1a7224 */ /* 0x000fc400078e000b */
[----:B------:R-:W-:-:S05]  /*170640*/  IMAD.MOV.U32 R27, RZ, RZ, R10 ;  /* 0x000000ffff1b7224 */ /* 0x000fca00078e000a */
[----:B------:R-:W-:Y:S01]  /*170650*/  STL.64 [R1+0x8a30], R26 ;  /* 0x008a301a01007387 */ /* 0x000fe20000100a00 */
[----:B---3--:R-:W-:Y:S03]  /*170660*/  HMMA.16816.F32 R4, R12, R22, R4 ;  /* 0x000000160c04723c */ /* 0x008fe60000001804 */
[----:B--2---:R0:W-:Y:S04]  /*170670*/  STL.64 [R1+0x8a28], R24 ;  /* 0x008a281801007387 */ /* 0x0041e80000100a00 */
[----:B0-----:R-:W2:-:S15]  /*170680*/  LDL.LU R24, [R1+0x1020] ;  /* 0x0010200001187983 */ /* 0x001e9e0000300800 */
[----:B------:R-:W-:-:S01]  /*170690*/  NOP ;  /* 0x0000000000007918 */ /* 0x000fc20000000000 */
[----:B------:R0:W-:Y:S04]  /*1706a0*/  STL.64 [R1+0x1250], R4 ;  /* 0x0012500401007387 */ /* 0x0001e80000100a00 */
[----:B------:R-:W-:Y:S04]  /*1706b0*/  STL.64 [R1+0x1258], R6 ;  /* 0x0012580601007387 */ /* 0x000fe80000100a00 */
[----:B------:R-:W2:Y:S04]  /*1706c0*/  LDL.LU R25, [R1+0x1024] ;  /* 0x0010240001197983 */ /* 0x000ea80000300800 */
[----:B------:R-:W3:Y:S04]  /*1706d0*/  LDL.LU R26, [R1+0x1028] ;  /* 0x00102800011a7983 */ /* 0x000ee80000300800 */
[----:B------:R-:W3:Y:S04]  /*1706e0*/  LDL.LU R27, [R1+0x102c] ;  /* 0x00102c00011b7983 */ /* 0x000ee80000300800 */
[----:B------:R-:W4:Y:S04]  /*1706f0*/  LDL.LU R16, [R1+0x7178] ;  /* 0x0071780001107983 */ /* 0x000f280000300800 */
[----:B0-----:R-:W2:Y:S04]  /*170700*/  LDL.LU R4, [R1+0x7174] ;  /* 0x0071740001047983 */ /* 0x001ea80000300800 */
[----:B------:R-:W4:Y:S04]  /*170710*/  LDL.LU R17, [R1+0x7180] ;  /* 0x0071800001117983 */ /* 0x000f280000300800 */
[----:B------:R-:W-:Y:S04]  /*170720*/  STL.64 [R1+0x8a90], R18 ;  /* 0x008a901201007387 */ /* 0x000fe80000100a00 */
[----:B----4-:R0:W-:Y:S04]  /*170730*/  STL.64 [R1+0x8a88], R16 ;  /* 0x008a881001007387 */ /* 0x0101e80000100a00 */
[----:B0-----:R-:W4:Y:S04]  /*170740*/  LDL.LU R16, [R1+0x1050] ;  /* 0x0010500001107983 */ /* 0x001f280000300800 */
[----:B------:R-:W4:Y:S04]  /*170750*/  LDL.LU R17, [R1+0x1054] ;  /* 0x0010540001117983 */ /* 0x000f280000300800 */
[----:B------:R-:W4:Y:S04]  /*170760*/  LDL.LU R18, [R1+0x1058] ;  /* 0x0010580001127983 */ /* 0x000f280000300800 */
[----:B------:R-:W4:Y:S04]  /*170770*/  LDL.LU R19, [R1+0x105c] ;  /* 0x00105c0001137983 */ /* 0x000f280000300800 */
[----:B------:R-:W2:Y:S04]  /*170780*/  LDL.LU R5, [R1+0x717c] ;  /* 0x00717c0001057983 */ /* 0x000ea80000300800 */
[----:B------:R-:W3:Y:S04]  /*170790*/  LDL.LU R10, [R1+0x7188] ;  /* 0x00718800010a7983 */ /* 0x000ee80000300800 */
[----:B------:R-:W2:Y:S04]  /*1707a0*/  LDL.LU R6, [R1+0x7184] ;  /* 0x0071840001067983 */ /* 0x000ea80000300800 */
[----:B------:R-:W3:Y:S04]  /*1707b0*/  LDL.LU R11, [R1+0x7190] ;  /* 0x00719000010b7983 */ /* 0x000ee80000300800 */
        /* <DEDUP_REMOVED lines=36> */
[----:B----4-:R-:W-:Y:S01]  /*170a00*/  HMMA.16816.F32 R8, R12, R18, R8 ;  /* 0x000000120c08723c */ /* 0x010fe20000001808 */
[----:B---3--:R-:W-:-:S02]  /*170a10*/  IMAD R4, R4, 0x100, R16 ;  /* 0x0000010004047824 */ /* 0x008fc400078e0210 */
[----:B------:R-:W-:-:S15]  /*170a20*/  IMAD R5, R5, 0x100, R17 ;  /* 0x0000010005057824 */ /* 0x000fde00078e0211 */
[----:B------:R-:W-:-:S05]  /*170a30*/  NOP ;  /* 0x0000000000007918 */ /* 0x000fca0000000000 */
[----:B------:R-:W-:Y:S04]  /*170a40*/  STL.64 [R1+0x1270], R8 ;  /* 0x0012700801007387 */ /* 0x000fe80000100a00 */
[----:B------:R0:W-:Y:S04]  /*170a50*/  STL.64 [R1+0x1278], R10 ;  /* 0x0012780a01007387 */ /* 0x0001e80000100a00 */
[----:B0-----:R-:W3:Y:S04]  /*170a60*/  LDL.LU.64 R10, [R1+0x8a80] ;  /* 0x008a8000010a7983 */ /* 0x001ee80000300a00 */
[----:B------:R-:W3:Y:S04]  /*170a70*/  LDL.LU.64 R8, [R1+0x8a78] ;  /* 0x008a780001087983 */ /* 0x000ee80000300a00 */
[----:B------:R-:W3:Y:S04]  /*170a80*/  LDL.LU R16, [R1+0x8a74] ;  /* 0x008a740001107983 */ /* 0x000ee80000300800 */
[----:B------:R-:W3:Y:S02]  /*170a90*/  LDL.LU R17, [R1+0x8a70] ;  /* 0x008a700001117983 */ /* 0x000ee40000300800 */
        /* <DEDUP_REMOVED lines=27> */
[----:B------:R-:W2:Y:S04]  /*170c50*/  LDL.LU.64 R24, [R1+0x8a38] ;  /* 0x008a380001187983 */ /* 0x000ea80000300a00 */
[----:B------:R0:W-:Y:S04]  /*170c60*/  STL [R1+0x8844], R8 ;  /* 0x0088440801007387 */ /* 0x0001e80000100800 */
[----:B------:R-:W-:Y:S04]  /*170c70*/  STL [R1+0x8840], R9 ;  /* 0x0088400901007387 */ /* 0x000fe80000100800 */
[----:B0-----:R-:W3:Y:S04]  /*170c80*/  LDL R8, [R1+0xa8] ;  /* 0x0000a80001087983 */ /* 0x001ee80000100800 */
[----:B------:R-:W-:Y:S01]  /*170c90*/  STL.64 [R1+0x88f0], R10 ;  /* 0x0088f00a01007387 */ /* 0x000fe20000100a00 */
        /* <DEDUP_REMOVED lines=15> */
[----:B----4-:R-:W-:-:S05]  /*170d90*/  IMAD.MOV.U32 R0, RZ, RZ, R25 ;  /* 0x000000ffff007224 */ /* 0x010fca00078e0019 */
[C---:B---3--:R-:W-:Y:S06]  /*170da0*/  HMMA.16816.F32 R12, R4.reuse, R8, R12 ;  /* 0x00000008040c723c */ /* 0x048fec000000180c */
[----:B------:R-:W-:-:S15]  /*170db0*/  HMMA.16816.F32 R8, R4, R24, R16 ;  /* 0x000000180408723c */ /* 0x000fde0000001810 */
[----:B------:R-:W-:-:S02]  /*170dc0*/  NOP ;  /* 0x0000000000007918 */ /* 0x000fc40000000000 */
[----:B------:R-:W-:Y:S04]  /*170dd0*/  STL.64 [R1+0x12c0], R12 ;  /* 0x0012c00c01007387 */ /* 0x000fe80000100a00 */
[----:B------:R-:W-:Y:S04]  /*170de0*/  STL.64 [R1+0x12c8], R14 ;  /* 0x0012c80e01007387 */ /* 0x000fe80000100a00 */
[----:B------:R-:W-:Y:S04]  /*170df0*/  STL [R1+0x8820], R0 ;  /* 0x0088200001007387 */ /* 0x000fe80000100800 */
[----:B------:R-:W-:Y:S04]  /*170e00*/  STL.64 [R1+0x12d0], R8 ;  /* 0x0012d00801007387 */ /* 0x000fe80000100a00 */
[----:B------:R2:W-:Y:S02]  /*170e10*/  STL.64 [R1+0x12d8], R10 ;  /* 0x0012d80a01007387 */ /* 0x0005e40000100a00 */
[----:B--2---:R-:W-:Y:S02]  /*170e20*/  HMMA.16816.F32 R8, R4, R26, R20 ;  /* 0x0000001a0408723c */ /* 0x004fe40000001814 */
[----:B------:R-:W2:-:S15]  /*170e30*/  LDL R26, [R1+0x18] ;  /* 0x00001800011a7983 */ /* 0x000e9e0000100800 */
[----:B------:R-:W-:-:S06]  /*170e40*/  NOP ;  /* 0x0000000000007918 */ /* 0x000fcc0000000000 */
[----:B------:R0:W-:Y:S04]  /*170e50*/  STL.64 [R1+0x12e0], R8 ;  /* 0x0012e00801007387 */ /* 0x0001e80000100a00 */
[----:B------:R-:W-:Y:S04]  /*170e60*/  STL.64 [R1+0x12e8], R10 ;  /* 0x0012e80a01007387 */ /* 0x000fe80000100a00 */
[----:B------:R-:W2:Y:S04]  /*170e70*/  LDL R27, [R1+0x1c] ;  /* 0x00001c00011b7983 */ /* 0x000ea80000100800 */
[----:B------:R-:W3:Y:S04]  /*170e80*/  LDL.LU R16, [R1+0xf00] ;  /* 0x000f000001107983 */ /* 0x000ee80000300800 */
[----:B------:R-:W3:Y:S04]  /*170e90*/  LDL.LU R17, [R1+0xf04] ;  /* 0x000f040001117983 */ /* 0x000ee80000300800 */
[----:B------:R-:W4:Y:S04]  /*170ea0*/  LDL.LU R18, [R1+0xf08] ;  /* 0x000f080001127983 */ /* 0x000f280000300800 */
[----:B------:R-:W4:Y:S04]  /*170eb0*/  LDL.LU R19, [R1+0xf0c] ;  /* 0x000f0c0001137983 */ /* 0x000f280000300800 */
[----:B----4-:R-:W-:Y:S04]  /*170ec0*/  STL.64 [R1+0x8900], R18 ;  /* 0x0089001201007387 */ /* 0x010fe80000100a00 */
[----:B---3--:R1:W-:Y:S04]  /*170ed0*/  STL.64 [R1+0x88f8], R16 ;  /* 0x0088f81001007387 */ /* 0x0083e80000100a00 */
[----:B0-----:R-:W3:Y:S04]  /*170ee0*/  LDL R8, [R1+0x28] ;  /* 0x0000280001087983 */ /* 0x001ee80000100800 */
[----:B------:R-:W3:Y:S04]  /*170ef0*/  LDL R9, [R1+0x2c] ;  /* 0x00002c0001097983 */ /* 0x000ee80000100800 */
[----:B-1----:R-:W4:Y:S04]  /*170f00*/  LDL.LU R16, [R1+0xf20] ;  /* 0x000f200001107983 */ /* 0x002f280000300800 */
        /* <DEDUP_REMOVED lines=218> */
[----:B----4-:R-:W-:Y:S03]  /*171cb0*/  HMMA.16816.F32 R8, R4, R8, R12 ;  /* 0x000000080408723c */ /* 0x010fe6000000180c */
[----:B------:R-:W-:-:S15]  /*171cc0*/  STL [R1+0x883c], R0 ;  /* 0x00883c0001007387 */ /* 0x000fde0000100800 */
[----:B------:R-:W-:-:S05]  /*171cd0*/  NOP ;  /* 0x0000000000007918 */ /* 0x000fca0000000000 */
[----:B------:R-:W-:Y:S04]  /*171ce0*/  STL.64 [R1+0x13c0], R8 ;  /* 0x0013c00801007387 */ /* 0x000fe80000100a00 */
[----:B------:R3:W-:Y:S02]  /*171cf0*/  STL.64 [R1+0x13c8], R10 ;  /* 0x0013c80a01007387 */ /* 0x0007e40000100a00 */
[C---:B---3--:R-:W-:Y:S06]  /*171d00*/  HMMA.16816.F32 R8, R4.reuse, R26, R20 ;  /* 0x0000001a0408723c */ /* 0x048fec0000001814 */
[----:B--2---:R-:W-:-:S15]  /*171d10*/  HMMA.16816.F32 R12, R4, R24, R16 ;  /* 0x00000018040c723c */ /* 0x004fde0000001810 */
        /* <DEDUP_REMOVED lines=17> */
[----:B--2---:R1:W-:Y:S04]  /*171e30*/  STL.64 [R1+0x88b8], R20 ;  /* 0x0088b81401007387 */ /* 0x0043e80000100a00 */
[----:B------:R-:W2:Y:S04]  /*171e40*/  LDL.LU R24, [R1+0xeb0] ;  /* 0x000eb00001187983 */ /* 0x000ea80000300800 */
[----:B------:R-:W2:Y:S04]  /*171e50*/  LDL.LU R25, [R1+0xeb4] ;  /* 0x000eb40001197983 */ /* 0x000ea80000300800 */
[----:B------:R-:W3:Y:S04]  /*171e60*/  LDL.LU R26, [R1+0xeb8] ;  /* 0x000eb800011a7983 */ /* 0x000ee80000300800 */
[----:B------:R-:W3:Y:S04]  /*171e70*/  LDL.LU R27, [R1+0xebc] ;  /* 0x000ebc00011b7983 */ /* 0x000ee80000300800 */
[----:B---3--:R-:W-:Y:S04]  /*171e80*/  STL.64 [R1+0x88d0], R26 ;  /* 0x0088d01a01007387 */ /* 0x008fe80000100a00 */
[----:B--2---:R-:W-:Y:S04]  /*171e90*/  STL.64 [R1+0x88c8], R24 ;  /* 0x0088c81801007387 */ /* 0x004fe80000100a00 */
[----:B0-----:R-:W2:Y:S04]  /*171ea0*/  LDL R22, [R1] ;  /* 0x0000000001167983 */ /* 0x001ea80000100800 */
[----:B------:R-:W2:Y:S04]  /*171eb0*/  LDL R23, [R1+0x4] ;  /* 0x0000040001177983 */ /* 0x000ea80000100800 */
[----:B-1----:R-:W3:Y:S04]  /*171ec0*/  LDL R20, [R1+0x8] ;  /* 0x0000080001147983 */ /* 0x002ee80000100800 */
[----:B------:R-:W3:Y:S04]  /*171ed0*/  LDL R21, [R1+0xc] ;  /* 0x00000c0001157983 */ /* 0x000ee80000100800 */
[----:B------:R-:W4:Y:S04]  /*171ee0*/  LDL.LU R8, [R1+0xee0] ;  /* 0x000ee00001087983 */ /* 0x000f280000300800 */
[----:B------:R-:W4:Y:S04]  /*171ef0*/  LDL.LU R9, [R1+0xee4] ;  /* 0x000ee40001097983 */ /* 0x000f280000300800 */
[----:B------:R-:W4:Y:S04]  /*171f00*/  LDL.LU R10, [R1+0xee8] ;  /* 0x000ee800010a7983 */ /* 0x000f280000300800 */
[----:B------:R-:W4:Y:S04]  /*171f10*/  LDL.LU R11, [R1+0xeec] ;  /* 0x000eec00010b7983 */ /* 0x000f280000300800 */
[----:B--2---:R0:W-:Y:S04]  /*171f20*/  STL.64 [R1+0x88d8], R22 ;  /* 0x0088d81601007387 */ /* 0x0041e80000100a00 */
        /* <DEDUP_REMOVED lines=34> */
[----:B0-----:R-:W4:Y:S01]  /*172150*/  LDL.LU.64 R10, [R1+0x88f0] ;  /* 0x0088f000010a7983 */ /* 0x001f220000300a00 */
[----:B------:R-:W-:-:S02]  /*172160*/  IMAD.MOV.U32 R8, RZ, RZ, R22 ;  /* 0x000000ffff087224 */ /* 0x000fc400078e0016 */
[----:B------:R-:W-:Y:S02]  /*172170*/  IMAD.MOV.U32 R9, RZ, RZ, R23 ;  /* 0x000000ffff097224 */ /* 0x000fe400078e0017 */
[C---:B------:R-:W-:Y:S01]  /*172180*/  HMMA.16816.F32 R20, R4.reuse, R20, R24 ;  /* 0x000000140414723c */ /* 0x040fe20000001818 */
[----:B----4-:R-:W-:Y:S04]  /*172190*/  STL.64 [R1+0x8850], R10 ;  /* 0x0088500a01007387 */ /* 0x010fe80000100a00 */
[----:B------:R0:W-:Y:S04]  /*1721a0*/  STL.64 [R1+0x8848], R8 ;  /* 0x0088480801007387 */ /* 0x0001e80000100a00 */
[----:B0-----:R-:W4:Y:S04]  /*1721b0*/  LDL.LU R8, [R1+0xe50] ;  /* 0x000e500001087983 */ /* 0x001f280000300800 */
        /* <DEDUP_REMOVED lines=55> */
[----:B------:R0:W-:Y:S04]  /*172530*/  STL.64 [R1+0x8618], R20 ;  /* 0x0086181401007387 */ /* 0x0001e80000100a00 */
[----:B0-----:R-:W3:Y:S04]  /*172540*/  LDL.LU R20, [R1+0x7198] ;  /* 0x0071980001147983 */ /* 0x001ee80000300800 */
[----:B------:R-:W3:Y:S01]  /*172550*/  LDL.LU R21, [R1+0x71a0] ;  /* 0x0071a00001157983 */ /* 0x000ee20000300800 */
[C---:B--2---:R-:W-:Y:S06]  /*172560*/  HMMA.16816.F32 R12, R4.reuse, R18, R12 ;  /* 0x00000012040c723c */ /* 0x044fec000000180c */
[----:B----4-:R-:W-:-:S15]  /*172570*/  HMMA.16816.F32 R8, R4, R16, R8 ;  /* 0x000000100408723c */ /* 0x010fde0000001808 */
[----:B------:R-:W-:-:S02]  /*172580*/  NOP ;  /* 0x0000000000007918 */ /* 0x000fc40000000000 */
[----:B------:R-:W-:Y:S04]  /*172590*/  STL.64 [R1+0x1470], R12 ;  /* 0x0014700c01007387 */ /* 0x000fe80000100a00 */
[----:B------:R0:W-:Y:S04]  /*1725a0*/  STL.64 [R1+0x1478], R14 ;  /* 0x0014780e01007387 */ /* 0x0001e80000100a00 */
[----:B0-----:R-:W3:Y:S04]  /*1725b0*/  LDL.LU.64 R14, [R1+0x8860] ;  /* 0x00886000010e7983 */ /* 0x001ee80000300a00 */
[----:B------:R-:W2:Y:S04]  /*1725c0*/  LDL.LU.64 R12, [R1+0x8858] ;  /* 0x00885800010c7983 */ /* 0x000ea80000300a00 */
[----:B------:R-:W-:Y:S04]  /*1725d0*/  STL.64 [R1+0x1480], R8 ;  /* 0x0014800801007387 */ /* 0x000fe80000100a00 */
[----:B------:R0:W-:Y:S04]  /*1725e0*/  STL.64 [R1+0x1488], R10 ;  /* 0x0014880a01007387 */ /* 0x0001e80000100a00 */
[----:B0-----:R-:W4:Y:S04]  /*1725f0*/  LDL.LU.64 R10, [R1+0x8850] ;  /* 0x00885000010a7983 */ /* 0x001f280000300a00 */
[----:B------:R-:W4:Y:S04]  /*172600*/  LDL.LU.64 R8, [R1+0x8848] ;  /* 0x0088480001087983 */ /* 0x000f280000300a00 */
[----:B------:R0:W-:Y:S04]  /*172610*/  STL [R1+0x85e4], R16 ;  /* 0x0085e41001007387 */ /* 0x0001e80000100800 */
[----:B------:R1:W-:Y:S04]  /*172620*/  STL [R1+0x85e0], R17 ;  /* 0x0085e01101007387 */ /* 0x0003e80000100800 */
[----:B------:R1:W-:Y:S04]  /*172630*/  STL.64 [R1+0x8680], R18 ;  /* 0x0086801201007387 */ /* 0x0003e80000100a00 */
[----:B0-----:R-:W4:Y:S04]  /*172640*/  LDL.LU R16, [R1+0xe40] ;  /* 0x000e400001107983 */ /* 0x001f280000300800 */
[----:B-1----:R-:W4:Y:S04]  /*172650*/  LDL.LU R17, [R1+0xe44] ;  /* 0x000e440001117983 */ /* 0x002f280000300800 */
[----:B------:R-:W4:Y:S04]  /*172660*/  LDL.LU R18, [R1+0xe48] ;  /* 0x000e480001127983 */ /* 0x000f280000300800 */
[----:B------:R-:W4:Y:S01]  /*172670*/  LDL.LU R19, [R1+0xe4c] ;  /* 0x000e4c0001137983 */ /* 0x000f220000300800 */
[----:B---3--:R-:W-:-:S02]  /*172680*/  IMAD R14, R14, 0x100, R22 ;  /* 0x000001000e0e7824 */ /* 0x008fc400078e0216 */
[----:B--2---:R-:W-:Y:S02]  /*172690*/  IMAD R12, R12, 0x100, R20 ;  /* 0x000001000c0c7824 */ /* 0x004fe400078e0214 */
[----:B------:R-:W-:Y:S02]  /*1726a0*/  IMAD R13, R13, 0x100, R21 ;  /* 0x000001000d0d7824 */ /* 0x000fe400078e0215 */
[----:B------:R-:W-:Y:S02]  /*1726b0*/  IMAD R15, R15, 0x100, R23 ;  /* 0x000001000f0f7824 */ /* 0x000fe400078e0217 */
[----:B----4-:R-:W-:Y:S07]  /*1726c0*/  HMMA.16816.F32 R20, R4, R10, R24 ;  /* 0x0000000a0414723c */ /* 0x010fee0000001818 */
[----:B------:R-:W-:-:S02]  /*1726d0*/  IMAD.MOV.U32 R26, RZ, RZ, R8 ;  /* 0x000000ffff1a7224 */ /* 0x000fc400078e0008 */
[----:B------:R-:W2:Y:S01]  /*1726e0*/  LDL.LU R8, [R1+0x8844] ;  /* 0x0088440001087983 */ /* 0x000ea20000300800 */
[----:B------:R-:W-:-:S13]  /*1726f0*/  IMAD.MOV.U32 R27, RZ, RZ, R9 ;  /* 0x000000ffff1b7224 */ /* 0x000fda00078e0009 */
[----:B------:R0:W-:Y:S04]  /*172700*/  STL.64 [R1+0x1490], R20 ;  /* 0x0014901401007387 */ /* 0x0001e80000100a00 */
[----:B------:R1:W-:Y:S04]  /*172710*/  STL.64 [R1+0x1498], R22 ;  /* 0x0014981601007387 */ /* 0x0003e80000100a00 */
[----:B------:R-:W2:Y:S04]  /*172720*/  LDL.LU R9, [R1+0x8840] ;  /* 0x0088400001097983 */ /* 0x000ea80000300800 */
[----:B0-----:R-:W3:Y:S04]  /*172730*/  LDL.LU R20, [R1+0xd00] ;  /* 0x000d000001147983 */ /* 0x001ee80000300800 */
[----:B------:R-:W3:Y:S04]  /*172740*/  LDL.LU R21, [R1+0xd04] ;  /* 0x000d040001157983 */ /* 0x000ee80000300800 */
[----:B-1----:R-:W4:Y:S04]  /*172750*/  LDL.LU R22, [R1+0xd08] ;  /* 0x000d080001167983 */ /* 0x002f280000300800 */
[----:B------:R-:W4:Y:S04]  /*172760*/  LDL.LU R23, [R1+0xd0c] ;  /* 0x000d0c0001177983 */ /* 0x000f280000300800 */
[----:B----4-:R-:W-:Y:S04]  /*172770*/  STL.64 [R1+0x8690], R22 ;  /* 0x0086901601007387 */ /* 0x010fe80000100a00 */
[----:B---3--:R0:W-:Y:S04]  /*172780*/  STL.64 [R1+0x8688], R20 ;  /* 0x0086881401007387 */ /* 0x0081e80000100a00 */
[----:B0-----:R-:W2:Y:S04]  /*172790*/  LDL.LU R20, [R1+0x1a60] ;  /* 0x001a600001147983 */ /* 0x001ea80000300800 */
[----:B------:R-:W2:Y:S04]  /*1727a0*/  LDL.LU R21, [R1+0x1a64] ;  /* 0x001a640001157983 */ /* 0x000ea80000300800 */
[----:B------:R-:W2:Y:S04]  /*1727b0*/  LDL.LU R22, [R1+0x1a68] ;  /* 0x001a680001167983 */ /* 0x000ea80000300800 */
[----:B------:R-:W2:Y:S04]  /*1727c0*/  LDL.LU R23, [R1+0x1a6c] ;  /* 0x001a6c0001177983 */ /* 0x000ea80000300800 */
[----:B------:R-:W3:Y:S04]  /*1727d0*/  LDL R24, [R1+0x18] ;  /* 0x0000180001187983 */ /* 0x000ee80000100800 */
[----:B------:R-:W3:Y:S04]  /*1727e0*/  LDL R25, [R1+0x1c] ;  /* 0x00001c0001197983 */ /* 0x000ee80000100800 */
[----:B------:R-:W-:Y:S01]  /*1727f0*/  STL.64 [R1+0x86a0], R26 ;  /* 0x0086a01a01007387 */ /* 0x000fe20000100a00 */
[C---:B--2---:R-:W-:Y:S06]  /*172800*/  HMMA.16816.F32 R20, R4.reuse, R8, R20 ;  /* 0x000000080414723c */ /* 0x044fec0000001814 */
[----:B------:R-:W-:Y:S01]  /*172810*/  HMMA.16816.F32 R4, R4, R2, R16 ;  /* 0x000000020404723c */ /* 0x000fe20000001810 */
[----:B---3--:R0:W-:Y:S04]  /*172820*/  STL.64 [R1+0x8698], R24 ;  /* 0x0086981801007387 */ /* 0x0081e80000100a00 */
[----:B------:R-:W-:Y:S04]  /*172830*/  STL [R1+0x85cc], R10 ;  /* 0x0085cc0a01007387 */ /* 0x000fe80000100800 */
[----:B------:R1:W-:Y:S04]  /*172840*/  STL [R1+0x85c8], R11 ;  /* 0x0085c80b01007387 */ /* 0x0003e80000100800 */
[----:B------:R-:W-:Y:S01]  /*172850*/  STL.64 [R1+0x86a8], R8 ;  /* 0x0086a80801007387 */ /* 0x000fe20000100a00 */
[----:B------:R-:W-:-:S03]  /*172860*/  IMAD.MOV.U32 R17, RZ, RZ, R0 ;  /* 0x000000ffff117224 */ /* 0x000fc600078e0000 */
[----:B------:R-:W-:Y:S04]  /*172870*/  STL.64 [R1+0x14a0], R20 ;  /* 0x0014a01401007387 */ /* 0x000fe80000100a00 */
[----:B------:R-:W-:Y:S04]  /*172880*/  STL.64 [R1+0x14a8], R22 ;  /* 0x0014a81601007387 */ /* 0x000fe80000100a00 */
[----:B------:R-:W2:Y:S04]  /*172890*/  LDL R16, [R1+0x20] ;  /* 0x0000200001107983 */ /* 0x000ea80000100800 */
[----:B------:R-:W-:Y:S04]  /*1728a0*/  STL.64 [R1+0x1010], R4 ;  /* 0x0010100401007387 */ /* 0x000fe80000100a00 */
[----:B------:R-:W-:Y:S04]  /*1728b0*/  STL.64 [R1+0x1018], R6 ;  /* 0x0010180601007387 */ /* 0x000fe80000100a00 */
[----:B------:R-:W1:Y:S04]  /*1728c0*/  LDL.LU R0, [R1+0x883c] ;  /* 0x00883c0001007983 */ /* 0x000e680000300800 */
[----:B------:R-:W3:Y:S04]  /*1728d0*/  LDL R18, [R1+0x28] ;  /* 0x0000280001127983 */ /* 0x000ee80000100800 */
[----:B------:R-:W3:Y:S04]  /*1728e0*/  LDL R19, [R1+0x2c] ;  /* 0x00002c0001137983 */ /* 0x000ee80000100800 */
[----:B---3--:R-:W-:Y:S04]  /*1728f0*/  STL.64 [R1+0x86b8], R18 ;  /* 0x0086b81201007387 */ /* 0x008fe80000100a00 */
[----:B--2---:R2:W-:Y:S04]  /*172900*/  STL.64 [R1+0x86b0], R16 ;  /* 0x0086b01001007387 */ /* 0x0045e80000100a00 */
[----:B0-----:R-:W3:Y:S04]  /*172910*/  LDL.LU R24, [R1+0xd30] ;  /* 0x000d300001187983 */ /* 0x001ee80000300800 */
[----:B------:R-:W3:Y:S04]  /*172920*/  LDL.LU R25, [R1+0xd34] ;  /* 0x000d340001197983 */ /* 0x000ee80000300800 */
[----:B------:R-:W4:Y:S04]  /*172930*/  LDL.LU R26, [R1+0xd38] ;  /* 0x000d3800011a7983 */ /* 0x000f280000300800 */
[----:B------:R-:W4:Y:S01]  /*172940*/  LDL.LU R27, [R1+0xd3c] ;  /* 0x000d3c00011b7983 */ /* 0x000f220000300800 */
[----:B-1----:R-:W-:-:S03]  /*172950*/  IMAD.MOV.U32 R11, RZ, RZ, R0 ;  /* 0x000000ffff0b7224 */ /* 0x002fc600078e0000 */
[----:B----4-:R-:W-:Y:S04]  /*172960*/  STL.64 [R1+0x86c8], R26 ;  /* 0x0086c81a01007387 */ /* 0x010fe80000100a00 */
[----:B---3--:R0:W-:Y:S04]  /*172970*/  STL.64 [R1+0x86c0], R24 ;  /* 0x0086c01801007387 */ /* 0x0081e80000100a00 */
[----:B------:R-:W3:Y:S04]  /*172980*/  LDL R10, [R1+0x30] ;  /* 0x00003000010a7983 */ /* 0x000ee80000100800 */
[----:B------:R-:W4:Y:S04]  /*172990*/  LDL.LU R0, [R1+0x8838] ;  /* 0x0088380001007983 */ /* 0x000f280000300800 */
[----:B--2---:R-:W2:Y:S04]  /*1729a0*/  LDL.LU R16, [R1+0xd40] ;  /* 0x000d400001107983 */ /* 0x004ea80000300800 */
[----:B------:R-:W2:Y:S04]  /*1729b0*/  LDL.LU R17, [R1+0xd44] ;  /* 0x000d440001117983 */ /* 0x000ea80000300800 */
[----:B------:R-:W3:Y:S04]  /*1729c0*/  LDL.LU R18, [R1+0xd48] ;  /* 0x000d480001127983 */ /* 0x000ee80000300800 */
[----:B------:R-:W3:Y:S04]  /*1729d0*/  LDL.LU R19, [R1+0xd4c] ;  /* 0x000d4c0001137983 */ /* 0x000ee80000300800 */
[----:B---3--:R4:W-:Y:S04]  /*1729e0*/  STL.64 [R1+0x86d8], R18 ;  /* 0x0086d81201007387 */ /* 0x0089e80000100a00 */
[----:B--2---:R1:W-:Y:S04]  /*1729f0*/  STL.64 [R1+0x86d0], R16 ;  /* 0x0086d01001007387 */ /* 0x0043e80000100a00 */
[----:B------:R-:W2:Y:S04]  /*172a00*/  LDL R8, [R1+0x38] ;  /* 0x0000380001087983 */ /* 0x000ea80000100800 */
[----:B------:R-:W2:Y:S04]  /*172a10*/  LDL R9, [R1+0x3c] ;  /* 0x00003c0001097983 */ /* 0x000ea80000100800 */
[----:B------:R-:W-:Y:S04]  /*172a20*/  STL.64 [R1+0x86e8], R10 ;  /* 0x0086e80a01007387 */ /* 0x000fe80000100a00 */
        /* <DEDUP_REMOVED lines=42> */
[----:B-1----:R-:W4:Y:S04]  /*172cd0*/  LDL.64 R16, [R1+0x68] ;  /* 0x0000680001107983 */ /* 0x002f280000100a00 */
        /* <DEDUP_REMOVED lines=9> */
[----:B----4-:R-:W-:Y:S04]  /*172d70*/  STL.64 [R1+0x8758], R26 ;  /* 0x0087581a01007387 */ /* 0x010fe80000100a00 */
[----:B--2---:R0:W-:Y:S04]  /*172d80*/  STL.64 [R1+0x8750], R24 ;  /* 0x0087501801007387 */ /* 0x0041e80000100a00 */
[----:B0-----:R-:W2:Y:S04]  /*172d90*/  LDL.LU R24, [R1+0xdb0] ;  /* 0x000db00001187983 */ /* 0x001ea80000300800 */
[----:B------:R-:W2:Y:S04]  /*172da0*/  LDL.LU R25, [R1+0xdb4] ;  /* 0x000db40001197983 */ /* 0x000ea80000300800 */
[----:B------:R-:W4:Y:S04]  /*172db0*/  LDL.LU R26, [R1+0xdb8] ;  /* 0x000db800011a7983 */ /* 0x000f280000300800 */
[----:B------:R-:W4:Y:S04]  /*172dc0*/  LDL.LU R27, [R1+0xdbc] ;  /* 0x000dbc00011b7983 */ /* 0x000f280000300800 */
[----:B------:R-:W2:Y:S04]  /*172dd0*/  LDL.64 R16, [R1+0x78] ;  /* 0x0000780001107983 */ /* 0x000ea80000100a00 */
[----:B------:R0:W-:Y:S04]  /*172de0*/  STL.64 [R1+0x8798], R18 ;  /* 0x0087981201007387 */ /* 0x0001e80000100a00 */
[----:B0-----:R-:W4:Y:S01]  /*172df0*/  LDL R18, [R1+0x80] ;  /* 0x0000800001127983 */ /* 0x001f220000100800 */
        /* <DEDUP_REMOVED lines=10> */
[----:B------:R3:W-:Y:S02]  /*172ea0*/  STL.64 [R1+0x87c8], R18 ;  /* 0x0087c81201007387 */ /* 0x0007e40000100a00 */
[----:B---3--:R-:W-:-:S02]  /*172eb0*/  IMAD.MOV.U32 R19, RZ, RZ, R0 ;  /* 0x000000ffff137224 */ /* 0x008fc400078e0000 */
        /* <DEDUP_REMOVED lines=160> */
[C---:B--2---:R-:W-:Y:S06]  /*1738c0*/  HMMA.16816.F32 R24, R12.reuse, R16, R24 ;  /* 0x000000100c18723c */ /* 0x044fec0000001818 */
[----:B----4-:R-:W-:-:S15]  /*1738d0*/  HMMA.16816.F32 R16, R12, R18, R8 ;  /* 0x000000120c10723c */ /* 0x010fde0000001808 */
[----:B------:R-:W-:-:S02]  /*1738e0*/  NOP ;  /* 0x0000000000007918 */ /* 0x000fc40000000000 */
[----:B------:R-:W-:Y:S04]  /*1738f0*/  STL.64 [R1+0x1580], R24 ;  /* 0x0015801801007387 */ /* 0x000fe80000100a00 */
[----:B------:R0:W-:Y:S04]  /*173900*/  STL.64 [R1+0x1588], R26 ;  /* 0x0015881a01007387 */ /* 0x0001e80000100a00 */
[----:B0-----:R-:W2:Y:S04]  /*173910*/  LDL.LU.64 R26, [R1+0x86f8] ;  /* 0x0086f800011a7983 */ /* 0x001ea80000300a00 */
[----:B------:R-:W2:Y:S04]  /*173920*/  LDL.LU.64 R24, [R1+0x86f0] ;  /* 0x0086f00001187983 */ /* 0x000ea80000300a00 */
[----:B------:R-:W4:Y:S04]  /*173930*/  LDL.LU.64 R10, [R1+0x86e8] ;  /* 0x0086e800010a7983 */ /* 0x000f280000300a00 */
[----:B------:R-:W2:Y:S04]  /*173940*/  LDL.LU.64 R8, [R1+0x86e0] ;  /* 0x0086e00001087983 */ /* 0x000ea80000300a00 */
        /* <DEDUP_REMOVED lines=11> */
[----:B------:R-:W2:Y:S04]  /*173a00*/  LDL.LU.64 R18, [R1+0x86b8] ;  /* 0x0086b80001127983 */ /* 0x000ea80000300a00 */
[----:B------:R-:W3:Y:S04]  /*173a10*/  LDL.LU.64 R16, [R1+0x86b0] ;  /* 0x0086b00001107983 */ /* 0x000ee80000300a00 */
[----:B------:R0:W-:Y:S04]  /*173a20*/  STL.64 [R1+0x15b0], R8 ;  /* 0x0015b00801007387 */ /* 0x0001e80000100a00 */
[----:B------:R-:W-:Y:S04]  /*173a30*/  STL.64 [R1+0x15b8], R10 ;  /* 0x0015b80a01007387 */ /* 0x000fe80000100a00 */
[----:B0-----:R-:W4:Y:S01]  /*173a40*/  LDL.LU.64 R8, [R1+0x86a8] ;  /* 0x0086a80001087983 */ /* 0x001f220000300a00 */
[----:B--2---:R-:W-:-:S15]  /*173a50*/  HMMA.16816.F32 R24, R12, R18, R24 ;  /* 0x000000120c18723c */ /* 0x004fde0000001818 */
[----:B------:R-:W-:-:S08]  /*173a60*/  NOP ;  /* 0x0000000000007918 */ /* 0x000fd00000000000 */
[----:B------:R-:W-:Y:S04]  /*173a70*/  STL.64 [R1+0x16b0], R24 ;  /* 0x0016b01801007387 */ /* 0x000fe80000100a00 */
[----:B------:R0:W-:Y:S04]  /*173a80*/  STL.64 [R1+0x16b8], R26 ;  /* 0x0016b81a01007387 */ /* 0x0001e80000100a00 */
[----:B0-----:R-:W2:Y:S04]  /*173a90*/  LDL.LU.64 R26, [R1+0x86a0] ;  /* 0x0086a000011a7983 */ /* 0x001ea80000300a00 */
[----:B------:R-:W4:Y:S01]  /*173aa0*/  LDL.LU.64 R24, [R1+0x8698] ;  /* 0x0086980001187983 */ /* 0x000f220000300a00 */
[----:B---3--:R-:W-:Y:S03]  /*173ab0*/  HMMA.16816.F32 R16, R12, R16, R20 ;  /* 0x000000100c10723c */ /* 0x008fe60000001814 */
[----:B------:R-:W2:Y:S04]  /*173ac0*/  LDL.LU.64 R22, [R1+0x8690] ;  /* 0x0086900001167983 */ /* 0x000ea80000300a00 */
[----:B------:R-:W2:-:S15]  /*173ad0*/  LDL.LU.64 R20, [R1+0x8688] ;  /* 0x0086880001147983 */ /* 0x000e9e0000300a00 */
[----:B------:R-:W-:-:S01]  /*173ae0*/  NOP ;  /* 0x0000000000007918 */ /* 0x000fc20000000000 */
[----:B------:R-:W-:Y:S04]  /*173af0*/  STL.64 [R1+0x15d0], R16 ;  /* 0x0015d01001007387 */ /* 0x000fe80000100a00 */
[----:B------:R0:W-:Y:S04]  /*173b00*/  STL.64 [R1+0x15d8], R18 ;  /* 0x0015d81201007387 */ /* 0x0001e80000100a00 */
[----:B0-----:R-:W3:Y:S01]  /*173b10*/  LDL.LU.64 R18, [R1+0x8680] ;  /* 0x0086800001127983 */ /* 0x001ee20000300a00 */
        /* <DEDUP_REMOVED lines=19> */
[----:B--2---:R-:W-:Y:S04]  /*173c50*/  STL.64 [R1+0x8648], R20 ;  /* 0x0086481401007387 */ /* 0x004fe80000100a00 */
[----:B------:R-:W2:Y:S04]  /*173c60*/  LDL.LU R24, [R1+0xcd0] ;  /* 0x000cd00001187983 */ /* 0x000ea80000300800 */
[----:B------:R-:W2:Y:S04]  /*173c70*/  LDL.LU R25, [R1+0xcd4] ;  /* 0x000cd40001197983 */ /* 0x000ea80000300800 */
[----:B------:R-:W4:Y:S04]  /*173c80*/  LDL.LU R26, [R1+0xcd8] ;  /* 0x000cd800011a7983 */ /* 0x000f280000300800 */
[----:B------:R-:W4:Y:S04]  /*173c90*/  LDL.LU R27, [R1+0xcdc] ;  /* 0x000cdc00011b7983 */ /* 0x000f280000300800 */
[----:B----4-:R-:W-:Y:S04]  /*173ca0*/  STL.64 [R1+0x8660], R26 ;  /* 0x0086601a01007387 */ /* 0x010fe80000100a00 */
[----:B--2---:R1:W-:Y:S04]  /*173cb0*/  STL.64 [R1+0x8658], R24 ;  /* 0x0086581801007387 */ /* 0x0043e80000100a00 */
[----:B0-----:R-:W2:Y:S04]  /*173cc0*/  LDL R22, [R1] ;  /* 0x0000000001167983 */ /* 0x001ea80000100800 */
[----:B------:R-:W2:Y:S04]  /*173cd0*/  LDL R23, [R1+0x4] ;  /* 0x0000040001177983 */ /* 0x000ea80000100800 */
        /* <DEDUP_REMOVED lines=9> */
[----:B0-----:R-:W2:Y:S04]  /*173d70*/  LDL.LU R24, [R1+0xcf0] ;  /* 0x000cf00001187983 */ /* 0x001ea80000300800 */
[----:B------:R-:W2:Y:S04]  /*173d80*/  LDL.LU R25, [R1+0xcf4] ;  /* 0x000cf40001197983 */ /* 0x000ea80000300800 */
[----:B------:R-:W2:Y:S04]  /*173d90*/  LDL.LU R26, [R1+0xcf8] ;  /* 0x000cf800011a7983 */ /* 0x000ea80000300800 */
[----:B------:R-:W2:Y:S04]  /*173da0*/  LDL.LU R27, [R1+0xcfc] ;  /* 0x000cfc00011b7983 */ /* 0x000ea80000300800 */
[----:B------:R-:W4:Y:S04]  /*173db0*/  LDL.LU R16, [R1+0x71b8] ;  /* 0x0071b80001107983 */ /* 0x000f280000300800 */
        /* <DEDUP_REMOVED lines=17> */
[----:B------:R-:W3:Y:S01]  /*173ed0*/  LDL.LU R11, [R1+0x71d0] ;  /* 0x0071d000010b7983 */ /* 0x000ee20000300800 */
[C---:B--2---:R-:W-:Y:S03]  /*173ee0*/  HMMA.16816.F32 R20, R12.reuse, R20, R24 ;  /* 0x000000140c14723c */ /* 0x044fe60000001818 */
[----:B---3--:R-:W-:Y:S04]  /*173ef0*/  STL.64 [R1+0x85d8], R10 ;  /* 0x0085d80a01007387 */ /* 0x008fe80000100a00 */
        /* <DEDUP_REMOVED lines=67> */
[----:B--2---:R-:W-:Y:S01]  /*174330*/  HMMA.16816.F32 R8, R12, R18, R8 ;  /* 0x000000120c08723c */ /* 0x004fe20000001808 */
[----:B----4-:R-:W-:-:S02]  /*174340*/  IMAD R4, R4, 0x100, R16 ;  /* 0x0000010004047824 */ /* 0x010fc400078e0210 */
        /* <DEDUP_REMOVED lines=16> */
[----:B0-----:R-:W4:Y:S04]  /*174450*/  LDL.LU R16, [R1+0x1a50] ;  /* 0x001a500001107983 */ /* 0x001f280000300800 */
[----:B------:R-:W4:Y:S04]  /*174460*/  LDL.LU R17, [R1+0x1a54] ;  /* 0x001a540001117983 */ /* 0x000f280000300800 */
[----:B------:R-:W4:Y:S04]  /*174470*/  LDL.LU R18, [R1+0x1a58] ;  /* 0x001a580001127983 */ /* 0x000f280000300800 */
[----:B------:R-:W4:Y:S01]  /*174480*/  LDL.LU R19, [R1+0x1a5c] ;  /* 0x001a5c0001137983 */ /* 0x000f220000300800 */
[----:B--2---:R-:W-:-:S02]  /*174490*/  IMAD R6, R6, 0x100, R10 ;  /* 0x0000010006067824 */ /* 0x004fc400078e020a */
[----:B---3--:R-:W-:Y:S01]  /*1744a0*/  IMAD R7, R7, 0x100, R11 ;  /* 0x0000010007077824 */ /* 0x008fe200078e020b */
[----:B------:R-:W4:Y:S04]  /*1744b0*/  LDL.LU R10, [R1+0x85cc] ;  /* 0x0085cc00010a7983 */ /* 0x000f280000300800 */
[----:B------:R-:W4:Y:S02]  /*1744c0*/  LDL.LU R11, [R1+0x85c8] ;  /* 0x0085c800010b7983 */ /* 0x000f240000300800 */
[----:B----4-:R-:W-:-:S15]  /*1744d0*/  HMMA.16816.F32 R16, R12, R10, R16 ;  /* 0x0000000a0c10723c */ /* 0x010fde0000001810 */
[----:B------:R-:W-:-:S08]  /*1744e0*/  NOP ;  /* 0x0000000000007918 */ /* 0x000fd00000000000 */
[----:B------:R-:W-:Y:S04]  /*1744f0*/  STL.64 [R1+0x1690], R16 ;  /* 0x0016901001007387 */ /* 0x000fe80000100a00 */
[----:B------:R0:W-:Y:S02]  /*174500*/  STL.64 [R1+0x1698], R18 ;  /* 0x0016981201007387 */ /* 0x0001e40000100a00 */
[C---:B0-----:R-:W-:Y:S06]  /*174510*/  HMMA.16816.F32 R16, R12.reuse, R8, R20 ;  /* 0x000000080c10723c */ /* 0x041fec0000001814 */
[----:B------:R-:W-:Y:S01]  /*174520*/  HMMA.16816.F32 R12, R12, R2, R24 ;  /* 0x000000020c0c723c */ /* 0x000fe20000001818 */
[----:B------:R-:W-:Y:S04]  /*174530*/  STL [R1+0x836c], R8 ;  /* 0x00836c0801007387 */ /* 0x000fe80000100800 */
[----:B------:R-:W-:-:S12]  /*174540*/  STL [R1+0x8368], R9 ;  /* 0x0083680901007387 */ /* 0x000fd80000100800 */
        /* <DEDUP_REMOVED lines=8> */
[----:B----4-:R1:W-:Y:S04]  /*1745d0*/  STL.64 [R1+0x84e0], R18 ;  /* 0x0084e01201007387 */ /* 0x0103e80000100a00 */
[----:B--2---:R-:W-:Y:S04]  /*1745e0*/  STL.64 [R1+0x84d8], R16 ;  /* 0x0084d81001007387 */ /* 0x004fe80000100a00 */
[----:B------:R-:W2:Y:S04]  /*1745f0*/  LDL R8, [R1+0x60] ;  /* 0x0000600001087983 */ /* 0x000ea80000100800 */
[----:B------:R-:W2:Y:S04]  /*174600*/  LDL R9, [R1+0x64] ;  /* 0x0000640001097983 */ /* 0x000ea80000100800 */
[----:B------:R-:W-:Y:S04]  /*174610*/  STL.64 [R1+0x84f0], R10 ;  /* 0x0084f00a01007387 */ /* 0x000fe80000100a00 */
[----:B--2---:R-:W-:Y:S04]  /*174620*/  STL.64 [R1+0x84e8], R8 ;  /* 0x0084e80801007387 */ /* 0x004fe80000100a00 */
[----:B0-----:R-:W2:Y:S04]  /*174630*/  LDL.LU R12, [R1+0xbc0] ;  /* 0x000bc000010c7983 */ /* 0x001ea80000300800 */
[----:B------:R-:W2:Y:S04]  /*174640*/  LDL.LU R13, [R1+0xbc4] ;  /* 0x000bc400010d7983 */ /* 0x000ea80000300800 */
[----:B---3--:R-:W3:Y:S04]  /*174650*/  LDL.LU R14, [R1+0xbc8] ;  /* 0x000bc800010e7983 */ /* 0x008ee80000300800 */
[----:B------:R-:W3:Y:S01]  /*174660*/  LDL.LU R15, [R1+0xbcc] ;  /* 0x000bcc00010f7983 */ /* 0x000ee20000300800 */
[----:B-1----:R-:W-:-:S03]  /*174670*/  IMAD.MOV.U32 R19, RZ, RZ, R0 ;  /* 0x000000ffff137224 */ /* 0x002fc600078e0000 */
[----:B---3--:R-:W-:Y:S04]  /*174680*/  STL.64 [R1+0x8500], R14 ;  /* 0x0085000e01007387 */ /* 0x008fe80000100a00 */
[----:B--2---:R0:W-:Y:S04]  /*174690*/  STL.64 [R1+0x84f8], R12 ;  /* 0x0084f80c01007387 */ /* 0x0041e80000100a00 */
[----:B------:R-:W2:Y:S04]  /*1746a0*/  LDL R18, [R1+0x68] ;  /* 0x0000680001127983 */ /* 0x000ea80000100800 */
        /* <DEDUP_REMOVED lines=148> */
[----:B----4-:R-:W-:-:S02]  /*174ff0*/  IMAD.MOV.U32 R2, RZ, RZ, R17 ;  /* 0x000000ffff027224 */ /* 0x010fc400078e0011 */
[----:B------:R-:W-:Y:S01]  /*175000*/  IMAD.MOV.U32 R3, RZ, RZ, R16 ;  /* 0x000000ffff037224 */ /* 0x000fe200078e0010 */
        /* <DEDUP_REMOVED lines=8> */
[----:B------:R-:W-:Y:S04]  /*175090*/  STL [R1+0x8370], R3 ;  /* 0x0083700301007387 */ /* 0x000fe80000100800 */
[----:B------:R-:W3:Y:S04]  /*1750a0*/  LDL.LU.64 R10, [R1+0x84f0] ;  /* 0x0084f000010a7983 */ /* 0x000ee80000300a00 */
[----:B------:R-:W2:Y:S04]  /*1750b0*/  LDL.LU.64 R8, [R1+0x84e8] ;  /* 0x0084e80001087983 */ /* 0x000ea80000300a00 */
[----:B------:R-:W-:Y:S04]  /*1750c0*/  STL.64 [R1+0x1780], R16 ;  /* 0x0017801001007387 */ /* 0x000fe80000100a00 */
[----:B------:R0:W-:Y:S04]  /*1750d0*/  STL.64 [R1+0x1788], R18 ;  /* 0x0017881201007387 */ /* 0x0001e80000100a00 */
[----:B0-----:R-:W4:Y:S04]  /*1750e0*/  LDL.LU.64 R18, [R1+0x84e0] ;  /* 0x0084e00001127983 */ /* 0x001f280000300a00 */
[----:B------:R-:W4:Y:S01]  /*1750f0*/  LDL.LU.64 R16, [R1+0x84d8] ;  /* 0x0084d80001107983 */ /* 0x000f220000300a00 */
[----:B------:R-:W-:Y:S01]  /*175100*/  IMAD.MOV.U32 R0, RZ, RZ, R25 ;  /* 0x000000ffff007224 */ /* 0x000fe200078e0019 */
[C---:B--2---:R-:W-:Y:S06]  /*175110*/  HMMA.16816.F32 R12, R4.reuse, R8, R12 ;  /* 0x00000008040c723c */ /* 0x044fec000000180c */
[----:B----4-:R-:W-:-:S15]  /*175120*/  HMMA.16816.F32 R16, R4, R24, R16 ;  /* 0x000000180410723c */ /* 0x010fde0000001810 */
[----:B------:R-:W-:-:S02]  /*175130*/  NOP ;  /* 0x0000000000007918 */ /* 0x000fc40000000000 */
[----:B------:R-:W-:Y:S04]  /*175140*/  STL.64 [R1+0x1950], R12 ;  /* 0x0019500c01007387 */ /* 0x000fe80000100a00 */
[----:B------:R0:W-:Y:S02]  /*175150*/  STL.64 [R1+0x1958], R14 ;  /* 0x0019580e01007387 */ /* 0x0001e40000100a00 */
[----:B0-----:R-:W-:Y:S06]  /*175160*/  HMMA.16816.F32 R12, R4, R26, R20 ;  /* 0x0000001a040c723c */ /* 0x001fec0000001814 */
[----:B------:R-:W-:Y:S01]  /*175170*/  IMAD.MOV.U32 R8, RZ, RZ, R26 ;  /* 0x000000ffff087224 */ /* 0x000fe200078e001a */
[----:B------:R-:W-:Y:S01]  /*175180*/  STL.64 [R1+0x17b0], R16 ;  /* 0x0017b01001007387 */ /* 0x000fe20000100a00 */
[----:B------:R-:W-:-:S03]  /*175190*/  IMAD.MOV.U32 R9, RZ, RZ, R27 ;  /* 0x000000ffff097224 */ /* 0x000fc600078e001b */
[----:B------:R-:W-:-:S12]  /*1751a0*/  STL.64 [R1+0x17b8], R18 ;  /* 0x0017b81201007387 */ /* 0x000fd80000100a00 */
[----:B------:R-:W-:Y:S04]  /*1751b0*/  STL.64 [R1+0x17d0], R12 ;  /* 0x0017d00c01007387 */ /* 0x000fe80000100a00 */
[----:B------:R-:W-:Y:S04]  /*1751c0*/  STL.64 [R1+0x17d8], R14 ;  /* 0x0017d80e01007387 */ /* 0x000fe80000100a00 */
        /* <DEDUP_REMOVED lines=256> */
[----:B------:R2:W-:Y:S02]  /*1761d0*/  STL.64 [R1+0x8128], R16 ;  /* 0x0081281001007387 */ /* 0x0005e40000100a00 */
[----:B--2---:R-:W-:Y:S07]  /*1761e0*/  HMMA.16816.F32 R16, R4, R10, R24 ;  /* 0x0000000a0410723c */ /* 0x004fee0000001818 */
[----:B------:R-:W-:-:S02]  /*1761f0*/  IMAD.MOV.U32 R26, RZ, RZ, R2 ;  /* 0x000000ffff1a7224 */ /* 0x000fc400078e0002 */
[----:B------:R-:W-:Y:S01]  /*176200*/  IMAD.MOV.U32 R27, RZ, RZ, R3 ;  /* 0x000000ffff1b7224 */ /* 0x000fe200078e0003 */
[----:B------:R-:W2:Y:S01]  /*176210*/  LDL.LU R2, [R1+0x8374] ;  /* 0x0083740001027983 */ /* 0x000ea20000300800 */
[----:B---3--:R-:W-:Y:S02]  /*176220*/  IMAD.MOV.U32 R24, RZ, RZ, R8 ;  /* 0x000000ffff187224 */ /* 0x008fe400078e0008 */
[----:B------:R-:W-:-:S10]  /*176230*/  IMAD.MOV.U32 R25, RZ, RZ, R9 ;  /* 0x000000ffff197224 */ /* 0x000fd400078e0009 */
[----:B------:R0:W-:Y:S04]  /*176240*/  STL.64 [R1+0x1930], R16 ;  /* 0x0019301001007387 */ /* 0x0001e80000100a00 */
[----:B------:R1:W-:Y:S04]  /*176250*/  STL.64 [R1+0x1938], R18 ;  /* 0x0019381201007387 */ /* 0x0003e80000100a00 */
[----:B------:R-:W3:Y:S04]  /*176260*/  LDL.LU R3, [R1+0x8370] ;  /* 0x0083700001037983 */ /* 0x000ee80000300800 */
[----:B------:R-:W2:Y:S04]  /*176270*/  LDL.LU R8, [R1+0x836c] ;  /* 0x00836c0001087983 */ /* 0x000ea80000300800 */
[----:B------:R-:W2:Y:S04]  /*176280*/  LDL.LU R9, [R1+0x8368] ;  /* 0x0083680001097983 */ /* 0x000ea80000300800 */
[----:B------:R-:W-:Y:S04]  /*176290*/  STL.64 [R1+0x8250], R26 ;  /* 0x0082501a01007387 */ /* 0x000fe80000100a00 */
[----:B------:R-:W-:Y:S04]  /*1762a0*/  STL.64 [R1+0x8248], R24 ;  /* 0x0082481801007387 */ /* 0x000fe80000100a00 */
[----:B0-----:R-:W3:Y:S04]  /*1762b0*/  LDL.LU R16, [R1+0x9c0] ;  /* 0x0009c00001107983 */ /* 0x001ee80000300800 */
[----:B------:R-:W3:Y:S04]  /*1762c0*/  LDL.LU R17, [R1+0x9c4] ;  /* 0x0009c40001117983 */ /* 0x000ee80000300800 */
[----:B-1----:R-:W2:Y:S04]  /*1762d0*/  LDL.LU R18, [R1+0x9c8] ;  /* 0x0009c80001127983 */ /* 0x002ea80000300800 */
[----:B------:R-:W2:Y:S01]  /*1762e0*/  LDL.LU R19, [R1+0x9cc] ;  /* 0x0009cc0001137983 */ /* 0x000ea20000300800 */
[----:B----4-:R-:W-:-:S02]  /*1762f0*/  IMAD R12, R12, 0x100, R20 ;  /* 0x000001000c0c7824 */ /* 0x010fc400078e0214 */
[----:B------:R-:W-:Y:S02]  /*176300*/  IMAD R13, R13, 0x100, R21 ;  /* 0x000001000d0d7824 */ /* 0x000fe400078e0215 */
[----:B------:R-:W-:Y:S02]  /*176310*/  IMAD R14, R14, 0x100, R22 ;  /* 0x000001000e0e7824 */ /* 0x000fe400078e0216 */
        /* <DEDUP_REMOVED lines=21> */
[----:B----4-:R0:W-:Y:S02]  /*176470*/  STL.64 [R1+0x8280], R22 ;  /* 0x0082801601007387 */ /* 0x0101e40000100a00 */
[----:B0-----:R-:W-:Y:S02]  /*176480*/  IMAD.MOV.U32 R22, RZ, RZ, R3 ;  /* 0x000000ffff167224 */ /* 0x001fe400078e0003 */
[----:B------:R-:W-:Y:S01]  /*176490*/  IMAD.MOV.U32 R23, RZ, RZ, R2 ;  /* 0x000000ffff177224 */ /* 0x000fe200078e0002 */
[----:B------:R-:W4:Y:S04]  /*1764a0*/  LDL.LU R3, [R1+0x8364] ;  /* 0x0083640001037983 */ /* 0x000f280000300800 */
[----:B------:R-:W4:Y:S04]  /*1764b0*/  LDL.LU R2, [R1+0x8360] ;  /* 0x0083600001027983 */ /* 0x000f280000300800 */
[----:B---3--:R0:W-:Y:S04]  /*1764c0*/  STL.64 [R1+0x8278], R20 ;  /* 0x0082781401007387 */ /* 0x0081e80000100a00 */
[----:B------:R-:W3:Y:S04]  /*1764d0*/  LDL.64 R24, [R1+0x68] ;  /* 0x0000680001187983 */ /* 0x000ee80000100a00 */
[----:B------:R-:W-:Y:S04]  /*1764e0*/  STL.64 [R1+0x8340], R14 ;  /* 0x0083400e01007387 */ /* 0x000fe80000100a00 */
[----:B------:R2:W-:Y:S04]  /*1764f0*/  STL.64 [R1+0x8338], R12 ;  /* 0x0083380c01007387 */ /* 0x0005e80000100a00 */
[----:B0-----:R-:W4:Y:S01]  /*176500*/  LDL.64 R20, [R1+0x78] ;  /* 0x0000780001147983 */ /* 0x001f220000100a00 */
[----:B--2---:R-:W-:Y:S03]  /*176510*/  HMMA.16816.F32 R12, R4, R8, R16 ;  /* 0x00000008040c723c */ /* 0x004fe60000001810 */
[----:B------:R0:W-:-:S15]  /*176520*/  STL.64 [R1+0x82b0], R22 ;  /* 0x0082b01601007387 */ /* 0x0001de0000100a00 */
[----:B------:R-:W-:-:S05]  /*176530*/  NOP ;  /* 0x0000000000007918 */ /* 0x000fca0000000000 */
[----:B------:R-:W-:Y:S04]  /*176540*/  STL.64 [R1+0x1940], R12 ;  /* 0x0019400c01007387 */ /* 0x000fe80000100a00 */
[----:B------:R-:W-:Y:S04]  /*176550*/  STL.64 [R1+0x1948], R14 ;  /* 0x0019480e01007387 */ /* 0x000fe80000100a00 */
[----:B----4-:R-:W-:Y:S04]  /*176560*/  STL.64 [R1+0x82a8], R20 ;  /* 0x0082a81401007387 */ /* 0x010fe80000100a00 */
[----:B------:R-:W2:Y:S04]  /*176570*/  LDL R26, [R1+0x60] ;  /* 0x00006000011a7983 */ /* 0x000ea80000100800 */
[----:B------:R-:W2:Y:S01]  /*176580*/  LDL R27, [R1+0x64] ;  /* 0x00006400011b7983 */ /* 0x000ea20000100800 */
[----:B0-----:R-:W-:-:S02]  /*176590*/  IMAD.MOV.U32 R22, RZ, RZ, R2 ;  /* 0x000000ffff167224 */ /* 0x001fc400078e0002 */
[----:B------:R-:W-:Y:S01]  /*1765a0*/  IMAD.MOV.U32 R23, RZ, RZ, R3 ;  /* 0x000000ffff177224 */ /* 0x000fe200078e0003 */
[----:B------:R-:W4:Y:S04]  /*1765b0*/  LDL.LU R2, [R1+0x835c] ;  /* 0x00835c0001027983 */ /* 0x000f280000300800 */
[----:B------:R-:W4:Y:S04]  /*1765c0*/  LDL.LU R3, [R1+0x8358] ;  /* 0x0083580001037983 */ /* 0x000f280000300800 */
[----:B--2---:R-:W-:Y:S04]  /*1765d0*/  STL.64 [R1+0x8290], R26 ;  /* 0x0082901a01007387 */ /* 0x004fe80000100a00 */
[----:B---3--:R0:W-:Y:S04]  /*1765e0*/  STL.64 [R1+0x8288], R24 ;  /* 0x0082881801007387 */ /* 0x0081e80000100a00 */
[----:B0-----:R-:W2:Y:S04]  /*1765f0*/  LDL.LU R24, [R1+0xa00] ;  /* 0x000a000001187983 */ /* 0x001ea80000300800 */
[----:B------:R-:W2:Y:S04]  /*176600*/  LDL.LU R25, [R1+0xa04] ;  /* 0x000a040001197983 */ /* 0x000ea80000300800 */
[----:B------:R-:W3:Y:S04]  /*176610*/  LDL.LU R26, [R1+0xa08] ;  /* 0x000a0800011a7983 */ /* 0x000ee80000300800 */
[----:B------:R-:W3:Y:S04]  /*176620*/  LDL.LU R27, [R1+0xa0c] ;  /* 0x000a0c00011b7983 */ /* 0x000ee80000300800 */
[----:B------:R-:W2:Y:S04]  /*176630*/  LDL.64 R20, [R1+0x88] ;  /* 0x0000880001147983 */ /* 0x000ea80000100a00 */
[----:B------:R4:W-:Y:S02]  /*176640*/  STL.64 [R1+0x82e0], R22 ;  /* 0x0082e01601007387 */ /* 0x0009e40000100a00 */
[----:B----4-:R-:W-:-:S02]  /*176650*/  IMAD.MOV.U32 R22, RZ, RZ, R3 ;  /* 0x000000ffff167224 */ /* 0x010fc400078e0003 */
        /* <DEDUP_REMOVED lines=10> */
[----:B------:R-:W2:Y:S04]  /*176700*/  LDL R20, [R1+0x98] ;  /* 0x0000980001147983 */ /* 0x000ea80000100800 */
[----:B------:R-:W2:Y:S04]  /*176710*/  LDL R21, [R1+0x9c] ;  /* 0x00009c0001157983 */ /* 0x000ea80000100800 */
        /* <DEDUP_REMOVED lines=54> */
[----:B------:R-:W2:Y:S04]  /*176a80*/  LDL.LU.64 R14, [R1+0x8340] ;  /* 0x00834000010e7983 */ /* 0x000ea80000300a00 */
[----:B------:R-:W2:Y:S04]  /*176a90*/  LDL.LU.64 R12, [R1+0x8338] ;  /* 0x00833800010c7983 */ /* 0x000ea80000300a00 */
[----:B------:R-:W-:Y:S04]  /*176aa0*/  STL.64 [R1+0xf80], R4 ;  /* 0x000f800401007387 */ /* 0x000fe80000100a00 */
[----:B------:R0:W-:Y:S04]  /*176ab0*/  STL.64 [R1+0xf88], R6 ;  /* 0x000f880601007387 */ /* 0x0001e80000100a00 */
[----:B0-----:R-:W4:Y:S04]  /*176ac0*/  LDL R6, [R1+0x58] ;  /* 0x0000580001067983 */ /* 0x001f280000100800 */
        /* <DEDUP_REMOVED lines=60> */
[----:B------:R-:W3:-:S15]  /*176e90*/  LDL.LU.64 R24, [R1+0x8288] ;  /* 0x0082880001187983 */ /* 0x000ede0000300a00 */
[----:B------:R-:W-:-:S03]  /*176ea0*/  NOP ;  /* 0x0000000000007918 */ /* 0x000fc60000000000 */
[----:B------:R-:W-:Y:S04]  /*176eb0*/  STL.64 [R1+0x20f0], R20 ;  /* 0x0020f01401007387 */ /* 0x000fe80000100a00 */
[----:B------:R0:W-:Y:S04]  /*176ec0*/  STL.64 [R1+0x20f8], R22 ;  /* 0x0020f81601007387 */ /* 0x0001e80000100a00 */
[----:B0-----:R-:W4:Y:S04]  /*176ed0*/  LDL.LU.64 R22, [R1+0x8280] ;  /* 0x0082800001167983 */ /* 0x001f280000300a00 */
[----:B------:R-:W4:Y:S01]  /*176ee0*/  LDL.LU.64 R20, [R1+0x8278] ;  /* 0x0082780001147983 */ /* 0x000f220000300a00 */
[----:B---3--:R-:W-:-:S02]  /*176ef0*/  IMAD.MOV.U32 R9, RZ, RZ, R24 ;  /* 0x000000ffff097224 */ /* 0x008fc400078e0018 */
[----:B------:R-:W-:Y:S01]  /*176f00*/  IMAD.MOV.U32 R8, RZ, RZ, R25 ;  /* 0x000000ffff087224 */ /* 0x000fe200078e0019 */
        /* <DEDUP_REMOVED lines=100> */
[----:B----4-:R0:W-:Y:S04]  /*177550*/  STL.64 [R1+0x8240], R24 ;  /* 0x0082401801007387 */ /* 0x0101e80000100a00 */
        /* <DEDUP_REMOVED lines=39> */
[----:B------:R0:W-:Y:S04]  /*1777d0*/  STL.64 [R1+0x1a30], R24 ;  /* 0x001a301801007387 */ /* 0x0001e80000100a00 */
[----:B------:R2:W-:Y:S04]  /*1777e0*/  STL.64 [R1+0x1a38], R26 ;  /* 0x001a381a01007387 */ /* 0x0005e80000100a00 */
[----:B0-----:R-:W2:Y:S04]  /*1777f0*/  LDL.LU.64 R24, [R1+0x8240] ;  /* 0x0082400001187983 */ /* 0x001ea80000300a00 */
[----:B------:R-:W4:Y:S04]  /*177800*/  LDL.LU R6, [R1+0x7204] ;  /* 0x0072040001067983 */ /* 0x000f280000300800 */
        /* <DEDUP_REMOVED lines=97> */
[----:B------:R0:W-:Y:S04]  /*177e20*/  STL.64 [R1+0x7f10], R22 ;  /* 0x007f101601007387 */ /* 0x0001e80000100a00 */
[----:B0-----:R-:W3:Y:S04]  /*177e30*/  LDL.LU R22, [R1+0x71f8] ;  /* 0x0071f80001167983 */ /* 0x001ee80000300800 */
[----:B------:R-:W2:Y:S04]  /*177e40*/  LDL.LU R23, [R1+0x7200] ;  /* 0x0072000001177983 */ /* 0x000ea80000300800 */
[----:B------:R0:W-:Y:S01]  /*177e50*/  STL.64 [R1+0x7f08], R20 ;  /* 0x007f081401007387 */ /* 0x0001e20000100a00 */
[----:B----4-:R-:W-:Y:S01]  /*177e60*/  HMMA.16816.F32 R8, R12, R18, R8 ;  /* 0x000000120c08723c */ /* 0x010fe20000001808 */
[----:B---3--:R-:W-:-:S02]  /*177e70*/  IMAD R4, R4, 0x100, R22 ;  /* 0x0000010004047824 */ /* 0x008fc400078e0216 */
[----:B--2---:R-:W-:-:S03]  /*177e80*/  IMAD R5, R5, 0x100, R23 ;  /* 0x0000010005057824 */ /* 0x004fc600078e0217 */
[----:B0-----:R-:W-:-:S15]  /*177e90*/  HMMA.16816.F32 R20, R12, R16, R24 ;  /* 0x000000100c14723c */ /* 0x001fde0000001818 */
[----:B------:R-:W-:-:S02]  /*177ea0*/  NOP ;  /* 0x0000000000007918 */ /* 0x000fc40000000000 */
[----:B------:R-:W-:Y:S04]  /*177eb0*/  STL.64 [R1+0x1b10], R8 ;  /* 0x001b100801007387 */ /* 0x000fe80000100a00 */
[----:B------:R0:W-:Y:S04]  /*177ec0*/  STL.64 [R1+0x1b18], R10 ;  /* 0x001b180a01007387 */ /* 0x0001e80000100a00 */
[----:B0-----:R-:W2:Y:S04]  /*177ed0*/  LDL.LU.64 R10, [R1+0x8120] ;  /* 0x00812000010a7983 */ /* 0x001ea80000300a00 */
[----:B------:R-:W3:Y:S04]  /*177ee0*/  LDL.LU.64 R8, [R1+0x8118] ;  /* 0x0081180001087983 */ /* 0x000ee80000300a00 */
[----:B------:R-:W-:Y:S04]  /*177ef0*/  STL.64 [R1+0x80a0], R18 ;  /* 0x0080a01201007387 */ /* 0x000fe80000100a00 */
[----:B------:R0:W-:Y:S04]  /*177f00*/  STL [R1+0x7ef4], R16 ;  /* 0x007ef41001007387 */ /* 0x0001e80000100800 */
[----:B------:R1:W-:Y:S04]  /*177f10*/  STL [R1+0x7ef0], R17 ;  /* 0x007ef01101007387 */ /* 0x0003e80000100800 */
[----:B------:R-:W-:Y:S04]  /*177f20*/  STL.64 [R1+0x1b20], R20 ;  /* 0x001b201401007387 */ /* 0x000fe80000100a00 */
[----:B------:R3:W-:Y:S04]  /*177f30*/  STL.64 [R1+0x1b28], R22 ;  /* 0x001b281601007387 */ /* 0x0007e80000100a00 */
[----:B0-----:R-:W2:Y:S04]  /*177f40*/  LDL.LU R16, [R1+0x1a10] ;  /* 0x001a100001107983 */ /* 0x001ea80000300800 */
[----:B-1----:R-:W2:Y:S04]  /*177f50*/  LDL.LU R17, [R1+0x1a14] ;  /* 0x001a140001117983 */ /* 0x002ea80000300800 */
[----:B------:R-:W2:Y:S04]  /*177f60*/  LDL.LU R18, [R1+0x1a18] ;  /* 0x001a180001127983 */ /* 0x000ea80000300800 */
[----:B------:R-:W2:Y:S04]  /*177f70*/  LDL.LU R19, [R1+0x1a1c] ;  /* 0x001a1c0001137983 */ /* 0x000ea80000300800 */
[----:B------:R-:W4:Y:S04]  /*177f80*/  LDL.LU R24, [R1+0x800] ;  /* 0x0008000001187983 */ /* 0x000f280000300800 */
[----:B------:R-:W4:Y:S04]  /*177f90*/  LDL.LU R25, [R1+0x804] ;  /* 0x0008040001197983 */ /* 0x000f280000300800 */
[----:B------:R-:W2:Y:S04]  /*177fa0*/  LDL.LU R26, [R1+0x808] ;  /* 0x00080800011a7983 */ /* 0x000ea80000300800 */
[----:B------:R-:W2:Y:S01]  /*177fb0*/  LDL.LU R27, [R1+0x80c] ;  /* 0x00080c00011b7983 */ /* 0x000ea20000300800 */
[----:B---3--:R-:W-:-:S02]  /*177fc0*/  IMAD.MOV.U32 R22, RZ, RZ, R9 ;  /* 0x000000ffff167224 */ /* 0x008fc400078e0009 */
[----:B------:R-:W-:Y:S01]  /*177fd0*/  IMAD.MOV.U32 R23, RZ, RZ, R8 ;  /* 0x000000ffff177224 */ /* 0x000fe200078e0008 */
[----:B--2---:R-:W-:Y:S04]  /*177fe0*/  STL.64 [R1+0x8058], R26 ;  /* 0x0080581a01007387 */ /* 0x004fe80000100a00 */
[----:B----4-:R0:W-:Y:S04]  /*177ff0*/  STL.64 [R1+0x8050], R24 ;  /* 0x0080501801007387 */ /* 0x0101e80000100a00 */
[----:B------:R-:W2:Y:S04]  /*178000*/  LDL.LU R9, [R1+0x8114] ;  /* 0x0081140001097983 */ /* 0x000ea80000300800 */
[----:B------:R-:W3:Y:S04]  /*178010*/  LDL.LU R8, [R1+0x8110] ;  /* 0x0081100001087983 */ /* 0x000ee80000300800 */
[----:B------:R-:W4:Y:S01]  /*178020*/  LDL.64 R20, [R1+0x70] ;  /* 0x0000700001147983 */ /* 0x000f220000100a00 */
[----:B------:R-:W-:Y:S03]  /*178030*/  HMMA.16816.F32 R16, R12, R10, R16 ;  /* 0x0000000a0c10723c */ /* 0x000fe60000001810 */
[----:B------:R-:W-:Y:S01]  /*178040*/  STL.64 [R1+0x8068], R22 ;  /* 0x0080681601007387 */ /* 0x000fe20000100a00 */
[----:B------:R-:W-:-:S02]  /*178050*/  IMAD R6, R6, 0x100, R28 ;  /* 0x0000010006067824 */ /* 0x000fc400078e021c */
[----:B------:R-:W-:Y:S01]  /*178060*/  IMAD R7, R7, 0x100, R29 ;  /* 0x0000010007077824 */ /* 0x000fe200078e021d */
[----:B----4-:R1:W-:Y:S04]  /*178070*/  STL.64 [R1+0x8060], R20 ;  /* 0x0080601401007387 */ /* 0x0103e80000100a00 */
[----:B------:R-:W4:Y:S04]  /*178080*/  LDL.64 R28, [R1+0x60] ;  /* 0x00006000011c7983 */ /* 0x000f280000100a00 */
[----:B0-----:R-:W2:Y:S08]  /*178090*/  LDL.LU R24, [R1+0x830] ;  /* 0x0008300001187983 */ /* 0x001eb00000300800 */
[----:B------:R0:W-:Y:S04]  /*1780a0*/  STL.64 [R1+0x1b30], R16 ;  /* 0x001b301001007387 */ /* 0x0001e80000100a00 */
[----:B------:R-:W-:Y:S04]  /*1780b0*/  STL.64 [R1+0x1b38], R18 ;  /* 0x001b381201007387 */ /* 0x000fe80000100a00 */
[----:B------:R-:W2:Y:S04]  /*1780c0*/  LDL.LU R25, [R1+0x834] ;  /* 0x0008340001197983 */ /* 0x000ea80000300800 */
[----:B------:R-:W3:Y:S04]  /*1780d0*/  LDL.LU R26, [R1+0x838] ;  /* 0x00083800011a7983 */ /* 0x000ee80000300800 */
[----:B------:R-:W3:Y:S04]  /*1780e0*/  LDL.LU R27, [R1+0x83c] ;  /* 0x00083c00011b7983 */ /* 0x000ee80000300800 */
[----:B---3--:R3:W-:Y:S04]  /*1780f0*/  STL.64 [R1+0x8078], R26 ;  /* 0x0080781a01007387 */ /* 0x0087e80000100a00 */
[----:B--2---:R-:W-:Y:S04]  /*178100*/  STL.64 [R1+0x8070], R24 ;  /* 0x0080701801007387 */ /* 0x004fe80000100a00 */
[----:B-1----:R-:W2:Y:S04]  /*178110*/  LDL.LU R20, [R1+0x840] ;  /* 0x0008400001147983 */ /* 0x002ea80000300800 */
[----:B------:R-:W2:Y:S04]  /*178120*/  LDL.LU R21, [R1+0x844] ;  /* 0x0008440001157983 */ /* 0x000ea80000300800 */
[----:B------:R-:W4:Y:S04]  /*178130*/  LDL.LU R22, [R1+0x848] ;  /* 0x0008480001167983 */ /* 0x000f280000300800 */
[----:B------:R-:W4:Y:S04]  /*178140*/  LDL.LU R23, [R1+0x84c] ;  /* 0x00084c0001177983 */ /* 0x000f280000300800 */
[----:B0-----:R-:W2:Y:S01]  /*178150*/  LDL.64 R16, [R1+0xa0] ;  /* 0x0000a00001107983 */ /* 0x001ea20000100a00 */
[----:B---3--:R-:W-:-:S02]  /*178160*/  IMAD.MOV.U32 R26, RZ, RZ, R2 ;  /* 0x000000ffff1a7224 */ /* 0x008fc400078e0002 */
[----:B------:R-:W-:Y:S01]  /*178170*/  IMAD.MOV.U32 R27, RZ, RZ, R3 ;  /* 0x000000ffff1b7224 */ /* 0x000fe200078e0003 */
[----:B----4-:R-:W-:Y:S04]  /*178180*/  STL.64 [R1+0x8088], R22 ;  /* 0x0080881601007387 */ /* 0x010fe80000100a00 */
[----:B--2---:R-:W-:Y:S04]  /*178190*/  STL.64 [R1+0x8080], R20 ;  /* 0x0080801401007387 */ /* 0x004fe80000100a00 */
[----:B------:R-:W2:Y:S04]  /*1781a0*/  LDL.LU R2, [R1+0x810c] ;  /* 0x00810c0001027983 */ /* 0x000ea80000300800 */
[----:B------:R-:W2:Y:S04]  /*1781b0*/  LDL.LU R3, [R1+0x8108] ;  /* 0x0081080001037983 */ /* 0x000ea80000300800 */
[----:B------:R-:W3:Y:S04]  /*1781c0*/  LDL.64 R18, [R1+0x98] ;  /* 0x0000980001127983 */ /* 0x000ee80000100a00 */
[----:B---3--:R0:W-:Y:S02]  /*1781d0*/  STL.64 [R1+0x80d0], R18 ;  /* 0x0080d01201007387 */ /* 0x0081e40000100a00 */
[----:B0-----:R-:W-:-:S02]  /*1781e0*/  IMAD.MOV.U32 R18, RZ, RZ, R8 ;  /* 0x000000ffff127224 */ /* 0x001fc400078e0008 */
[----:B------:R-:W-:Y:S01]  /*1781f0*/  IMAD.MOV.U32 R19, RZ, RZ, R9 ;  /* 0x000000ffff137224 */ /* 0x000fe200078e0009 */
[----:B------:R-:W3:Y:S04]  /*178200*/  LDL.LU R8, [R1+0x8104] ;  /* 0x0081040001087983 */ /* 0x000ee80000300800 */
[----:B------:R-:W3:Y:S04]  /*178210*/  LDL.LU R9, [R1+0x8100] ;  /* 0x0081000001097983 */ /* 0x000ee80000300800 */
[----:B------:R0:W-:Y:S04]  /*178220*/  STL.64 [R1+0x80c8], R16 ;  /* 0x0080c81001007387 */ /* 0x0001e80000100a00 */
[----:B------:R1:W-:Y:S04]  /*178230*/  STL.64 [R1+0x80e8], R18 ;  /* 0x0080e81201007387 */ /* 0x0003e80000100a00 */
[----:B0-----:R-:W4:Y:S04]  /*178240*/  LDL.LU R16, [R1+0x8a0] ;  /* 0x0008a00001107983 */ /* 0x001f280000300800 */
[----:B------:R-:W4:Y:S04]  /*178250*/  LDL.LU R17, [R1+0x8a4] ;  /* 0x0008a40001117983 */ /* 0x000f280000300800 */
[----:B-1----:R-:W2:Y:S04]  /*178260*/  LDL.LU R18, [R1+0x8a8] ;  /* 0x0008a80001127983 */ /* 0x002ea80000300800 */
        /* <DEDUP_REMOVED lines=72> */
[----:B------:R-:W-:Y:S04]  /*1786f0*/  STL.64 [R1+0x7f20], R10 ;  /* 0x007f200a01007387 */ /* 0x000fe80000100a00 */
[----:B------:R0:W-:Y:S04]  /*178700*/  STL.64 [R1+0x7f18], R8 ;  /* 0x007f180801007387 */ /* 0x0001e80000100a00 */
[----:B0-----:R-:W4:Y:S04]  /*178710*/  LDL.LU R8, [R1+0x820] ;  /* 0x0008200001087983 */ /* 0x001f280000300800 */
[----:B------:R-:W4:Y:S04]  /*178720*/  LDL.LU R9, [R1+0x824] ;  /* 0x0008240001097983 */ /* 0x000f280000300800 */
[----:B------:R-:W4:Y:S04]  /*178730*/  LDL.LU R10, [R1+0x828] ;  /* 0x00082800010a7983 */ /* 0x000f280000300800 */
[----:B------:R-:W4:Y:S01]  /*178740*/  LDL.LU R11, [R1+0x82c] ;  /* 0x00082c00010b7983 */ /* 0x000f220000300800 */
[----:B---3--:R-:W-:-:S02]  /*178750*/  IMAD.MOV.U32 R17, RZ, RZ, R18 ;  /* 0x000000ffff117224 */ /* 0x008fc400078e0012 */
[----:B------:R-:W-:Y:S01]  /*178760*/  IMAD.MOV.U32 R16, RZ, RZ, R19 ;  /* 0x000000ffff107224 */ /* 0x000fe200078e0013 */
[----:B--2---:R-:W-:-:S15]  /*178770*/  HMMA.16816.F32 R24, R4, R18, R24 ;  /* 0x000000120418723c */ /* 0x004fde0000001818 */
[----:B------:R-:W-:-:S08]  /*178780*/  NOP ;  /* 0x0000000000007918 */ /* 0x000fd00000000000 */
[----:B------:R-:W-:Y:S04]  /*178790*/  STL.64 [R1+0x1b80], R24 ;  /* 0x001b801801007387 */ /* 0x000fe80000100a00 */
[----:B------:R0:W-:Y:S04]  /*1787a0*/  STL.64 [R1+0x1b88], R26 ;  /* 0x001b881a01007387 */ /* 0x0001e80000100a00 */
[----:B0-----:R-:W2:Y:S04]  /*1787b0*/  LDL.LU.64 R26, [R1+0x80b0] ;  /* 0x0080b000011a7983 */ /* 0x001ea80000300a00 */
[----:B------:R-:W3:Y:S04]  /*1787c0*/  LDL.LU.64 R24, [R1+0x80a8] ;  /* 0x0080a80001187983 */ /* 0x000ee80000300a00 */
[----:B------:R-:W4:Y:S01]  /*1787d0*/  LDL.LU.64 R18, [R1+0x80a0] ;  /* 0x0080a00001127983 */ /* 0x000f220000300a00 */
[----:B---3--:R-:W-:Y:S03]  /*1787e0*/  HMMA.16816.F32 R20, R4, R24, R20 ;  /* 0x000000180414723c */ /* 0x008fe60000001814 */
[----:B----4-:R0:W-:Y:S04]  /*1787f0*/  STL.64 [R1+0x7f48], R18 ;  /* 0x007f481201007387 */ /* 0x0101e80000100a00 */
[----:B0-----:R-:W3:Y:S04]  /*178800*/  LDL R18, [R1+0x78] ;  /* 0x0000780001127983 */ /* 0x001ee80000100800 */
[----:B------:R0:W-:Y:S04]  /*178810*/  STL.64 [R1+0x7f40], R16 ;  /* 0x007f401001007387 */ /* 0x0001e80000100a00 */
[----:B0-----:R-:W4:Y:S08]  /*178820*/  LDL.64 R16, [R1+0x80] ;  /* 0x0000800001107983 */ /* 0x001f300000100a00 */
        /* <DEDUP_REMOVED lines=15> */
[----:B----4-:R-:W-:Y:S01]  /*178920*/  IMAD.MOV.U32 R0, RZ, RZ, R17 ;  /* 0x000000ffff007224 */ /* 0x010fe200078e0011 */
[----:B--2---:R-:W-:-:S15]  /*178930*/  HMMA.16816.F32 R20, R4, R16, R20 ;  /* 0x000000100414723c */ /* 0x004fde0000001814 */
        /* <DEDUP_REMOVED lines=12> */
[----:B----4-:R-:W-:Y:S06]  /*178a00*/  HMMA.16816.F32 R8, R4, R20, R8 ;  /* 0x000000140408723c */ /* 0x010fec0000001808 */
[----:B0-----:R-:W-:-:S05]  /*178a10*/  IMAD.MOV.U32 R0, RZ, RZ, R21 ;  /* 0x000000ffff007224 */ /* 0x001fca00078e0015 */
[----:B------:R-:W-:-:S12]  /*178a20*/  STL [R1+0x7e88], R0 ;  /* 0x007e880001007387 */ /* 0x000fd80000100800 */
        /* <DEDUP_REMOVED lines=235> */
[----:B------:R3:W-:Y:S04]  /*1798e0*/  STL.64 [R1+0x7ca8], R26 ;  /* 0x007ca81a01007387 */ /* 0x0007e80000100a00 */
[----:B------:R4:W-:Y:S01]  /*1798f0*/  STL.64 [R1+0x7ca0], R24 ;  /* 0x007ca01801007387 */ /* 0x0009e20000100a00 */
[----:B---3--:R-:W-:-:S02]  /*179900*/  IMAD.MOV.U32 R26, RZ, RZ, R17 ;  /* 0x000000ffff1a7224 */ /* 0x008fc400078e0011 */
[----:B------:R-:W-:-:S05]  /*179910*/  IMAD.MOV.U32 R27, RZ, RZ, R16 ;  /* 0x000000ffff1b7224 */ /* 0x000fca00078e0010 */
[----:B------:R-:W-:Y:S01]  /*179920*/  STL.64 [R1+0x7eb0], R26 ;  /* 0x007eb01a01007387 */ /* 0x000fe20000100a00 */
[----:B----4-:R-:W-:Y:S02]  /*179930*/  IMAD.MOV.U32 R24, RZ, RZ, R11 ;  /* 0x000000ffff187224 */ /* 0x010fe400078e000b */
        /* <DEDUP_REMOVED lines=18> */
[----:B0-----:R-:W2:Y:S04]  /*179a60*/  LDL.LU R12, [R1+0x7214] ;  /* 0x00721400010c7983 */ /* 0x001ea80000300800 */
[----:B------:R-:W2:Y:S04]  /*179a70*/  LDL.LU R17, [R1+0x7220] ;  /* 0x0072200001117983 */ /* 0x000ea80000300800 */
[----:B------:R-:W2:Y:S04]  /*179a80*/  LDL.LU R13, [R1+0x721c] ;  /* 0x00721c00010d7983 */ /* 0x000ea80000300800 */
[----:B------:R-:W4:Y:S04]  /*179a90*/  LDL.LU R10, [R1+0x7228] ;  /* 0x00722800010a7983 */ /* 0x000f280000300800 */
[----:B---3--:R-:W3:Y:S04]  /*179aa0*/  LDL.LU R14, [R1+0x7224] ;  /* 0x00722400010e7983 */ /* 0x008ee80000300800 */
        /* <DEDUP_REMOVED lines=18> */
[----:B------:R-:W4:Y:S04]  /*179bd0*/  LDL.LU R26, [R1+0x19e8] ;  /* 0x0019e800011a7983 */ /* 0x000f280000300800 */
[----:B------:R-:W4:Y:S01]  /*179be0*/  LDL.LU R27, [R1+0x19ec] ;  /* 0x0019ec00011b7983 */ /* 0x000f220000300800 */
[----:B------:R-:W-:-:S02]  /*179bf0*/  IMAD R12, R12, 0x100, R16 ;  /* 0x000001000c0c7824 */ /* 0x000fc400078e0210 */
[----:B------:R-:W-:Y:S01]  /*179c00*/  IMAD R13, R13, 0x100, R17 ;  /* 0x000001000d0d7824 */ /* 0x000fe200078e0211 */
[C---:B--2---:R-:W-:Y:S01]  /*179c10*/  HMMA.16816.F32 R8, R4.reuse, R18, R8 ;  /* 0x000000120408723c */ /* 0x044fe20000001808 */
        /* <DEDUP_REMOVED lines=31> */
[----:B----4-:R-:W-:-:S02]  /*179e10*/  IMAD R14, R14, 0x100, R10 ;  /* 0x000001000e0e7824 */ /* 0x010fc400078e020a */
[----:B------:R-:W-:Y:S01]  /*179e20*/  IMAD R15, R15, 0x100, R11 ;  /* 0x000001000f0f7824 */ /* 0x000fe200078e020b */
[----:B------:R-:W4:Y:S04]  /*179e30*/  LDL.LU R10, [R1+0x7edc] ;  /* 0x007edc00010a7983 */ /* 0x000f280000300800 */
[----:B------:R-:W4:Y:S02]  /*179e40*/  LDL.LU R11, [R1+0x7ed8] ;  /* 0x007ed800010b7983 */ /* 0x000f240000300800 */
[----:B----4-:R-:W-:-:S15]  /*179e50*/  HMMA.16816.F32 R24, R4, R10, R24 ;  /* 0x0000000a0418723c */ /* 0x010fde0000001818 */
[----:B------:R-:W-:-:S08]  /*179e60*/  NOP ;  /* 0x0000000000007918 */ /* 0x000fd00000000000 */
[----:B------:R-:W-:Y:S04]  /*179e70*/  STL.64 [R1+0x1d30], R24 ;  /* 0x001d301801007387 */ /* 0x000fe80000100a00 */
[----:B------:R0:W-:Y:S04]  /*179e80*/  STL.64 [R1+0x1d38], R26 ;  /* 0x001d381a01007387 */ /* 0x0001e80000100a00 */
[----:B0-----:R-:W3:Y:S04]  /*179e90*/  LDL.LU.64 R26, [R1+0x7ed0] ;  /* 0x007ed000011a7983 */ /* 0x001ee80000300a00 */
[----:B------:R-:W3:Y:S04]  /*179ea0*/  LDL.LU.64 R24, [R1+0x7ec8] ;  /* 0x007ec80001187983 */ /* 0x000ee80000300a00 */
[----:B------:R0:W-:Y:S04]  /*179eb0*/  STL [R1+0x7c64], R10 ;  /* 0x007c640a01007387 */ /* 0x0001e80000100800 */
[----:B------:R1:W-:Y:S04]  /*179ec0*/  STL [R1+0x7c60], R11 ;  /* 0x007c600b01007387 */ /* 0x0003e80000100800 */
[----:B0-----:R-:W4:Y:S04]  /*179ed0*/  LDL R10, [R1+0xa8] ;  /* 0x0000a800010a7983 */ /* 0x001f280000100800 */
[----:B-1----:R-:W4:Y:S01]  /*179ee0*/  LDL R11, [R1+0xac] ;  /* 0x0000ac00010b7983 */ /* 0x002f220000100800 */
[----:B---3--:R-:W-:-:S15]  /*179ef0*/  HMMA.16816.F32 R24, R4, R8, R24 ;  /* 0x000000080418723c */ /* 0x008fde0000001818 */
[----:B------:R-:W-:-:S08]  /*179f00*/  NOP ;  /* 0x0000000000007918 */ /* 0x000fd00000000000 */
[----:B------:R-:W-:Y:S04]  /*179f10*/  STL.64 [R1+0x1d40], R24 ;  /* 0x001d401801007387 */ /* 0x000fe80000100a00 */
[----:B------:R0:W-:Y:S04]  /*179f20*/  STL.64 [R1+0x1d48], R26 ;  /* 0x001d481a01007387 */ /* 0x0001e80000100a00 */
[----:B0-----:R-:W3:Y:S04]  /*179f30*/  LDL.LU.64 R26, [R1+0x7ec0] ;  /* 0x007ec000011a7983 */ /* 0x001ee80000300a00 */
[----:B------:R-:W3:Y:S04]  /*179f40*/  LDL.LU.64 R24, [R1+0x7eb8] ;  /* 0x007eb80001187983 */ /* 0x000ee80000300a00 */
[----:B------:R-:W-:Y:S01]  /*179f50*/  STL.64 [R1+0x7c98], R8 ;  /* 0x007c980801007387 */ /* 0x000fe20000100a00 */
[----:B---3--:R-:W-:Y:S03]  /*179f60*/  HMMA.16816.F32 R4, R4, R2, R24 ;  /* 0x000000020404723c */ /* 0x008fe60000001818 */
[----:B------:R-:W3:Y:S04]  /*179f70*/  LDL.LU.64 R26, [R1+0x7eb0] ;  /* 0x007eb000011a7983 */ /* 0x000ee80000300a00 */
[----:B------:R-:W2:-:S15]  /*179f80*/  LDL.LU.64 R24, [R1+0x7ea8] ;  /* 0x007ea80001187983 */ /* 0x000e9e0000300a00 */
        /* <DEDUP_REMOVED lines=36> */
[----:B--2---:R0:W-:Y:S04]  /*17a1d0*/  STL.64 [R1+0x7cd0], R22 ;  /* 0x007cd01601007387 */ /* 0x0041e80000100a00 */
        /* <DEDUP_REMOVED lines=8> */
[----:B0-----:R-:W4:Y:S01]  /*17a260*/  LDL R22, [R1+0x10] ;  /* 0x0000100001167983 */ /* 0x001f220000100800 */
[----:B---3--:R-:W-:-:S03]  /*17a270*/  IMAD.MOV.U32 R23, RZ, RZ, R0 ;  /* 0x000000ffff177224 */ /* 0x008fc600078e0000 */
[----:B------:R-:W3:Y:S04]  /*17a280*/  LDL.LU R0, [R1+0x7e9c] ;  /* 0x007e9c0001007983 */ /* 0x000ee80000300800 */
[----:B--2---:R0:W-:Y:S04]  /*17a290*/  STL.64 [R1+0x7ce8], R20 ;  /* 0x007ce81401007387 */ /* 0x0041e80000100a00 */
[----:B-1----:R-:W2:Y:S04]  /*17a2a0*/  LDL.LU R24, [R1+0x570] ;  /* 0x0005700001187983 */ /* 0x002ea80000300800 */
[----:B------:R-:W2:Y:S04]  /*17a2b0*/  LDL.LU R25, [R1+0x574] ;  /* 0x0005740001197983 */ /* 0x000ea80000300800 */
[----:B------:R-:W3:Y:S04]  /*17a2c0*/  LDL.LU R26, [R1+0x578] ;  /* 0x00057800011a7983 */ /* 0x000ee80000300800 */
[----:B------:R-:W3:Y:S04]  /*17a2d0*/  LDL.LU R27, [R1+0x57c] ;  /* 0x00057c00011b7983 */ /* 0x000ee80000300800 */
[----:B0-----:R-:W2:Y:S04]  /*17a2e0*/  LDL.64 R20, [R1+0x18] ;  /* 0x0000180001147983 */ /* 0x001ea80000100a00 */
        /* <DEDUP_REMOVED lines=329> */
[----:B0-----:R-:W3:Y:S01]  /*17b780*/  LDL.LU.64 R18, [R1+0x7c80] ;  /* 0x007c800001127983 */ /* 0x001ee20000300a00 */
[----:B----4-:R-:W-:Y:S03]  /*17b790*/  HMMA.16816.F32 R24, R12, R20, R24 ;  /* 0x000000140c18723c */ /* 0x010fe60000001818 */
[----:B------:R-:W-:Y:S04]  /*17b7a0*/  STL.64 [R1+0x7b30], R22 ;  /* 0x007b301601007387 */ /* 0x000fe80000100a00 */
[----:B------:R3:W-:-:S15]  /*17b7b0*/  STL.64 [R1+0x7b28], R20 ;  /* 0x007b281401007387 */ /* 0x0007de0000100a00 */
[----:B------:R-:W-:-:S01]  /*17b7c0*/  NOP ;  /* 0x0000000000007918 */ /* 0x000fc20000000000 */
[----:B------:R-:W-:Y:S04]  /*17b7d0*/  STL.64 [R1+0x1760], R24 ;  /* 0x0017601801007387 */ /* 0x000fe80000100a00 */
[----:B------:R-:W-:Y:S04]  /*17b7e0*/  STL.64 [R1+0x1768], R26 ;  /* 0x0017681a01007387 */ /* 0x000fe80000100a00 */
[----:B------:R-:W4:Y:S01]  /*17b7f0*/  LDL.LU R16, [R1+0x7238] ;  /* 0x0072380001107983 */ /* 0x000f220000300800 */
[----:B---3--:R-:W-:Y:S03]  /*17b800*/  HMMA.16816.F32 R20, R12, R18, R4 ;  /* 0x000000120c14723c */ /* 0x008fe60000001804 */
[----:B------:R-:W4:-:S15]  /*17b810*/  LDL.LU R4, [R1+0x7234] ;  /* 0x0072340001047983 */ /* 0x000f1e0000300800 */
[----:B------:R-:W-:-:S05]  /*17b820*/  NOP ;  /* 0x0000000000007918 */ /* 0x000fca0000000000 */
[----:B------:R-:W-:Y:S04]  /*17b830*/  STL.64 [R1+0x1750], R20 ;  /* 0x0017501401007387 */ /* 0x000fe80000100a00 */
[----:B------:R-:W-:Y:S04]  /*17b840*/  STL.64 [R1+0x1758], R22 ;  /* 0x0017581601007387 */ /* 0x000fe80000100a00 */
[----:B------:R-:W3:Y:S04]  /*17b850*/  LDL.LU R17, [R1+0x7240] ;  /* 0x0072400001117983 */ /* 0x000ee80000300800 */
[----:B------:R-:W3:Y:S04]  /*17b860*/  LDL.LU R5, [R1+0x723c] ;  /* 0x00723c0001057983 */ /* 0x000ee80000300800 */
[----:B------:R-:W2:Y:S04]  /*17b870*/  LDL.LU R10, [R1+0x7248] ;  /* 0x00724800010a7983 */ /* 0x000ea80000300800 */
[----:B------:R-:W3:Y:S04]  /*17b880*/  LDL.LU R6, [R1+0x7244] ;  /* 0x0072440001067983 */ /* 0x000ee80000300800 */
        /* <DEDUP_REMOVED lines=8> */
[----:B------:R-:W4:Y:S04]  /*17b910*/  LDL.LU.64 R20, [R1+0xa8] ;  /* 0x0000a80001147983 */ /* 0x000f280000300a00 */
[----:B------:R-:W3:Y:S04]  /*17b920*/  LDL.LU.64 R22, [R1+0xa0] ;  /* 0x0000a00001167983 */ /* 0x000ee80000300a00 */
        /* <DEDUP_REMOVED lines=24> */
[----:B------:R-:W4:Y:S04]  /*17bab0*/  LDL.LU.64 R28, [R1+0x98] ;  /* 0x00009800011c7983 */ /* 0x000f280000300a00 */
        /* <DEDUP_REMOVED lines=37> */
[----:B------:R-:W3:Y:S01]  /*17bd10*/  LDL.LU R11, [R1+0x4dc] ;  /* 0x0004dc00010b7983 */ /* 0x000ee20000300800 */
[----:B--2---:R-:W-:Y:S03]  /*17bd20*/  HMMA.16816.F32 R12, R12, R2, R20 ;  /* 0x000000020c0c723c */ /* 0x004fe60000001814 */
[----:B------:R-:W2:Y:S04]  /*17bd30*/  LDL.LU.64 R22, [R1+0x7c38] ;  /* 0x007c380001167983 */ /* 0x000ea80000300a00 */
[----:B------:R-:W3:Y:S01]  /*17bd40*/  LDL.LU.64 R20, [R1+0x7c30] ;  /* 0x007c300001147983 */ /* 0x000ee20000300a00 */
[----:B------:R-:W-:-:S02]  /*17bd50*/  F2FP.F16.E5M2.UNPACK_B R4, R4 ;  /* 0x00000004ff04723e */ /* 0x000fc400020004ff */
[----:B------:R-:W-:Y:S02]  /*17bd60*/  F2FP.F16.E5M2.UNPACK_B R5, R5 ;  /* 0x00000005ff05723e */ /* 0x000fe400020004ff */
[----:B------:R-:W-:Y:S02]  /*17bd70*/  F2FP.F16.E5M2.UNPACK_B R6, R6 ;  /* 0x00000006ff06723e */ /* 0x000fe400020004ff */
[----:B------:R-:W-:Y:S01]  /*17bd80*/  F2FP.F16.E5M2.UNPACK_B R7, R7 ;  /* 0x00000007ff07723e */ /* 0x000fe200020004ff */
[----:B------:R-:W-:Y:S04]  /*17bd90*/  STL [R1+0x7a6c], R2 ;  /* 0x007a6c0201007387 */ /* 0x000fe80000100800 */
[----:B------:R-:W-:Y:S04]  /*17bda0*/  STL [R1+0x7a68], R3 ;  /* 0x007a680301007387 */ /* 0x000fe80000100800 */
[----:B------:R-:W-:Y:S04]  /*17bdb0*/  STL.64 [R1+0x1160], R12 ;  /* 0x0011600c01007387 */ /* 0x000fe80000100a00 */
[----:B------:R3:W-:Y:S02]  /*17bdc0*/  STL.64 [R1+0x1168], R14 ;  /* 0x0011680e01007387 */ /* 0x0007e40000100a00 */
[----:B---3--:R-:W-:-:S15]  /*17bdd0*/  HMMA.16816.F32 R12, R4, R20, R8 ;  /* 0x00000014040c723c */ /* 0x008fde0000001808 */
[----:B------:R-:W-:-:S08]  /*17bde0*/  NOP ;  /* 0x0000000000007918 */ /* 0x000fd00000000000 */
[----:B------:R-:W-:Y:S04]  /*17bdf0*/  STL.64 [R1+0x2f90], R12 ;  /* 0x002f900c01007387 */ /* 0x000fe80000100a00 */
[----:B------:R2:W-:Y:S02]  /*17be00*/  STL.64 [R1+0x2f98], R14 ;  /* 0x002f980e01007387 */ /* 0x0005e40000100a00 */
[----:B--2---:R-:W-:Y:S01]  /*17be10*/  HMMA.16816.F32 R12, R4, R22, R16 ;  /* 0x00000016040c723c */ /* 0x004fe20000001810 */
[----:B------:R-:W-:Y:S02]  /*17be20*/  IMAD.MOV.U32 R11, RZ, RZ, R21 ;  /* 0x000000ffff0b7224 */ /* 0x000fe400078e0015 */
[----:B------:R-:W-:-:S03]  /*17be30*/  IMAD.MOV.U32 R10, RZ, RZ, R20 ;  /* 0x000000ffff0a7224 */ /* 0x000fc600078e0014 */
[----:B------:R-:W-:Y:S02]  /*17be40*/  IMAD.MOV.U32 R9, RZ, RZ, R23 ;  /* 0x000000ffff097224 */ /* 0x000fe400078e0017 */
[----:B------:R-:W-:Y:S01]  /*17be50*/  IMAD.MOV.U32 R8, RZ, RZ, R22 ;  /* 0x000000ffff087224 */ /* 0x000fe200078e0016 */
[----:B------:R-:W-:Y:S04]  /*17be60*/  STL [R1+0x7a74], R11 ;  /* 0x007a740b01007387 */ /* 0x000fe80000100800 */
[----:B------:R-:W-:Y:S10]  /*17be70*/  STL [R1+0x7a70], R10 ;  /* 0x007a700a01007387 */ /* 0x000ff40000100800 */
[----:B------:R-:W-:Y:S04]  /*17be80*/  STL.64 [R1+0x2f80], R12 ;  /* 0x002f800c01007387 */ /* 0x000fe80000100a00 */
[----:B------:R-:W-:Y:S04]  /*17be90*/  STL.64 [R1+0x2f88], R14 ;  /* 0x002f880e01007387 */ /* 0x000fe80000100a00 */
[----:B------:R-:W-:Y:S04]  /*17bea0*/  STL [R1+0x7a7c], R9 ;  /* 0x007a7c0901007387 */ /* 0x000fe80000100800 */
[----:B------:R0:W-:Y:S02]  /*17beb0*/  STL [R1+0x7a78], R8 ;  /* 0x007a780801007387 */ /* 0x0001e40000100800 */
[----:B0-----:R-:W-:-:S15]  /*17bec0*/  HMMA.16816.F32 R8, R4, R28, R24 ;  /* 0x0000001c0408723c */ /* 0x001fde0000001818 */
[----:B------:R-:W-:-:S08]  /*17bed0*/  NOP ;  /* 0x0000000000007918 */ /* 0x000fd00000000000 */
[----:B------:R0:W-:Y:S04]  /*17bee0*/  STL.64 [R1+0x2f70], R8 ;  /* 0x002f700801007387 */ /* 0x0001e80000100a00 */
[----:B------:R-:W-:Y:S04]  /*17bef0*/  STL.64 [R1+0x2f78], R10 ;  /* 0x002f780a01007387 */ /* 0x000fe80000100a00 */
[----:B------:R-:W2:Y:S04]  /*17bf00*/  LDL.LU R12, [R1+0x460] ;  /* 0x00046000010c7983 */ /* 0x000ea80000300800 */
[----:B------:R-:W2:Y:S04]  /*17bf10*/  LDL.LU R13, [R1+0x464] ;  /* 0x00046400010d7983 */ /* 0x000ea80000300800 */
[----:B------:R-:W3:Y:S04]  /*17bf20*/  LDL.LU R14, [R1+0x468] ;  /* 0x00046800010e7983 */ /* 0x000ee80000300800 */
[----:B------:R-:W3:Y:S04]  /*17bf30*/  LDL.LU R15, [R1+0x46c] ;  /* 0x00046c00010f7983 */ /* 0x000ee80000300800 */
[----:B0-----:R-:W4:Y:S04]  /*17bf40*/  LDL.LU.64 R8, [R1+0x90] ;  /* 0x0000900001087983 */ /* 0x001f280000300a00 */
        /* <DEDUP_REMOVED lines=24> */
[----:B------:R-:W2:Y:S04]  /*17c0d0*/  LDL.LU.64 R20, [R1+0x70] ;  /* 0x0000700001147983 */ /* 0x000ea80000300a00 */
[----:B------:R-:W3:Y:S04]  /*17c0e0*/  LDL.LU R16, [R1+0x450] ;  /* 0x0004500001107983 */ /* 0x000ee80000300800 */
[----:B------:R-:W3:Y:S04]  /*17c0f0*/  LDL.LU R17, [R1+0x454] ;  /* 0x0004540001117983 */ /* 0x000ee80000300800 */
[----:B------:R-:W3:Y:S04]  /*17c100*/  LDL.LU R18, [R1+0x458] ;  /* 0x0004580001127983 */ /* 0x000ee80000300800 */
[----:B------:R-:W3:Y:S04]  /*17c110*/  LDL.LU R19, [R1+0x45c] ;  /* 0x00045c0001137983 */ /* 0x000ee80000300800 */
[----:B------:R-:W3:Y:S01]  /*17c120*/  LDL.LU.64 R22, [R1+0x68] ;  /* 0x0000680001167983 */ /* 0x000ee20000300a00 */
[----:B------:R-:W-:-:S03]  /*17c130*/  IMAD.MOV.U32 R3, RZ, RZ, R29 ;  /* 0x000000ffff037224 */ /* 0x000fc600078e001d */
[----:B------:R-:W3:Y:S01]  /*17c140*/  LDL.LU R24, [R1+0x440] ;  /* 0x0004400001187983 */ /* 0x000ee20000300800 */
[----:B------:R-:W-:-:S03]  /*17c150*/  IMAD.MOV.U32 R2, RZ, RZ, R28 ;  /* 0x000000ffff027224 */ /* 0x000fc600078e001c */
[----:B------:R-:W3:Y:S04]  /*17c160*/  LDL.LU R25, [R1+0x444] ;  /* 0x0004440001197983 */ /* 0x000ee80000300800 */
[----:B------:R-:W3:Y:S04]  /*17c170*/  LDL.LU R26, [R1+0x448] ;  /* 0x00044800011a7983 */ /* 0x000ee80000300800 */
[----:B------:R-:W3:Y:S04]  /*17c180*/  LDL.LU R27, [R1+0x44c] ;  /* 0x00044c00011b7983 */ /* 0x000ee80000300800 */
[----:B------:R-:W3:Y:S04]  /*17c190*/  LDL.LU.64 R28, [R1+0x60] ;  /* 0x00006000011c7983 */ /* 0x000ee80000300a00 */
[----:B------:R-:W-:Y:S04]  /*17c1a0*/  STL [R1+0x7a84], R3 ;  /* 0x007a840301007387 */ /* 0x000fe80000100800 */
[----:B------:R0:W-:Y:S04]  /*17c1b0*/  STL [R1+0x7a80], R2 ;  /* 0x007a800201007387 */ /* 0x0001e80000100800 */
[----:B0-----:R-:W2:Y:S01]  /*17c1c0*/  LDL.LU.64 R2, [R1+0x88] ;  /* 0x0000880001027983 */ /* 0x001ea20000300a00 */
        /* <DEDUP_REMOVED lines=10> */
[----:B0-----:R-:W4:Y:S01]  /*17c270*/  LDL.LU.64 R10, [R1+0x80] ;  /* 0x00008000010a7983 */ /* 0x001f220000300a00 */
        /* <DEDUP_REMOVED lines=31> */
[----:B------:R-:W-:Y:S04]  /*17c470*/  STL [R1+0x7aa4], R11 ;  /* 0x007aa40b01007387 */ /* 0x000fe80000100800 */
[----:B------:R-:W-:Y:S01]  /*17c480*/  STL [R1+0x7aa0], R10 ;  /* 0x007aa00a01007387 */ /* 0x000fe20000100800 */
[----:B---3--:R-:W-:-:S02]  /*17c490*/  IMAD.MOV.U32 R3, RZ, RZ, R23 ;  /* 0x000000ffff037224 */ /* 0x008fc400078e0017 */
[----:B------:R-:W-:Y:S01]  /*17c4a0*/  IMAD.MOV.U32 R2, RZ, RZ, R22 ;  /* 0x000000ffff027224 */ /* 0x000fe200078e0016 */
[----:B--2---:R-:W-:-:S15]  /*17c4b0*/  HMMA.16816.F32 R12, R4, R20, R12 ;  /* 0x00000014040c723c */ /* 0x004fde000000180c */
[----:B------:R-:W-:-:S08]  /*17c4c0*/  NOP ;  /* 0x0000000000007918 */ /* 0x000fd00000000000 */
[----:B------:R-:W-:Y:S04]  /*17c4d0*/  STL.64 [R1+0x3020], R12 ;  /* 0x0030200c01007387 */ /* 0x000fe80000100a00 */
[----:B------:R-:W-:Y:S04]  /*17c4e0*/  STL.64 [R1+0x3028], R14 ;  /* 0x0030280e01007387 */ /* 0x000fe80000100a00 */
[----:B------:R-:W-:Y:S04]  /*17c4f0*/  STL [R1+0x7aac], R9 ;  /* 0x007aac0901007387 */ /* 0x000fe80000100800 */
[----:B------:R0:W-:Y:S02]  /*17c500*/  STL [R1+0x7aa8], R8 ;  /* 0x007aa80801007387 */ /* 0x0001e40000100800 */
[C---:B0-----:R-:W-:Y:S06]  /*17c510*/  HMMA.16816.F32 R8, R4.reuse, R22, R16 ;  /* 0x000000160408723c */ /* 0x041fec0000001810 */
[----:B------:R-:W-:-:S15]  /*17c520*/  HMMA.16816.F32 R12, R4, R28, R24 ;  /* 0x0000001c040c723c */ /* 0x000fde0000001818 */
[----:B------:R-:W-:-:S02]  /*17c530*/  NOP ;  /* 0x0000000000007918 */ /* 0x000fc40000000000 */
[----:B------:R-:W-:Y:S04]  /*17c540*/  STL.64 [R1+0x3010], R8 ;  /* 0x0030100801007387 */ /* 0x000fe80000100a00 */
[----:B------:R-:W-:Y:S04]  /*17c550*/  STL.64 [R1+0x3018], R10 ;  /* 0x0030180a01007387 */ /* 0x000fe80000100a00 */
[----:B------:R-:W-:Y:S04]  /*17c560*/  STL [R1+0x7ab4], R3 ;  /* 0x007ab40301007387 */ /* 0x000fe80000100800 */
[----:B------:R0:W-:Y:S04]  /*17c570*/  STL [R1+0x7ab0], R2 ;  /* 0x007ab00201007387 */ /* 0x0001e80000100800 */
[----:B------:R1:W-:Y:S04]  /*17c580*/  STL.64 [R1+0x3000], R12 ;  /* 0x0030000c01007387 */ /* 0x0003e80000100a00 */
[----:B------:R2:W-:Y:S04]  /*17c590*/  STL.64 [R1+0x3008], R14 ;  /* 0x0030080e01007387 */ /* 0x0005e80000100a00 */
[----:B0-----:R-:W3:Y:S04]  /*17c5a0*/  LDL.LU.64 R2, [R1+0x58] ;  /* 0x0000580001027983 */ /* 0x001ee80000300a00 */
[----:B-1----:R-:W4:Y:S04]  /*17c5b0*/  LDL.LU R12, [R1+0x3f0] ;  /* 0x0003f000010c7983 */ /* 0x002f280000300800 */
[----:B------:R-:W4:Y:S04]  /*17c5c0*/  LDL.LU R13, [R1+0x3f4] ;  /* 0x0003f400010d7983 */ /* 0x000f280000300800 */
[----:B--2---:R-:W2:Y:S04]  /*17c5d0*/  LDL.LU R14, [R1+0x3f8] ;  /* 0x0003f800010e7983 */ /* 0x004ea80000300800 */
        /* <DEDUP_REMOVED lines=19> */
[----:B------:R-:W2:Y:S04]  /*17c710*/  LDL.LU.64 R20, [R1+0x38] ;  /* 0x0000380001147983 */ /* 0x000ea80000300a00 */
[----:B------:R-:W4:Y:S04]  /*17c720*/  LDL.LU R16, [R1+0x3e0] ;  /* 0x0003e00001107983 */ /* 0x000f280000300800 */
[----:B------:R-:W4:Y:S04]  /*17c730*/  LDL.LU R17, [R1+0x3e4] ;  /* 0x0003e40001117983 */ /* 0x000f280000300800 */
[----:B------:R-:W4:Y:S04]  /*17c740*/  LDL.LU R18, [R1+0x3e8] ;  /* 0x0003e80001127983 */ /* 0x000f280000300800 */
[----:B------:R-:W4:Y:S04]  /*17c750*/  LDL.LU R19, [R1+0x3ec] ;  /* 0x0003ec0001137983 */ /* 0x000f280000300800 */
        /* <DEDUP_REMOVED lines=10> */
[----:B0-----:R-:W2:Y:S01]  /*17c800*/  LDL.LU.64 R10, [R1+0x50] ;  /* 0x00005000010a7983 */ /* 0x001ea20000300a00 */
        /* <DEDUP_REMOVED lines=23> */
[----:B0-----:R-:W3:Y:S01]  /*17c980*/  LDL.LU.64 R2, [R1+0x40] ;  /* 0x0000400001027983 */ /* 0x001ee20000300a00 */
        /* <DEDUP_REMOVED lines=8> */
[----:B------:R-:W3:Y:S04]  /*17ca10*/  LDL.LU R8, [R1+0x400] ;  /* 0x0004000001087983 */ /* 0x000ee80000300800 */
[----:B------:R-:W3:Y:S04]  /*17ca20*/  LDL.LU R9, [R1+0x404] ;  /* 0x0004040001097983 */ /* 0x000ee80000300800 */
[----:B0-----:R-:W3:Y:S04]  /*17ca30*/  LDL.LU R10, [R1+0x408] ;  /* 0x00040800010a7983 */ /* 0x001ee80000300800 */
[----:B------:R-:W3:Y:S02]  /*17ca40*/  LDL.LU R11, [R1+0x40c] ;  /* 0x00040c00010b7983 */ /* 0x000ee40000300800 */
[----:B---3--:R-:W-:-:S15]  /*17ca50*/  HMMA.16816.F32 R8, R4, R2, R8 ;  /* 0x000000020408723c */ /* 0x008fde0000001808 */
[----:B------:R-:W-:-:S08]  /*17ca60*/  NOP ;  /* 0x0000000000007918 */ /* 0x000fd00000000000 */
[----:B------:R0:W-:Y:S04]  /*17ca70*/  STL.64 [R1+0x2fc0], R8 ;  /* 0x002fc00801007387 */ /* 0x0001e80000100a00 */
[----:B------:R-:W-:Y:S01]  /*17ca80*/  STL.64 [R1+0x2fc8], R10 ;  /* 0x002fc80a01007387 */ /* 0x000fe20000100a00 */
[----:B0-----:R-:W-:Y:S02]  /*17ca90*/  IMAD.MOV.U32 R9, RZ, RZ, R3 ;  /* 0x000000ffff097224 */ /* 0x001fe400078e0003 */
[----:B------:R-:W-:-:S03]  /*17caa0*/  IMAD.MOV.U32 R8, RZ, RZ, R2 ;  /* 0x000000ffff087224 */ /* 0x000fc600078e0002 */
[----:B------:R-:W-:Y:S04]  /*17cab0*/  STL [R1+0x7adc], R9 ;  /* 0x007adc0901007387 */ /* 0x000fe80000100800 */
[----:B------:R2:W-:Y:S02]  /*17cac0*/  STL [R1+0x7ad8], R8 ;  /* 0x007ad80801007387 */ /* 0x0005e40000100800 */
[C---:B--2---:R-:W-:Y:S06]  /*17cad0*/  HMMA.16816.F32 R8, R4.reuse, R20, R12 ;  /* 0x000000140408723c */ /* 0x044fec000000180c */
[----:B----4-:R-:W-:Y:S01]  /*17cae0*/  HMMA.16816.F32 R12, R4, R22, R16 ;  /* 0x00000016040c723c */ /* 0x010fe20000001810 */
[----:B------:R-:W-:-:S02]  /*17caf0*/  IMAD.MOV.U32 R3, RZ, RZ, R21 ;  /* 0x000000ffff037224 */ /* 0x000fc400078e0015 */
[----:B------:R-:W-:-:S14]  /*17cb00*/  IMAD.MOV.U32 R2, RZ, RZ, R20 ;  /* 0x000000ffff027224 */ /* 0x000fdc00078e0014 */
[----:B------:R-:W-:Y:S04]  /*17cb10*/  STL.64 [R1+0x2fb0], R8 ;  /* 0x002fb00801007387 */ /* 0x000fe80000100a00 */
[----:B------:R-:W-:Y:S04]  /*17cb20*/  STL.64 [R1+0x2fb8], R10 ;  /* 0x002fb80a01007387 */ /* 0x000fe80000100a00 */
[----:B------:R-:W-:Y:S04]  /*17cb30*/  STL [R1+0x7ae4], R3 ;  /* 0x007ae40301007387 */ /* 0x000fe80000100800 */
[----:B------:R-:W-:Y:S04]  /*17cb40*/  STL [R1+0x7ae0], R2 ;  /* 0x007ae00201007387 */ /* 0x000fe80000100800 */
[----:B------:R-:W-:Y:S04]  /*17cb50*/  STL.64 [R1+0x30b0], R12 ;  /* 0x0030b00c01007387 */ /* 0x000fe80000100a00 */
[----:B------:R0:W-:Y:S02]  /*17cb60*/  STL.64 [R1+0x30b8], R14 ;  /* 0x0030b80e01007387 */ /* 0x0001e40000100a00 */
[----:B0-----:R-:W-:Y:S01]  /*17cb70*/  HMMA.16816.F32 R12, R4, R28, R24 ;  /* 0x0000001c040c723c */ /* 0x001fe20000001818 */
[----:B------:R-:W-:-:S02]  /*17cb80*/  IMAD.MOV.U32 R10, RZ, RZ, R23 ;  /* 0x000000ffff0a7224 */ /* 0x000fc400078e0017 */
[----:B------:R-:W-:-:S03]  /*17cb90*/  IMAD.MOV.U32 R11, RZ, RZ, R22 ;  /* 0x000000ffff0b7224 */ /* 0x000fc600078e0016 */
[----:B------:R-:W-:Y:S04]  /*17cba0*/  STL [R1+0x7aec], R10 ;  /* 0x007aec0a01007387 */ /* 0x000fe80000100800 */
[----:B------:R-:W-:-:S13]  /*17cbb0*/  STL [R1+0x7ae8], R11 ;  /* 0x007ae80b01007387 */ /* 0x000fda0000100800 */
        /* <DEDUP_REMOVED lines=18> */
[----:B---3--:R0:W-:Y:S04]  /*17cce0*/  STL.64 [R1+0x7b70], R24 ;  /* 0x007b701801007387 */ /* 0x0081e80000100a00 */
[----:B0-----:R-:W3:Y:S04]  /*17ccf0*/  LDL.LU.64 R24, [R1+0x8] ;  /* 0x0000080001187983 */ /* 0x001ee80000300a00 */
        /* <DEDUP_REMOVED lines=8> */
[----:B------:R-:W2:Y:S01]  /*17cd80*/  LDL R10, [R1+0x18] ;  /* 0x00001800010a7983 */ /* 0x000ea20000100800 */
[----:B------:R-:W-:-:S05]  /*17cd90*/  IMAD.MOV.U32 R11, RZ, RZ, R0 ;  /* 0x000000ffff0b7224 */ /* 0x000fca00078e0000 */
[----:B--2---:R0:W-:Y:S04]  /*17cda0*/  STL.64 [R1+0x7ba8], R10 ;  /* 0x007ba80a01007387 */ /* 0x0041e80000100a00 */
[----:B0-----:R-:W2:Y:S04]  /*17cdb0*/  LDL.LU.64 R10, [R1+0x20] ;  /* 0x00002000010a7983 */ /* 0x001ea80000300a00 */
        /* <DEDUP_REMOVED lines=14> */
[----:B------:R-:W4:Y:S04]  /*17cea0*/  LDL.64 R28, [R1] ;  /* 0x00000000011c7983 */ /* 0x000f280000100a00 */
[----:B------:R-:W-:Y:S04]  /*17ceb0*/  STL.64 [R1+0x7b40], R22 ;  /* 0x007b401601007387 */ /* 0x000fe80000100a00 */
[----:B------:R0:W-:Y:S04]  /*17cec0*/  STL.64 [R1+0x7b38], R20 ;  /* 0x007b381401007387 */ /* 0x0001e80000100a00 */
[----:B0-----:R-:W4:Y:S04]  /*17ced0*/  LDL.LU R20, [R1+0x360] ;  /* 0x0003600001147983 */ /* 0x001f280000300800 */
[----:B------:R-:W4:Y:S04]  /*17cee0*/  LDL.LU R21, [R1+0x364] ;  /* 0x0003640001157983 */ /* 0x000f280000300800 */
[----:B------:R-:W4:Y:S04]  /*17cef0*/  LDL.LU R22, [R1+0x368] ;  /* 0x0003680001167983 */ /* 0x000f280000300800 */
[----:B------:R-:W4:Y:S01]  /*17cf00*/  LDL.LU R23, [R1+0x36c] ;  /* 0x00036c0001177983 */ /* 0x000f220000300800 */
[----:B--2---:R-:W-:-:S02]  /*17cf10*/  IMAD.MOV.U32 R3, RZ, RZ, R10 ;  /* 0x000000ffff037224 */ /* 0x004fc400078e000a */
[----:B------:R-:W-:Y:S01]  /*17cf20*/  IMAD.MOV.U32 R2, RZ, RZ, R11 ;  /* 0x000000ffff027224 */ /* 0x000fe200078e000b */
[C---:B---3--:R-:W-:Y:S01]  /*17cf30*/  HMMA.16816.F32 R24, R4.reuse, R10, R24 ;  /* 0x0000000a0418723c */ /* 0x048fe20000001818 */
        /* <DEDUP_REMOVED lines=15> */
[----:B------:R-:W-:Y:S04]  /*17d030*/  STL [R1+0x7af4], R8 ;  /* 0x007af40801007387 */ /* 0x000fe80000100800 */
[----:B------:R0:W-:Y:S04]  /*17d040*/  STL [R1+0x7af0], R9 ;  /* 0x007af00901007387 */ /* 0x0001e80000100800 */
[----:B0-----:R-:W2:Y:S04]  /*17d050*/  LDL.LU.64 R8, [R1+0x10] ;  /* 0x0000100001087983 */ /* 0x001ea80000300a00 */
        /* <DEDUP_REMOVED lines=18> */
[----:B------:R-:W-:Y:S01]  /*17d180*/  IMAD.MOV.U32 R11, RZ, RZ, R9 ;  /* 0x000000ffff0b7224 */ /* 0x000fe200078e0009 */
[----:B---3--:R-:W-:Y:S06]  /*17d190*/  HMMA.16816.F32 R20, R4, R24, R20 ;  /* 0x000000180414723c */ /* 0x008fec0000001814 */
[----:B------:R-:W-:Y:S02]  /*17d1a0*/  IMAD.MOV.U32 R8, RZ, RZ, R24 ;  /* 0x000000ffff087224 */ /* 0x000fe400078e0018 */
[----:B------:R-:W-:-:S15]  /*17d1b0*/  IMAD.MOV.U32 R9, RZ, RZ, R25 ;  /* 0x000000ffff097224 */ /* 0x000fde00078e0019 */
[----:B------:R-:W-:Y:S04]  /*17d1c0*/  STL.64 [R1+0x3060], R20 ;  /* 0x0030601401007387 */ /* 0x000fe80000100a00 */
[----:B------:R0:W-:Y:S04]  /*17d1d0*/  STL.64 [R1+0x3068], R22 ;  /* 0x0030681601007387 */ /* 0x0001e80000100a00 */
[----:B0-----:R-:W3:Y:S04]  /*17d1e0*/  LDL.LU.64 R22, [R1+0x7b80] ;  /* 0x007b800001167983 */ /* 0x001ee80000300a00 */
[----:B------:R-:W3:Y:S04]  /*17d1f0*/  LDL.LU.64 R20, [R1+0x7b78] ;  /* 0x007b780001147983 */ /* 0x000ee80000300a00 */
[----:B------:R-:W2:Y:S04]  /*17d200*/  LDL.LU.64 R24, [R1+0x7b70] ;  /* 0x007b700001187983 */ /* 0x000ea80000300a00 */
[----:B------:R-:W-:Y:S04]  /*17d210*/  STL.64 [R1+0x7b00], R10 ;  /* 0x007b000a01007387 */ /* 0x000fe80000100a00 */
[----:B------:R0:W-:Y:S01]  /*17d220*/  STL.64 [R1+0x7af8], R8 ;  /* 0x007af80801007387 */ /* 0x0001e20000100a00 */
[----:B------:R-:W-:-:S03]  /*17d230*/  IMAD.MOV.U32 R0, RZ, RZ, R29 ;  /* 0x000000ffff007224 */ /* 0x000fc600078e001d */
        /* <DEDUP_REMOVED lines=9> */
[----:B------:R-:W2:Y:S04]  /*17d2d0*/  LDL.LU.64 R24, [R1+0x7b60] ;  /* 0x007b600001187983 */ /* 0x000ea80000300a00 */
        /* <DEDUP_REMOVED lines=48> */
[----:B------:R-:W4:Y:S01]  /*17d5e0*/  LDL.LU.64 R8, [R1+0x7af8] ;  /* 0x007af80001087983 */ /* 0x000f220000300a00 */
[----:B--2---:R-:W-:Y:S03]  /*17d5f0*/  HMMA.16816.F32 R20, R4, R16, R20 ;  /* 0x000000100414723c */ /* 0x004fe60000001814 */
[----:B------:R-:W-:Y:S04]  /*17d600*/  STL.64 [R1+0x7808], R18 ;  /* 0x0078081201007387 */ /* 0x000fe80000100a00 */
[----:B------:R-:W-:Y:S01]  /*17d610*/  STL.64 [R1+0x7800], R16 ;  /* 0x0078001001007387 */ /* 0x000fe20000100a00 */
[----:B------:R-:W-:-:S02]  /*17d620*/  IMAD R13, R13, 0x100, R26 ;  /* 0x000001000d0d7824 */ /* 0x000fc400078e021a */
[----:B------:R-:W-:Y:S02]  /*17d630*/  IMAD R14, R14, 0x100, R27 ;  /* 0x000001000e0e7824 */ /* 0x000fe400078e021b */
[----:B------:R-:W-:-:S11]  /*17d640*/  IMAD R12, R12, 0x100, R25 ;  /* 0x000001000c0c7824 */ /* 0x000fd600078e0219 */
[----:B------:R-:W-:Y:S04]  /*17d650*/  STL.64 [R1+0x3120], R20 ;  /* 0x0031201401007387 */ /* 0x000fe80000100a00 */
[----:B------:R-:W-:Y:S01]  /*17d660*/  STL.64 [R1+0x3128], R22 ;  /* 0x0031281601007387 */ /* 0x000fe20000100a00 */
[----:B----4-:R-:W-:Y:S02]  /*17d670*/  IMAD.MOV.U32 R26, RZ, RZ, R8 ;  /* 0x000000ffff1a7224 */ /* 0x010fe400078e0008 */
[----:B------:R-:W-:Y:S01]  /*17d680*/  IMAD.MOV.U32 R27, RZ, RZ, R9 ;  /* 0x000000ffff1b7224 */ /* 0x000fe200078e0009 */
[----:B------:R-:W2:Y:S04]  /*17d690*/  LDL.LU R8, [R1+0x7af4] ;  /* 0x007af40001087983 */ /* 0x000ea80000300800 */
[----:B------:R-:W4:Y:S01]  /*17d6a0*/  LDL.LU R9, [R1+0x7af0] ;  /* 0x007af00001097983 */ /* 0x000f220000300800 */
[----:B---3--:R-:W-:-:S02]  /*17d6b0*/  IMAD.MOV.U32 R24, RZ, RZ, R10 ;  /* 0x000000ffff187224 */ /* 0x008fc400078e000a */
[----:B------:R-:W-:Y:S01]  /*17d6c0*/  IMAD.MOV.U32 R25, RZ, RZ, R11 ;  /* 0x000000ffff197224 */ /* 0x000fe200078e000b */
[----:B------:R-:W3:Y:S04]  /*17d6d0*/  LDL.LU R10, [R1+0x7aec] ;  /* 0x007aec00010a7983 */ /* 0x000ee80000300800 */
        /* <DEDUP_REMOVED lines=28> */
[----:B----4-:R3:W-:Y:S04]  /*17d8a0*/  STL.64 [R1+0x78a8], R16 ;  /* 0x0078a81001007387 */ /* 0x0107e80000100a00 */
[----:B------:R-:W2:Y:S04]  /*17d8b0*/  LDL.LU R9, [R1+0x7adc] ;  /* 0x007adc0001097983 */ /* 0x000ea80000300800 */
[----:B------:R-:W4:Y:S04]  /*17d8c0*/  LDL.LU R8, [R1+0x7ad8] ;  /* 0x007ad80001087983 */ /* 0x000f280000300800 */
[----:B------:R-:W-:Y:S04]  /*17d8d0*/  STL.64 [R1+0x78c0], R26 ;  /* 0x0078c01a01007387 */ /* 0x000fe80000100a00 */
[----:B------:R-:W-:Y:S04]  /*17d8e0*/  STL.64 [R1+0x78b8], R24 ;  /* 0x0078b81801007387 */ /* 0x000fe80000100a00 */
[----:B-1----:R-:W2:Y:S04]  /*17d8f0*/  LDL.LU R20, [R1+0x1f0] ;  /* 0x0001f00001147983 */ /* 0x002ea80000300800 */
[----:B------:R-:W2:Y:S04]  /*17d900*/  LDL.LU R21, [R1+0x1f4] ;  /* 0x0001f40001157983 */ /* 0x000ea80000300800 */
[----:B------:R-:W4:Y:S04]  /*17d910*/  LDL.LU R22, [R1+0x1f8] ;  /* 0x0001f80001167983 */ /* 0x000f280000300800 */
[----:B------:R-:W4:Y:S01]  /*17d920*/  LDL.LU R23, [R1+0x1fc] ;  /* 0x0001fc0001177983 */ /* 0x000f220000300800 */
[----:B0-----:R-:W-:-:S02]  /*17d930*/  IMAD.MOV.U32 R18, RZ, RZ, R11 ;  /* 0x000000ffff127224 */ /* 0x001fc400078e000b */
[----:B------:R-:W-:Y:S02]  /*17d940*/  IMAD.MOV.U32 R19, RZ, RZ, R10 ;  /* 0x000000ffff137224 */ /* 0x000fe400078e000a */
[----:B---3--:R-:W-:Y:S02]  /*17d950*/  IMAD.MOV.U32 R16, RZ, RZ, R2 ;  /* 0x000000ffff107224 */ /* 0x008fe400078e0002 */
[----:B------:R-:W-:Y:S01]  /*17d960*/  IMAD.MOV.U32 R17, RZ, RZ, R3 ;  /* 0x000000ffff117224 */ /* 0x000fe200078e0003 */
[----:B----4-:R-:W-:Y:S04]  /*17d970*/  STL.64 [R1+0x78d0], R22 ;  /* 0x0078d01601007387 */ /* 0x010fe80000100a00 */
[----:B--2---:R0:W-:Y:S04]  /*17d980*/  STL.64 [R1+0x78c8], R20 ;  /* 0x0078c81401007387 */ /* 0x0041e80000100a00 */
[----:B------:R-:W2:Y:S04]  /*17d990*/  LDL.LU R11, [R1+0x7ad4] ;  /* 0x007ad400010b7983 */ /* 0x000ea80000300800 */
[----:B------:R-:W3:Y:S04]  /*17d9a0*/  LDL.LU R10, [R1+0x7ad0] ;  /* 0x007ad000010a7983 */ /* 0x000ee80000300800 */
[----:B------:R-:W4:Y:S04]  /*17d9b0*/  LDL.LU R2, [R1+0x7acc] ;  /* 0x007acc0001027983 */ /* 0x000f280000300800 */
[----:B------:R-:W4:Y:S04]  /*17d9c0*/  LDL.LU R3, [R1+0x7ac8] ;  /* 0x007ac80001037983 */ /* 0x000f280000300800 */
[----:B------:R1:W-:Y:S04]  /*17d9d0*/  STL.64 [R1+0x78e0], R18 ;  /* 0x0078e01201007387 */ /* 0x0003e80000100a00 */
[----:B------:R-:W-:Y:S04]  /*17d9e0*/  STL.64 [R1+0x78d8], R16 ;  /* 0x0078d81001007387 */ /* 0x000fe80000100a00 */
[----:B0-----:R-:W2:Y:S04]  /*17d9f0*/  LDL.LU R20, [R1+0x210] ;  /* 0x0002100001147983 */ /* 0x001ea80000300800 */
[----:B------:R-:W2:Y:S04]  /*17da00*/  LDL.LU R21, [R1+0x214] ;  /* 0x0002140001157983 */ /* 0x000ea80000300800 */
[----:B------:R-:W3:Y:S04]  /*17da10*/  LDL.LU R22, [R1+0x218] ;  /* 0x0002180001167983 */ /* 0x000ee80000300800 */
[----:B------:R-:W3:Y:S01]  /*17da20*/  LDL.LU R23, [R1+0x21c] ;  /* 0x00021c0001177983 */ /* 0x000ee20000300800 */
[----:B-1----:R-:W-:-:S02]  /*17da30*/  IMAD.MOV.U32 R18, RZ, RZ, R8 ;  /* 0x000000ffff127224 */ /* 0x002fc400078e0008 */
        /* <DEDUP_REMOVED lines=83> */
[----:B------:R-:W2:Y:S01]  /*17df70*/  LDL.LU R3, [R1+0x7a84] ;  /* 0x007a840001037983 */ /* 0x000ea20000300800 */
[----:B----4-:R-:W-:Y:S02]  /*17df80*/  IMAD.MOV.U32 R16, RZ, RZ, R9 ;  /* 0x000000ffff107224 */ /* 0x010fe400078e0009 */
[----:B------:R-:W-:Y:S01]  /*17df90*/  IMAD.MOV.U32 R17, RZ, RZ, R8 ;  /* 0x000000ffff117224 */ /* 0x000fe200078e0008 */
[----:B------:R-:W4:Y:S04]  /*17dfa0*/  LDL.LU R2, [R1+0x7a80] ;  /* 0x007a800001027983 */ /* 0x000f280000300800 */
[----:B------:R-:W4:Y:S04]  /*17dfb0*/  LDL.LU R9, [R1+0x7a7c] ;  /* 0x007a7c0001097983 */ /* 0x000f280000300800 */
[----:B------:R-:W4:Y:S04]  /*17dfc0*/  LDL.LU R8, [R1+0x7a78] ;  /* 0x007a780001087983 */ /* 0x000f280000300800 */
[----:B------:R-:W-:Y:S04]  /*17dfd0*/  STL.64 [R1+0x79b8], R18 ;  /* 0x0079b81201007387 */ /* 0x000fe80000100a00 */
        /* <DEDUP_REMOVED lines=33> */
[----:B------:R-:W-:Y:S01]  /*17e1f0*/  STL.64 [R1+0x7a18], R18 ;  /* 0x007a181201007387 */ /* 0x000fe20000100a00 */
        /* <DEDUP_REMOVED lines=64> */
[----:B----4-:R-:W-:Y:S03]  /*17e600*/  HMMA.16816.F32 R4, R4, R2, R16 ;  /* 0x000000020404723c */ /* 0x010fe60000001810 */
[----:B------:R-:W2:Y:S01]  /*17e610*/  LDL.LU.64 R16, [R1+0x7a30] ;  /* 0x007a300001107983 */ /* 0x000ea20000300a00 */
[----:B------:R-:W-:-:S02]  /*17e620*/  F2FP.F16.E5M2.UNPACK_B R12, R12 ;  /* 0x0000000cff0c723e */ /* 0x000fc400020004ff */
[----:B------:R-:W-:Y:S02]  /*17e630*/  F2FP.F16.E5M2.UNPACK_B R13, R13 ;  /* 0x0000000dff0d723e */ /* 0x000fe400020004ff */
[----:B------:R-:W-:Y:S02]  /*17e640*/  F2FP.F16.E5M2.UNPACK_B R14, R14 ;  /* 0x0000000eff0e723e */ /* 0x000fe400020004ff */
[----:B------:R-:W-:-:S13]  /*17e650*/  F2FP.F16.E5M2.UNPACK_B R15, R15 ;  /* 0x0000000fff0f723e */ /* 0x000fda00020004ff */
        /* <DEDUP_REMOVED lines=141> */
[----:B------:R-:W4:Y:S04]  /*17ef30*/  LDL.LU R5, [R1+0x5be4] ;  /* 0x005be40001057983 */ /* 0x000f280000300800 */
[----:B------:R-:W-:Y:S04]  /*17ef40*/  STL.64 [R1+0xbb0], R8 ;  /* 0x000bb00801007387 */ /* 0x000fe80000100a00 */
[----:B------:R-:W-:Y:S04]  /*17ef50*/  STL.64 [R1+0xbb8], R10 ;  /* 0x000bb80a01007387 */ /* 0x000fe80000100a00 */
        /* <DEDUP_REMOVED lines=25> */
[----:B0-----:R-:W2:Y:S01]  /*17f0f0*/  LDL.LU R26, [R1] ;  /* 0x00000000011a7983 */ /* 0x001ea20000300800 */
[----:B------:R-:W-:-:S03]  /*17f100*/  IMAD.MOV.U32 R27, RZ, RZ, R0 ;  /* 0x000000ffff1b7224 */ /* 0x000fc600078e0000 */
[----:B------:R-:W2:Y:S04]  /*17f110*/  LDL.LU R0, [R1+0x7874] ;  /* 0x0078740001007983 */ /* 0x000ea80000300800 */
[----:B----4-:R-:W-:Y:S04]  /*17f120*/  STL.64 [R1+0x7850], R24 ;  /* 0x0078501801007387 */ /* 0x010fe80000100a00 */
        /* <DEDUP_REMOVED lines=24> */
[----:B------:R2:W-:Y:S04]  /*17f2b0*/  STL.64 [R1+0x77c8], R6 ;  /* 0x0077c80601007387 */ /* 0x0005e80000100a00 */
[----:B------:R0:W-:Y:S01]  /*17f2c0*/  STL.64 [R1+0x77c0], R4 ;  /* 0x0077c00401007387 */ /* 0x0001e20000100a00 */
[----:B--2---:R-:W-:-:S03]  /*17f2d0*/  IMAD.MOV.U32 R6, RZ, RZ, R0 ;  /* 0x000000ffff067224 */ /* 0x004fc600078e0000 */
[----:B0-----:R-:W2:Y:S04]  /*17f2e0*/  LDL.LU R4, [R1+0xf0] ;  /* 0x0000f00001047983 */ /* 0x001ea80000300800 */
[----:B------:R-:W2:Y:S04]  /*17f2f0*/  LDL.LU R5, [R1+0xf4] ;  /* 0x0000f40001057983 */ /* 0x000ea80000300800 */
[----:B------:R-:W4:Y:S04]  /*17f300*/  LDL.LU R0, [R1+0x7870] ;  /* 0x0078700001007983 */ /* 0x000f280000300800 */
[----:B------:R-:W2:Y:S01]  /*17f310*/  LDL.LU R7, [R1+0xfc] ;  /* 0x0000fc0001077983 */ /* 0x000ea20000300800 */
[----:B---3--:R-:W-:Y:S03]  /*17f320*/  HMMA.16816.F32 R24, R12, R26, R20 ;  /* 0x0000001a0c18723c */ /* 0x008fe60000001814 */
[----:B--2---:R-:W-:Y:S04]  /*17f330*/  STL.64 [R1+0x77d8], R6 ;  /* 0x0077d80601007387 */ /* 0x004fe80000100a00 */
[----:B------:R0:W-:Y:S04]  /*17f340*/  STL.64 [R1+0x77d0], R4 ;  /* 0x0077d00401007387 */ /* 0x0001e80000100a00 */
[----:B0-----:R-:W2:Y:S04]  /*17f350*/  LDL.LU R4, [R1+0x100] ;  /* 0x0001000001047983 */ /* 0x001ea80000300800 */
[----:B------:R-:W2:Y:S04]  /*17f360*/  LDL.LU R5, [R1+0x104] ;  /* 0x0001040001057983 */ /* 0x000ea80000300800 */
[----:B------:R-:W2:Y:S01]  /*17f370*/  LDL.LU R6, [R1+0x108] ;  /* 0x0001080001067983 */ /* 0x000ea20000300800 */
[----:B----4-:R-:W-:-:S03]  /*17f380*/  IMAD.MOV.U32 R7, RZ, RZ, R0 ;  /* 0x000000ffff077224 */ /* 0x010fc600078e0000 */
[----:B------:R-:W3:Y:S04]  /*17f390*/  LDL.LU R0, [R1+0x39d4] ;  /* 0x0039d40001007983 */ /* 0x000ee80000300800 */
[----:B------:R-:W4:Y:S04]  /*17f3a0*/  LDL.LU.64 R22, [R1+0x7868] ;  /* 0x0078680001167983 */ /* 0x000f280000300a00 */
        /* <DEDUP_REMOVED lines=20> */
[----:B------:R-:W3:Y:S01]  /*17f4f0*/  LDL.LU R27, [R1+0x5bf4] ;  /* 0x005bf400011b7983 */ /* 0x000ee20000300800 */
[----:B--2---:R-:W-:-:S15]  /*17f500*/  HMMA.16816.F32 R20, R12, R24, R20 ;  /* 0x000000180c14723c */ /* 0x004fde0000001814 */
[----:B------:R-:W-:-:S08]  /*17f510*/  NOP ;  /* 0x0000000000007918 */ /* 0x000fd00000000000 */
[----:B------:R-:W-:Y:S04]  /*17f520*/  STL.64 [R1+0xaa0], R20 ;  /* 0x000aa01401007387 */ /* 0x000fe80000100a00 */
[----:B------:R0:W-:Y:S04]  /*17f530*/  STL.64 [R1+0xaa8], R22 ;  /* 0x000aa81601007387 */ /* 0x0001e80000100a00 */
[----:B0-----:R-:W2:Y:S04]  /*17f540*/  LDL.LU.64 R22, [R1+0x7828] ;  /* 0x0078280001167983 */ /* 0x001ea80000300a00 */
[----:B------:R-:W4:Y:S04]  /*17f550*/  LDL.LU.64 R20, [R1+0x7820] ;  /* 0x0078200001147983 */ /* 0x000f280000300a00 */
        /* <DEDUP_REMOVED lines=9> */
[----:B------:R-:W3:Y:S01]  /*17f5f0*/  LDL.LU R23, [R1+0x39e0] ;  /* 0x0039e00001177983 */ /* 0x000ee20000300800 */
[----:B----4-:R-:W-:-:S15]  /*17f600*/  HMMA.16816.F32 R16, R12, R20, R16 ;  /* 0x000000140c10723c */ /* 0x010fde0000001810 */
        /* <DEDUP_REMOVED lines=29> */
[----:B------:R-:W2:Y:S01]  /*17f7e0*/  LDL.LU R11, [R1+0x39a8] ;  /* 0x0039a800010b7983 */ /* 0x000ea20000300800 */
[----:B----4-:R-:W-:-:S15]  /*17f7f0*/  HMMA.16816.F32 R4, R12, R8, R4 ;  /* 0x000000080c04723c */ /* 0x010fde0000001804 */
[----:B------:R-:W-:-:S08]  /*17f800*/  NOP ;  /* 0x0000000000007918 */ /* 0x000fd00000000000 */
[----:B------:R-:W-:Y:S04]  /*17f810*/  STL.64 [R1+0x8e0], R4 ;  /* 0x0008e00401007387 */ /* 0x000fe80000100a00 */
[----:B------:R0:W-:Y:S04]  /*17f820*/  STL.64 [R1+0x8e8], R6 ;  /* 0x0008e80601007387 */ /* 0x0001e80000100a00 */
[----:B0-----:R-:W4:Y:S04]  /*17f830*/  LDL.LU.64 R6, [R1+0x77c8] ;  /* 0x0077c80001067983 */ /* 0x001f280000300a00 */
[----:B------:R-:W4:Y:S01]  /*17f840*/  LDL.LU.64 R4, [R1+0x77c0] ;  /* 0x0077c00001047983 */ /* 0x000f220000300a00 */
[----:B--2---:R-:W-:-:S02]  /*17f850*/  IADD3 R11, P3, R11, UR15, RZ ;  /* 0x0000000f0b0b7c10 */ /* 0x004fc4000ff7e0ff */
[----:B---3--:R-:W-:Y:S02]  /*17f860*/  IADD3 R16, P2, R16, UR15, RZ ;  /* 0x0000000f10107c10 */ /* 0x008fe4000ff5e0ff */
[----:B------:R-:W-:Y:S02]  /*17f870*/  IADD3 R17, P1, R17, UR15, RZ ;  /* 0x0000000f11117c10 */ /* 0x000fe4000ff3e0ff */
[----:B------:R-:W-:Y:S02]  /*17f880*/  IADD3 R18, P6, R18, UR15, RZ ;  /* 0x0000000f12127c10 */ /* 0x000fe4000ffde0ff */
[----:B------:R-:W-:Y:S02]  /*17f890*/  IADD3 R19, P5, R19, UR15, RZ ;  /* 0x0000000f13137c10 */ /* 0x000fe4000ffbe0ff */
[----:B------:R-:W-:Y:S02]  /*17f8a0*/  IADD3 R20, P0, R20, UR15, RZ ;  /* 0x0000000f14147c10 */ /* 0x000fe4000ff1e0ff */
[----:B------:R-:W-:Y:S01]  /*17f8b0*/  IADD3 R21, P4, R21, UR15, RZ ;  /* 0x0000000f15157c10 */ /* 0x000fe2000ff9e0ff */
[----:B----4-:R-:W-:Y:S01]  /*17f8c0*/  HMMA.16816.F32 R12, R12, R2, R4 ;  /* 0x000000020c0c723c */ /* 0x010fe20000001804 */
[----:B------:R-:W2:Y:S04]  /*17f8d0*/  LDL.LU.64 R6, [R1+0x77b8] ;  /* 0x0077b80001067983 */ /* 0x000ea80000300a00 */
[----:B------:R-:W3:Y:S01]  /*17f8e0*/  LDL.LU.64 R4, [R1+0x77b0] ;  /* 0x0077b00001047983 */ /* 0x000ee20000300a00 */
[----:B------:R-:W-:-:S02]  /*17f8f0*/  IADD3.X R22, R22, UR25, RZ, P3, !PT ;  /* 0x0000001916167c10 */ /* 0x000fc40009ffe4ff */
[----:B------:R-:W-:Y:S02]  /*17f900*/  IADD3 R23, P3, R23, UR15, RZ ;  /* 0x0000000f17177c10 */ /* 0x000fe4000ff7e0ff */
[----:B------:R-:W-:Y:S02]  /*17f910*/  IADD3.X R24, R24, UR25, RZ, P2, !PT ;  /* 0x0000001918187c10 */ /* 0x000fe400097fe4ff */
[----:B------:R-:W-:Y:S02]  /*17f920*/  IADD3 R25, P2, R25, UR15, RZ ;  /* 0x0000000f19197c10 */ /* 0x000fe4000ff5e0ff */
[----:B------:R-:W-:Y:S02]  /*17f930*/  IADD3.X R26, R26, UR25, RZ, P1, !PT ;  /* 0x000000191a1a7c10 */ /* 0x000fe40008ffe4ff */
[----:B------:R-:W-:Y:S02]  /*17f940*/  IADD3 R27, P1, R27, UR15, RZ ;  /* 0x0000000f1b1b7c10 */ /* 0x000fe4000ff3e0ff */
[----:B------:R-:W-:-:S02]  /*17f950*/  IADD3.X R28, R28, UR25, RZ, P6, !PT ;  /* 0x000000191c1c7c10 */ /* 0x000fc4000b7fe4ff */
[----:B------:R-:W-:-:S03]  /*17f960*/  IADD3 R29, P6, R29, UR15, RZ ;  /* 0x0000000f1d1d7c10 */ /* 0x000fc6000ffde0ff */
[----:B------:R0:W-:Y:S04]  /*17f970*/  STL.64 [R1+0xa0], R12 ;  /* 0x0000a00c01007387 */ /* 0x0001e80000100a00 */
[----:B------:R-:W-:Y:S04]  /*17f980*/  STL.64 [R1+0xa8], R14 ;  /* 0x0000a80e01007387 */ /* 0x000fe80000100a00 */
        /* <DEDUP_REMOVED lines=15> */
[----:B---3--:R-:W-:-:S02]  /*17fa80*/  IADD3.X R4, R4, UR25, RZ, P5, !PT ;  /* 0x0000001904047c10 */ /* 0x008fc4000affe4ff */
[----:B------:R-:W-:-:S03]  /*17fa90*/  IADD3 R5, P5, R5, UR15, RZ ;  /* 0x0000000f05057c10 */ /* 0x000fc6000ffbe0ff */
[----:B------:R-:W-:Y:S04]  /*17faa0*/  STL [R1+0x39c4], R4 ;  /* 0x0039c40401007387 */ /* 0x000fe80000100800 */
[----:B------:R-:W-:Y:S04]  /*17fab0*/  STL [R1+0x5be4], R5 ;  /* 0x005be40501007387 */ /* 0x000fe80000100800 */
[----:B0-----:R-:W3:Y:S01]  /*17fac0*/  LDL.LU R12, [R1+0x5bcc] ;  /* 0x005bcc00010c7983 */ /* 0x001ee20000300800 */
[----:B--2---:R-:W-:Y:S02]  /*17fad0*/  IADD3.X R6, R6, UR25, RZ, P0, !PT ;  /* 0x0000001906067c10 */ /* 0x004fe400087fe4ff */
[----:B------:R-:W-:-:S03]  /*17fae0*/  IADD3 R7, P0, R7, UR15, RZ ;  /* 0x0000000f07077c10 */ /* 0x000fc6000ff1e0ff */
[----:B------:R-:W-:Y:S04]  /*17faf0*/  STL [R1+0x39cc], R6 ;  /* 0x0039cc0601007387 */ /* 0x000fe80000100800 */
[----:B---3--:R0:W-:Y:S04]  /*17fb00*/  STL [R1+0x77a4], R12 ;  /* 0x0077a40c01007387 */ /* 0x0081e80000100800 */
[----:B------:R-:W-:Y:S04]  /*17fb10*/  STL [R1+0x5bdc], R7 ;  /* 0x005bdc0701007387 */ /* 0x000fe80000100800 */
[----:B0-----:R-:W2:Y:S01]  /*17fb20*/  LDL.LU R12, [R1+0x39dc] ;  /* 0x0039dc00010c7983 */ /* 0x001ea20000300800 */
[----:B------:R-:W-:-:S05]  /*17fb30*/  IADD3.X R0, R0, UR25, RZ, P4, !PT ;  /* 0x0000001900007c10 */ /* 0x000fca000a7fe4ff */
[----:B------:R-:W-:Y:S04]  /*17fb40*/  STL [R1+0x39d4], R0 ;  /* 0x0039d40001007387 */ /* 0x000fe80000100800 */
        /* <DEDUP_REMOVED lines=30> */
[----:B--2---:R-:W-:-:S05]  /*17fd30*/  IADD3 R12, P4, R12, UR15, RZ ;  /* 0x0000000f0c0c7c10 */ /* 0x004fca000ff9e0ff */
[----:B------:R0:W-:Y:S04]  /*17fd40*/  STL [R1+0x5bd4], R12 ;  /* 0x005bd40c01007387 */ /* 0x0001e80000100800 */
[----:B0-----:R-:W2:Y:S02]  /*17fd50*/  LDL.LU R12, [R1+0x77a8] ;  /* 0x0077a800010c7983 */ /* 0x001ea40000300800 */
[----:B--2---:R-:W-:-:S05]  /*17fd60*/  IADD3.X R12, R12, UR25, RZ, P3, !PT ;  /* 0x000000190c0c7c10 */ /* 0x004fca0009ffe4ff */
[----:B------:R0:W-:Y:S04]  /*17fd70*/  STL [R1+0x39dc], R12 ;  /* 0x0039dc0c01007387 */ /* 0x0001e80000100800 */
[----:B0-----:R-:W2:Y:S01]  /*17fd80*/  LDL.LU R12, [R1+0x77a4] ;  /* 0x0077a400010c7983 */ /* 0x001ea20000300800 */
[----:B---3--:R-:W-:Y:S02]  /*17fd90*/  IADD3.X R13, R13, UR25, RZ, P2, !PT ;  /* 0x000000190d0d7c10 */ /* 0x008fe400097fe4ff */
[----:B----4-:R-:W-:Y:S02]  /*17fda0*/  IADD3 R14, P2, R14, UR15, RZ ;  /* 0x0000000f0e0e7c10 */ /* 0x010fe4000ff5e0ff */
[----:B------:R-:W-:Y:S02]  /*17fdb0*/  IADD3.X R15, R15, UR25, RZ, P1, !PT ;  /* 0x000000190f0f7c10 */ /* 0x000fe40008ffe4ff */
[----:B------:R-:W-:-:S02]  /*17fdc0*/  IADD3 R2, P1, R2, UR15, RZ ;  /* 0x0000000f02027c10 */ /* 0x000fc4000ff3e0ff */
[----:B------:R-:W-:Y:S02]  /*17fdd0*/  IADD3.X R3, R3, UR25, RZ, P6, !PT ;  /* 0x0000001903037c10 */ /* 0x000fe4000b7fe4ff */
[----:B------:R-:W-:Y:S02]  /*17fde0*/  IADD3 R8, P6, R8, UR15, RZ ;  /* 0x0000000f08087c10 */ /* 0x000fe4000ffde0ff */
[----:B------:R-:W-:Y:S02]  /*17fdf0*/  IADD3.X R9, R9, UR25, RZ, P5, !PT ;  /* 0x0000001909097c10 */ /* 0x000fe4000affe4ff */
[----:B------:R-:W-:Y:S02]  /*17fe00*/  IADD3 R10, P5, R10, UR15, RZ ;  /* 0x0000000f0a0a7c10 */ /* 0x000fe4000ffbe0ff */
        /* <DEDUP_REMOVED lines=15> */
[----:B--2---:R-:W-:-:S05]  /*17ff00*/  IADD3 R12, P3, R12, UR15, RZ ;  /* 0x0000000f0c0c7c10 */ /* 0x004fca000ff7e0ff */
        /* <DEDUP_REMOVED lines=9> */
[----:B------:R-:W-:-:S03]  /*17ffa0*/  IADD3.X R19, R19, UR25, RZ, P3, !PT ;  /* 0x0000001913137c10 */ /* 0x000fc60009ffe4ff */
[----:B------:R-:W-:Y:S01]  /*17ffb0*/  STL [R1+0x5bd8], R11 ;  /* 0x005bd80b01007387 */ /* 0x000fe20000100800 */
[----:B------:R-:W-:-:S03]  /*17ffc0*/  IADD3 R20, P3, R20, UR15, RZ ;  /* 0x0000000f14147c10 */ /* 0x000fc6000ff7e0ff */
        /* <DEDUP_REMOVED lines=16> */
[----:B0-----:R-:W2:Y:S01]  /*1800d0*/  LDL.LU R12, [R1+0x5b80] ;  /* 0x005b8000010c7983 */ /* 0x001ea20000300800 */
[----:B------:R-:W-:-:S02]  /*1800e0*/  IADD3 R6, P4, R6, UR15, RZ ;  /* 0x0000000f06067c10 */ /* 0x000fc4000ff9e0ff */
[----:B------:R-:W-:-:S03]  /*1800f0*/  IADD3.X R7, R7, UR25, RZ, P3, !PT ;  /* 0x0000001907077c10 */ /* 0x000fc60009ffe4ff */
[----:B------:R-:W-:Y:S04]  /*180100*/  STL [R1+0x5b64], R6 ;  /* 0x005b640601007387 */ /* 0x000fe80000100800 */
[----:B--2---:R0:W-:Y:S04]  /*180110*/  STL [R1+0x779c], R12 ;  /* 0x00779c0c01007387 */ /* 0x0041e80000100800 */
[----:B------:R-:W-:Y:S04]  /*180120*/  STL [R1+0x5b90], R7 ;  /* 0x005b900701007387 */ /* 0x000fe80000100800 */
[----:B0-----:R-:W2:Y:S01]  /*180130*/  LDL.LU R12, [R1+0x5b54] ;  /* 0x005b5400010c7983 */ /* 0x001ea20000300800 */
[----:B------:R-:W-:-:S05]  /*180140*/  IADD3 R0, P3, R0, UR15, RZ ;  /* 0x0000000f00007c10 */ /* 0x000fca000ff7e0ff */
[----:B------:R-:W-:Y:S04]  /*180150*/  STL [R1+0x5b5c], R0 ;  /* 0x005b5c0001007387 */ /* 0x000fe80000100800 */
[----:B--2---:R0:W-:Y:S04]  /*180160*/  STL [R1+0x77a0], R12 ;  /* 0x0077a00c01007387 */ /* 0x0041e80000100800 */
[----:B0-----:R-:W2:Y:S04]  /*180170*/  LDL.LU R12, [R1+0x5b88] ;  /* 0x005b8800010c7983 */ /* 0x001ea80000300800 */
[----:B------:R-:W3:Y:S04]  /*180180*/  LDL.LU R13, [R1+0x5b4c] ;  /* 0x005b4c00010d7983 */ /* 0x000ee80000300800 */
        /* <DEDUP_REMOVED lines=27> */
[----:B--2---:R-:W-:-:S05]  /*180340*/  IADD3.X R12, R12, UR25, RZ, P2, !PT ;  /* 0x000000190c0c7c10 */ /* 0x004fca00097fe4ff */
[----:B------:R0:W-:Y:S04]  /*180350*/  STL [R1+0x5b88], R12 ;  /* 0x005b880c01007387 */ /* 0x0001e80000100800 */
[----:B0-----:R-:W2:Y:S02]  /*180360*/  LDL.LU R12, [R1+0x77a0] ;  /* 0x0077a000010c7983 */ /* 0x001ea40000300800 */
[----:B--2---:R-:W-:-:S05]  /*180370*/  IADD3 R12, P2, R12, UR15, RZ ;  /* 0x0000000f0c0c7c10 */ /* 0x004fca000ff5e0ff */
[----:B------:R0:W-:Y:S04]  /*180380*/  STL [R1+0x5b54], R12 ;  /* 0x005b540c01007387 */ /* 0x0001e80000100800 */
[----:B0-----:R-:W2:Y:S01]  /*180390*/  LDL.LU R12, [R1+0x779c] ;  /* 0x00779c00010c7983 */ /* 0x001ea20000300800 */
[----:B----4-:R-:W-:Y:S02]  /*1803a0*/  IADD3.X R14, R14, UR25, RZ, P6, !PT ;  /* 0x000000190e0e7c10 */ /* 0x010fe4000b7fe4ff */
[----:B---3--:R-:W-:Y:S02]  /*1803b0*/  IADD3 R15, P6, R15, UR15, RZ ;  /* 0x0000000f0f0f7c10 */ /* 0x008fe4000ffde0ff */
        /* <DEDUP_REMOVED lines=20> */
[----:B--2---:R-:W-:Y:S02]  /*180500*/  IADD3.X R12, R12, UR25, RZ, P1, !PT ;  /* 0x000000190c0c7c10 */ /* 0x004fe40008ffe4ff */
[----:B------:R-:W-:-:S03]  /*180510*/  IADD3 R13, P1, R13, UR15, RZ ;  /* 0x0000000f0d0d7c10 */ /* 0x000fc6000ff3e0ff */
        /* <DEDUP_REMOVED lines=29> */
[----:B------:R-:W-:-:S02]  /*1806f0*/  IADD3.X R6, R6, UR25, RZ, P2, !PT ;  /* 0x0000001906067c10 */ /* 0x000fc400097fe4ff */
[----:B------:R-:W-:-:S03]  /*180700*/  IADD3 R7, P2, R7, UR15, RZ ;  /* 0x0000000f07077c10 */ /* 0x000fc6000ff5e0ff */
[----:B------:R-:W-:Y:S04]  /*180710*/  STL [R1+0x5b18], R6 ;  /* 0x005b180601007387 */ /* 0x000fe80000100800 */
[----:B--2---:R0:W-:Y:S04]  /*180720*/  STL [R1+0x7794], R12 ;  /* 0x0077940c01007387 */ /* 0x0041e80000100800 */
        /* <DEDUP_REMOVED lines=4817> */
[----:B--2---:R-:W-:Y:S02]  /*193440*/  IADD3.X R12, R12, UR25, RZ, P3, !PT ;  /* 0x000000190c0c7c10 */ /* 0x004fe40009ffe4ff */
        /* <DEDUP_REMOVED lines=31> */
[----:B0-----:R-:W2:Y:S04]  /*193640*/  LDL.LU R7, [R1+0x42bc] ;  /* 0x0042bc0001077983 */ /* 0x001ea80000300800 */
[----:B------:R-:W3:Y:S01]  /*193650*/  LDL.LU R12, [R1+0x42b4] ;  /* 0x0042b400010c7983 */ /* 0x000ee20000300800 */
[----:B------:R-:W-:-:S03]  /*193660*/  IADD3.X R0, R0, UR25, RZ, P3, !PT ;  /* 0x0000001900007c10 */ /* 0x000fc60009ffe4ff */
[----:B---3--:R0:W-:Y:S04]  /*193670*/  STL [R1+0x7608], R12 ;  /* 0x0076080c01007387 */ /* 0x0081e80000100800 */
[----:B------:R1:W-:Y:S04]  /*193680*/  STL [R1+0x42f0], R0 ;  /* 0x0042f00001007387 */ /* 0x0003e80000100800 */
        /* <DEDUP_REMOVED lines=24> */
[----:B--2---:R-:W-:-:S03]  /*193810*/  IADD3 R7, P3, R7, UR15, RZ ;  /* 0x0000000f07077c10 */ /* 0x004fc6000ff7e0ff */
[----:B------:R-:W2:Y:S04]  /*193820*/  LDL.LU R4, [R1+0x4254] ;  /* 0x0042540001047983 */ /* 0x000ea80000300800 */
[----:B------:R-:W2:Y:S04]  /*193830*/  LDL.LU R5, [R1+0x4280] ;  /* 0x0042800001057983 */ /* 0x000ea80000300800 */
[----:B------:R-:W2:Y:S04]  /*193840*/  LDL.LU R6, [R1+0x424c] ;  /* 0x00424c0001067983 */ /* 0x000ea80000300800 */
[----:B-1----:R-:W2:Y:S04]  /*193850*/  LDL.LU R0, [R1+0x4278] ;  /* 0x0042780001007983 */ /* 0x002ea80000300800 */
[----:B------:R0:W-:Y:S04]  /*193860*/  STL [R1+0x42bc], R7 ;  /* 0x0042bc0701007387 */ /* 0x0001e80000100800 */
[----:B0-----:R-:W2:Y:S01]  /*193870*/  LDL.LU R7, [R1+0x4244] ;  /* 0x0042440001077983 */ /* 0x001ea20000300800 */
[----:B---3--:R-:W-:-:S05]  /*193880*/  IADD3.X R12, R12, UR25, RZ, P2, !PT ;  /* 0x000000190c0c7c10 */ /* 0x008fca00097fe4ff */
[----:B------:R0:W-:Y:S04]  /*193890*/  STL [R1+0x42e8], R12 ;  /* 0x0042e80c01007387 */ /* 0x0001e80000100800 */
[----:B0-----:R-:W3:Y:S01]  /*1938a0*/  LDL.LU R12, [R1+0x7608] ;  /* 0x00760800010c7983 */ /* 0x001ee20000300800 */
[----:B----4-:R-:W-:Y:S02]  /*1938b0*/  IADD3.X R13, R13, UR25, RZ, P1, !PT ;  /* 0x000000190d0d7c10 */ /* 0x010fe40008ffe4ff */
        /* <DEDUP_REMOVED lines=20> */
[----:B--2---:R-:W-:-:S02]  /*193a00*/  IADD3 R4, P4, R4, UR15, RZ ;  /* 0x0000000f04047c10 */ /* 0x004fc4000ff9e0ff */
[----:B------:R-:W-:Y:S02]  /*193a10*/  IADD3.X R5, R5, UR25, RZ, P3, !PT ;  /* 0x0000001905057c10 */ /* 0x000fe40009ffe4ff */
[----:B------:R-:W-:Y:S02]  /*193a20*/  IADD3 R6, P3, R6, UR15, RZ ;  /* 0x0000000f06067c10 */ /* 0x000fe4000ff7e0ff */
[----:B---3--:R-:W-:-:S05]  /*193a30*/  IADD3 R12, P2, R12, UR15, RZ ;  /* 0x0000000f0c0c7c10 */ /* 0x008fca000ff5e0ff */
        /* <DEDUP_REMOVED lines=24> */
[----:B------:R-:W-:Y:S04]  /*193bc0*/  STL [R1+0x4290], R27 ;  /* 0x0042901b01007387 */ /* 0x000fe80000100800 */
[----:B------:R-:W-:Y:S04]  /*193bd0*/  STL [R1+0x425c], R28 ;  /* 0x00425c1c01007387 */ /* 0x000fe80000100800 */
[----:B------:R-:W-:Y:S04]  /*193be0*/  STL [R1+0x4288], R29 ;  /* 0x0042881d01007387 */ /* 0x000fe80000100800 */
[----:B------:R-:W-:Y:S04]  /*193bf0*/  STL [R1+0x4254], R4 ;  /* 0x0042540401007387 */ /* 0x000fe80000100800 */
[----:B------:R0:W-:Y:S04]  /*193c00*/  STL [R1+0x4278], R0 ;  /* 0x0042780001007387 */ /* 0x0001e80000100800 */
[----:B------:R-:W-:Y:S04]  /*193c10*/  STL [R1+0x4280], R5 ;  /* 0x0042800501007387 */ /* 0x000fe80000100800 */
[----:B0-----:R-:W2:Y:S04]  /*193c20*/  LDL.LU R0, [R1+0x4270] ;  /* 0x0042700001007983 */ /* 0x001ea80000300800 */
[----:B------:R-:W-:Y:S04]  /*193c30*/  STL [R1+0x424c], R6 ;  /* 0x00424c0601007387 */ /* 0x000fe80000100800 */
[----:B------:R-:W3:Y:S01]  /*193c40*/  LDL.LU R12, [R1+0x4268] ;  /* 0x00426800010c7983 */ /* 0x000ee20000300800 */
[----:B------:R-:W-:-:S03]  /*193c50*/  IADD3 R7, P2, R7, UR15, RZ ;  /* 0x0000000f07077c10 */ /* 0x000fc6000ff5e0ff */
[----:B---3--:R0:W-:Y:S04]  /*193c60*/  STL [R1+0x7604], R12 ;  /* 0x0076040c01007387 */ /* 0x0081e80000100800 */
[----:B0-----:R-:W3:Y:S04]  /*193c70*/  LDL.LU R12, [R1+0x423c] ;  /* 0x00423c00010c7983 */ /* 0x001ee80000300800 */
[----:B------:R0:W-:Y:S04]  /*193c80*/  STL [R1+0x4244], R7 ;  /* 0x0042440701007387 */ /* 0x0001e80000100800 */
        /* <DEDUP_REMOVED lines=23> */
[----:B--2---:R-:W-:-:S03]  /*193e00*/  IADD3.X R0, R0, UR25, RZ, P1, !PT ;  /* 0x0000001900007c10 */ /* 0x004fc60008ffe4ff */
[----:B------:R-:W2:Y:S04]  /*193e10*/  LDL.LU R4, [R1+0x4208] ;  /* 0x0042080001047983 */ /* 0x000ea80000300800 */
[----:B------:R-:W2:Y:S04]  /*193e20*/  LDL.LU R5, [R1+0x41d4] ;  /* 0x0041d40001057983 */ /* 0x000ea80000300800 */
[----:B0-----:R-:W2:Y:S04]  /*193e30*/  LDL.LU R7, [R1+0x4200] ;  /* 0x0042000001077983 */ /* 0x001ea80000300800 */
[----:B------:R-:W2:Y:S04]  /*193e40*/  LDL.LU R6, [R1+0x41cc] ;  /* 0x0041cc0001067983 */ /* 0x000ea80000300800 */
[----:B------:R0:W-:Y:S04]  /*193e50*/  STL [R1+0x4270], R0 ;  /* 0x0042700001007387 */ /* 0x0001e80000100800 */
[----:B0-----:R-:W2:Y:S01]  /*193e60*/  LDL.LU R0, [R1+0x41f8] ;  /* 0x0041f80001007983 */ /* 0x001ea20000300800 */
[----:B---3--:R-:W-:-:S05]  /*193e70*/  IADD3 R12, P1, R12, UR15, RZ ;  /* 0x0000000f0c0c7c10 */ /* 0x008fca000ff3e0ff */
        /* <DEDUP_REMOVED lines=22> */
[----:B--2---:R-:W-:Y:S02]  /*193fe0*/  IADD3.X R7, R7, UR25, RZ, P1, !PT ;  /* 0x0000001907077c10 */ /* 0x004fe40008ffe4ff */
[----:B------:R-:W-:-:S02]  /*193ff0*/  IADD3.X R4, R4, UR25, RZ, P2, !PT ;  /* 0x0000001904047c10 */ /* 0x000fc400097fe4ff */
[----:B------:R-:W-:Y:S02]  /*194000*/  IADD3 R5, P2, R5, UR15, RZ ;  /* 0x0000000f05057c10 */ /* 0x000fe4000ff5e0ff */
[----:B---3--:R-:W-:Y:S02]  /*194010*/  IADD3.X R12, R12, UR25, RZ, P6, !PT ;  /* 0x000000190c0c7c10 */ /* 0x008fe4000b7fe4ff */
        /* <DEDUP_REMOVED lines=32> */
[----:B------:R-:W-:-:S02]  /*194220*/  IADD3 R6, P1, R6, UR15, RZ ;  /* 0x0000000f06067c10 */ /* 0x000fc4000ff3e0ff */
[----:B------:R-:W-:Y:S01]  /*194230*/  IADD3.X R0, R0, UR25, RZ, P6, !PT ;  /* 0x0000001900007c10 */ /* 0x000fe2000b7fe4ff */
[----:B---3--:R0:W-:Y:S04]  /*194240*/  STL [R1+0x7600], R12 ;  /* 0x0076000c01007387 */ /* 0x0081e80000100800 */
[----:B------:R-:W-:Y:S04]  /*194250*/  STL [R1+0x41cc], R6 ;  /* 0x0041cc0601007387 */ /* 0x000fe80000100800 */
        /* <DEDUP_REMOVED lines=27> */
[----:B0-----:R-:W2:Y:S04]  /*194410*/  LDL.LU R0, [R1+0x4188] ;  /* 0x0041880001007983 */ /* 0x001ea80000300800 */
[----:B------:R-:W2:Y:S04]  /*194420*/  LDL.LU R5, [R1+0x4154] ;  /* 0x0041540001057983 */ /* 0x000ea80000300800 */
[----:B------:R-:W2:Y:S04]  /*194430*/  LDL.LU R6, [R1+0x4180] ;  /* 0x0041800001067983 */ /* 0x000ea80000300800 */
        /* <DEDUP_REMOVED lines=60> */
[----:B------:R-:W-:-:S03]  /*194800*/  IADD3.X R6, R6, UR25, RZ, P5, !PT ;  /* 0x0000001906067c10 */ /* 0x000fc6000affe4ff */
[----:B------:R-:W-:Y:S01]  /*194810*/  STL [R1+0x4154], R5 ;  /* 0x0041540501007387 */ /* 0x000fe20000100800 */
[----:B------:R-:W-:-:S03]  /*194820*/  IADD3 R7, P5, R7, UR15, RZ ;  /* 0x0000000f07077c10 */ /* 0x000fc6000ffbe0ff */
        /* <DEDUP_REMOVED lines=28> */
[----:B0-----:R-:W2:Y:S04]  /*1949f0*/  LDL.LU R7, [R1+0x4110] ;  /* 0x0041100001077983 */ /* 0x001ea80000300800 */
[----:B------:R-:W2:Y:S04]  /*194a00*/  LDL.LU R4, [R1+0x40dc] ;  /* 0x0040dc0001047983 */ /* 0x000ea80000300800 */
[----:B------:R-:W2:Y:S04]  /*194a10*/  LDL.LU R5, [R1+0x4108] ;  /* 0x0041080001057983 */ /* 0x000ea80000300800 */
        /* <DEDUP_REMOVED lines=25> */
[----:B------:R-:W-:Y:S02]  /*194bb0*/  IADD3.X R28, R28, UR25, RZ, P6, !PT ;  /* 0x000000191c1c7c10 */ /* 0x000fe4000b7fe4ff */
[----:B------:R-:W-:Y:S02]  /*194bc0*/  IADD3 R29, P6, R29, UR15, RZ ;  /* 0x0000000f1d1d7c10 */ /* 0x000fe4000ffde0ff */
[----:B------:R-:W-:-:S02]  /*194bd0*/  IADD3 R4, P5, R4, UR15, RZ ;  /* 0x0000000f04047c10 */ /* 0x000fc4000ffbe0ff */
        /* <DEDUP_REMOVED lines=30> */
[----:B------:R-:W-:Y:S04]  /*194dc0*/  STL [R1+0x40dc], R4 ;  /* 0x0040dc0401007387 */ /* 0x000fe80000100800 */
[----:B------:R-:W3:Y:S01]  /*194dd0*/  LDL.LU R12, [R1+0x40c4] ;  /* 0x0040c400010c7983 */ /* 0x000ee20000300800 */
[----:B------:R-:W-:-:S02]  /*194de0*/  IADD3.X R5, R5, UR25, RZ, P0, !PT ;  /* 0x0000001905057c10 */ /* 0x000fc400087fe4ff */
[----:B------:R-:W-:-:S03]  /*194df0*/  IADD3 R6, P0, R6, UR15, RZ ;  /* 0x0000000f06067c10 */ /* 0x000fc6000ff1e0ff */
[----:B------:R-:W-:Y:S01]  /*194e00*/  STL [R1+0x4108], R5 ;  /* 0x0041080501007387 */ /* 0x000fe20000100800 */
[----:B------:R-:W-:-:S03]  /*194e10*/  IADD3.X R0, R0, UR25, RZ, P4, !PT ;  /* 0x0000001900007c10 */ /* 0x000fc6000a7fe4ff */
        /* <DEDUP_REMOVED lines=27> */
[----:B0-----:R-:W2:Y:S04]  /*194fd0*/  LDL.LU R0, [R1+0x4098] ;  /* 0x0040980001007983 */ /* 0x001ea80000300800 */
[----:B------:R-:W2:Y:S04]  /*194fe0*/  LDL.LU R29, [R1+0x4064] ;  /* 0x00406400011d7983 */ /* 0x000ea80000300800 */
[----:B------:R-:W2:Y:S04]  /*194ff0*/  LDL.LU R4, [R1+0x4090] ;  /* 0x0040900001047983 */ /* 0x000ea80000300800 */
[----:B------:R-:W2:Y:S04]  /*195000*/  LDL.LU R5, [R1+0x405c] ;  /* 0x00405c0001057983 */ /* 0x000ea80000300800 */
[----:B------:R0:W-:Y:S04]  /*195010*/  STL [R1+0x40cc], R7 ;  /* 0x0040cc0701007387 */ /* 0x0001e80000100800 */
[----:B------:R-:W2:Y:S04]  /*195020*/  LDL.LU R6, [R1+0x4088] ;  /* 0x0040880001067983 */ /* 0x000ea80000300800 */
        /* <DEDUP_REMOVED lines=26> */
[----:B------:R-:W-:Y:S02]  /*1951d0*/  IADD3.X R4, R4, UR25, RZ, P4, !PT ;  /* 0x0000001904047c10 */ /* 0x000fe4000a7fe4ff */
        /* <DEDUP_REMOVED lines=66> */
[----:B------:R-:W2:Y:S04]  /*195600*/  LDL.LU R5, [R1+0x4010] ;  /* 0x0040100001057983 */ /* 0x000ea80000300800 */
[----:B------:R-:W2:Y:S04]  /*195610*/  LDL.LU R6, [R1+0x3fdc] ;  /* 0x003fdc0001067983 */ /* 0x000ea80000300800 */
        /* <DEDUP_REMOVED lines=21> */
[----:B------:R-:W-:Y:S02]  /*195770*/  IADD3.X R26, R26, UR25, RZ, P0, !PT ;  /* 0x000000191a1a7c10 */ /* 0x000fe400087fe4ff */
[----:B------:R-:W-:Y:S02]  /*195780*/  IADD3 R27, P0, R27, UR15, RZ ;  /* 0x0000000f1b1b7c10 */ /* 0x000fe4000ff1e0ff */
[----:B------:R-:W-:Y:S02]  /*195790*/  IADD3 R28, P4, R28, UR15, RZ ;  /* 0x0000000f1c1c7c10 */ /* 0x000fe4000ff9e0ff */
[----:B------:R-:W-:Y:S02]  /*1957a0*/  IADD3.X R29, R29, UR25, RZ, P3, !PT ;  /* 0x000000191d1d7c10 */ /* 0x000fe40009ffe4ff */
        /* <DEDUP_REMOVED lines=68> */
[----:B------:R-:W2:Y:S04]  /*195bf0*/  LDL.LU R5, [R1+0x3f64] ;  /* 0x003f640001057983 */ /* 0x000ea80000300800 */
        /* <DEDUP_REMOVED lines=117> */
[----:B------:R-:W-:Y:S02]  /*196350*/  IADD3 R26, P2, R26, UR15, RZ ;  /* 0x0000000f1a1a7c10 */ /* 0x000fe4000ff5e0ff */
[----:B------:R-:W-:Y:S02]  /*196360*/  IADD3.X R27, R27, UR25, RZ, P1, !PT ;  /* 0x000000191b1b7c10 */ /* 0x000fe40008ffe4ff */
        /* <DEDUP_REMOVED lines=496> */
[----:B------:R-:W-:Y:S01]  /*198270*/  STL [R1+0x3ce0], R19 ;  /* 0x003ce01301007387 */ /* 0x000fe20000100800 */
[----:B------:R-:W-:Y:S01]  /*198280*/  IADD3 R5, P5, R5, UR15, RZ ;  /* 0x0000000f05057c10 */ /* 0x000fe2000ffbe0ff */
[----:B0-----:R-:W0:Y:S02]  /*198290*/  LDC R8, c[0x0][0x23c] ;  /* 0x00008f00ff087b82 */ /* 0x001e240000000800 */
[----:B-1----:R-:W2:Y:S04]  /*1982a0*/  LDL.LU R0, [R1+0x3ca0] ;  /* 0x003ca00001007983 */ /* 0x002ea80000300800 */
        /* <DEDUP_REMOVED lines=12> */
[----:B------:R-:W-:-:S03]  /*198370*/  IADD3.X R6, R6, UR25, RZ, P0, !PT ;  /* 0x0000001906067c10 */ /* 0x000fc600087fe4ff */
[----:B------:R-:W-:Y:S01]  /*198380*/  STL [R1+0x3c7c], R5 ;  /* 0x003c7c0501007387 */ /* 0x000fe20000100800 */
[----:B------:R-:W-:-:S03]  /*198390*/  IADD3 R7, P0, R7, UR15, RZ ;  /* 0x0000000f07077c10 */ /* 0x000fc6000ff1e0ff */
[----:B---3--:R1:W-:Y:S04]  /*1983a0*/  STL [R1+0x75d4], R12 ;  /* 0x0075d40c01007387 */ /* 0x0083e80000100800 */
[----:B------:R3:W-:Y:S04]  /*1983b0*/  STL [R1+0x3ca8], R6 ;  /* 0x003ca80601007387 */ /* 0x0007e80000100800 */
[----:B-1----:R-:W4:Y:S04]  /*1983c0*/  LDL.LU R12, [R1+0x3c6c] ;  /* 0x003c6c00010c7983 */ /* 0x002f280000300800 */
        /* <DEDUP_REMOVED lines=27> */
[----:B---3--:R-:W3:Y:S04]  /*198580*/  LDL.LU R6, [R1+0x5e88] ;  /* 0x005e880001067983 */ /* 0x008ee80000300800 */
[----:B-1----:R-:W3:Y:S04]  /*198590*/  LDL.LU R7, [R1+0x5c2c] ;  /* 0x005c2c0001077983 */ /* 0x002ee80000300800 */
[----:B0-----:R-:W3:Y:S01]  /*1985a0*/  LDL.LU R0, [R1+0x5e80] ;  /* 0x005e800001007983 */ /* 0x001ee20000300800 */
[----:B----4-:R-:W-:-:S05]  /*1985b0*/  IADD3 R12, P4, R12, UR15, RZ ;  /* 0x0000000f0c0c7c10 */ /* 0x010fca000ff9e0ff */
[----:B------:R0:W-:Y:S04]  /*1985c0*/  STL [R1+0x3c6c], R12 ;  /* 0x003c6c0c01007387 */ /* 0x0001e80000100800 */
[----:B0-----:R-:W4:Y:S01]  /*1985d0*/  LDL.LU R12, [R1+0x75d4] ;  /* 0x0075d400010c7983 */ /* 0x001f220000300800 */
[----:B------:R-:W-:Y:S01]  /*1985e0*/  IMAD.SHL.U32 R8, R8, 0x80, RZ ;  /* 0x0000008008087824 */ /* 0x000fe200078e00ff */
[----:B------:R-:W-:Y:S02]  /*1985f0*/  IADD3.X R14, R14, UR25, RZ, P2, !PT ;  /* 0x000000190e0e7c10 */ /* 0x000fe400097fe4ff */
[----:B------:R-:W-:Y:S02]  /*198600*/  IADD3 R15, P2, R15, UR15, RZ ;  /* 0x0000000f0f0f7c10 */ /* 0x000fe4000ff5e0ff */
[----:B------:R-:W-:-:S02]  /*198610*/  IADD3.X R2, R2, UR25, RZ, P1, !PT ;  /* 0x0000001902027c10 */ /* 0x000fc40008ffe4ff */
[----:B------:R-:W-:Y:S02]  /*198620*/  IADD3.X R9, R9, UR25, RZ, P6, !PT ;  /* 0x0000001909097c10 */ /* 0x000fe4000b7fe4ff */
[C---:B------:R-:W-:Y:S02]  /*198630*/  IADD3 R3, P1, R8.reuse, R3, RZ ;  /* 0x0000000308037210 */ /* 0x040fe40007f3e0ff */
[C---:B------:R-:W-:Y:S02]  /*198640*/  IADD3 R10, P6, R8.reuse, R10, RZ ;  /* 0x0000000a080a7210 */ /* 0x040fe40007fde0ff */
[----:B------:R-:W-:Y:S02]  /*198650*/  IADD3.X R11, R11, UR25, RZ, P5, !PT ;  /* 0x000000190b0b7c10 */ /* 0x000fe4000affe4ff */
[----:B------:R-:W-:Y:S02]  /*198660*/  IADD3 R16, P5, R8, R16, RZ ;  /* 0x0000001008107210 */ /* 0x000fe40007fbe0ff */
[----:B------:R-:W-:-:S02]  /*198670*/  IADD3.X R17, R17, UR25, RZ, P0, !PT ;  /* 0x0000001911117c10 */ /* 0x000fc400087fe4ff */
[C---:B------:R-:W-:Y:S02]  /*198680*/  IADD3 R18, P0, R8.reuse, R18, RZ ;  /* 0x0000001208127210 */ /* 0x040fe40007f1e0ff */
[----:B------:R-:W-:Y:S02]  /*198690*/  IADD3.X R19, R19, UR25, RZ, P4, !PT ;  /* 0x0000001913137c10 */ /* 0x000fe4000a7fe4ff */
[C---:B------:R-:W-:Y:S02]  /*1986a0*/  IADD3 R20, P4, R8.reuse, R20, RZ ;  /* 0x0000001408147210 */ /* 0x040fe40007f9e0ff */
[----:B--2---:R-:W-:Y:S02]  /*1986b0*/  IADD3.X R23, R23, UR25, RZ, P2, !PT ;  /* 0x0000001917177c10 */ /* 0x004fe400097fe4ff */
[----:B------:R-:W-:Y:S02]  /*1986c0*/  IADD3 R24, P2, R8, R24, RZ ;  /* 0x0000001808187210 */ /* 0x000fe40007f5e0ff */
[----:B----4-:R-:W-:-:S02]  /*1986d0*/  IADD3.X R12, R12, UR25, RZ, P3, !PT ;  /* 0x000000190c0c7c10 */ /* 0x010fc40009ffe4ff */
[----:B------:R-:W-:-:S03]  /*1986e0*/  IADD3 R13, P3, R13, UR15, RZ ;  /* 0x0000000f0d0d7c10 */ /* 0x000fc6000ff7e0ff */
        /* <DEDUP_REMOVED lines=9> */
[----:B------:R-:W-:Y:S01]  /*198780*/  STL [R1+0x5c30], R16 ;  /* 0x005c301001007387 */ /* 0x000fe20000100800 */
[----:B------:R-:W-:-:S03]  /*198790*/  IADD3.X R21, R21, UR25, RZ, P3, !PT ;  /* 0x0000001915157c10 */ /* 0x000fc60009ffe4ff */
[----:B------:R-:W-:Y:S01]  /*1987a0*/  STL [R1+0x3c70], R17 ;  /* 0x003c701101007387 */ /* 0x000fe20000100800 */
[----:B------:R-:W-:Y:S02]  /*1987b0*/  IADD3 R22, P3, R8, R22, RZ ;  /* 0x0000001608167210 */ /* 0x000fe40007f7e0ff */
[----:B0-----:R-:W-:Y:S01]  /*1987c0*/  SHF.R.S32.HI R2, RZ, 0x1f, R8 ;  /* 0x0000001fff027819 */ /* 0x001fe20000011408 */
[----:B------:R-:W-:Y:S04]  /*1987d0*/  STL [R1+0x5c38], R18 ;  /* 0x005c381201007387 */ /* 0x000fe80000100800 */
[----:B------:R-:W-:Y:S04]  /*1987e0*/  STL [R1+0x3c68], R19 ;  /* 0x003c681301007387 */ /* 0x000fe80000100800 */
[----:B------:R-:W-:Y:S01]  /*1987f0*/  STL [R1+0x5ea0], R20 ;  /* 0x005ea01401007387 */ /* 0x000fe20000100800 */
[----:B------:R-:W-:-:S03]  /*198800*/  IMAD.X R25, R2, 0x1, R25, P1 ;  /* 0x0000000102197824 */ /* 0x000fc600008e0619 */
[----:B------:R-:W-:Y:S01]  /*198810*/  STL [R1+0x3c60], R21 ;  /* 0x003c601501007387 */ /* 0x000fe20000100800 */
[----:B------:R-:W-:-:S03]  /*198820*/  IADD3 R26, P1, R8, R26, RZ ;  /* 0x0000001a081a7210 */ /* 0x000fc60007f3e0ff */
        /* <DEDUP_REMOVED lines=10> */
[----:B------:R-:W-:Y:S04]  /*1988d0*/  STL [R1+0x6c2c], R27 ;  /* 0x006c2c1b01007387 */ /* 0x000fe80000100800 */
[----:B------:R-:W-:Y:S01]  /*1988e0*/  STL [R1+0x5e90], R28 ;  /* 0x005e901c01007387 */ /* 0x000fe20000100800 */
[----:B---3--:R-:W-:-:S03]  /*1988f0*/  IADD3 R6, P0, R8, R6, RZ ;  /* 0x0000000608067210 */ /* 0x008fc60007f1e0ff */
[----:B------:R-:W-:Y:S01]  /*198900*/  STL [R1+0x3c54], R29 ;  /* 0x003c541d01007387 */ /* 0x000fe20000100800 */
[----:B------:R-:W-:-:S03]  /*198910*/  IMAD.X R7, R2, 0x1, R7, P4 ;  /* 0x0000000102077824 */ /* 0x000fc600020e0607 */
[----:B------:R-:W-:Y:S04]  /*198920*/  STL [R1+0x5e8c], R4 ;  /* 0x005e8c0401007387 */ /* 0x000fe80000100800 */
[----:B------:R-:W-:Y:S04]  /*198930*/  STL [R1+0x5c18], R5 ;  /* 0x005c180501007387 */ /* 0x000fe80000100800 */
[----:B------:R0:W-:Y:S01]  /*198940*/  STL [R1+0x75d0], R8 ;  /* 0x0075d00801007387 */ /* 0x0001e20000100800 */
[----:B------:R-:W-:-:S03]  /*198950*/  IADD3 R0, P4, R8, R0, RZ ;  /* 0x0000000008007210 */ /* 0x000fc60007f9e0ff */
[----:B------:R-:W-:Y:S04]  /*198960*/  STL [R1+0x5e88], R6 ;  /* 0x005e880601007387 */ /* 0x000fe80000100800 */
[----:B0-----:R-:W2:Y:S04]  /*198970*/  LDL.LU R8, [R1+0x5c28] ;  /* 0x005c280001087983 */ /* 0x001ea80000300800 */
[----:B------:R-:W-:Y:S04]  /*198980*/  STL [R1+0x5c2c], R7 ;  /* 0x005c2c0701007387 */ /* 0x000fe80000100800 */
[----:B------:R-:W3:Y:S04]  /*198990*/  LDL.LU R12, [R1+0x5c20] ;  /* 0x005c2000010c7983 */ /* 0x000ee80000300800 */
[----:B------:R-:W-:Y:S04]  /*1989a0*/  STL [R1+0x5e80], R0 ;  /* 0x005e800001007387 */ /* 0x000fe80000100800 */
[----:B---3--:R0:W-:Y:S04]  /*1989b0*/  STL [R1+0x75c4], R12 ;  /* 0x0075c40c01007387 */ /* 0x0081e80000100800 */
[----:B0-----:R-:W3:Y:S04]  /*1989c0*/  LDL.LU R12, [R1+0x5e70] ;  /* 0x005e7000010c7983 */ /* 0x001ee80000300800 */
[----:B---3--:R0:W-:Y:S04]  /*1989d0*/  STL [R1+0x75c8], R12 ;  /* 0x0075c80c01007387 */ /* 0x0081e80000100800 */
[----:B0-----:R-:W3:Y:S01]  /*1989e0*/  LDL.LU R12, [R1+0x5c24] ;  /* 0x005c2400010c7983 */ /* 0x001ee20000300800 */
[----:B--2---:R-:W-:-:S03]  /*1989f0*/  IMAD.X R8, R2, 0x1, R8, P3 ;  /* 0x0000000102087824 */ /* 0x004fc600018e0608 */
[----:B---3--:R0:W-:Y:S04]  /*198a00*/  STL [R1+0x75cc], R12 ;  /* 0x0075cc0c01007387 */ /* 0x0081e80000100800 */
        /* <DEDUP_REMOVED lines=27> */
[----:B------:R0:W-:Y:S04]  /*198bc0*/  STL [R1+0x5c28], R8 ;  /* 0x005c280801007387 */ /* 0x0001e80000100800 */
[----:B0-----:R-:W2:Y:S02]  /*198bd0*/  LDL.LU R8, [R1+0x75d0] ;  /* 0x0075d00001087983 */ /* 0x001ea40000300800 */
[----:B--2---:R-:W-:-:S05]  /*198be0*/  IADD3 R12, P3, R8, R12, RZ ;  /* 0x0000000c080c7210 */ /* 0x004fca0007f7e0ff */
[----:B------:R0:W-:Y:S04]  /*198bf0*/  STL [R1+0x5e78], R12 ;  /* 0x005e780c01007387 */ /* 0x0001e80000100800 */
[----:B0-----:R-:W2:Y:S02]  /*198c00*/  LDL.LU R12, [R1+0x75cc] ;  /* 0x0075cc00010c7983 */ /* 0x001ea40000300800 */
[----:B--2---:R-:W-:-:S05]  /*198c10*/  IMAD.X R12, R2, 0x1, R12, P2 ;  /* 0x00000001020c7824 */ /* 0x004fca00010e060c */
[----:B------:R0:W-:Y:S04]  /*198c20*/  STL [R1+0x5c24], R12 ;  /* 0x005c240c01007387 */ /* 0x0001e80000100800 */
[----:B0-----:R-:W2:Y:S02]  /*198c30*/  LDL.LU R12, [R1+0x75c8] ;  /* 0x0075c800010c7983 */ /* 0x001ea40000300800 */
[----:B--2---:R-:W-:-:S05]  /*198c40*/  IADD3 R12, P2, R8, R12, RZ ;  /* 0x0000000c080c7210 */ /* 0x004fca0007f5e0ff */
[----:B------:R0:W-:Y:S04]  /*198c50*/  STL [R1+0x5e70], R12 ;  /* 0x005e700c01007387 */ /* 0x0001e80000100800 */
[----:B0-----:R-:W2:Y:S01]  /*198c60*/  LDL.LU R12, [R1+0x75c4] ;  /* 0x0075c400010c7983 */ /* 0x001ea20000300800 */
[----:B----4-:R-:W-:Y:S01]  /*198c70*/  IMAD.X R14, R2, 0x1, R14, P6 ;  /* 0x00000001020e7824 */ /* 0x010fe200030e060e */
[----:B---3--:R-:W-:Y:S01]  /*198c80*/  IADD3 R15, P6, R8, R15, RZ ;  /* 0x0000000f080f7210 */ /* 0x008fe20007fde0ff */
[----:B------:R-:W-:Y:S01]  /*198c90*/  IMAD.X R3, R2, 0x1, R3, P5 ;  /* 0x0000000102037824 */ /* 0x000fe200028e0603 */
[----:B------:R-:W-:Y:S01]  /*198ca0*/  IADD3 R9, P5, R8, R9, RZ ;  /* 0x0000000908097210 */ /* 0x000fe20007fbe0ff */
        /* <DEDUP_REMOVED lines=18> */
[----:B------:R-:W-:-:S02]  /*198dd0*/  IMAD.X R0, R2, 0x1, R0, P2 ;  /* 0x0000000102007824 */ /* 0x000fc400010e0600 */
[----:B--2---:R-:W-:Y:S01]  /*198de0*/  IMAD.X R12, R2, 0x1, R12, P1 ;  /* 0x00000001020c7824 */ /* 0x004fe200008e060c */
[----:B------:R-:W-:-:S04]  /*198df0*/  IADD3 R13, P1, R8, R13, RZ ;  /* 0x0000000d080d7210 */ /* 0x000fc80007f3e0ff */
        /* <DEDUP_REMOVED lines=10> */
[----:B------:R-:W-:-:S03]  /*198ea0*/  IMAD.X R22, R2, 0x1, R22, P1 ;  /* 0x0000000102167824 */ /* 0x000fc600008e0616 */
[----:B------:R-:W-:Y:S01]  /*198eb0*/  STL [R1+0x5e74], R18 ;  /* 0x005e741201007387 */ /* 0x000fe20000100800 */
[----:B------:R-:W-:-:S03]  /*198ec0*/  IADD3 R23, P1, R8, R23, RZ ;  /* 0x0000001708177210 */ /* 0x000fc60007f3e0ff */
        /* <DEDUP_REMOVED lines=23> */
[----:B--2---:R-:W-:-:S03]  /*199040*/  IADD3 R2, P2, R8, R2, RZ ;  /* 0x0000000208027210 */ /* 0x004fc60007f5e0ff */
[----:B---3--:R0:W-:Y:S04]  /*199050*/  STL [R1+0x75bc], R12 ;  /* 0x0075bc0c01007387 */ /* 0x0081e80000100800 */
        /* <DEDUP_REMOVED lines=27> */
[----:B------:R0:W-:Y:S04]  /*199210*/  STL [R1+0x5e00], R2 ;  /* 0x005e000201007387 */ /* 0x0001e80000100800 */
[----:B0-----:R-:W2:Y:S02]  /*199220*/  LDL.LU R2, [R1+0x75c0] ;  /* 0x0075c00001027983 */ /* 0x001ea40000300800 */
[----:B--2---:R-:W-:-:S05]  /*199230*/  IMAD.X R12, R2, 0x1, R12, P1 ;  /* 0x00000001020c7824 */ /* 0x004fca00008e060c */
[----:B------:R0:W-:Y:S04]  /*199240*/  STL [R1+0x5e2c], R12 ;  /* 0x005e2c0c01007387 */ /* 0x0001e80000100800 */
[----:B0-----:R-:W2:Y:S02]  /*199250*/  LDL.LU R12, [R1+0x75bc] ;  /* 0x0075bc00010c7983 */ /* 0x001ea40000300800 */
[----:B--2---:R-:W-:-:S05]  /*199260*/  IADD3 R12, P1, R8, R12, RZ ;  /* 0x0000000c080c7210 */ /* 0x004fca0007f3e0ff */
[----:B------:R0:W-:Y:S04]  /*199270*/  STL [R1+0x5df8], R12 ;  /* 0x005df80c01007387 */ /* 0x0001e80000100800 */
[----:B0-----:R-:W2:Y:S02]  /*199280*/  LDL.LU R12, [R1+0x75b8] ;  /* 0x0075b800010c7983 */ /* 0x001ea40000300800 */
[----:B--2---:R-:W-:-:S05]  /*199290*/  IMAD.X R12, R2, 0x1, R12, P6 ;  /* 0x00000001020c7824 */ /* 0x004fca00030e060c */
[----:B------:R0:W-:Y:S04]  /*1992a0*/  STL [R1+0x5e24], R12 ;  /* 0x005e240c01007387 */ /* 0x0001e80000100800 */
[----:B0-----:R-:W2:Y:S01]  /*1992b0*/  LDL.LU R12, [R1+0x75b4] ;  /* 0x0075b400010c7983 */ /* 0x001ea20000300800 */
[----:B---3--:R-:W-:Y:S01]  /*1992c0*/  IMAD.X R13, R2, 0x1, R13, P5 ;  /* 0x00000001020d7824 */ /* 0x008fe200028e060d */
[----:B----4-:R-:W-:Y:S01]  /*1992d0*/  IADD3 R14, P5, R8, R14, RZ ;  /* 0x0000000e080e7210 */ /* 0x010fe20007fbe0ff */
        /* <DEDUP_REMOVED lines=21> */
[----:B------:R-:W-:-:S02]  /*199430*/  IADD3 R0, P1, R8, R0, RZ ;  /* 0x0000000008007210 */ /* 0x000fc40007f3e0ff */
[----:B--2---:R-:W-:-:S05]  /*199440*/  IADD3 R12, P6, R8, R12, RZ ;  /* 0x0000000c080c7210 */ /* 0x004fca0007fde0ff */
        /* <DEDUP_REMOVED lines=2757> */
[----:B------:R0:W-:Y:S04]  /*1a40a0*/  STL [R1+0x6a1c], R0 ;  /* 0x006a1c0001007387 */ /* 0x0001e80000100800 */
[----:B0-----:R-:W3:Y:S04]  /*1a40b0*/  LDL.LU R0, [R1+0x6aa4] ;  /* 0x006aa40001007983 */ /* 0x001ee80000300800 */
        /* <DEDUP_REMOVED lines=63> */
[----:B--2---:R-:W-:-:S05]  /*1a44b0*/  IADD3 R0, P6, R8, R0, RZ ;  /* 0x0000000008007210 */ /* 0x004fca0007fde0ff */
[----:B------:R0:W-:Y:S04]  /*1a44c0*/  STL [R1+0x6aa4], R0 ;  /* 0x006aa40001007387 */ /* 0x0001e80000100800 */
        /* <DEDUP_REMOVED lines=13> */
[----:B------:R0:W-:Y:S04]  /*1a45a0*/  STL [R1+0x6a5c], R18 ;  /* 0x006a5c1201007387 */ /* 0x0001e80000100800 */
[----:B------:R1:W-:Y:S04]  /*1a45b0*/  STL [R1+0x6ad4], R19 ;  /* 0x006ad41301007387 */ /* 0x0003e80000100800 */
[----:B------:R3:W-:Y:S04]  /*1a45c0*/  STL [R1+0x6a70], R20 ;  /* 0x006a701401007387 */ /* 0x0007e80000100800 */
[----:B------:R4:W-:Y:S04]  /*1a45d0*/  STL [R1+0x6ad8], R21 ;  /* 0x006ad81501007387 */ /* 0x0009e80000100800 */
[----:B------:R4:W-:Y:S04]  /*1a45e0*/  STL [R1+0x6a6c], R22 ;  /* 0x006a6c1601007387 */ /* 0x0009e80000100800 */
[----:B------:R4:W-:Y:S04]  /*1a45f0*/  STL [R1+0x6ae4], R23 ;  /* 0x006ae41701007387 */ /* 0x0009e80000100800 */
[----:B------:R4:W-:Y:S01]  /*1a4600*/  STL [R1+0x6a80], R24 ;  /* 0x006a801801007387 */ /* 0x0009e20000100800 */
[----:B------:R-:W-:-:S03]  /*1a4610*/  IMAD.X R29, R2, 0x1, R29, P2 ;  /* 0x00000001021d7824 */ /* 0x000fc600010e061d */
[----:B------:R4:W-:Y:S01]  /*1a4620*/  STL [R1+0x6ae8], R25 ;  /* 0x006ae81901007387 */ /* 0x0009e20000100800 */
[----:B------:R-:W-:-:S03]  /*1a4630*/  IMAD.X R4, R2, 0x1, R4, P1 ;  /* 0x0000000102047824 */ /* 0x000fc600008e0604 */
[----:B------:R-:W-:Y:S01]  /*1a4640*/  STL [R1+0x6a7c], R26 ;  /* 0x006a7c1a01007387 */ /* 0x000fe20000100800 */
[----:B------:R-:W-:-:S03]  /*1a4650*/  IMAD.X R7, R2, 0x1, R7, P0 ;  /* 0x0000000102077824 */ /* 0x000fc600000e0607 */
[----:B------:R-:W-:Y:S01]  /*1a4660*/  STL [R1+0x6af4], R27 ;  /* 0x006af41b01007387 */ /* 0x000fe20000100800 */
[----:B------:R-:W-:-:S03]  /*1a4670*/  IMAD.X R5, R2, 0x1, R5, P6 ;  /* 0x0000000102057824 */ /* 0x000fc600030e0605 */
[----:B------:R-:W-:Y:S01]  /*1a4680*/  STL [R1+0x6a90], R28 ;  /* 0x006a901c01007387 */ /* 0x000fe20000100800 */
[----:B------:R-:W-:-:S03]  /*1a4690*/  IMAD.X R6, R2, 0x1, R6, P5 ;  /* 0x0000000102067824 */ /* 0x000fc600028e0606 */
[----:B------:R-:W-:Y:S04]  /*1a46a0*/  STL [R1+0x6a8c], R29 ;  /* 0x006a8c1d01007387 */ /* 0x000fe80000100800 */
[----:B------:R-:W-:Y:S04]  /*1a46b0*/  STL [R1+0x6aa0], R4 ;  /* 0x006aa00401007387 */ /* 0x000fe80000100800 */
[----:B------:R-:W-:Y:S04]  /*1a46c0*/  STL [R1+0x6aac], R7 ;  /* 0x006aac0701007387 */ /* 0x000fe80000100800 */
[----:B------:R-:W-:Y:S04]  /*1a46d0*/  STL [R1+0x6a9c], R5 ;  /* 0x006a9c0501007387 */ /* 0x000fe80000100800 */
[----:B------:R4:W-:Y:S04]  /*1a46e0*/  STL [R1+0x6ab0], R6 ;  /* 0x006ab00601007387 */ /* 0x0009e80000100800 */
        /* <DEDUP_REMOVED lines=15> */
[----:B--2---:R-:W-:Y:S04]  /*1a47e0*/  STL [R1+0x73f0], R0 ;  /* 0x0073f00001007387 */ /* 0x004fe80000100800 */
[----:B------:R-:W2:Y:S01]  /*1a47f0*/  LDL.LU R27, [R1+0x3a00] ;  /* 0x003a0000011b7983 */ /* 0x000ea20000300800 */
[----:B------:R-:W-:Y:S01]  /*1a4800*/  IMAD.X R18, R2, 0x1, R18, P4 ;  /* 0x0000000102127824 */ /* 0x000fe200020e0612 */
[----:B------:R-:W-:-:S02]  /*1a4810*/  IADD3 R19, P4, R8, R19, RZ ;  /* 0x0000001308137210 */ /* 0x000fc40007f9e0ff */
[C---:B---3--:R-:W-:Y:S02]  /*1a4820*/  IADD3 R20, P3, R8.reuse, R20, RZ ;  /* 0x0000001408147210 */ /* 0x048fe40007f7e0ff */
[C---:B----4-:R-:W-:Y:S02]  /*1a4830*/  IADD3 R21, P6, R8.reuse, R21, RZ ;  /* 0x0000001508157210 */ /* 0x050fe40007fde0ff */
[C---:B------:R-:W-:Y:S01]  /*1a4840*/  IADD3 R22, P5, R8.reuse, R22, RZ ;  /* 0x0000001608167210 */ /* 0x040fe20007fbe0ff */
[----:B------:R-:W-:Y:S01]  /*1a4850*/  STL [R1+0x6ac0], R18 ;  /* 0x006ac01201007387 */ /* 0x000fe20000100800 */
[C---:B------:R-:W-:Y:S02]  /*1a4860*/  IADD3 R23, P2, R8.reuse, R23, RZ ;  /* 0x0000001708177210 */ /* 0x040fe40007f5e0ff */
[----:B------:R-:W-:Y:S01]  /*1a4870*/  IADD3 R24, P1, R8, R24, RZ ;  /* 0x0000001808187210 */ /* 0x000fe20007f3e0ff */
[----:B------:R-:W-:Y:S01]  /*1a4880*/  IMAD.X R6, R2, 0x1, R6, P4 ;  /* 0x0000000102067824 */ /* 0x000fe200020e0606 */
[----:B------:R-:W-:-:S02]  /*1a4890*/  IADD3 R25, P0, R8, R25, RZ ;  /* 0x0000001908197210 */ /* 0x000fc40007f1e0ff */
[----:B------:R-:W-:Y:S01]  /*1a48a0*/  IADD3 R26, P4, R8, R26, RZ ;  /* 0x0000001a081a7210 */ /* 0x000fe20007f9e0ff */
[----:B------:R-:W-:Y:S01]  /*1a48b0*/  IMAD.X R28, R2, 0x1, R28, P3 ;  /* 0x00000001021c7824 */ /* 0x000fe200018e061c */
[----:B------:R-:W-:Y:S01]  /*1a48c0*/  IADD3 R29, P3, R8, R29, RZ ;  /* 0x0000001d081d7210 */ /* 0x000fe20007f7e0ff */
[----:B--2---:R-:W-:-:S05]  /*1a48d0*/  VIADD R27, R27, 0x1 ;  /* 0x000000011b1b7836 */ /* 0x004fca0000000000 */
        /* <DEDUP_REMOVED lines=15> */
[----:B------:R-:W-:Y:S01]  /*1a49d0*/  IMAD.X R4, R2, 0x1, R4, P6 ;  /* 0x0000000102047824 */ /* 0x000fe200030e0604 */
[----:B------:R-:W-:-:S04]  /*1a49e0*/  IADD3 R5, P6, R8, R5, RZ ;  /* 0x0000000508057210 */ /* 0x000fc80007fde0ff */
[----:B------:R-:W-:Y:S04]  /*1a49f0*/  STL [R1+0x6acc], R4 ;  /* 0x006acc0401007387 */ /* 0x000fe80000100800 */
[----:B---3--:R0:W-:Y:S04]  /*1a4a00*/  STL [R1+0x7404], R27 ;  /* 0x0074041b01007387 */ /* 0x0081e80000100800 */
[----:B------:R-:W-:Y:S04]  /*1a4a10*/  STL [R1+0x6b44], R5 ;  /* 0x006b440501007387 */ /* 0x000fe80000100800 */
[----:B0-----:R-:W3:Y:S01]  /*1a4a20*/  LDL.LU R27, [R1+0x6af0] ;  /* 0x006af000011b7983 */ /* 0x001ee20000300800 */
[----:B------:R-:W-:-:S05]  /*1a4a30*/  IMAD.X R7, R2, 0x1, R7, P5 ;  /* 0x0000000102077824 */ /* 0x000fca00028e0607 */
[----:B------:R-:W-:Y:S04]  /*1a4a40*/  STL [R1+0x6ae0], R7 ;  /* 0x006ae00701007387 */ /* 0x000fe80000100800 */
        /* <DEDUP_REMOVED lines=26> */
[----:B------:R-:W4:Y:S04]  /*1a4bf0*/  LDL.LU R26, [R1+0x6b3c] ;  /* 0x006b3c00011a7983 */ /* 0x000f280000300800 */
[----:B------:R-:W4:Y:S04]  /*1a4c00*/  LDL.LU R28, [R1+0x6bb4] ;  /* 0x006bb400011c7983 */ /* 0x000f280000300800 */
[----:B------:R-:W4:Y:S04]  /*1a4c10*/  LDL.LU R29, [R1+0x6b50] ;  /* 0x006b5000011d7983 */ /* 0x000f280000300800 */
[----:B------:R-:W4:Y:S04]  /*1a4c20*/  LDL.LU R4, [R1+0x6bb8] ;  /* 0x006bb80001047983 */ /* 0x000f280000300800 */
[----:B------:R-:W4:Y:S04]  /*1a4c30*/  LDL.LU R5, [R1+0x6b4c] ;  /* 0x006b4c0001057983 */ /* 0x000f280000300800 */
[----:B0-----:R-:W4:Y:S01]  /*1a4c40*/  LDL.LU R6, [R1+0x6bc4] ;  /* 0x006bc40001067983 */ /* 0x001f220000300800 */
        /* <DEDUP_REMOVED lines=22> */
[----:B------:R-:W-:Y:S01]  /*1a4db0*/  IMAD.X R21, R2, 0x1, R21, P0 ;  /* 0x0000000102157824 */ /* 0x000fe200000e0615 */
[C---:B------:R-:W-:Y:S02]  /*1a4dc0*/  IADD3 R22, P0, R8.reuse, R22, RZ ;  /* 0x0000001608167210 */ /* 0x040fe40007f1e0ff */
[----:B------:R-:W-:Y:S01]  /*1a4dd0*/  IADD3 R23, P4, R8, R23, RZ ;  /* 0x0000001708177210 */ /* 0x000fe20007f9e0ff */
[----:B------:R-:W-:Y:S01]  /*1a4de0*/  IMAD.X R24, R2, 0x1, R24, P3 ;  /* 0x0000000102187824 */ /* 0x000fe200018e0618 */
[----:B------:R-:W-:Y:S01]  /*1a4df0*/  IADD3 R25, P3, R8, R25, RZ ;  /* 0x0000001908197210 */ /* 0x000fe20007f7e0ff */
[----:B------:R-:W-:Y:S01]  /*1a4e00*/  IMAD.X R26, R2, 0x1, R26, P6 ;  /* 0x00000001021a7824 */ /* 0x000fe200030e061a */
[----:B------:R-:W-:Y:S01]  /*1a4e10*/  IADD3 R28, P6, R8, R28, RZ ;  /* 0x0000001c081c7210 */ /* 0x000fe20007fde0ff */
[----:B------:R-:W-:Y:S01]  /*1a4e20*/  IMAD.X R29, R2, 0x1, R29, P5 ;  /* 0x00000001021d7824 */ /* 0x000fe200028e061d */
        /* <DEDUP_REMOVED lines=29> */
[----:B------:R-:W-:Y:S01]  /*1a5000*/  IADD3 R4, P5, R8, R4, RZ ;  /* 0x0000000408047210 */ /* 0x000fe20007fbe0ff */
[----:B------:R-:W-:-:S04]  /*1a5010*/  IMAD.X R5, R2, 0x1, R5, P2 ;  /* 0x0000000102057824 */ /* 0x000fc800010e0605 */
[----:B------:R-:W-:Y:S04]  /*1a5020*/  STL [R1+0x6bb8], R4 ;  /* 0x006bb80401007387 */ /* 0x000fe80000100800 */
[----:B---3--:R0:W-:Y:S04]  /*1a5030*/  STL [R1+0x73f8], R27 ;  /* 0x0073f81b01007387 */ /* 0x0081e80000100800 */
[----:B------:R-:W-:Y:S04]  /*1a5040*/  STL [R1+0x6b4c], R5 ;  /* 0x006b4c0501007387 */ /* 0x000fe80000100800 */
[----:B0-----:R-:W3:Y:S01]  /*1a5050*/  LDL.LU R27, [R1+0x6bd4] ;  /* 0x006bd400011b7983 */ /* 0x001ee20000300800 */
[----:B------:R-:W-:-:S05]  /*1a5060*/  IADD3 R6, P2, R8, R6, RZ ;  /* 0x0000000608067210 */ /* 0x000fca0007f5e0ff */
[----:B------:R-:W-:Y:S04]  /*1a5070*/  STL [R1+0x6bc4], R6 ;  /* 0x006bc40601007387 */ /* 0x000fe80000100800 */
        /* <DEDUP_REMOVED lines=31> */
[----:B0-----:R-:W3:Y:S01]  /*1a5270*/  LDL.LU R7, [R1+0x6bec] ;  /* 0x006bec0001077983 */ /* 0x001ee20000300800 */
        /* <DEDUP_REMOVED lines=22> */
[----:B--2---:R-:W-:-:S05]  /*1a53e0*/  IMAD.X R27, R2, 0x1, R27, P4 ;  /* 0x00000001021b7824 */ /* 0x004fca00020e061b */
[----:B------:R0:W-:Y:S04]  /*1a53f0*/  STL [R1+0x6b70], R27 ;  /* 0x006b701b01007387 */ /* 0x0001e80000100800 */
[----:B0-----:R-:W2:Y:S01]  /*1a5400*/  LDL.LU R27, [R1+0x73f4] ;  /* 0x0073f400011b7983 */ /* 0x001ea20000300800 */
[----:B------:R-:W-:-:S05]  /*1a5410*/  IADD3 R0, P4, R8, R0, RZ ;  /* 0x0000000008007210 */ /* 0x000fca0007f9e0ff */
[----:B------:R0:W-:Y:S01]  /*1a5420*/  STL [R1+0x6bd8], R0 ;  /* 0x006bd80001007387 */ /* 0x0001e20000100800 */
[----:B------:R-:W-:-:S03]  /*1a5430*/  IMAD.X R23, R2, 0x1, R23, P4 ;  /* 0x0000000102177824 */ /* 0x000fc600020e0617 */
[----:B0-----:R3:W5:Y:S04]  /*1a5440*/  LDL.LU R0, [R1+0x73f0] ;  /* 0x0073f00001007983 */ /* 0x0017680000300800 */
        /* <DEDUP_REMOVED lines=10> */
[----:B------:R0:W-:Y:S02]  /*1a54f0*/  STL [R1+0x6b9c], R23 ;  /* 0x006b9c1701007387 */ /* 0x0001e40000100800 */
[----:B0-----:R-:W0:Y:S01]  /*1a5500*/  LDC R23, c[0x0][0x230] ;  /* 0x00008c00ff177b82 */ /* 0x001e220000000800 */
[----:B------:R-:W-:-:S02]  /*1a5510*/  IADD3 R20, P4, R8, R20, RZ ;  /* 0x0000001408147210 */ /* 0x000fc40007f9e0ff */
[----:B------:R-:W-:Y:S01]  /*1a5520*/  IADD3 R22, P3, R8, R22, RZ ;  /* 0x0000001608167210 */ /* 0x000fe20007f7e0ff */
[----:B------:R3:W-:Y:S01]  /*1a5530*/  STL [R1+0x6ba0], R18 ;  /* 0x006ba01201007387 */ /* 0x0007e20000100800 */
[----:B------:R-:W-:-:S03]  /*1a5540*/  IMAD.X R24, R2, 0x1, R24, P6 ;  /* 0x0000000102187824 */ /* 0x000fc600030e0618 */
[----:B------:R3:W-:Y:S01]  /*1a5550*/  STL [R1+0x6bf8], R19 ;  /* 0x006bf81301007387 */ /* 0x0007e20000100800 */
[----:B------:R-:W-:-:S03]  /*1a5560*/  IADD3 R25, P6, R8, R25, RZ ;  /* 0x0000001908197210 */ /* 0x000fc60007fde0ff */
[----:B------:R3:W-:Y:S01]  /*1a5570*/  STL [R1+0x6c04], R20 ;  /* 0x006c041401007387 */ /* 0x0007e20000100800 */
[----:B------:R-:W-:-:S03]  /*1a5580*/  IMAD.X R26, R2, 0x1, R26, P5 ;  /* 0x00000001021a7824 */ /* 0x000fc600028e061a */
        /* <DEDUP_REMOVED lines=9> */
[C---:B------:R-:W-:Y:S02]  /*1a5620*/  IMAD.X R5, R2.reuse, 0x1, R5, P4 ;  /* 0x0000000102057824 */ /* 0x040fe400020e0605 */
[----:B0-----:R-:W-:Y:S01]  /*1a5630*/  VIADD R23, R23, 0x7f ;  /* 0x0000007f17177836 */ /* 0x001fe20000000000 */
[----:B------:R3:W-:Y:S01]  /*1a5640*/  STL [R1+0x6bbc], R28 ;  /* 0x006bbc1c01007387 */ /* 0x0007e20000100800 */
[----:B------:R-:W-:-:S03]  /*1a5650*/  IMAD.X R6, R2, 0x1, R6, P3 ;  /* 0x0000000102067824 */ /* 0x000fc600018e0606 */
[----:B------:R-:W-:Y:S01]  /*1a5660*/  SHF.R.S32.HI R3, RZ, 0x1f, R23 ;  /* 0x0000001fff037819 */ /* 0x000fe20000011417 */
[----:B------:R3:W-:Y:S04]  /*1a5670*/  STL [R1+0x6bd0], R29 ;  /* 0x006bd01d01007387 */ /* 0x0007e80000100800 */
[----:B------:R3:W-:Y:S04]  /*1a5680*/  STL [R1+0x6bcc], R4 ;  /* 0x006bcc0401007387 */ /* 0x0007e80000100800 */
[----:B------:R3:W-:Y:S01]  /*1a5690*/  STL [R1+0x6bec], R7 ;  /* 0x006bec0701007387 */ /* 0x0007e20000100800 */
[----:B------:R-:W-:-:S03]  /*1a56a0*/  LEA.HI R3, R3, R23, RZ, 0x7 ;  /* 0x0000001703037211 */ /* 0x000fc600078f38ff */
[----:B------:R3:W-:Y:S04]  /*1a56b0*/  STL [R1+0x6be0], R5 ;  /* 0x006be00501007387 */ /* 0x0007e80000100800 */
[----:B------:R3:W-:Y:S01]  /*1a56c0*/  STL [R1+0x6bdc], R6 ;  /* 0x006bdc0601007387 */ /* 0x0007e20000100800 */
[----:B------:R-:W-:-:S04]  /*1a56d0*/  SHF.R.S32.HI R3, RZ, 0x7, R3 ;  /* 0x00000007ff037819 */ /* 0x000fc80000011403 */
[----:B--2---:R-:W-:-:S13]  /*1a56e0*/  ISETP.NE.U32.AND P5, PT, R27, R3, PT ;  /* 0x000000031b00720c */ /* 0x004fda0003fa5070 */
[----:B---3--:R-:W-:Y:S05]  /*1a56f0*/  @P5 BRA `(.L_x_1) ;  /* 0xffffea0000185947 */ /* 0x008fea000383ffff */
.L_x_0:
[----:B-1----:R-:W2:Y:S01]  /*1a5700*/  LDL R2, [R1+0x375c] ;  /* 0x00375c0001027983 */ /* 0x002ea20000100800 */
[----:B------:R-:W-:Y:S01]  /*1a5710*/  ULDC UR6, c[0x0][0x248] ;  /* 0x0000920000067ab9 */ /* 0x000fe20000000800 */
[----:B------:R-:W-:Y:S01]  /*1a5720*/  MOV R3, UR5 ;  /* 0x0000000500037c02 */ /* 0x000fe20008000f00 */
[----:B------:R-:W-:Y:S01]  /*1a5730*/  ULDC.64 UR8, c[0x0][0x228] ;  /* 0x00008a0000087ab9 */ /* 0x000fe20000000a00 */
[----:B------:R-:W-:Y:S01]  /*1a5740*/  STL [R1+0x9acc], R11 ;  /* 0x009acc0b01007387 */ /* 0x000fe20000100800 */
[----:B-----5:R-:W-:Y:S01]  /*1a5750*/  MOV R0, UR4 ;  /* 0x0000000400007c02 */ /* 0x020fe20008000f00 */
[----:B------:R-:W-:Y:S01]  /*1a5760*/  ULDC.64 UR10, c[0x0][0x228] ;  /* 0x00008a00000a7ab9 */ /* 0x000fe20000000a00 */
[----:B------:R-:W-:Y:S01]  /*1a5770*/  ULDC UR13, c[0x0][0x248] ;  /* 0x00009200000d7ab9 */ /* 0x000fe20000000800 */
[----:B------:R2:W-:Y:S01]  /*1a5780*/  STL.64 [R1+0x7420], R12 ;  /* 0x0074200c01007387 */ /* 0x0005e20000100a00 */
[----:B------:R-:W-:Y:S01]  /*1a5790*/  ULDC UR14, c[0x0][0x248] ;  /* 0x00009200000e7ab9 */ /* 0x000fe20000000800 */
[----:B------:R-:W-:Y:S01]  /*1a57a0*/  ULDC UR16, c[0x0][0x248] ;  /* 0x0000920000107ab9 */ /* 0x000fe20000000800 */
[----:B------:R-:W-:Y:S01]  /*1a57b0*/  ULDC UR20, c[0x0][0x248] ;  /* 0x0000920000147ab9 */ /* 0x000fe20000000800 */
[----:B------:R-:W-:Y:S01]  /*1a57c0*/  STL [R1+0x508], R3 ;  /* 0x0005080301007387 */ /* 0x000fe20000100800 */
        /* <DEDUP_REMOVED lines=39> */
[----:B------:R-:W-:Y:S01]  /*1a5a40*/  ULDC.64 UR56, c[0x0][0x228] ;  /* 0x00008a0000387ab9 */ /* 0x000fe20000000a00 */
[----:B------:R-:W-:Y:S01]  /*1a5a50*/  BAR.SYNC.DEFER_BLOCKING 0x0 ;  /* 0x0000000000007b1d */ /* 0x000fe20000010000 */
[----:B--2---:R-:W-:-:S05]  /*1a5a60*/  IMAD R12, R2, UR6, RZ ;  /* 0x00000006020c7c24 */ /* 0x004fca000f8e02ff */
[----:B------:R-:W-:Y:S02]  /*1a5a70*/  ULDC UR6, c[0x0][0x248] ;  /* 0x0000920000067ab9 */ /* 0x000fe40000000800 */
[----:B------:R-:W-:Y:S01]  /*1a5a80*/  VIADD R8, R12, UR6 ;  /* 0x000000060c087c36 */ /* 0x000fe20008000000 */
[----:B------:R-:W-:Y:S01]  /*1a5a90*/  ULDC UR6, c[0x0][0x248] ;  /* 0x0000920000067ab9 */ /* 0x000fe20000000800 */
[----:B------:R-:W-:Y:S02]  /*1a5aa0*/  STL [R1+0x9ad0], R12 ;  /* 0x009ad00c01007387 */ /* 0x000fe40000100800 */
[----:B0-----:R-:W-:Y:S01]  /*1a5ab0*/  VIADD R0, R8, UR6 ;  /* 0x0000000608007c36 */ /* 0x001fe20008000000 */
[----:B------:R-:W-:Y:S01]  /*1a5ac0*/  ULDC UR6, c[0x0][0x248] ;  /* 0x0000920000067ab9 */ /* 0x000fe20000000800 */
[----:B------:R-:W-:Y:S04]  /*1a5ad0*/  STL [R1+0x9a70], R8 ;  /* 0x009a700801007387 */ /* 0x000fe80000100800 */
[----:B------:R0:W-:Y:S02]  /*1a5ae0*/  STL [R1+0x4f4], R0 ;  /* 0x0004f40001007387 */ /* 0x0001e40000100800 */
[----:B0-----:R-:W-:Y:S01]  /*1a5af0*/  VIADD R0, R0, UR6 ;  /* 0x0000000600007c36 */ /* 0x001fe20008000000 */
[----:B------:R-:W-:-:S03]  /*1a5b00*/  ULDC UR6, c[0x0][0x248] ;  /* 0x0000920000067ab9 */ /* 0x000fc60000000800 */
[----:B------:R-:W-:Y:S01]  /*1a5b10*/  VIADD R2, R0, UR6 ;  /* 0x0000000600027c36 */ /* 0x000fe20008000000 */
[----:B------:R-:W-:Y:S01]  /*1a5b20*/  ULDC UR6, c[0x0][0x248] ;  /* 0x0000920000067ab9 */ /* 0x000fe20000000800 */
[----:B------:R0:W-:Y:S02]  /*1a5b30*/  STL [R1+0x9a50], R0 ;  /* 0x009a500001007387 */ /* 0x0001e40000100800 */
[----:B------:R-:W-:Y:S01]  /*1a5b40*/  VIADD R5, R2, UR6 ;  /* 0x0000000602057c36 */ /* 0x000fe20008000000 */
[----:B------:R-:W-:Y:S01]  /*1a5b50*/  ULDC UR6, c[0x0][0x248] ;  /* 0x0000920000067ab9 */ /* 0x000fe20000000800 */
[----:B------:R-:W-:Y:S04]  /*1a5b60*/  STL [R1+0x4ec], R2 ;  /* 0x0004ec0201007387 */ /* 0x000fe80000100800 */
[----:B------:R-:W-:Y:S01]  /*1a5b70*/  STL [R1+0x9a58], R5 ;  /* 0x009a580501007387 */ /* 0x000fe20000100800 */
[----:B0-----:R-:W-:Y:S01]  /*1a5b80*/  VIADD R0, R5, UR6 ;  /* 0x0000000605007c36 */ /* 0x001fe20008000000 */
[----:B------:R-:W-:-:S04]  /*1a5b90*/  ULDC UR6, c[0x0][0x248] ;  /* 0x0000920000067ab9 */ /* 0x000fc80000000800 */
        /* <DEDUP_REMOVED lines=26> */
[----:B------:R-:W-:-:S03]  /*1a5d40*/  ULDC UR6, c[0x0][0x248] ;  /* 0x0000920000067ab9 */ /* 0x000fc60000000800 */
[----:B------:R-:W-:Y:S01]  /*1a5d50*/  VIADD R10, R0, UR6 ;  /* 0x00000006000a7c36 */ /* 0x000fe20008000000 */
[----:B------:R-:W-:Y:S01]  /*1a5d60*/  ULDC UR6, c[0x0][0x248] ;  /* 0x0000920000067ab9 */ /* 0x000fe20000000800 */
[----:B------:R0:W-:Y:S04]  /*1a5d70*/  STL [R1+0x278], R0 ;  /* 0x0002780001007387 */ /* 0x0001e80000100800 */
        /* <DEDUP_REMOVED lines=42> */
[----:B------:R0:W-:Y:S04]  /*1a6020*/  STL [R1+0x23c], R0 ;  /* 0x00023c0001007387 */ /* 0x0001e80000100800 */
[----:B------:R-:W2:Y:S04]  /*1a6030*/  LDL.LU R9, [R1+0xb0] ;  /* 0x0000b00001097983 */ /* 0x000ea80000300800 */
[----:B------:R-:W2:Y:S01]  /*1a6040*/  LDL.LU R6, [R1+0xb4] ;  /* 0x0000b40001067983 */ /* 0x000ea20000300800 */
[----:B0-----:R-:W-:Y:S01]  /*1a6050*/  VIADD R0, R0, UR6 ;  /* 0x0000000600007c36 */ /* 0x001fe20008000000 */
[----:B------:R-:W-:-:S02]  /*1a6060*/  ULDC UR6, c[0x0][0x248] ;  /* 0x0000920000067ab9 */ /* 0x000fc40000000800 */
[----:B------:R-:W3:Y:S04]  /*1a6070*/  LDL.LU R10, [R1+0xc0] ;  /* 0x0000c000010a7983 */ /* 0x000ee80000300800 */
[----:B---3--:R0:W-:Y:S04]  /*1a6080*/  STL [R1+0x9ae4], R10 ;  /* 0x009ae40a01007387 */ /* 0x0081e80000100800 */
[----:B0-----:R-:W3:Y:S04]  /*1a6090*/  LDL.LU R10, [R1+0xbc] ;  /* 0x0000bc00010a7983 */ /* 0x001ee80000300800 */
[----:B------:R-:W-:Y:S04]  /*1a60a0*/  STL [R1+0x238], R0 ;  /* 0x0002380001007387 */ /* 0x000fe80000100800 */
[----:B------:R-:W4:Y:S01]  /*1a60b0*/  LDL.LU R4, [R1+0xc4] ;  /* 0x0000c40001047983 */ /* 0x000f220000300800 */
[----:B--2---:R-:W-:-:S03]  /*1a60c0*/  F2FP.SATFINITE.E5M2.F32.PACK_AB_MERGE_C R6, R6, R9, RZ ;  /* 0x000000090606723e */ /* 0x004fc600048060ff */
[----:B----4-:R0:W-:Y:S04]  /*1a60d0*/  STL [R1+0x9ae8], R4 ;  /* 0x009ae80401007387 */ /* 0x0101e80000100800 */
[----:B0-----:R-:W3:Y:S04]  /*1a60e0*/  LDL.LU R4, [R1+0xb8] ;  /* 0x0000b80001047983 */ /* 0x001ee80000300800 */
        /* <DEDUP_REMOVED lines=18> */
[----:B------:R-:W-:Y:S01]  /*1a6210*/  VIADD R0, R0, UR6 ;  /* 0x0000000600007c36 */ /* 0x000fe20008000000 */
[----:B------:R-:W-:-:S02]  /*1a6220*/  ULDC UR6, c[0x0][0x248] ;  /* 0x0000920000067ab9 */ /* 0x000fc40000000800 */
[----:B------:R-:W4:Y:S04]  /*1a6230*/  LDL.LU R17, [R1+0x1ed0] ;  /* 0x001ed00001117983 */ /* 0x000f280000300800 */
[----:B------:R-:W4:Y:S04]  /*1a6240*/  LDL R16, [R1+0x1ed4] ;  /* 0x001ed40001107983 */ /* 0x000f280000100800 */
[----:B------:R-:W4:Y:S04]  /*1a6250*/  LDL.LU R7, [R1+0x1ed8] ;  /* 0x001ed80001077983 */ /* 0x000f280000300800 */
[----:B------:R-:W4:Y:S04]  /*1a6260*/  LDL.LU R3, [R1+0x1edc] ;  /* 0x001edc0001037983 */ /* 0x000f280000300800 */
[----:B------:R-:W4:Y:S04]  /*1a6270*/  LDL.LU R15, [R1+0x1ef0] ;  /* 0x001ef000010f7983 */ /* 0x000f280000300800 */
[----:B------:R0:W-:Y:S04]  /*1a6280*/  STL [R1+0x53d4], R6 ;  /* 0x0053d40601007387 */ /* 0x0001e80000100800 */
[----:B------:R-:W4:Y:S04]  /*1a6290*/  LDL.LU R14, [R1+0x1ef4] ;  /* 0x001ef400010e7983 */ /* 0x000f280000300800 */
[----:B------:R-:W4:Y:S04]  /*1a62a0*/  LDL.LU R9, [R1+0x1ef8] ;  /* 0x001ef80001097983 */ /* 0x000f280000300800 */
[----:B------:R-:W-:Y:S04]  /*1a62b0*/  STL [R1+0x234], R0 ;  /* 0x0002340001007387 */ /* 0x000fe80000100800 */
[----:B0-----:R-:W4:Y:S01]  /*1a62c0*/  LDL R6, [R1+0x1efc] ;  /* 0x001efc0001067983 */ /* 0x001f220000100800 */
[----:B---3--:R-:W-:-:S03]  /*1a62d0*/  F2FP.SATFINITE.E5M2.F32.PACK_AB_MERGE_C R10, R10, R4, RZ ;  /* 0x000000040a0a723e */ /* 0x008fc600048060ff */
[----:B------:R-:W3:Y:S04]  /*1a62e0*/  LDL.LU R4, [R1+0x9ae8] ;  /* 0x009ae80001047983 */ /* 0x000ee80000300800 */
[----:B------:R0:W-:Y:S04]  /*1a62f0*/  STL [R1+0x53e8], R10 ;  /* 0x0053e80a01007387 */ /* 0x0001e80000100800 */
[----:B0-----:R-:W3:Y:S01]  /*1a6300*/  LDL.LU R10, [R1+0x9ae4] ;  /* 0x009ae400010a7983 */ /* 0x001ee20000300800 */
[----:B------:R-:W-:Y:S01]  /*1a6310*/  VIADD R0, R0, UR6 ;  /* 0x0000000600007c36 */ /* 0x000fe20008000000 */
[----:B------:R-:W-:Y:S01]  /*1a6320*/  ULDC UR6, c[0x0][0x248] ;  /* 0x0000920000067ab9 */ /* 0x000fe20000000800 */
[----:B---3--:R-:W-:-:S02]  /*1a6330*/  F2FP.SATFINITE.E5M2.F32.PACK_AB_MERGE_C R10, R4, R10, RZ ;  /* 0x0000000a040a723e */ /* 0x008fc400048060ff */
[----:B--2---:R-:W-:Y:S02]  /*1a6340*/  F2FP.SATFINITE.E5M2.F32.PACK_AB_MERGE_C R4, R5, R2, RZ ;  /* 0x000000020504723e */ /* 0x004fe400048060ff */
[----:B----4-:R-:W-:Y:S01]  /*1a6350*/  F2FP.SATFINITE.E5M2.F32.PACK_AB_MERGE_C R2, R12, R8, RZ ;  /* 0x000000080c02723e */ /* 0x010fe200048060ff */
[----:B------:R-:W-:Y:S04]  /*1a6360*/  STL [R1+0x5384], R10 ;  /* 0x0053840a01007387 */ /* 0x000fe80000100800 */
[----:B------:R0:W-:Y:S04]  /*1a6370*/  STL [R1+0x538c], R4 ;  /* 0x00538c0401007387 */ /* 0x0001e80000100800 */
[----:B------:R1:W-:Y:S04]  /*1a6380*/  STL [R1+0x230], R0 ;  /* 0x0002300001007387 */ /* 0x0003e80000100800 */
[----:B------:R2:W-:Y:S01]  /*1a6390*/  STL [R1+0x5340], R2 ;  /* 0x0053400201007387 */ /* 0x0005e20000100800 */
[----:B0-----:R-:W-:Y:S01]  /*1a63a0*/  F2FP.SATFINITE.E5M2.F32.PACK_AB_MERGE_C R4, R11, R13, RZ ;  /* 0x0000000d0b04723e */ /* 0x001fe200048060ff */
[----:B-1----:R-:W-:Y:S01]  /*1a63b0*/  VIADD R0, R0, UR6 ;  /* 0x0000000600007c36 */ /* 0x002fe20008000000 */
[----:B------:R-:W-:Y:S01]  /*1a63c0*/  ULDC UR6, c[0x0][0x248] ;  /* 0x0000920000067ab9 */ /* 0x000fe20000000800 */
[----:B--2---:R-:W-:-:S02]  /*1a63d0*/  F2FP.SATFINITE.E5M2.F32.PACK_AB_MERGE_C R2, R28, R29, RZ ;  /* 0x0000001d1c02723e */ /* 0x004fc400048060ff */
        /* <DEDUP_REMOVED lines=18> */
[----:B-1----:R-:W-:-:S04]  /*1a6500*/  VIADD R0, R0, UR6 ;  /* 0x0000000600007c36 */ /* 0x002fc80008000000 */
[----:B------:R0:W-:Y:S01]  /*1a6510*/  STL [R1+0x52b8], R4 ;  /* 0x0052b80401007387 */ /* 0x0001e20000100800 */
[----:B------:R-:W-:Y:S01]  /*1a6520*/  ULDC UR6, c[0x0][0x248] ;  /* 0x0000920000067ab9 */ /* 0x000fe20000000800 */
[----:B--2---:R-:W-:Y:S02]  /*1a6530*/  F2FP.SATFINITE.E5M2.F32.PACK_AB_MERGE_C R2, R16, R17, RZ ;  /* 0x000000111002723e */ /* 0x004fe400048060ff */
[----:B------:R1:W-:Y:S04]  /*1a6540*/  STL [R1+0x220], R0 ;  /* 0x0002200001007387 */ /* 0x0003e80000100800 */
[----:B------:R2:W-:Y:S01]  /*1a6550*/  STL [R1+0x5254], R2 ;  /* 0x0052540201007387 */ /* 0x0005e20000100800 */
[----:B0-----:R-:W-:Y:S01]  /*1a6560*/  F2FP.SATFINITE.E5M2.F32.PACK_AB_MERGE_C R4, R14, R15, RZ ;  /* 0x0000000f0e04723e */ /* 0x001fe200048060ff */
[----:B-1----:R-:W-:Y:S01]  /*1a6570*/  VIADD R0, R0, UR6 ;  /* 0x0000000600007c36 */ /* 0x002fe20008000000 */
[----:B------:R-:W-:Y:S01]  /*1a6580*/  ULDC UR6, c[0x0][0x248] ;  /* 0x0000920000067ab9 */ /* 0x000fe20000000800 */
[----:B--2---:R-:W-:-:S02]  /*1a6590*/  F2FP.SATFINITE.E5M2.F32.PACK_AB_MERGE_C R2, R3, R7, RZ ;  /* 0x000000070302723e */ /* 0x004fc400048060ff */
[----:B------:R-:W2:Y:S04]  /*1a65a0*/  LDL.LU R7, [R1+0x1f00] ;  /* 0x001f000001077983 */ /* 0x000ea80000300800 */
[----:B------:R-:W2:Y:S04]  /*1a65b0*/  LDL.LU R3, [R1+0x1f04] ;  /* 0x001f040001037983 */ /* 0x000ea80000300800 */
[----:B------:R0:W-:Y:S04]  /*1a65c0*/  STL [R1+0x525c], R2 ;  /* 0x00525c0201007387 */ /* 0x0001e80000100800 */
[----:B------:R1:W-:Y:S04]  /*1a65d0*/  STL [R1+0x21c], R0 ;  /* 0x00021c0001007387 */ /* 0x0003e80000100800 */
[----:B------:R-:W-:Y:S04]  /*1a65e0*/  STL [R1+0x5204], R4 ;  /* 0x0052040401007387 */ /* 0x000fe80000100800 */
[----:B------:R-:W3:Y:S01]  /*1a65f0*/  LDL.LU R10, [R1+0x1f20] ;  /* 0x001f2000010a7983 */ /* 0x000ee20000300800 */
[----:B0-----:R-:W-:Y:S01]  /*1a6600*/  F2FP.SATFINITE.E5M2.F32.PACK_AB_MERGE_C R2, R6, R9, RZ ;  /* 0x000000090602723e */ /* 0x001fe200048060ff */
[----:B-1----:R-:W-:Y:S01]  /*1a6610*/  VIADD R0, R0, UR6 ;  /* 0x0000000600007c36 */ /* 0x002fe20008000000 */
[----:B------:R-:W-:Y:S01]  /*1a6620*/  ULDC UR6, c[0x0][0x248] ;  /* 0x0000920000067ab9 */ /* 0x000fe20000000800 */
[----:B---3--:R0:W-:Y:S04]  /*1a6630*/  STL [R1+0x9adc], R10 ;  /* 0x009adc0a01007387 */ /* 0x0081e80000100800 */
[----:B------:R-:W-:Y:S04]  /*1a6640*/  STL [R1+0x5210], R2 ;  /* 0x0052100201007387 */ /* 0x000fe80000100800 */
[----:B------:R1:W-:Y:S04]  /*1a6650*/  STL [R1+0x218], R0 ;  /* 0x0002180001007387 */ /* 0x0003e80000100800 */
[----:B0-----:R-:W3:Y:S04]  /*1a6660*/  LDL.LU R10, [R1+0x1f0c] ;  /* 0x001f0c00010a7983 */ /* 0x001ee80000300800 */
[----:B------:R-:W4:Y:S01]  /*1a6670*/  LDL.LU R4, [R1+0x1f24] ;  /* 0x001f240001047983 */ /* 0x000f220000300800 */
[----:B--2---:R-:W-:Y:S01]  /*1a6680*/  F2FP.SATFINITE.E5M2.F32.PACK_AB_MERGE_C R3, R3, R7, RZ ;  /* 0x000000070303723e */ /* 0x004fe200048060ff */
[----:B-1----:R-:W-:Y:S01]  /*1a6690*/  VIADD R0, R0, UR6 ;  /* 0x0000000600007c36 */ /* 0x002fe20008000000 */
[----:B------:R-:W-:Y:S01]  /*1a66a0*/  ULDC UR6, c[0x0][0x248] ;  /* 0x0000920000067ab9 */ /* 0x000fe20000000800 */
        /* <DEDUP_REMOVED lines=9> */
[----:B------:R-:W4:Y:S04]  /*1a6740*/  LDL R28, [R1+0x1f54] ;  /* 0x001f5400011c7983 */ /* 0x000f280000100800 */
        /* <DEDUP_REMOVED lines=9> */
[----:B------:R-:W4:Y:S04]  /*1a67e0*/  LDL R6, [R1+0x206c] ;  /* 0x00206c0001067983 */ /* 0x000f280000100800 */
[----:B------:R-:W4:Y:S04]  /*1a67f0*/  LDL.LU R19, [R1+0x2050] ;  /* 0x0020500001137983 */ /* 0x000f280000300800 */
[----:B------:R0:W-:Y:S04]  /*1a6800*/  STL [R1+0x51d8], R3 ;  /* 0x0051d80301007387 */ /* 0x0001e80000100800 */
[----:B------:R-:W4:Y:S04]  /*1a6810*/  LDL.LU R18, [R1+0x2054] ;  /* 0x0020540001127983 */ /* 0x000f280000300800 */
[----:B------:R-:W4:Y:S04]  /*1a6820*/  LDL.LU R17, [R1+0x2058] ;  /* 0x0020580001117983 */ /* 0x000f280000300800 */
[----:B------:R-:W-:Y:S04]  /*1a6830*/  STL [R1+0x214], R0 ;  /* 0x0002140001007387 */ /* 0x000fe80000100800 */
[----:B------:R-:W4:Y:S04]  /*1a6840*/  LDL.LU R16, [R1+0x205c] ;  /* 0x00205c0001107983 */ /* 0x000f280000300800 */
[----:B------:R-:W4:Y:S04]  /*1a6850*/  LDL.LU R15, [R1+0x2040] ;  /* 0x00204000010f7983 */ /* 0x000f280000300800 */
[----:B0-----:R-:W4:Y:S04]  /*1a6860*/  LDL.LU R3, [R1+0x2044] ;  /* 0x0020440001037983 */ /* 0x001f280000300800 */
[----:B------:R-:W4:Y:S04]  /*1a6870*/  LDL.LU R9, [R1+0x2048] ;  /* 0x0020480001097983 */ /* 0x000f280000300800 */
[----:B------:R-:W4:Y:S01]  /*1a6880*/  LDL.LU R7, [R1+0x204c] ;  /* 0x00204c0001077983 */ /* 0x000f220000300800 */
        /* <DEDUP_REMOVED lines=29> */
[----:B------:R-:W-:Y:S01]  /*1a6a60*/  STL [R1+0x5194], R4 ;  /* 0x0051940401007387 */ /* 0x000fe20000100800 */
[----:B------:R-:W-:Y:S01]  /*1a6a70*/  ULDC UR6, c[0x0][0x248] ;  /* 0x0000920000067ab9 */ /* 0x000fe20000000800 */
[----:B--2---:R-:W-:Y:S02]  /*1a6a80*/  F2FP.SATFINITE.E5M2.F32.PACK_AB_MERGE_C R2, R20, R21, RZ ;  /* 0x000000151402723e */ /* 0x004fe400048060ff */
[----:B------:R-:W-:Y:S04]  /*1a6a90*/  STL [R1+0x204], R0 ;  /* 0x0002040001007387 */ /* 0x000fe80000100800 */
[----:B------:R0:W-:Y:S02]  /*1a6aa0*/  STL [R1+0x5188], R2 ;  /* 0x0051880201007387 */ /* 0x0001e40000100800 */
[----:B0-----:R-:W-:-:S02]  /*1a6ab0*/  F2FP.SATFINITE.E5M2.F32.PACK_AB_MERGE_C R2, R6, R14, RZ ;  /* 0x0000000e0602723e */ /* 0x001fc400048060ff */
[----:B------:R-:W2:Y:S04]  /*1a6ac0*/  LDL.LU R14, [R1+0x2030] ;  /* 0x00203000010e7983 */ /* 0x000ea80000300800 */
[----:B------:R-:W2:Y:S01]  /*1a6ad0*/  LDL.LU R6, [R1+0x2034] ;  /* 0x0020340001067983 */ /* 0x000ea20000300800 */
[----:B------:R-:W-:Y:S01]  /*1a6ae0*/  VIADD R0, R0, UR6 ;  /* 0x0000000600007c36 */ /* 0x000fe20008000000 */
[----:B------:R-:W-:Y:S02]  /*1a6af0*/  ULDC UR6, c[0x0][0x248] ;  /* 0x0000920000067ab9 */ /* 0x000fe40000000800 */
[----:B------:R0:W-:Y:S01]  /*1a6b00*/  STL [R1+0x518c], R2 ;  /* 0x00518c0201007387 */ /* 0x0001e20000100800 */
[----:B------:R-:W-:-:S03]  /*1a6b10*/  F2FP.SATFINITE.E5M2.F32.PACK_AB_MERGE_C R4, R16, R17, RZ ;  /* 0x000000111004723e */ /* 0x000fc600048060ff */
[----:B------:R1:W-:Y:S01]  /*1a6b20*/  STL [R1+0x200], R0 ;  /* 0x0002000001007387 */ /* 0x0003e20000100800 */
[----:B0-----:R-:W-:Y:S01]  /*1a6b30*/  F2FP.SATFINITE.E5M2.F32.PACK_AB_MERGE_C R2, R18, R19, RZ ;  /* 0x000000131202723e */ /* 0x001fe200048060ff */
[----:B-1----:R-:W-:-:S04]  /*1a6b40*/  VIADD R0, R0, UR6 ;  /* 0x0000000600007c36 */ /* 0x002fc80008000000 */
[----:B------:R0:W-:Y:S01]  /*1a6b50*/  STL [R1+0x5180], R2 ;  /* 0x0051800201007387 */ /* 0x0001e20000100800 */
[----:B------:R-:W-:-:S03]  /*1a6b60*/  ULDC UR6, c[0x0][0x248] ;  /* 0x0000920000067ab9 */ /* 0x000fc60000000800 */
[----:B------:R-:W-:Y:S04]  /*1a6b70*/  STL [R1+0x5184], R4 ;  /* 0x0051840401007387 */ /* 0x000fe80000100800 */
[----:B------:R1:W-:Y:S01]  /*1a6b80*/  STL [R1+0x1fc], R0 ;  /* 0x0001fc0001007387 */ /* 0x0003e20000100800 */
[----:B0-----:R-:W-:Y:S01]  /*1a6b90*/  F2FP.SATFINITE.E5M2.F32.PACK_AB_MERGE_C R2, R3, R15, RZ ;  /* 0x0000000f0302723e */ /* 0x001fe200048060ff */
[----:B------:R-:W-:Y:S01]  /*1a6ba0*/  VIADD R3, R0, UR6 ;  /* 0x0000000600037c36 */ /* 0x000fe20008000000 */
[----:B------:R-:W-:-:S03]  /*1a6bb0*/  ULDC UR6, c[0x0][0x248] ;  /* 0x0000920000067ab9 */ /* 0x000fc60000000800 */
[----:B------:R0:W-:Y:S01]  /*1a6bc0*/  STL [R1+0x5178], R2 ;  /* 0x0051780201007387 */ /* 0x0001e20000100800 */
[----:B-1----:R-:W-:-:S03]  /*1a6bd0*/  F2FP.SATFINITE.E5M2.F32.PACK_AB_MERGE_C R0, R7, R9, RZ ;  /* 0x000000090700723e */ /* 0x002fc600048060ff */
[----:B------:R-:W3:Y:S04]  /*1a6be0*/  LDL R10, [R1+0x203c] ;  /* 0x00203c00010a7983 */ /* 0x000ee80000100800 */
[----:B------:R-:W4:Y:S04]  /*1a6bf0*/  LDL.LU R4, [R1+0x2020] ;  /* 0x0020200001047983 */ /* 0x000f280000300800 */
[----:B------:R2:W-:Y:S04]  /*1a6c00*/  STL [R1+0x517c], R0 ;  /* 0x00517c0001007387 */ /* 0x0005e80000100800 */
[----:B0-----:R-:W4:Y:S04]  /*1a6c10*/  LDL.LU R2, [R1+0x2024] ;  /* 0x0020240001027983 */ /* 0x001f280000300800 */
[----:B------:R-:W3:Y:S04]  /*1a6c20*/  LDL.LU R5, [R1+0x2028] ;  /* 0x0020280001057983 */ /* 0x000ee80000300800 */
[----:B------:R-:W3:Y:S04]  /*1a6c30*/  LDL.LU R8, [R1+0x202c] ;  /* 0x00202c0001087983 */ /* 0x000ee80000300800 */
[----:B------:R-:W3:Y:S04]  /*1a6c40*/  LDL.LU R12, [R1+0x2010] ;  /* 0x00201000010c7983 */ /* 0x000ee80000300800 */
[----:B------:R-:W3:Y:S04]  /*1a6c50*/  LDL.LU R13, [R1+0x2014] ;  /* 0x00201400010d7983 */ /* 0x000ee80000300800 */
[----:B------:R-:W3:Y:S04]  /*1a6c60*/  LDL.LU R11, [R1+0x2018] ;  /* 0x00201800010b7983 */ /* 0x000ee80000300800 */
[----:B------:R-:W3:Y:S04]  /*1a6c70*/  LDL.LU R29, [R1+0x201c] ;  /* 0x00201c00011d7983 */ /* 0x000ee80000300800 */
[----:B------:R-:W3:Y:S04]  /*1a6c80*/  LDL.LU R28, [R1+0x2000] ;  /* 0x00200000011c7983 */ /* 0x000ee80000300800 */
[----:B------:R-:W3:Y:S04]  /*1a6c90*/  LDL R27, [R1+0x2004] ;  /* 0x00200400011b7983 */ /* 0x000ee80000100800 */
[----:B------:R-:W3:Y:S04]  /*1a6ca0*/  LDL.LU R26, [R1+0x2008] ;  /* 0x00200800011a7983 */ /* 0x000ee80000300800 */
[----:B------:R-:W3:Y:S04]  /*1a6cb0*/  LDL R25, [R1+0x200c] ;  /* 0x00200c0001197983 */ /* 0x000ee80000100800 */
        /* <DEDUP_REMOVED lines=10> */
[----:B--2---:R-:W-:-:S05]  /*1a6d60*/  F2FP.SATFINITE.E5M2.F32.PACK_AB_MERGE_C R0, R6, R14, RZ ;  /* 0x0000000e0600723e */ /* 0x004fca00048060ff */
[----:B------:R0:W-:Y:S04]  /*1a6d70*/  STL [R1+0x5170], R0 ;  /* 0x0051700001007387 */ /* 0x0001e80000100800 */
[----:B------:R-:W2:Y:S04]  /*1a6d80*/  LDL.LU R16, [R1+0x1fd8] ;  /* 0x001fd80001107983 */ /* 0x000ea80000300800 */
[----:B------:R-:W2:Y:S04]  /*1a6d90*/  LDL.LU R15, [R1+0x1fdc] ;  /* 0x001fdc00010f7983 */ /* 0x000ea80000300800 */
[----:B------:R-:W2:Y:S01]  /*1a6da0*/  LDL.LU R14, [R1+0x1fc0] ;  /* 0x001fc000010e7983 */ /* 0x000ea20000300800 */
[----:B0-----:R-:W-:Y:S01]  /*1a6db0*/  VIADD R0, R3, UR6 ;  /* 0x0000000603007c36 */ /* 0x001fe20008000000 */
[----:B------:R-:W-:-:S02]  /*1a6dc0*/  ULDC UR6, c[0x0][0x248] ;  /* 0x0000920000067ab9 */ /* 0x000fc40000000800 */
[----:B------:R-:W2:Y:S04]  /*1a6dd0*/  LDL R6, [R1+0x1fc4] ;  /* 0x001fc40001067983 */ /* 0x000ea80000100800 */
[----:B------:R-:W-:Y:S04]  /*1a6de0*/  STL [R1+0x1f8], R3 ;  /* 0x0001f80301007387 */ /* 0x000fe80000100800 */
[----:B------:R0:W-:Y:S04]  /*1a6df0*/  STL [R1+0x9ad4], R3 ;  /* 0x009ad40301007387 */ /* 0x0001e80000100800 */
[----:B0-----:R-:W3:Y:S04]  /*1a6e00*/  LDL.LU R3, [R1+0x2038] ;  /* 0x0020380001037983 */ /* 0x001ee80000300800 */
[----:B------:R0:W-:Y:S01]  /*1a6e10*/  STL [R1+0x1f4], R0 ;  /* 0x0001f40001007387 */ /* 0x0001e20000100800 */
[----:B----4-:R-:W-:Y:S01]  /*1a6e20*/  F2FP.SATFINITE.E5M2.F32.PACK_AB_MERGE_C R2, R2, R4, RZ ;  /* 0x000000040202723e */ /* 0x010fe200048060ff */
[----:B0-----:R-:W-:Y:S01]  /*1a6e30*/  VIADD R0, R0, UR6 ;  /* 0x0000000600007c36 */ /* 0x001fe20008000000 */
[----:B------:R-:W-:Y:S01]  /*1a6e40*/  ULDC UR6, c[0x0][0x248] ;  /* 0x0000920000067ab9 */ /* 0x000fe20000000800 */
[----:B---3--:R-:W-:-:S05]  /*1a6e50*/  F2FP.SATFINITE.E5M2.F32.PACK_AB_MERGE_C R3, R10, R3, RZ ;  /* 0x000000030a03723e */ /* 0x008fca00048060ff */
[----:B------:R0:W-:Y:S04]  /*1a6e60*/  STL [R1+0x5174], R3 ;  /* 0x0051740301007387 */ /* 0x0001e80000100800 */
[----:B------:R1:W-:Y:S01]  /*1a6e70*/  STL [R1+0x5168], R2 ;  /* 0x0051680201007387 */ /* 0x0003e20000100800 */
[----:B0-----:R-:W-:Y:S02]  /*1a6e80*/  F2FP.SATFINITE.E5M2.F32.PACK_AB_MERGE_C R3, R8, R5, RZ ;  /* 0x000000050803723e */ /* 0x001fe400048060ff */
[----:B-1----:R-:W-:-:S03]  /*1a6e90*/  F2FP.SATFINITE.E5M2.F32.PACK_AB_MERGE_C R2, R13, R12, RZ ;  /* 0x0000000c0d02723e */ /* 0x002fc600048060ff */
[----:B------:R0:W-:Y:S04]  /*1a6ea0*/  STL [R1+0x516c], R3 ;  /* 0x00516c0301007387 */ /* 0x0001e80000100800 */
[----:B------:R1:W-:Y:S04]  /*1a6eb0*/  STL [R1+0x1f0], R0 ;  /* 0x0001f00001007387 */ /* 0x0003e80000100800 */
[----:B------:R3:W-:Y:S01]  /*1a6ec0*/  STL [R1+0x3758], R2 ;  /* 0x0037580201007387 */ /* 0x0007e20000100800 */
[----:B0-----:R-:W-:Y:S01]  /*1a6ed0*/  F2FP.SATFINITE.E5M2.F32.PACK_AB_MERGE_C R3, R29, R11, RZ ;  /* 0x0000000b1d03723e */ /* 0x001fe200048060ff */
[----:B-1----:R-:W-:Y:S01]  /*1a6ee0*/  VIADD R0, R0, UR6 ;  /* 0x0000000600007c36 */ /* 0x002fe20008000000 */
[----:B------:R-:W-:Y:S01]  /*1a6ef0*/  ULDC UR6, c[0x0][0x248] ;  /* 0x0000920000067ab9 */ /* 0x000fe20000000800 */
[----:B---3--:R-:W-:-:S02]  /*1a6f00*/  F2FP.SATFINITE.E5M2.F32.PACK_AB_MERGE_C R2, R27, R28, RZ ;  /* 0x0000001c1b02723e */ /* 0x008fc400048060ff */
        /* <DEDUP_REMOVED lines=11> */
[----:B-1----:R-:W-:-:S04]  /*1a6fc0*/  VIADD R0, R0, UR6 ;  /* 0x0000000600007c36 */ /* 0x002fc80008000000 */
[----:B------:R-:W-:Y:S01]  /*1a6fd0*/  STL [R1+0x814], R3 ;  /* 0x0008140301007387 */ /* 0x000fe20000100800 */
[----:B------:R-:W-:Y:S01]  /*1a6fe0*/  ULDC UR6, c[0x0][0x248] ;  /* 0x0000920000067ab9 */ /* 0x000fe20000000800 */
[----:B---3--:R-:W-:Y:S02]  /*1a6ff0*/  F2FP.SATFINITE.E5M2.F32.PACK_AB_MERGE_C R2, R19, R20, RZ ;  /* 0x000000141302723e */ /* 0x008fe400048060ff */
[----:B------:R-:W-:Y:S04]  /*1a7000*/  STL [R1+0x1e4], R0 ;  /* 0x0001e40001007387 */ /* 0x000fe80000100800 */
[----:B------:R0:W-:Y:S02]  /*1a7010*/  STL [R1+0x7b4], R2 ;  /* 0x0007b40201007387 */ /* 0x0001e40000100800 */
[----:B0-----:R-:W-:-:S02]  /*1a7020*/  F2FP.SATFINITE.E5M2.F32.PACK_AB_MERGE_C R2, R7, R9, RZ ;  /* 0x000000090702723e */ /* 0x001fc400048060ff */
[----:B------:R-:W3:Y:S04]  /*1a7030*/  LDL.LU R9, [R1+0x1fc8] ;  /* 0x001fc80001097983 */ /* 0x000ee80000300800 */
[----:B------:R-:W3:Y:S01]  /*1a7040*/  LDL.LU R7, [R1+0x1fcc] ;  /* 0x001fcc0001077983 */ /* 0x000ee20000300800 */
[----:B------:R-:W-:Y:S01]  /*1a7050*/  VIADD R0, R0, UR6 ;  /* 0x0000000600007c36 */ /* 0x000fe20008000000 */
[----:B------:R-:W-:Y:S02]  /*1a7060*/  ULDC UR6, c[0x0][0x248] ;  /* 0x0000920000067ab9 */ /* 0x000fe40000000800 */
[----:B------:R0:W-:Y:S01]  /*1a7070*/  STL [R1+0x7d4], R2 ;  /* 0x0007d40201007387 */ /* 0x0001e20000100800 */
[----:B--2---:R-:W-:-:S03]  /*1a7080*/  F2FP.SATFINITE.E5M2.F32.PACK_AB_MERGE_C R3, R15, R16, RZ ;  /* 0x000000100f03723e */ /* 0x004fc600048060ff */
[----:B------:R1:W-:Y:S01]  /*1a7090*/  STL [R1+0x1e0], R0 ;  /* 0x0001e00001007387 */ /* 0x0003e20000100800 */
[----:B0-----:R-:W-:Y:S01]  /*1a70a0*/  F2FP.SATFINITE.E5M2.F32.PACK_AB_MERGE_C R2, R17, R18, RZ ;  /* 0x000000121102723e */ /* 0x001fe200048060ff */
[----:B-1----:R-:W-:-:S04]  /*1a70b0*/  VIADD R0, R0, UR6 ;  /* 0x0000000600007c36 */ /* 0x002fc80008000000 */
[----:B------:R0:W-:Y:S01]  /*1a70c0*/  STL [R1+0x774], R2 ;  /* 0x0007740201007387 */ /* 0x0001e20000100800 */
[----:B------:R-:W-:-:S03]  /*1a70d0*/  ULDC UR6, c[0x0][0x248] ;  /* 0x0000920000067ab9 */ /* 0x000fc60000000800 */
[----:B------:R-:W-:Y:S01]  /*1a70e0*/  STL [R1+0x780], R3 ;  /* 0x0007800301007387 */ /* 0x000fe20000100800 */
[----:B0-----:R-:W-:-:S03]  /*1a70f0*/  F2FP.SATFINITE.E5M2.F32.PACK_AB_MERGE_C R2, R6, R14, RZ ;  /* 0x0000000e0602723e */ /* 0x001fc600048060ff */
[----:B------:R0:W-:Y:S04]  /*1a7100*/  STL [R1+0x1dc], R0 ;  /* 0x0001dc0001007387 */ /* 0x0001e80000100800 */
[----:B------:R-:W2:Y:S04]  /*1a7110*/  LDL.LU R16, [R1+0x1fb0] ;  /* 0x001fb00001107983 */ /* 0x000ea80000300800 */
[----:B------:R1:W-:Y:S01]  /*1a7120*/  STL [R1+0x71c], R2 ;  /* 0x00071c0201007387 */ /* 0x0003e20000100800 */
[----:B0-----:R-:W-:Y:S01]  /*1a7130*/  VIADD R0, R0, UR6 ;  /* 0x0000000600007c36 */ /* 0x001fe20008000000 */
[----:B------:R-:W-:-:S02]  /*1a7140*/  ULDC UR6, c[0x0][0x248] ;  /* 0x0000920000067ab9 */ /* 0x000fc40000000800 */
[----:B------:R-:W2:Y:S04]  /*1a7150*/  LDL.LU R15, [R1+0x1fb4] ;  /* 0x001fb400010f7983 */ /* 0x000ea80000300800 */
[----:B------:R-:W4:Y:S04]  /*1a7160*/  LDL.LU R3, [R1+0x1fb8] ;  /* 0x001fb80001037983 */ /* 0x000f280000300800 */
[----:B------:R-:W4:Y:S04]  /*1a7170*/  LDL.LU R10, [R1+0x1fbc] ;  /* 0x001fbc00010a7983 */ /* 0x000f280000300800 */
[----:B------:R-:W4:Y:S04]  /*1a7180*/  LDL.LU R4, [R1+0x1fa0] ;  /* 0x001fa00001047983 */ /* 0x000f280000300800 */
[----:B------:R-:W-:Y:S04]  /*1a7190*/  STL [R1+0x1d8], R0 ;  /* 0x0001d80001007387 */ /* 0x000fe80000100800 */
[----:B-1----:R-:W4:Y:S04]  /*1a71a0*/  LDL.LU R2, [R1+0x1fa4] ;  /* 0x001fa40001027983 */ /* 0x002f280000300800 */
[----:B------:R-:W4:Y:S04]  /*1a71b0*/  LDL.LU R5, [R1+0x1fa8] ;  /* 0x001fa80001057983 */ /* 0x000f280000300800 */
[----:B------:R-:W4:Y:S04]  /*1a71c0*/  LDL R8, [R1+0x1fac] ;  /* 0x001fac0001087983 */ /* 0x000f280000100800 */
        /* <DEDUP_REMOVED lines=15> */
[----:B------:R-:W4:Y:S01]  /*1a72c0*/  LDL.LU R19, [R1+0x208c] ;  /* 0x00208c0001137983 */ /* 0x000f220000300800 */
[----:B---3--:R-:W-:-:S05]  /*1a72d0*/  F2FP.SATFINITE.E5M2.F32.PACK_AB_MERGE_C R7, R7, R9, RZ ;  /* 0x000000090707723e */ /* 0x008fca00048060ff */
[----:B------:R0:W-:Y:S04]  /*1a72e0*/  STL [R1+0x72c], R7 ;  /* 0x00072c0701007387 */ /* 0x0001e80000100800 */
[----:B------:R-:W3:Y:S04]  /*1a72f0*/  LDL.LU R18, [R1+0x20a0] ;  /* 0x0020a00001127983 */ /* 0x000ee80000300800 */
[----:B------:R-:W3:Y:S04]  /*1a7300*/  LDL.LU R17, [R1+0x20a4] ;  /* 0x0020a40001117983 */ /* 0x000ee80000300800 */
[----:B------:R-:W3:Y:S04]  /*1a7310*/  LDL.LU R9, [R1+0x20a8] ;  /* 0x0020a80001097983 */ /* 0x000ee80000300800 */
[----:B0-----:R-:W3:Y:S01]  /*1a7320*/  LDL.LU R7, [R1+0x20ac] ;  /* 0x0020ac0001077983 */ /* 0x001ee20000300800 */
[----:B------:R-:W-:Y:S01]  /*1a7330*/  VIADD R0, R0, UR6 ;  /* 0x0000000600007c36 */ /* 0x000fe20008000000 */
[----:B------:R-:W-:Y:S01]  /*1a7340*/  ULDC UR6, c[0x0][0x248] ;  /* 0x0000920000067ab9 */ /* 0x000fe20000000800 */
[----:B--2---:R-:W-:-:S02]  /*1a7350*/  F2FP.SATFINITE.E5M2.F32.PACK_AB_MERGE_C R15, R15, R16, RZ ;  /* 0x000000100f0f723e */ /* 0x004fc400048060ff */
[----:B------:R-:W2:Y:S04]  /*1a7360*/  LDL.LU R16, [R1+0x2090] ;  /* 0x0020900001107983 */ /* 0x000ea80000300800 */
[----:B------:R0:W-:Y:S01]  /*1a7370*/  STL [R1+0x6c8], R15 ;  /* 0x0006c80f01007387 */ /* 0x0001e20000100800 */
[----:B----4-:R-:W-:-:S03]  /*1a7380*/  F2FP.SATFINITE.E5M2.F32.PACK_AB_MERGE_C R3, R10, R3, RZ ;  /* 0x000000030a03723e */ /* 0x010fc600048060ff */
[----:B0-----:R-:W2:Y:S01]  /*1a7390*/  LDL.LU R15, [R1+0x2094] ;  /* 0x00209400010f7983 */ /* 0x001ea20000300800 */
[----:B------:R-:W-:-:S03]  /*1a73a0*/  F2FP.SATFINITE.E5M2.F32.PACK_AB_MERGE_C R2, R2, R4, RZ ;  /* 0x000000040202723e */ /* 0x000fc600048060ff */
[----:B------:R0:W-:Y:S04]  /*1a73b0*/  STL [R1+0x1d4], R0 ;  /* 0x0001d40001007387 */ /* 0x0001e80000100800 */
[----:B------:R1:W-:Y:S04]  /*1a73c0*/  STL [R1+0x6cc], R3 ;  /* 0x0006cc0301007387 */ /* 0x0003e80000100800 */
[----:B------:R4:W-:Y:S01]  /*1a73d0*/  STL [R1+0x6c0], R2 ;  /* 0x0006c00201007387 */ /* 0x0009e20000100800 */
[----:B0-----:R-:W-:Y:S01]  /*1a73e0*/  VIADD R0, R0, UR6 ;  /* 0x0000000600007c36 */ /* 0x001fe20008000000 */
[----:B------:R-:W-:Y:S01]  /*1a73f0*/  ULDC UR6, c[0x0][0x248] ;  /* 0x0000920000067ab9 */ /* 0x000fe20000000800 */
[----:B-1----:R-:W-:-:S02]  /*1a7400*/  F2FP.SATFINITE.E5M2.F32.PACK_AB_MERGE_C R3, R8, R5, RZ ;  /* 0x000000050803723e */ /* 0x002fc400048060ff */
[----:B----4-:R-:W-:-:S03]  /*1a7410*/  F2FP.SATFINITE.E5M2.F32.PACK_AB_MERGE_C R2, R13, R12, RZ ;  /* 0x0000000c0d02723e */ /* 0x010fc600048060ff */
[----:B------:R0:W-:Y:S04]  /*1a7420*/  STL [R1+0x6bc], R3 ;  /* 0x0006bc0301007387 */ /* 0x0001e80000100800 */
[----:B------:R1:W-:Y:S04]  /*1a7430*/  STL [R1+0x1d0], R0 ;  /* 0x0001d00001007387 */ /* 0x0003e80000100800 */
[----:B------:R4:W-:Y:S01]  /*1a7440*/  STL [R1+0x694], R2 ;  /* 0x0006940201007387 */ /* 0x0009e20000100800 */
[----:B0-----:R-:W-:Y:S01]  /*1a7450*/  F2FP.SATFINITE.E5M2.F32.PACK_AB_MERGE_C R3, R29, R11, RZ ;  /* 0x0000000b1d03723e */ /* 0x001fe200048060ff */
[----:B-1----:R-:W-:Y:S01]  /*1a7460*/  VIADD R0, R0, UR6 ;  /* 0x0000000600007c36 */ /* 0x002fe20008000000 */
[----:B------:R-:W-:Y:S01]  /*1a7470*/  ULDC UR6, c[0x0][0x248] ;  /* 0x0000920000067ab9 */ /* 0x000fe20000000800 */
[----:B----4-:R-:W-:-:S02]  /*1a7480*/  F2FP.SATFINITE.E5M2.F32.PACK_AB_MERGE_C R2, R27, R28, RZ ;  /* 0x0000001c1b02723e */ /* 0x010fc400048060ff */
        /* <DEDUP_REMOVED lines=14> */
[----:B------:R-:W-:Y:S04]  /*1a7570*/  STL [R1+0x684], R3 ;  /* 0x0006840301007387 */ /* 0x000fe80000100800 */
[----:B------:R0:W-:Y:S04]  /*1a7580*/  STL [R1+0x1c4], R0 ;  /* 0x0001c40001007387 */ /* 0x0001e80000100800 */
[----:B------:R1:W-:Y:S04]  /*1a7590*/  STL [R1+0x678], R2 ;  /* 0x0006780201007387 */ /* 0x0003e80000100800 */
[----:B------:R-:W4:Y:S01]  /*1a75a0*/  LDL.LU R14, [R1+0x2098] ;  /* 0x00209800010e7983 */ /* 0x000f220000300800 */
[----:B0-----:R-:W-:Y:S01]  /*1a75b0*/  VIADD R0, R0, UR6 ;  /* 0x0000000600007c36 */ /* 0x001fe20008000000 */
[----:B------:R-:W-:-:S02]  /*1a75c0*/  ULDC UR6, c[0x0][0x248] ;  /* 0x0000920000067ab9 */ /* 0x000fc40000000800 */
[----:B------:R-:W4:Y:S01]  /*1a75d0*/  LDL.LU R6, [R1+0x209c] ;  /* 0x00209c0001067983 */ /* 0x000f220000300800 */
[----:B-1----:R-:W-:-:S03]  /*1a75e0*/  F2FP.SATFINITE.E5M2.F32.PACK_AB_MERGE_C R2, R19, R20, RZ ;  /* 0x000000141302723e */ /* 0x002fc600048060ff */
[----:B------:R-:W-:Y:S01]  /*1a75f0*/  STL [R1+0x1c0], R0 ;  /* 0x0001c00001007387 */ /* 0x000fe20000100800 */
[----:B------:R-:W-:Y:S01]  /*1a7600*/  VIADD R10, R0, UR6 ;  /* 0x00000006000a7c36 */ /* 0x000fe20008000000 */
[----:B------:R-:W-:Y:S02]  /*1a7610*/  ULDC UR6, c[0x0][0x248] ;  /* 0x0000920000067ab9 */ /* 0x000fe40000000800 */
[----:B------:R3:W-:Y:S02]  /*1a7620*/  STL [R1+0x67c], R2 ;  /* 0x00067c0201007387 */ /* 0x0007e40000100800 */
[----:B---3--:R-:W-:-:S05]  /*1a7630*/  F2FP.SATFINITE.E5M2.F32.PACK_AB_MERGE_C R2, R17, R18, RZ ;  /* 0x000000121102723e */ /* 0x008fca00048060ff */
[----:B------:R-:W-:Y:S01]  /*1a7640*/  STL [R1+0x668], R2 ;  /* 0x0006680201007387 */ /* 0x000fe20000100800 */
[----:B------:R-:W-:-:S03]  /*1a7650*/  F2FP.SATFINITE.E5M2.F32.PACK_AB_MERGE_C R0, R7, R9, RZ ;  /* 0x000000090700723e */ /* 0x000fc600048060ff */
[----:B------:R-:W3:Y:S04]  /*1a7660*/  LDL.LU R9, [R1+0x1f70] ;  /* 0x001f700001097983 */ /* 0x000ee80000300800 */
[----:B------:R-:W3:Y:S04]  /*1a7670*/  LDL R7, [R1+0x1f74] ;  /* 0x001f740001077983 */ /* 0x000ee80000100800 */
[----:B------:R2:W-:Y:S04]  /*1a7680*/  STL [R1+0x66c], R0 ;  /* 0x00066c0001007387 */ /* 0x0005e80000100800 */
[----:B------:R-:W3:Y:S04]  /*1a7690*/  LDL.LU R3, [R1+0x1f7c] ;  /* 0x001f7c0001037983 */ /* 0x000ee80000300800 */
[----:B------:R-:W4:Y:S01]  /*1a76a0*/  LDL.LU R12, [R1+0x1f40] ;  /* 0x001f4000010c7983 */ /* 0x000f220000300800 */
[----:B--2---:R-:W-:-:S05]  /*1a76b0*/  F2FP.SATFINITE.E5M2.F32.PACK_AB_MERGE_C R0, R15, R16, RZ ;  /* 0x000000100f00723e */ /* 0x004fca00048060ff */
[----:B------:R-:W-:Y:S04]  /*1a76c0*/  STL [R1+0x660], R0 ;  /* 0x0006600001007387 */ /* 0x000fe80000100800 */
        /* <DEDUP_REMOVED lines=12> */
[----:B------:R-:W-:-:S03]  /*1a7790*/  F2FP.SATFINITE.E5M2.F32.PACK_AB_MERGE_C R6, R6, R14, RZ ;  /* 0x0000000e0606723e */ /* 0x000fc600048060ff */
[----:B------:R-:W4:Y:S01]  /*1a77a0*/  LDL R25, [R1+0x1eec] ;  /* 0x001eec0001197983 */ /* 0x000f220000100800 */
[----:B------:R-:W-:Y:S01]  /*1a77b0*/  VIADD R0, R10, UR6 ;  /* 0x000000060a007c36 */ /* 0x000fe20008000000 */
[----:B---3--:R-:W-:Y:S01]  /*1a77c0*/  F2FP.SATFINITE.E5M2.F32.PACK_AB_MERGE_C R7, R7, R9, RZ ;  /* 0x000000090707723e */ /* 0x008fe200048060ff */
[----:B------:R-:W-:Y:S01]  /*1a77d0*/  ULDC UR6, c[0x0][0x248] ;  /* 0x0000920000067ab9 */ /* 0x000fe20000000800 */
[----:B------:R-:W3:Y:S04]  /*1a77e0*/  LDL.LU R24, [R1+0x1eb0] ;  /* 0x001eb00001187983 */ /* 0x000ee80000300800 */
[----:B------:R-:W3:Y:S04]  /*1a77f0*/  LDL.LU R23, [R1+0x1eb4] ;  /* 0x001eb40001177983 */ /* 0x000ee80000300800 */
[----:B------:R-:W3:Y:S04]  /*1a7800*/  LDL.LU R22, [R1+0x1eb8] ;  /* 0x001eb80001167983 */ /* 0x000ee80000300800 */
[----:B------:R-:W3:Y:S04]  /*1a7810*/  LDL.LU R21, [R1+0x1ebc] ;  /* 0x001ebc0001157983 */ /* 0x000ee80000300800 */
[----:B------:R-:W-:Y:S04]  /*1a7820*/  STL [R1+0x1bc], R10 ;  /* 0x0001bc0a01007387 */ /* 0x000fe80000100800 */
[----:B------:R-:W3:Y:S04]  /*1a7830*/  LDL.LU R20, [R1+0x1ea0] ;  /* 0x001ea00001147983 */ /* 0x000ee80000300800 */
[----:B------:R-:W3:Y:S04]  /*1a7840*/  LDL R19, [R1+0x1ea4] ;  /* 0x001ea40001137983 */ /* 0x000ee80000100800 */
[----:B------:R0:W-:Y:S04]  /*1a7850*/  STL [R1+0x664], R6 ;  /* 0x0006640601007387 */ /* 0x0001e80000100800 */
[----:B------:R-:W-:Y:S04]  /*1a7860*/  STL [R1+0x1b8], R0 ;  /* 0x0001b80001007387 */ /* 0x000fe80000100800 */
[----:B------:R-:W3:Y:S04]  /*1a7870*/  LDL.LU R18, [R1+0x1ea8] ;  /* 0x001ea80001127983 */ /* 0x000ee80000300800 */
[----:B0-----:R-:W3:Y:S04]  /*1a7880*/  LDL.LU R6, [R1+0x1eac] ;  /* 0x001eac0001067983 */ /* 0x001ee80000300800 */
[----:B------:R-:W3:Y:S04]  /*1a7890*/  LDL.LU R17, [R1+0x1e90] ;  /* 0x001e900001117983 */ /* 0x000ee80000300800 */
[----:B------:R-:W3:Y:S04]  /*1a78a0*/  LDL.LU R16, [R1+0x1e94] ;  /* 0x001e940001107983 */ /* 0x000ee80000300800 */
[----:B------:R0:W-:Y:S04]  /*1a78b0*/  STL [R1+0x53a8], R7 ;  /* 0x0053a80701007387 */ /* 0x0001e80000100800 */
[----:B------:R-:W3:Y:S04]  /*1a78c0*/  LDL.LU R15, [R1+0x1e98] ;  /* 0x001e9800010f7983 */ /* 0x000ee80000300800 */
[----:B------:R-:W3:Y:S04]  /*1a78d0*/  LDL.LU R14, [R1+0x1e9c] ;  /* 0x001e9c00010e7983 */ /* 0x000ee80000300800 */
[----:B------:R-:W3:Y:S04]  /*1a78e0*/  LDL.LU R9, [R1+0x2f10] ;  /* 0x002f100001097983 */ /* 0x000ee80000300800 */
[----:B0-----:R-:W3:Y:S01]  /*1a78f0*/  LDL.LU R7, [R1+0x2f14] ;  /* 0x002f140001077983 */ /* 0x001ee20000300800 */
[----:B--2---:R-:W-:-:S03]  /*1a7900*/  F2FP.SATFINITE.E5M2.F32.PACK_AB_MERGE_C R3, R3, R12, RZ ;  /* 0x0000000c0303723e */ /* 0x004fc600048060ff */
[----:B------:R-:W2:Y:S01]  /*1a7910*/  LDL.LU R12, [R1+0x9ad8] ;  /* 0x009ad800010c7983 */ /* 0x000ea20000300800 */
[----:B------:R-:W-:Y:S01]  /*1a7920*/  VIADD R0, R0, UR6 ;  /* 0x0000000600007c36 */ /* 0x000fe20008000000 */
[----:B------:R-:W-:Y:S02]  /*1a7930*/  ULDC UR6, c[0x0][0x248] ;  /* 0x0000920000067ab9 */ /* 0x000fe40000000800 */
[----:B------:R0:W-:Y:S01]  /*1a7940*/  STL [R1+0x53b4], R3 ;  /* 0x0053b40301007387 */ /* 0x0001e20000100800 */
[----:B----4-:R-:W-:-:S03]  /*1a7950*/  F2FP.SATFINITE.E5M2.F32.PACK_AB_MERGE_C R4, R2, R4, RZ ;  /* 0x000000040204723e */ /* 0x010fc600048060ff */
[----:B0-----:R-:W4:Y:S01]  /*1a7960*/  LDL.LU R3, [R1+0x9ad4] ;  /* 0x009ad40001037983 */ /* 0x001f220000300800 */
[----:B------:R-:W-:Y:S02]  /*1a7970*/  F2FP.SATFINITE.E5M2.F32.PACK_AB_MERGE_C R2, R8, R5, RZ ;  /* 0x000000050802723e */ /* 0x000fe400048060ff */
[----:B---3--:R-:W-:Y:S01]  /*1a7980*/  F2FP.SATFINITE.E5M2.F32.PACK_AB_MERGE_C R5, R6, R18, RZ ;  /* 0x000000120605723e */ /* 0x008fe200048060ff */
[----:B------:R-:W-:Y:S01]  /*1a7990*/  UMOV UR4, UR9 ;  /* 0x0000000900047c82 */ /* 0x000fe20008000000 */
[----:B------:R-:W0:Y:S01]  /*1a79a0*/  LDC R18, c[0x0][0x244] ;  /* 0x00009100ff127b82 */ /* 0x000e220000000800 */
[----:B--2---:R-:W-:Y:S02]  /*1a79b0*/  F2FP.SATFINITE.E5M2.F32.PACK_AB_MERGE_C R11, R11, R12, RZ ;  /* 0x0000000c0b0b723e */ /* 0x004fe400048060ff */
[----:B------:R-:W2:Y:S04]  /*1a79c0*/  LDL.LU R12, [R1+0x9ad0] ;  /* 0x009ad000010c7983 */ /* 0x000ea80000300800 */
[----:B------:R1:W-:Y:S04]  /*1a79d0*/  STL [R1+0x5360], R11 ;  /* 0x0053600b01007387 */ /* 0x0003e80000100800 */
[----:B-1----:R-:W3:Y:S04]  /*1a79e0*/  LDL.LU R11, [R1+0x9acc] ;  /* 0x009acc00010b7983 */ /* 0x002ee80000300800 */
[----:B------:R1:W-:Y:S04]  /*1a79f0*/  STL [R1+0x1b4], R0 ;  /* 0x0001b40001007387 */ /* 0x0003e80000100800 */
[----:B------:R0:W-:Y:S01]  /*1a7a00*/  STL [R1+0x5368], R4 ;  /* 0x0053680401007387 */ /* 0x0001e20000100800 */
[----:B-1----:R-:W-:Y:S01]  /*1a7a10*/  VIADD R0, R0, UR6 ;  /* 0x0000000600007c36 */ /* 0x002fe20008000000 */
[----:B------:R-:W-:Y:S01]  /*1a7a20*/  ULDC UR6, c[0x0][0x248] ;  /* 0x0000920000067ab9 */ /* 0x000fe20000000800 */
[----:B0-----:R-:W-:-:S03]  /*1a7a30*/  F2FP.SATFINITE.E5M2.F32.PACK_AB_MERGE_C R4, R29, R13, RZ ;  /* 0x0000000d1d04723e */ /* 0x001fc600048060ff */
[----:B------:R0:W-:Y:S04]  /*1a7a40*/  STL [R1+0x1b0], R0 ;  /* 0x0001b00001007387 */ /* 0x0001e80000100800 */
[----:B------:R1:W-:Y:S01]  /*1a7a50*/  STL [R1+0x5330], R2 ;  /* 0x0053300201007387 */ /* 0x0003e20000100800 */
[----:B0-----:R-:W-:Y:S01]  /*1a7a60*/  VIADD R0, R0, UR6 ;  /* 0x0000000600007c36 */ /* 0x001fe20008000000 */
[----:B------:R-:W-:Y:S01]  /*1a7a70*/  ULDC UR6, c[0x0][0x248] ;  /* 0x0000920000067ab9 */ /* 0x000fe20000000800 */
[----:B-1----:R-:W-:Y:S01]  /*1a7a80*/  F2FP.SATFINITE.E5M2.F32.PACK_AB_MERGE_C R2, R27, R28, RZ ;  /* 0x0000001c1b02723e */ /* 0x002fe200048060ff */
[----:B------:R0:W-:Y:S04]  /*1a7a90*/  STL [R1+0x5334], R4 ;  /* 0x0053340401007387 */ /* 0x0001e80000100800 */
[----:B------:R1:W-:Y:S04]  /*1a7aa0*/  STL [R1+0x1ac], R0 ;  /* 0x0001ac0001007387 */ /* 0x0003e80000100800 */
[----:B------:R4:W-:Y:S01]  /*1a7ab0*/  STL [R1+0x52f0], R2 ;  /* 0x0052f00201007387 */ /* 0x0009e20000100800 */
[----:B0-----:R-:W-:Y:S01]  /*1a7ac0*/  F2FP.SATFINITE.E5M2.F32.PACK_AB_MERGE_C R4, R25, R26, RZ ;  /* 0x0000001a1904723e */ /* 0x001fe200048060ff */
[----:B-1----:R-:W-:-:S04]  /*1a7ad0*/  VIADD R0, R0, UR6 ;  /* 0x0000000600007c36 */ /* 0x002fc80008000000 */
[----:B------:R0:W-:Y:S01]  /*1a7ae0*/  STL [R1+0x52f4], R4 ;  /* 0x0052f40401007387 */ /* 0x0001e20000100800 */
[----:B------:R-:W-:Y:S01]  /*1a7af0*/  ULDC UR6, c[0x0][0x248] ;  /* 0x0000920000067ab9 */ /* 0x000fe20000000800 */
[----:B----4-:R-:W-:Y:S02]  /*1a7b00*/  F2FP.SATFINITE.E5M2.F32.PACK_AB_MERGE_C R2, R23, R24, RZ ;  /* 0x000000181702723e */ /* 0x010fe400048060ff */
[----:B------:R1:W-:Y:S01]  /*1a7b10*/  STL [R1+0x1a8], R0 ;  /* 0x0001a80001007387 */ /* 0x0003e20000100800 */
[----:B------:R-:W-:Y:S01]  /*1a7b20*/  F2FP.SATFINITE.E5M2.F32.PACK_AB_MERGE_C R8, R14, R15, RZ ;  /* 0x0000000f0e08723e */ /* 0x000fe200048060ff */
[----:B------:R-:W-:Y:S01]  /*1a7b30*/  IMAD.U32 R13, RZ, RZ, UR8 ;  /* 0x00000008ff0d7e24 */ /* 0x000fe2000f8e00ff */
[----:B------:R-:W-:Y:S01]  /*1a7b40*/  ULDC.64 UR8, c[0x0][0x228] ;  /* 0x00008a0000087ab9 */ /* 0x000fe20000000a00 */
[----:B------:R4:W-:Y:S01]  /*1a7b50*/  STL [R1+0x52b4], R2 ;  /* 0x0052b40201007387 */ /* 0x0009e20000100800 */
[----:B------:R-:W3:Y:S03]  /*1a7b60*/  LDC R24, c[0x0][0x244] ;  /* 0x00009100ff187b82 */ /* 0x000ee60000000800 */
[----:B0-----:R-:W3:Y:S01]  /*1a7b70*/  LDL.LU R4, [R1+0x727c] ;  /* 0x00727c0001047983 */ /* 0x001ee20000300800 */
[----:B-1----:R-:W-:Y:S01]  /*1a7b80*/  VIADD R0, R0, UR6 ;  /* 0x0000000600007c36 */ /* 0x002fe20008000000 */
[----:B------:R-:W-:-:S03]  /*1a7b90*/  ULDC UR6, c[0x0][0x248] ;  /* 0x0000920000067ab9 */ /* 0x000fc60000000800 */
[----:B------:R-:W0:Y:S01]  /*1a7ba0*/  LDC R15, c[0x0][0x244] ;  /* 0x00009100ff0f7b82 */ /* 0x000e220000000800 */
[----:B----4-:R-:W-:-:S05]  /*1a7bb0*/  F2FP.SATFINITE.E5M2.F32.PACK_AB_MERGE_C R2, R21, R22, RZ ;  /* 0x000000161502723e */ /* 0x010fca00048060ff */
[----:B------:R1:W-:Y:S01]  /*1a7bc0*/  STL [R1+0x53d0], R2 ;  /* 0x0053d00201007387 */ /* 0x0003e20000100800 */
[----:B------:R-:W-:Y:S01]  /*1a7bd0*/  UMOV UR5, UR9 ;  /* 0x0000000900057c82 */ /* 0x000fe20008000000 */
[----:B------:R-:W4:Y:S02]  /*1a7be0*/  LDC R22, c[0x0][0x244] ;  /* 0x00009100ff167b82 */ /* 0x000f240000000800 */
[----:B------:R1:W-:Y:S02]  /*1a7bf0*/  STL [R1+0x1a4], R0 ;  /* 0x0001a40001007387 */ /* 0x0003e40000100800 */
[----:B-1----:R-:W-:-:S04]  /*1a7c00*/  F2FP.SATFINITE.E5M2.F32.PACK_AB_MERGE_C R2, R19, R20, RZ ;  /* 0x000000141302723e */ /* 0x002fc800048060ff */
[----:B------:R-:W1:Y:S01]  /*1a7c10*/  LDC R14, c[0x0][0x244] ;  /* 0x00009100ff0e7b82 */ /* 0x000e620000000800 */
[----:B------:R0:W-:Y:S04]  /*1a7c20*/  STL [R1+0x526c], R2 ;  /* 0x00526c0201007387 */ /* 0x0001e80000100800 */
[----:B------:R-:W4:Y:S01]  /*1a7c30*/  LDL.LU R6, [R1+0x7280] ;  /* 0x0072800001067983 */ /* 0x000f220000300800 */
[----:B------:R-:W-:Y:S01]  /*1a7c40*/  VIADD R0, R0, UR6 ;  /* 0x0000000600007c36 */ /* 0x000fe20008000000 */
[----:B------:R-:W-:Y:S01]  /*1a7c50*/  ULDC UR6, c[0x0][0x248] ;  /* 0x0000920000067ab9 */ /* 0x000fe20000000800 */
[----:B------:R-:W1:Y:S01]  /*1a7c60*/  LDC R20, c[0x0][0x244] ;  /* 0x00009100ff147b82 */ /* 0x000e620000000800 */
[----:B0-----:R-:W4:Y:S04]  /*1a7c70*/  LDL.LU R2, [R1+0x7284] ;  /* 0x0072840001027983 */ /* 0x001f280000300800 */
[----:B------:R0:W-:Y:S04]  /*1a7c80*/  STL [R1+0x5274], R5 ;  /* 0x0052740501007387 */ /* 0x0001e80000100800 */
[----:B------:R0:W-:Y:S02]  /*1a7c90*/  STL [R1+0x1a0], R0 ;  /* 0x0001a00001007387 */ /* 0x0001e40000100800 */
[----:B0-----:R-:W-:Y:S01]  /*1a7ca0*/  F2FP.SATFINITE.E5M2.F32.PACK_AB_MERGE_C R5, R16, R17, RZ ;  /* 0x000000111005723e */ /* 0x001fe200048060ff */
[----:B------:R-:W-:-:S04]  /*1a7cb0*/  VIADD R0, R0, UR6 ;  /* 0x0000000600007c36 */ /* 0x000fc80008000000 */
[----:B------:R0:W-:Y:S01]  /*1a7cc0*/  STL [R1+0x5214], R5 ;  /* 0x0052140501007387 */ /* 0x0001e20000100800 */
[----:B------:R-:W-:-:S03]  /*1a7cd0*/  ULDC UR6, c[0x0][0x248] ;  /* 0x0000920000067ab9 */ /* 0x000fc60000000800 */
[----:B------:R-:W-:Y:S04]  /*1a7ce0*/  STL [R1+0x5218], R8 ;  /* 0x0052180801007387 */ /* 0x000fe80000100800 */
[----:B------:R1:W-:Y:S01]  /*1a7cf0*/  STL [R1+0x19c], R0 ;  /* 0x00019c0001007387 */ /* 0x0003e20000100800 */
[----:B0-----:R-:W-:-:S05]  /*1a7d00*/  F2FP.SATFINITE.E5M2.F32.PACK_AB_MERGE_C R5, R7, R9, RZ ;  /* 0x000000090705723e */ /* 0x001fca00048060ff */
[----:B------:R0:W-:Y:S01]  /*1a7d10*/  STL [R1+0x51dc], R5 ;  /* 0x0051dc0501007387 */ /* 0x0001e20000100800 */
[----:B-1----:R-:W-:Y:S01]  /*1a7d20*/  VIADD R0, R0, UR6 ;  /* 0x0000000600007c36 */ /* 0x002fe20008000000 */
[----:B------:R-:W-:Y:S02]  /*1a7d30*/  ULDC UR6, c[0x0][0x248] ;  /* 0x0000920000067ab9 */ /* 0x000fe40000000800 */
[----:B--2---:R-:W-:Y:S04]  /*1a7d40*/  STL.64 [R1+0x7430], R12 ;  /* 0x0074300c01007387 */ /* 0x004fe80000100a00 */
[----:B------:R1:W-:Y:S04]  /*1a7d50*/  STL [R1+0x198], R0 ;  /* 0x0001980001007387 */ /* 0x0003e80000100800 */
[----:B0-----:R-:W2:Y:S01]  /*1a7d60*/  LDL R5, [R1+0x3978] ;  /* 0x0039780001057983 */ /* 0x001ea20000100800 */
[----:B---3--:R-:W-:Y:S01]  /*1a7d70*/  LOP3.LUT R11, R11, 0xfffffbff, RZ, 0xc0, !PT ;  /* 0xfffffbff0b0b7812 */ /* 0x008fe200078ec0ff */
[----:B-1----:R-:W-:Y:S01]  /*1a7d80*/  VIADD R0, R0, UR6 ;  /* 0x0000000600007c36 */ /* 0x002fe20008000000 */
[----:B------:R-:W-:Y:S01]  /*1a7d90*/  ULDC UR6, c[0x0][0x248] ;  /* 0x0000920000067ab9 */ /* 0x000fe20000000800 */
[----:B------:R-:W-:-:S02]  /*1a7da0*/  ISETP.GE.AND P0, PT, R4, UR4, PT ;  /* 0x0000000404007c0c */ /* 0x000fc4000bf06270 */
[----:B------:R-:W3:Y:S01]  /*1a7db0*/  LDL.LU R4, [R1+0x7288] ;  /* 0x0072880001047983 */ /* 0x000ee20000300800 */
[----:B------:R-:W-:Y:S01]  /*1a7dc0*/  UMOV UR4, UR8 ;  /* 0x0000000800047c82 */ /* 0x000fe20008000000 */
[----:B------:R-:W-:-:S09]  /*1a7dd0*/  ULDC.64 UR8, c[0x0][0x228] ;  /* 0x00008a0000087ab9 */ /* 0x000fd20000000a00 */
[----:B------:R-:W-:Y:S01]  /*1a7de0*/  @P0 LOP3.LUT R11, R11, 0x400, RZ, 0xfc, !PT ;  /* 0x000004000b0b0812 */ /* 0x000fe200078efcff */
[----:B------:R0:W-:Y:S03]  /*1a7df0*/  STL [R1+0x194], R0 ;  /* 0x0001940001007387 */ /* 0x0001e60000100800 */
[----:B------:R-:W-:Y:S01]  /*1a7e00*/  LOP3.LUT R11, R11, 0xfffffeff, RZ, 0xc0, !PT ;  /* 0xfffffeff0b0b7812 */ /* 0x000fe200078ec0ff */
[----:B------:R-:W-:Y:S01]  /*1a7e10*/  UMOV UR7, UR9 ;  /* 0x0000000900077c82 */ /* 0x000fe20008000000 */
[----:B----4-:R-:W-:Y:S01]  /*1a7e20*/  ISETP.GE.AND P0, PT, R6, UR5, PT ;  /* 0x0000000506007c0c */ /* 0x010fe2000bf06270 */
[----:B0-----:R-:W-:Y:S01]  /*1a7e30*/  VIADD R0, R0, UR6 ;  /* 0x0000000600007c36 */ /* 0x001fe20008000000 */
[----:B------:R-:W-:-:S04]  /*1a7e40*/  ULDC UR6, c[0x0][0x248] ;  /* 0x0000920000067ab9 */ /* 0x000fc80000000800 */
[----:B------:R0:W-:Y:S07]  /*1a7e50*/  STL [R1+0x190], R0 ;  /* 0x0001900001007387 */ /* 0x0001ee0000100800 */
[----:B------:R-:W-:Y:S02]  /*1a7e60*/  @P0 LOP3.LUT R11, R11, 0x100, RZ, 0xfc, !PT ;  /* 0x000001000b0b0812 */ /* 0x000fe400078efcff */
[----:B------:R-:W-:Y:S01]  /*1a7e70*/  ISETP.GE.AND P0, PT, R2, UR7, PT ;  /* 0x0000000702007c0c */ /* 0x000fe2000bf06270 */
[----:B------:R-:W-:Y:S01]  /*1a7e80*/  VIADD R9, R0, UR6 ;  /* 0x0000000600097c36 */ /* 0x000fe20008000000 */
[----:B------:R-:W4:Y:S01]  /*1a7e90*/  LDL R2, [R1+0x3974] ;  /* 0x0039740001027983 */ /* 0x000f220000100800 */
[----:B------:R-:W-:Y:S01]  /*1a7ea0*/  LOP3.LUT R11, R11, 0xffffff7f, RZ, 0xc0, !PT ;  /* 0xffffff7f0b0b7812 */ /* 0x000fe200078ec0ff */
[----:B------:R-:W-:Y:S01]  /*1a7eb0*/  ULDC UR6, c[0x0][0x248] ;  /* 0x0000920000067ab9 */ /* 0x000fe20000000800 */
[----:B------:R-:W-:Y:S01]  /*1a7ec0*/  UMOV UR5, UR8 ;  /* 0x0000000800057c82 */ /* 0x000fe20008000000 */
[----:B0-----:R-:W-:Y:S01]  /*1a7ed0*/  VIADD R0, R9, UR6 ;  /* 0x0000000609007c36 */ /* 0x001fe20008000000 */
[----:B------:R-:W-:Y:S01]  /*1a7ee0*/  UMOV UR6, UR11 ;  /* 0x0000000b00067c82 */ /* 0x000fe20008000000 */
[----:B------:R-:W-:Y:S01]  /*1a7ef0*/  ULDC UR8, c[0x0][0x244] ;  /* 0x0000910000087ab9 */ /* 0x000fe20000000800 */
[----:B------:R-:W-:-:S04]  /*1a7f00*/  ULDC UR7, c[0x0][0x248] ;  /* 0x0000920000077ab9 */ /* 0x000fc80000000800 */
[----:B------:R-:W-:Y:S01]  /*1a7f10*/  @P0 LOP3.LUT R11, R11, 0x80, RZ, 0xfc, !PT ;  /* 0x000000800b0b0812 */ /* 0x000fe200078efcff */
[----:B------:R-:W-:Y:S03]  /*1a7f20*/  STL [R1+0x18c], R9 ;  /* 0x00018c0901007387 */ /* 0x000fe60000100800 */
[----:B------:R-:W-:Y:S01]  /*1a7f30*/  LOP3.LUT R11, R11, 0xffffffbf, RZ, 0xc0, !PT ;  /* 0xffffffbf0b0b7812 */ /* 0x000fe200078ec0ff */
[----:B------:R0:W-:Y:S02]  /*1a7f40*/  STL [R1+0x188], R0 ;  /* 0x0001880001007387 */ /* 0x0001e40000100800 */
[----:B0-----:R-:W-:Y:S01]  /*1a7f50*/  VIADD R0, R0, UR7 ;  /* 0x0000000700007c36 */ /* 0x001fe20008000000 */
[----:B------:R-:W-:-:S04]  /*1a7f60*/  ULDC UR7, c[0x0][0x248] ;  /* 0x0000920000077ab9 */ /* 0x000fc80000000800 */
[----:B------:R0:W-:Y:S01]  /*1a7f70*/  STL [R1+0x184], R0 ;  /* 0x0001840001007387 */ /* 0x0001e20000100800 */
[----:B------:R-:W-:Y:S01]  /*1a7f80*/  UMOV UR58, UR10 ;  /* 0x0000000a003a7c82 */ /* 0x000fe20008000000 */
[----:B------:R-:W-:Y:S01]  /*1a7f90*/  ULDC.64 UR10, c[0x0][0x220] ;  /* 0x00008800000a7ab9 */ /* 0x000fe20000000a00 */
[----:B--2---:R-:W-:Y:S01]  /*1a7fa0*/  IMAD R28, R5, UR8, RZ ;  /* 0x00000008051c7c24 */ /* 0x004fe2000f8e02ff */
[----:B------:R-:W-:Y:S01]  /*1a7fb0*/  ULDC.64 UR8, c[0x0][0x220] ;  /* 0x0000880000087ab9 */ /* 0x000fe20000000a00 */
[----:B---3--:R-:W-:Y:S01]  /*1a7fc0*/  ISETP.GE.AND P0, PT, R4, UR6, PT ;  /* 0x0000000604007c0c */ /* 0x008fe2000bf06270 */
[----:B------:R-:W-:Y:S02]  /*1a7fd0*/  ULDC UR6, c[0x0][0x248] ;  /* 0x0000920000067ab9 */ /* 0x000fe40000000800 */
[----:B0-----:R-:W-:Y:S01]  /*1a7fe0*/  VIADD R0, R0, UR6 ;  /* 0x0000000600007c36 */ /* 0x001fe20008000000 */
[----:B------:R-:W-:-:S09]  /*1a7ff0*/  ULDC UR6, c[0x0][0x248] ;  /* 0x0000920000067ab9 */ /* 0x000fd20000000800 */
[----:B------:R-:W-:Y:S02]  /*1a8000*/  @P0 LOP3.LUT R11, R11, 0x40, RZ, 0xfc, !PT ;  /* 0x000000400b0b0812 */ /* 0x000fe400078efcff */
[----:B------:R-:W-:-:S03]  /*1a8010*/  IADD3 R29, P0, R28, UR8, RZ ;  /* 0x000000081c1d7c10 */ /* 0x000fc6000ff1e0ff */
[----:B------:R-:W-:Y:S01]  /*1a8020*/  STL [R1+0x7680], R11 ;  /* 0x0076800b01007387 */ /* 0x000fe20000100800 */
[----:B------:R-:W-:Y:S01]  /*1a8030*/  LEA.HI.X.SX32 R28, R28, UR9, 0x1, P0 ;  /* 0x000000091c1c7c11 */ /* 0x000fe200080f0eff */
[----:B------:R-:W-:Y:S02]  /*1a8040*/  ULDC.64 UR8, c[0x0][0x220] ;  /* 0x0000880000087ab9 */ /* 0x000fe40000000a00 */
[----:B------:R-:W-:Y:S04]  /*1a8050*/  STL [R1+0x9a60], R29 ;  /* 0x009a601d01007387 */ /* 0x000fe80000100800 */
[----:B------:R0:W-:Y:S04]  /*1a8060*/  STL [R1+0x180], R0 ;  /* 0x0001800001007387 */ /* 0x0001e80000100800 */
[----:B------:R-:W-:Y:S01]  /*1a8070*/  STL [R1+0x9a64], R28 ;  /* 0x009a641c01007387 */ /* 0x000fe20000100800 */
[----:B0-----:R-:W-:Y:S01]  /*1a8080*/  VIADD R0, R0, UR6 ;  /* 0x0000000600007c36 */ /* 0x001fe20008000000 */
[----:B------:R-:W-:-:S04]  /*1a8090*/  ULDC UR6, c[0x0][0x244] ;  /* 0x0000910000067ab9 */ /* 0x000fc80000000800 */
[----:B------:R0:W-:Y:S01]  /*1a80a0*/  STL [R1+0x17c], R0 ;  /* 0x00017c0001007387 */ /* 0x0001e20000100800 */
[----:B----4-:R-:W-:Y:S01]  /*1a80b0*/  IMAD R26, R2, UR6, RZ ;  /* 0x00000006021a7c24 */ /* 0x010fe2000f8e02ff */
[----:B------:R-:W-:Y:S01]  /*1a80c0*/  ULDC UR6, c[0x0][0x248] ;  /* 0x0000920000067ab9 */ /* 0x000fe20000000800 */
[----:B0-----:R-:W-:Y:S01]  /*1a80d0*/  VIADD R0, R0, UR7 ;  /* 0x0000000700007c36 */ /* 0x001fe20008000000 */
[----:B------:R-:W-:-:S03]  /*1a80e0*/  ULDC UR7, c[0x0][0x248] ;  /* 0x0000920000077ab9 */ /* 0x000fc60000000800 */
[----:B------:R-:W-:Y:S01]  /*1a80f0*/  VIADD R8, R0, UR7 ;  /* 0x0000000700087c36 */ /* 0x000fe20008000000 */
[----:B------:R0:W-:Y:S01]  /*1a8100*/  STL [R1+0x178], R0 ;  /* 0x0001780001007387 */ /* 0x0001e20000100800 */
[----:B------:R-:W-:Y:S01]  /*1a8110*/  IADD3 R27, P0, R26, UR8, RZ ;  /* 0x000000081a1b7c10 */ /* 0x000fe2000ff1e0ff */
[----:B------:R-:W-:Y:S01]  /*1a8120*/  IMAD R24, R24, 0x80, R26 ;  /* 0x0000008018187824 */ /* 0x000fe200078e021a */
[----:B------:R-:W-:Y:S01]  /*1a8130*/  ULDC UR7, c[0x0][0x248] ;  /* 0x0000920000077ab9 */ /* 0x000fe20000000800 */
[----:B------:R-:W-:Y:S01]  /*1a8140*/  STL [R1+0x174], R8 ;  /* 0x0001740801007387 */ /* 0x000fe20000100800 */
[----:B0-----:R-:W-:-:S03]  /*1a8150*/  VIADD R0, R8, UR6 ;  /* 0x0000000608007c36 */ /* 0x001fc60008000000 */
[----:B------:R-:W-:Y:S01]  /*1a8160*/  STL [R1+0x9a68], R27 ;  /* 0x009a681b01007387 */ /* 0x000fe20000100800 */
[----:B------:R-:W-:Y:S01]  /*1a8170*/  ULDC UR6, c[0x0][0x248] ;  /* 0x0000920000067ab9 */ /* 0x000fe20000000800 */
[----:B------:R-:W-:Y:S01]  /*1a8180*/  LEA.HI.X.SX32 R26, R26, UR9, 0x1, P0 ;  /* 0x000000091a1a7c11 */ /* 0x000fe200080f0eff */
[----:B------:R-:W-:Y:S01]  /*1a8190*/  ULDC.64 UR8, c[0x0][0x220] ;  /* 0x0000880000087ab9 */ /* 0x000fe20000000a00 */
[----:B------:R0:W-:Y:S01]  /*1a81a0*/  STL [R1+0x170], R0 ;  /* 0x0001700001007387 */ /* 0x0001e20000100800 */
[----:B------:R-:W-:Y:S01]  /*1a81b0*/  IADD3 R25, P0, R24, UR8, RZ ;  /* 0x0000000818197c10 */ /* 0x000fe2000ff1e0ff */
[----:B------:R-:W-:Y:S02]  /*1a81c0*/  IMAD R22, R22, 0x40, R24 ;  /* 0x0000004016167824 */ /* 0x000fe400078e0218 */
[----:B------:R-:W-:Y:S01]  /*1a81d0*/  STL [R1+0x9a6c], R26 ;  /* 0x009a6c1a01007387 */ /* 0x000fe20000100800 */
[----:B0-----:R-:W-:Y:S01]  /*1a81e0*/  VIADD R0, R0, UR6 ;  /* 0x0000000600007c36 */ /* 0x001fe20008000000 */
[----:B------:R-:W-:-:S03]  /*1a81f0*/  ULDC UR6, c[0x0][0x248] ;  /* 0x0000920000067ab9 */ /* 0x000fc60000000800 */
[----:B------:R-:W-:Y:S01]  /*1a8200*/  VIADD R13, R0, UR6 ;  /* 0x00000006000d7c36 */ /* 0x000fe20008000000 */
[----:B------:R-:W-:Y:S01]  /*1a8210*/  ULDC UR6, c[0x0][0x248] ;  /* 0x0000920000067ab9 */ /* 0x000fe20000000800 */
[----:B------:R0:W-:Y:S01]  /*1a8220*/  STL [R1+0x16c], R0 ;  /* 0x00016c0001007387 */ /* 0x0001e20000100800 */
[----:B------:R-:W-:Y:S01]  /*1a8230*/  LEA.HI.X.SX32 R24, R24, UR9, 0x1, P0 ;  /* 0x0000000918187c11 */ /* 0x000fe200080f0eff */
[----:B------:R-:W-:Y:S02]  /*1a8240*/  ULDC.64 UR8, c[0x0][0x220] ;  /* 0x0000880000087ab9 */ /* 0x000fe40000000a00 */
[----:B------:R-:W-:Y:S01]  /*1a8250*/  STL [R1+0x9a74], R25 ;  /* 0x009a741901007387 */ /* 0x000fe20000100800 */
[----:B0-----:R-:W-:-:S03]  /*1a8260*/  VIADD R0, R13, UR6 ;  /* 0x000000060d007c36 */ /* 0x001fc60008000000 */
[----:B------:R-:W-:Y:S01]  /*1a8270*/  STL [R1+0x168], R13 ;  /* 0x0001680d01007387 */ /* 0x000fe20000100800 */
[----:B------:R-:W-:-:S03]  /*1a8280*/  ULDC UR6, c[0x0][0x248] ;  /* 0x0000920000067ab9 */ /* 0x000fc60000000800 */
[----:B------:R-:W-:Y:S04]  /*1a8290*/  STL [R1+0x9a78], R24 ;  /* 0x009a781801007387 */ /* 0x000fe80000100800 */
[----:B------:R0:W-:Y:S01]  /*1a82a0*/  STL [R1+0x164], R0 ;  /* 0x0001640001007387 */ /* 0x0001e20000100800 */
[----:B------:R-:W-:Y:S01]  /*1a82b0*/  IADD3 R23, P0, R22, UR8, RZ ;  /* 0x0000000816177c10 */ /* 0x000fe2000ff1e0ff */
[----:B------:R-:W-:Y:S02]  /*1a82c0*/  IMAD R20, R20, 0x40, R22 ;  /* 0x0000004014147824 */ /* 0x000fe400078e0216 */
[----:B0-----:R-:W-:Y:S01]  /*1a82d0*/  VIADD R0, R0, UR6 ;  /* 0x0000000600007c36 */ /* 0x001fe20008000000 */
[----:B------:R-:W-:-:S03]  /*1a82e0*/  ULDC UR6, c[0x0][0x248] ;  /* 0x0000920000067ab9 */ /* 0x000fc60000000800 */
[----:B------:R-:W-:Y:S01]  /*1a82f0*/  VIADD R26, R0, UR6 ;  /* 0x00000006001a7c36 */ /* 0x000fe20008000000 */
[----:B------:R0:W-:Y:S01]  /*1a8300*/  STL [R1+0x160], R0 ;  /* 0x0001600001007387 */ /* 0x0001e20000100800 */
[----:B------:R-:W-:Y:S01]  /*1a8310*/  LEA.HI.X.SX32 R22, R22, UR9, 0x1, P0 ;  /* 0x0000000916167c11 */ /* 0x000fe200080f0eff */
[----:B------:R-:W-:Y:S01]  /*1a8320*/  ULDC UR6, c[0x0][0x248] ;  /* 0x0000920000067ab9 */ /* 0x000fe20000000800 */
[----:B------:R-:W-:Y:S01]  /*1a8330*/  ULDC.64 UR8, c[0x0][0x220] ;  /* 0x0000880000087ab9 */ /* 0x000fe20000000a00 */
[----:B------:R-:W-:Y:S01]  /*1a8340*/  STL [R1+0x15c], R26 ;  /* 0x00015c1a01007387 */ /* 0x000fe20000100800 */
[----:B0-----:R-:W-:-:S03]  /*1a8350*/  VIADD R0, R26, UR7 ;  /* 0x000000071a007c36 */ /* 0x001fc60008000000 */
[----:B------:R-:W-:Y:S01]  /*1a8360*/  STL.64 [R1+0x9a40], R22 ;  /* 0x009a401601007387 */ /* 0x000fe20000100a00 */
[----:B------:R-:W-:Y:S01]  /*1a8370*/  IADD3 R21, P0, R20, UR8, RZ ;  /* 0x0000000814157c10 */ /* 0x000fe2000ff1e0ff */
[----:B------:R-:W-:Y:S01]  /*1a8380*/  IMAD R18, R18, 0x40, R20 ;  /* 0x0000004012127824 */ /* 0x000fe200078e0214 */
[----:B------:R-:W-:Y:S01]  /*1a8390*/  ULDC UR8, c[0x0][0x248] ;  /* 0x0000920000087ab9 */ /* 0x000fe20000000800 */
[----:B------:R0:W-:Y:S01]  /*1a83a0*/  STL [R1+0x158], R0 ;  /* 0x0001580001007387 */ /* 0x0001e20000100800 */
[----:B------:R-:W-:Y:S01]  /*1a83b0*/  LEA.HI.X.SX32 R20, R20, UR9, 0x1, P0 ;  /* 0x0000000914147c11 */ /* 0x000fe200080f0eff */
[----:B0-----:R-:W-:Y:S01]  /*1a83c0*/  VIADD R0, R0, UR6 ;  /* 0x0000000600007c36 */ /* 0x001fe20008000000 */
[----:B------:R-:W-:-:S03]  /*1a83d0*/  ULDC UR6, c[0x0][0x248] ;  /* 0x0000920000067ab9 */ /* 0x000fc60000000800 */
[----:B------:R-:W-:Y:S01]  /*1a83e0*/  VIADD R27, R0, UR6 ;  /* 0x00000006001b7c36 */ /* 0x000fe20008000000 */
[----:B------:R-:W-:Y:S01]  /*1a83f0*/  ULDC.64 UR6, c[0x0][0x220] ;  /* 0x0000880000067ab9 */ /* 0x000fe20000000a00 */
[----:B------:R0:W-:Y:S01]  /*1a8400*/  STL [R1+0x154], R0 ;  /* 0x0001540001007387 */ /* 0x0001e20000100800 */
[----:B------:R-:W-:Y:S01]  /*1a8410*/  IADD3 R19, P0, R18, UR6, RZ ;  /* 0x0000000612137c10 */ /* 0x000fe2000ff1e0ff */
[----:B------:R-:W-:Y:S02]  /*1a8420*/  ULDC UR6, c[0x0][0x248] ;  /* 0x0000920000067ab9 */ /* 0x000fe40000000800 */
[----:B------:R-:W-:Y:S01]  /*1a8430*/  STL.64 [R1+0x9a48], R20 ;  /* 0x009a481401007387 */ /* 0x000fe20000100a00 */
[----:B0-----:R-:W-:-:S03]  /*1a8440*/  VIADD R0, R27, UR8 ;  /* 0x000000081b007c36 */ /* 0x001fc60008000000 */
[----:B------:R-:W-:Y:S01]  /*1a8450*/  STL [R1+0x150], R27 ;  /* 0x0001501b01007387 */ /* 0x000fe20000100800 */
[----:B------:R-:W-:Y:S01]  /*1a8460*/  IMAD R15, R15, 0x40, R18 ;  /* 0x000000400f0f7824 */ /* 0x000fe200078e0212 */
[----:B------:R-:W-:Y:S02]  /*1a8470*/  ULDC.64 UR8, c[0x0][0x220] ;  /* 0x0000880000087ab9 */ /* 0x000fe40000000a00 */
[----:B------:R-:W-:Y:S01]  /*1a8480*/  STL [R1+0x9a7c], R19 ;  /* 0x009a7c1301007387 */ /* 0x000fe20000100800 */
[----:B------:R-:W-:Y:S01]  /*1a8490*/  LEA.HI.X.SX32 R18, R18, UR7, 0x1, P0 ;  /* 0x0000000712127c11 */ /* 0x000fe200080f0eff */
[----:B------:R-:W-:Y:S02]  /*1a84a0*/  ULDC UR7, c[0x0][0x248] ;  /* 0x0000920000077ab9 */ /* 0x000fe40000000800 */
[----:B------:R0:W-:Y:S01]  /*1a84b0*/  STL [R1+0x14c], R0 ;  /* 0x00014c0001007387 */ /* 0x0001e20000100800 */
[----:B------:R-:W-:Y:S01]  /*1a84c0*/  IADD3 R17, P1, R15, UR10, RZ ;  /* 0x0000000a0f117c10 */ /* 0x000fe2000ff3e0ff */
[----:B------:R-:W-:Y:S01]  /*1a84d0*/  IMAD R14, R14, 0x40, R15 ;  /* 0x000000400e0e7824 */ /* 0x000fe200078e020f */
[----:B------:R-:W-:Y:S01]  /*1a84e0*/  ULDC UR10, c[0x0][0x248] ;  /* 0x00009200000a7ab9 */ /* 0x000fe20000000800 */
[----:B------:R-:W-:Y:S01]  /*1a84f0*/  STL [R1+0x9a84], R18 ;  /* 0x009a841201007387 */ /* 0x000fe20000100800 */
[----:B0-----:R-:W-:Y:S01]  /*1a8500*/  VIADD R0, R0, UR6 ;  /* 0x0000000600007c36 */ /* 0x001fe20008000000 */
[----:B------:R-:W-:-:S03]  /*1a8510*/  ULDC UR6, c[0x0][0x248] ;  /* 0x0000920000067ab9 */ /* 0x000fc60000000800 */
[----:B------:R-:W-:Y:S01]  /*1a8520*/  VIADD R7, R0, UR6 ;  /* 0x0000000600077c36 */ /* 0x000fe20008000000 */
[----:B------:R0:W-:Y:S01]  /*1a8530*/  STL [R1+0x148], R0 ;  /* 0x0001480001007387 */ /* 0x0001e20000100800 */
[----:B------:R-:W-:-:S03]  /*1a8540*/  ULDC UR6, c[0x0][0x248] ;  /* 0x0000920000067ab9 */ /* 0x000fc60000000800 */
[----:B------:R-:W-:Y:S01]  /*1a8550*/  STL [R1+0x144], R7 ;  /* 0x0001440701007387 */ /* 0x000fe20000100800 */
[----:B0-----:R-:W-:-:S03]  /*1a8560*/  VIADD R0, R7, UR7 ;  /* 0x0000000707007c36 */ /* 0x001fc60008000000 */
[----:B------:R-:W-:Y:S01]  /*1a8570*/  STL [R1+0x9a88], R17 ;  /* 0x009a881101007387 */ /* 0x000fe20000100800 */
[C---:B------:R-:W-:Y:S01]  /*1a8580*/  IADD3 R16, P0, R14.reuse, UR8, RZ ;  /* 0x000000080e107c10 */ /* 0x040fe2000ff1e0ff */
[----:B------:R-:W-:Y:S01]  /*1a8590*/  ULDC UR7, c[0x0][0x248] ;  /* 0x0000920000077ab9 */ /* 0x000fe20000000800 */
[----:B------:R-:W-:Y:S01]  /*1a85a0*/  LEA.HI.X.SX32 R15, R15, UR11, 0x1, P1 ;  /* 0x0000000b0f0f7c11 */ /* 0x000fe200088f0eff */
[----:B------:R0:W-:Y:S01]  /*1a85b0*/  STL [R1+0x140], R0 ;  /* 0x0001400001007387 */ /* 0x0001e20000100800 */
[----:B------:R-:W-:Y:S01]  /*1a85c0*/  LEA.HI.X.SX32 R14, R14, UR9, 0x1, P0 ;  /* 0x000000090e0e7c11 */ /* 0x000fe200080f0eff */
[----:B------:R-:W-:Y:S01]  /*1a85d0*/  ULDC UR8, c[0x0][0x248] ;  /* 0x0000920000087ab9 */ /* 0x000fe20000000800 */
[----:B------:R-:W-:Y:S01]  /*1a85e0*/  ULDC UR9, c[0x0][0x248] ;  /* 0x0000920000097ab9 */ /* 0x000fe20000000800 */
[----:B------:R-:W-:Y:S01]  /*1a85f0*/  STL [R1+0x9a8c], R16 ;  /* 0x009a8c1001007387 */ /* 0x000fe20000100800 */
[----:B------:R-:W-:Y:S01]  /*1a8600*/  ULDC UR11, c[0x0][0x248] ;  /* 0x00009200000b7ab9 */ /* 0x000fe20000000800 */
[----:B0-----:R-:W-:Y:S01]  /*1a8610*/  VIADD R0, R0, UR6 ;  /* 0x0000000600007c36 */ /* 0x001fe20008000000 */
[----:B------:R-:W-:Y:S01]  /*1a8620*/  ULDC UR6, c[0x0][0x248] ;  /* 0x0000920000067ab9 */ /* 0x000fe20000000800 */
[----:B------:R-:W-:Y:S02]  /*1a8630*/  STL [R1+0x9a90], R15 ;  /* 0x009a900f01007387 */ /* 0x000fe40000100800 */
[----:B------:R-:W-:Y:S01]  /*1a8640*/  VIADD R28, R0, UR6 ;  /* 0x00000006001c7c36 */ /* 0x000fe20008000000 */
[----:B------:R-:W-:Y:S01]  /*1a8650*/  ULDC UR6, c[0x0][0x248] ;  /* 0x0000920000067ab9 */ /* 0x000fe20000000800 */
[----:B------:R0:W-:Y:S04]  /*1a8660*/  STL [R1+0x13c], R0 ;  /* 0x00013c0001007387 */ /* 0x0001e80000100800 */
[----:B------:R-:W-:Y:S01]  /*1a8670*/  STL [R1+0x9a94], R14 ;  /* 0x009a940e01007387 */ /* 0x000fe20000100800 */
[----:B0-----:R-:W-:-:S03]  /*1a8680*/  VIADD R0, R28, UR6 ;  /* 0x000000061c007c36 */ /* 0x001fc60008000000 */
[----:B------:R-:W-:Y:S01]  /*1a8690*/  STL [R1+0x138], R28 ;  /* 0x0001381c01007387 */ /* 0x000fe20000100800 */
[----:B------:R-:W-:-:S03]  /*1a86a0*/  ULDC UR6, c[0x0][0x248] ;  /* 0x0000920000067ab9 */ /* 0x000fc60000000800 */
[----:B------:R0:W-:Y:S02]  /*1a86b0*/  STL [R1+0x134], R0 ;  /* 0x0001340001007387 */ /* 0x0001e40000100800 */
[----:B0-----:R-:W-:Y:S01]  /*1a86c0*/  VIADD R0, R0, UR7 ;  /* 0x0000000700007c36 */ /* 0x001fe20008000000 */
[----:B------:R-:W-:-:S03]  /*1a86d0*/  ULDC UR7, c[0x0][0x248] ;  /* 0x0000920000077ab9 */ /* 0x000fc60000000800 */
[----:B------:R-:W-:Y:S01]  /*1a86e0*/  VIADD R29, R0, UR8 ;  /* 0x00000008001d7c36 */ /* 0x000fe20008000000 */
[----:B------:R0:W-:Y:S01]  /*1a86f0*/  STL [R1+0x130], R0 ;  /* 0x0001300001007387 */ /* 0x0001e20000100800 */
[----:B------:R-:W-:-:S03]  /*1a8700*/  ULDC UR8, c[0x0][0x248] ;  /* 0x0000920000087ab9 */ /* 0x000fc60000000800 */
[----:B------:R-:W-:Y:S01]  /*1a8710*/  STL [R1+0x12c], R29 ;  /* 0x00012c1d01007387 */ /* 0x000fe20000100800 */
[----:B0-----:R-:W-:Y:S01]  /*1a8720*/  VIADD R0, R29, UR6 ;  /* 0x000000061d007c36 */ /* 0x001fe20008000000 */
[----:B------:R-:W-:-:S04]  /*1a8730*/  ULDC UR6, c[0x0][0x248] ;  /* 0x0000920000067ab9 */ /* 0x000fc80000000800 */
        /* <DEDUP_REMOVED lines=20> */
[----:B------:R-:W-:Y:S01]  /*1a8880*/  SHF.R.S32.HI R3, RZ, 0x1f, R3 ;  /* 0x0000001fff037819 */ /* 0x000fe20000011403 */
[----:B------:R-:W-:Y:S02]  /*1a8890*/  ULDC UR20, c[0x0][0x248] ;  /* 0x0000920000147ab9 */ /* 0x000fe40000000800 */
[----:B------:R-:W-:Y:S01]  /*1a88a0*/  VIADD R5, R0, UR23 ;  /* 0x0000001700057c36 */ /* 0x000fe20008000000 */
[----:B------:R0:W-:Y:S01]  /*1a88b0*/  STL [R1+0x10c], R0 ;  /* 0x00010c0001007387 */ /* 0x0001e20000100800 */
[----:B------:R-:W-:-:S03]  /*1a88c0*/  ULDC UR23, c[0x0][0x248] ;  /* 0x0000920000177ab9 */ /* 0x000fc60000000800 */
[----:B------:R-:W-:Y:S01]  /*1a88d0*/  STL [R1+0x108], R5 ;  /* 0x0001080501007387 */ /* 0x000fe20000100800 */
[----:B0-----:R-:W-:-:S03]  /*1a88e0*/  VIADD R0, R5, UR26 ;  /* 0x0000001a05007c36 */ /* 0x001fc60008000000 */
[----:B------:R-:W-:Y:S01]  /*1a88f0*/  STL [R1+0x9ac8], R5 ;  /* 0x009ac80501007387 */ /* 0x000fe20000100800 */
[----:B------:R-:W-:Y:S01]  /*1a8900*/  SHF.R.S32.HI R10, RZ, 0x1f, R10 ;  /* 0x0000001fff0a7819 */ /* 0x000fe2000001140a */
[----:B------:R-:W-:Y:S02]  /*1a8910*/  ULDC UR26, c[0x0][0x248] ;  /* 0x00009200001a7ab9 */ /* 0x000fe40000000800 */
[----:B------:R0:W-:Y:S02]  /*1a8920*/  STL [R1+0x104], R0 ;  /* 0x0001040001007387 */ /* 0x0001e40000100800 */
[----:B0-----:R-:W-:Y:S01]  /*1a8930*/  VIADD R0, R0, UR29 ;  /* 0x0000001d00007c36 */ /* 0x001fe20008000000 */
[----:B------:R-:W-:Y:S01]  /*1a8940*/  SHF.R.S32.HI R9, RZ, 0x1f, R9 ;  /* 0x0000001fff097819 */ /* 0x000fe20000011409 */
[----:B------:R-:W-:Y:S02]  /*1a8950*/  ULDC UR29, c[0x0][0x248] ;  /* 0x00009200001d7ab9 */ /* 0x000fe40000000800 */
[----:B------:R-:W-:Y:S01]  /*1a8960*/  VIADD R23, R0, UR32 ;  /* 0x0000002000177c36 */ /* 0x000fe20008000000 */
[----:B------:R0:W-:Y:S01]  /*1a8970*/  STL [R1+0x100], R0 ;  /* 0x0001000001007387 */ /* 0x0001e20000100800 */
[----:B------:R-:W-:Y:S01]  /*1a8980*/  SHF.R.S32.HI R8, RZ, 0x1f, R8 ;  /* 0x0000001fff087819 */ /* 0x000fe20000011408 */
[----:B------:R-:W-:-:S02]  /*1a8990*/  ULDC UR32, c[0x0][0x248] ;  /* 0x0000920000207ab9 */ /* 0x000fc40000000800 */
        /* <DEDUP_REMOVED lines=15> */
[----:B------:R-:W-:-:S03]  /*1a8a90*/  ULDC UR44, c[0x0][0x248] ;  /* 0x00009200002c7ab9 */ /* 0x000fc60000000800 */
[----:B------:R0:W-:Y:S04]  /*1a8aa0*/  STL [R1+0xec], R0 ;  /* 0x0000ec0001007387 */ /* 0x0001e80000100800 */
[----:B------:R-:W2:Y:S04]  /*1a8ab0*/  LDL R18, [R1+0x260] ;  /* 0x0002600001127983 */ /* 0x000ea80000100800 */
[----:B------:R-:W3:Y:S01]  /*1a8ac0*/  LDL R22, [R1+0x258] ;  /* 0x0002580001167983 */ /* 0x000ee20000100800 */
[----:B0-----:R-:W-:Y:S01]  /*1a8ad0*/  VIADD R0, R0, UR19 ;  /* 0x0000001300007c36 */ /* 0x001fe20008000000 */
[----:B------:R-:W-:-:S02]  /*1a8ae0*/  ULDC UR19, c[0x0][0x248] ;  /* 0x0000920000137ab9 */ /* 0x000fc40000000800 */
[----:B------:R-:W4:Y:S04]  /*1a8af0*/  LDL R11, [R1+0x25c] ;  /* 0x00025c00010b7983 */ /* 0x000f280000100800 */
[----:B------:R0:W-:Y:S04]  /*1a8b00*/  STL [R1+0xe8], R0 ;  /* 0x0000e80001007387 */ /* 0x0001e80000100800 */
[----:B------:R-:W4:Y:S04]  /*1a8b10*/  LDL R12, [R1+0x254] ;  /* 0x00025400010c7983 */ /* 0x000f280000100800 */
[----:B------:R-:W4:Y:S01]  /*1a8b20*/  LDL R25, [R1+0x250] ;  /* 0x0002500001197983 */ /* 0x000f220000100800 */
[----:B0-----:R-:W-:Y:S01]  /*1a8b30*/  VIADD R0, R0, UR7 ;  /* 0x0000000700007c36 */ /* 0x001fe20008000000 */
[----:B------:R-:W-:-:S03]  /*1a8b40*/  ULDC UR7, c[0x0][0x248] ;  /* 0x0000920000077ab9 */ /* 0x000fc60000000800 */
[----:B------:R-:W-:Y:S01]  /*1a8b50*/  VIADD R2, R0, UR11 ;  /* 0x0000000b00027c36 */ /* 0x000fe20008000000 */
[----:B------:R-:W-:Y:S01]  /*1a8b60*/  STL [R1+0xe4], R0 ;  /* 0x0000e40001007387 */ /* 0x000fe20000100800 */
[----:B------:R-:W-:-:S03]  /*1a8b70*/  ULDC UR11, c[0x0][0x248] ;  /* 0x00009200000b7ab9 */ /* 0x000fc60000000800 */
[----:B------:R-:W-:Y:S04]  /*1a8b80*/  STL [R1+0x9ab0], R0 ;  /* 0x009ab00001007387 */ /* 0x000fe80000100800 */
[----:B------:R0:W-:Y:S04]  /*1a8b90*/  STL [R1+0xe0], R2 ;  /* 0x0000e00201007387 */ /* 0x0001e80000100800 */
[----:B------:R-:W4:Y:S04]  /*1a8ba0*/  LDL R15, [R1+0x248] ;  /* 0x00024800010f7983 */ /* 0x000f280000100800 */
[----:B------:R-:W4:Y:S01]  /*1a8bb0*/  LDL R19, [R1+0x244] ;  /* 0x0002440001137983 */ /* 0x000f220000100800 */
[----:B0-----:R-:W-:Y:S01]  /*1a8bc0*/  VIADD R2, R2, UR12 ;  /* 0x0000000c02027c36 */ /* 0x001fe20008000000 */
[----:B------:R-:W-:-:S02]  /*1a8bd0*/  ULDC UR12, c[0x0][0x248] ;  /* 0x00009200000c7ab9 */ /* 0x000fc40000000800 */
[----:B------:R-:W4:Y:S01]  /*1a8be0*/  LDL R21, [R1+0x240] ;  /* 0x0002400001157983 */ /* 0x000f220000100800 */
[----:B------:R-:W-:Y:S01]  /*1a8bf0*/  VIADD R20, R2, UR6 ;  /* 0x0000000602147c36 */ /* 0x000fe20008000000 */
[----:B------:R-:W-:Y:S02]  /*1a8c00*/  UMOV UR54, UR57 ;  /* 0x0000003900367c82 */ /* 0x000fe40008000000 */
[----:B------:R0:W-:Y:S01]  /*1a8c10*/  STL [R1+0xdc], R2 ;  /* 0x0000dc0201007387 */ /* 0x0001e20000100800 */
[----:B------:R-:W-:-:S03]  /*1a8c20*/  ULDC UR6, c[0x0][0x248] ;  /* 0x0000920000067ab9 */ /* 0x000fc60000000800 */
[----:B------:R-:W4:Y:S01]  /*1a8c30*/  LDL R0, [R1+0x23c] ;  /* 0x00023c0001007983 */ /* 0x000f220000100800 */
[----:B------:R-:W-:-:S03]  /*1a8c40*/  VIADD R23, R20, UR8 ;  /* 0x0000000814177c36 */ /* 0x000fc60008000000 */
[----:B------:R-:W4:Y:S04]  /*1a8c50*/  LDL R24, [R1+0x234] ;  /* 0x0002340001187983 */ /* 0x000f280000100800 */
[----:B0-----:R-:W4:Y:S01]  /*1a8c60*/  LDL R2, [R1+0x238] ;  /* 0x0002380001027983 */ /* 0x001f220000100800 */
[----:B--2---:R-:W-:Y:S02]  /*1a8c70*/  SHF.R.S32.HI R5, RZ, 0x1f, R18 ;  /* 0x0000001fff057819 */ /* 0x004fe40000011412 */
[----:B---3--:R-:W-:-:S03]  /*1a8c80*/  SHF.R.S32.HI R16, RZ, 0x1f, R22 ;  /* 0x0000001fff107819 */ /* 0x008fc60000011416 */
[----:B------:R0:W-:Y:S04]  /*1a8c90*/  STL [R1+0x4e0], R5 ;  /* 0x0004e00501007387 */ /* 0x0001e80000100800 */
[----:B------:R-:W2:Y:S01]  /*1a8ca0*/  LDL R14, [R1+0x228] ;  /* 0x00022800010e7983 */ /* 0x000ea20000100800 */
[----:B----4-:R-:W-:-:S03]  /*1a8cb0*/  SHF.R.S32.HI R11, RZ, 0x1f, R11 ;  /* 0x0000001fff0b7819 */ /* 0x010fc6000001140b */
[----:B0-----:R-:W3:Y:S01]  /*1a8cc0*/  LDL R5, [R1+0x22c] ;  /* 0x00022c0001057983 */ /* 0x001ee20000100800 */
[----:B------:R-:W-:-:S03]  /*1a8cd0*/  SHF.R.S32.HI R17, RZ, 0x1f, R12 ;  /* 0x0000001fff117819 */ /* 0x000fc6000001140c */
[----:B------:R0:W-:Y:S04]  /*1a8ce0*/  STL [R1+0x2a4], R16 ;  /* 0x0002a41001007387 */ /* 0x0001e80000100800 */
[----:B------:R-:W4:Y:S04]  /*1a8cf0*/  LDL R18, [R1+0x220] ;  /* 0x0002200001127983 */ /* 0x000f280000100800 */
[----:B0-----:R-:W4:Y:S04]  /*1a8d00*/  LDL R16, [R1+0x224] ;  /* 0x0002240001107983 */ /* 0x001f280000100800 */
[----:B------:R-:W-:Y:S04]  /*1a8d10*/  STL [R1+0xd8], R20 ;  /* 0x0000d81401007387 */ /* 0x000fe80000100800 */
[----:B------:R0:W-:Y:S04]  /*1a8d20*/  STL [R1+0x9aa8], R20 ;  /* 0x009aa81401007387 */ /* 0x0001e80000100800 */
[----:B0-----:R-:W2:Y:S04]  /*1a8d30*/  LDL R20, [R1+0x230] ;  /* 0x0002300001147983 */ /* 0x001ea80000100800 */
[----:B------:R-:W-:Y:S04]  /*1a8d40*/  STL [R1+0xd4], R23 ;  /* 0x0000d41701007387 */ /* 0x000fe80000100800 */
[----:B------:R-:W4:Y:S04]  /*1a8d50*/  LDL R12, [R1+0x21c] ;  /* 0x00021c00010c7983 */ /* 0x000f280000100800 */
[----:B------:R0:W-:Y:S04]  /*1a8d60*/  STL [R1+0x2a8], R17 ;  /* 0x0002a81101007387 */ /* 0x0001e80000100800 */
[----:B------:R-:W-:Y:S04]  /*1a8d70*/  STL [R1+0x2a0], R11 ;  /* 0x0002a00b01007387 */ /* 0x000fe80000100800 */
[----:B------:R1:W-:Y:S01]  /*1a8d80*/  STL [R1+0x76a0], R11 ;  /* 0x0076a00b01007387 */ /* 0x0003e20000100800 */
[----:B------:R-:W-:-:S03]  /*1a8d90*/  SHF.R.S32.HI R25, RZ, 0x1f, R25 ;  /* 0x0000001fff197819 */ /* 0x000fc60000011419 */
[----:B0-----:R-:W4:Y:S04]  /*1a8da0*/  LDL R17, [R1+0x218] ;  /* 0x0002180001117983 */ /* 0x001f280000100800 */
[----:B------:R-:W4:Y:S04]  /*1a8db0*/  LDL R22, [R1+0x214] ;  /* 0x0002140001167983 */ /* 0x000f280000100800 */
[----:B-1----:R-:W3:Y:S04]  /*1a8dc0*/  LDL R11, [R1+0x24c] ;  /* 0x00024c00010b7983 */ /* 0x002ee80000100800 */
[----:B------:R0:W-:Y:S04]  /*1a8dd0*/  STL [R1+0x2ac], R25 ;  /* 0x0002ac1901007387 */ /* 0x0001e80000100800 */
[----:B0-----:R-:W4:Y:S01]  /*1a8de0*/  LDL R25, [R1+0x210] ;  /* 0x0002100001197983 */ /* 0x001f220000100800 */
[----:B------:R-:W-:-:S02]  /*1a8df0*/  SHF.R.S32.HI R19, RZ, 0x1f, R19 ;  /* 0x0000001fff137819 */ /* 0x000fc40000011413 */
[----:B------:R-:W-:Y:S02]  /*1a8e00*/  SHF.R.S32.HI R0, RZ, 0x1f, R0 ;  /* 0x0000001fff007819 */ /* 0x000fe40000011400 */
[----:B--2---:R-:W-:Y:S02]  /*1a8e10*/  SHF.R.S32.HI R20, RZ, 0x1f, R20 ;  /* 0x0000001fff147819 */ /* 0x004fe40000011414 */
[----:B---3--:R-:W-:-:S05]  /*1a8e20*/  SHF.R.S32.HI R11, RZ, 0x1f, R11 ;  /* 0x0000001fff0b7819 */ /* 0x008fca000001140b */
[----:B------:R0:W-:Y:S02]  /*1a8e30*/  STL [R1+0x2b0], R11 ;  /* 0x0002b00b01007387 */ /* 0x0001e40000100800 */
[----:B0-----:R-:W-:Y:S01]  /*1a8e40*/  VIADD R11, R23, UR9 ;  /* 0x00000009170b7c36 */ /* 0x001fe20008000000 */
[----:B------:R-:W-:Y:S01]  /*1a8e50*/  SHF.R.S32.HI R23, RZ, 0x1f, R15 ;  /* 0x0000001fff177819 */ /* 0x000fe2000001140f */
[----:B------:R-:W-:Y:S01]  /*1a8e60*/  ULDC.64 UR8, c[0x0][0x228] ;  /* 0x00008a0000087ab9 */ /* 0x000fe20000000a00 */
[----:B------:R-:W-:-:S03]  /*1a8e70*/  SHF.R.S32.HI R15, RZ, 0x1f, R21 ;  /* 0x0000001fff0f7819 */ /* 0x000fc60000011415 */
[----:B------:R0:W-:Y:S04]  /*1a8e80*/  STL [R1+0x2b4], R23 ;  /* 0x0002b41701007387 */ /* 0x0001e80000100800 */
[----:B------:R1:W-:Y:S04]  /*1a8e90*/  STL [R1+0xd0], R11 ;  /* 0x0000d00b01007387 */ /* 0x0003e80000100800 */
[----:B------:R2:W-:Y:S04]  /*1a8ea0*/  STL [R1+0x2b8], R19 ;  /* 0x0002b81301007387 */ /* 0x0005e80000100800 */
[----:B------:R3:W-:Y:S04]  /*1a8eb0*/  STL [R1+0x2bc], R15 ;  /* 0x0002bc0f01007387 */ /* 0x0007e80000100800 */
[----:B0-----:R-:W4:Y:S01]  /*1a8ec0*/  LDL R23, [R1+0x20c] ;  /* 0x00020c0001177983 */ /* 0x001f220000100800 */
[----:B------:R-:W-:Y:S01]  /*1a8ed0*/  VIADD R21, R11, UR10 ;  /* 0x0000000a0b157c36 */ /* 0x000fe20008000000 */
[----:B-1----:R-:W-:-:S02]  /*1a8ee0*/  SHF.R.S32.HI R11, RZ, 0x1f, R2 ;  /* 0x0000001fff0b7819 */ /* 0x002fc40000011402 */
[----:B--2---:R-:W2:Y:S04]  /*1a8ef0*/  LDL R19, [R1+0x204] ;  /* 0x0002040001137983 */ /* 0x004ea80000100800 */
[----:B---3--:R-:W3:Y:S01]  /*1a8f00*/  LDL R15, [R1+0x208] ;  /* 0x00020800010f7983 */ /* 0x008ee20000100800 */
[----:B------:R-:W-:-:S03]  /*1a8f10*/  SHF.R.S32.HI R2, RZ, 0x1f, R24 ;  /* 0x0000001fff027819 */ /* 0x000fc60000011418 */
[----:B------:R0:W-:Y:S04]  /*1a8f20*/  STL [R1+0x2c0], R0 ;  /* 0x0002c00001007387 */ /* 0x0001e80000100800 */
[----:B0-----:R-:W3:Y:S04]  /*1a8f30*/  LDL R0, [R1+0x200] ;  /* 0x0002000001007983 */ /* 0x001ee80000100800 */
[----:B------:R0:W-:Y:S04]  /*1a8f40*/  STL [R1+0x2c4], R11 ;  /* 0x0002c40b01007387 */ /* 0x0001e80000100800 */
[----:B------:R-:W3:Y:S04]  /*1a8f50*/  LDL R24, [R1+0x1fc] ;  /* 0x0001fc0001187983 */ /* 0x000ee80000100800 */
[----:B------:R1:W-:Y:S01]  /*1a8f60*/  STL [R1+0x2c8], R2 ;  /* 0x0002c80201007387 */ /* 0x0003e20000100800 */
[----:B0-----:R-:W-:-:S03]  /*1a8f70*/  SHF.R.S32.HI R11, RZ, 0x1f, R5 ;  /* 0x0000001fff0b7819 */ /* 0x001fc60000011405 */
[----:B------:R-:W-:Y:S01]  /*1a8f80*/  STL [R1+0xcc], R21 ;  /* 0x0000cc1501007387 */ /* 0x000fe20000100800 */
[----:B------:R-:W-:Y:S01]  /*1a8f90*/  SHF.R.S32.HI R5, RZ, 0x1f, R14 ;  /* 0x0000001fff057819 */ /* 0x000fe2000001140e */
[----:B-1----:R-:W-:Y:S02]  /*1a8fa0*/  VIADD R2, R21, UR13 ;  /* 0x0000000d15027c36 */ /* 0x002fe40008000000 */
[----:B------:R-:W-:Y:S04]  /*1a8fb0*/  STL [R1+0x9aa0], R21 ;  /* 0x009aa01501007387 */ /* 0x000fe80000100800 */
[----:B------:R0:W-:Y:S04]  /*1a8fc0*/  STL [R1+0xc8], R2 ;  /* 0x0000c80201007387 */ /* 0x0001e80000100800 */
[----:B------:R-:W-:Y:S04]  /*1a8fd0*/  STL [R1+0x2cc], R20 ;  /* 0x0002cc1401007387 */ /* 0x000fe80000100800 */
[----:B------:R4:W-:Y:S01]  /*1a8fe0*/  STL [R1+0x2d0], R11 ;  /* 0x0002d00b01007387 */ /* 0x0009e20000100800 */
[----:B0-----:R-:W-:-:S03]  /*1a8ff0*/  VIADD R2, R2, UR14 ;  /* 0x0000000e02027c36 */ /* 0x001fc60008000000 */
[----:B------:R0:W-:Y:S01]  /*1a9000*/  STL [R1+0x2d4], R5 ;  /* 0x0002d40501007387 */ /* 0x0001e20000100800 */
[----:B----4-:R-:W-:Y:S02]  /*1a9010*/  SHF.R.S32.HI R11, RZ, 0x1f, R16 ;  /* 0x0000001fff0b7819 */ /* 0x010fe40000011410 */
[----:B0-----:R-:W-:Y:S02]  /*1a9020*/  SHF.R.S32.HI R5, RZ, 0x1f, R18 ;  /* 0x0000001fff057819 */ /* 0x001fe40000011412 */
[----:B------:R-:W4:Y:S04]  /*1a9030*/  LDL R18, [R1+0x1f4] ;  /* 0x0001f40001127983 */ /* 0x000f280000100800 */
[----:B------:R0:W-:Y:S04]  /*1a9040*/  STL [R1+0x2d8], R11 ;  /* 0x0002d80b01007387 */ /* 0x0001e80000100800 */
[----:B------:R-:W-:Y:S04]  /*1a9050*/  STL [R1+0xc4], R2 ;  /* 0x0000c40201007387 */ /* 0x000fe80000100800 */
[----:B------:R1:W-:Y:S01]  /*1a9060*/  STL [R1+0x2dc], R5 ;  /* 0x0002dc0501007387 */ /* 0x0003e20000100800 */
[----:B0-----:R-:W-:-:S03]  /*1a9070*/  SHF.R.S32.HI R11, RZ, 0x1f, R12 ;  /* 0x0000001fff0b7819 */ /* 0x001fc6000001140c */
[----:B------:R-:W4:Y:S01]  /*1a9080*/  LDL R16, [R1+0x1ec] ;  /* 0x0001ec0001107983 */ /* 0x000f220000100800 */
[----:B------:R-:W-:-:S03]  /*1a9090*/  SHF.R.S32.HI R14, RZ, 0x1f, R17 ;  /* 0x0000001fff0e7819 */ /* 0x000fc60000011411 */
[----:B-1----:R-:W4:Y:S01]  /*1a90a0*/  LDL R5, [R1+0x1f0] ;  /* 0x0001f00001057983 */ /* 0x002f220000100800 */
[----:B------:R-:W-:-:S03]  /*1a90b0*/  VIADD R12, R2, UR15 ;  /* 0x0000000f020c7c36 */ /* 0x000fc60008000000 */
[----:B------:R0:W-:Y:S01]  /*1a90c0*/  STL [R1+0x2e0], R11 ;  /* 0x0002e00b01007387 */ /* 0x0001e20000100800 */
[----:B------:R-:W-:Y:S01]  /*1a90d0*/  SHF.R.S32.HI R2, RZ, 0x1f, R25 ;  /* 0x0000001fff027819 */ /* 0x000fe20000011419 */
[----:B------:R-:W-:Y:S01]  /*1a90e0*/  UMOV UR57, UR56 ;  /* 0x0000003800397c82 */ /* 0x000fe20008000000 */
[----:B------:R-:W-:Y:S01]  /*1a90f0*/  ULDC.64 UR14, c[0x0][0x228] ;  /* 0x00008a00000e7ab9 */ /* 0x000fe20000000a00 */
[----:B------:R1:W-:Y:S04]  /*1a9100*/  STL [R1+0x2e4], R14 ;  /* 0x0002e40e01007387 */ /* 0x0003e80000100800 */
[----:B------:R-:W4:Y:S01]  /*1a9110*/  LDL R17, [R1+0x1e8] ;  /* 0x0001e80001117983 */ /* 0x000f220000100800 */
[----:B0-----:R-:W-:-:S05]  /*1a9120*/  SHF.R.S32.HI R11, RZ, 0x1f, R22 ;  /* 0x0000001fff0b7819 */ /* 0x001fca0000011416 */
[----:B------:R-:W-:Y:S04]  /*1a9130*/  STL [R1+0x2e8], R11 ;  /* 0x0002e80b01007387 */ /* 0x000fe80000100800 */
[----:B------:R-:W4:Y:S04]  /*1a9140*/  LDL R22, [R1+0x1e4] ;  /* 0x0001e40001167983 */ /* 0x000f280000100800 */
[----:B------:R0:W-:Y:S04]  /*1a9150*/  STL [R1+0x2ec], R2 ;  /* 0x0002ec0201007387 */ /* 0x0001e80000100800 */
[----:B------:R-:W4:Y:S01]  /*1a9160*/  LDL R25, [R1+0x1e0] ;  /* 0x0001e00001197983 */ /* 0x000f220000100800 */
[----:B-1----:R-:W-:-:S03]  /*1a9170*/  VIADD R14, R12, UR16 ;  /* 0x000000100c0e7c36 */ /* 0x002fc60008000000 */
[----:B------:R-:W-:Y:S04]  /*1a9180*/  STL [R1+0xc0], R12 ;  /* 0x0000c00c01007387 */ /* 0x000fe80000100800 */
[----:B------:R3:W-:Y:S01]  /*1a9190*/  STL [R1+0x9a98], R12 ;  /* 0x009a980c01007387 */ /* 0x0007e20000100800 */
[----:B0-----:R-:W-:Y:S02]  /*1a91a0*/  SHF.R.S32.HI R2, RZ, 0x1f, R23 ;  /* 0x0000001fff027819 */ /* 0x001fe40000011417 */
[----:B--2---:R-:W-:-:S03]  /*1a91b0*/  SHF.R.S32.HI R11, RZ, 0x1f, R19 ;  /* 0x0000001fff0b7819 */ /* 0x004fc60000011413 */
[----:B------:R0:W-:Y:S01]  /*1a91c0*/  STL [R1+0x2f0], R2 ;  /* 0x0002f00201007387 */ /* 0x0001e20000100800 */
[----:B---3--:R-:W-:-:S03]  /*1a91d0*/  SHF.R.S32.HI R12, RZ, 0x1f, R15 ;  /* 0x0000001fff0c7819 */ /* 0x008fc6000001140f */
[----:B0-----:R-:W2:Y:S04]  /*1a91e0*/  LDL R2, [R1+0x1dc] ;  /* 0x0001dc0001027983 */ /* 0x001ea80000100800 */
[----:B------:R-:W-:Y:S04]  /*1a91f0*/  STL [R1+0x2f4], R12 ;  /* 0x0002f40c01007387 */ /* 0x000fe80000100800 */
[----:B------:R-:W3:Y:S01]  /*1a9200*/  LDL R23, [R1+0x1d8] ;  /* 0x0001d80001177983 */ /* 0x000ee20000100800 */
[----:B------:R-:W-:-:S03]  /*1a9210*/  SHF.R.S32.HI R0, RZ, 0x1f, R0 ;  /* 0x0000001fff007819 */ /* 0x000fc60000011400 */
[----:B------:R0:W-:Y:S04]  /*1a9220*/  STL [R1+0x2f8], R11 ;  /* 0x0002f80b01007387 */ /* 0x0001e80000100800 */
[----:B------:R-:W3:Y:S04]  /*1a9230*/  LDL R19, [R1+0x1d4] ;  /* 0x0001d40001137983 */ /* 0x000ee80000100800 */
[----:B------:R-:W-:Y:S01]  /*1a9240*/  STL [R1+0xbc], R14 ;  /* 0x0000bc0e01007387 */ /* 0x000fe20000100800 */
[----:B0-----:R-:W-:-:S03]  /*1a9250*/  SHF.R.S32.HI R11, RZ, 0x1f, R24 ;  /* 0x0000001fff0b7819 */ /* 0x001fc60000011418 */
[----:B------:R-:W-:Y:S04]  /*1a9260*/  STL [R1+0x9a9c], R14 ;  /* 0x009a9c0e01007387 */ /* 0x000fe80000100800 */
[----:B------:R0:W-:Y:S01]  /*1a9270*/  STL [R1+0x2fc], R0 ;  /* 0x0002fc0001007387 */ /* 0x0001e20000100800 */
[----:B------:R-:W-:Y:S01]  /*1a9280*/  VIADD R15, R14, UR17 ;  /* 0x000000110e0f7c36 */ /* 0x000fe20008000000 */
[----:B------:R-:W-:Y:S02]  /*1a9290*/  ULDC.64 UR16, c[0x0][0x228] ;  /* 0x00008a0000107ab9 */ /* 0x000fe40000000a00 */
[----:B0-----:R-:W3:Y:S04]  /*1a92a0*/  LDL R0, [R1+0x1d0] ;  /* 0x0001d00001007983 */ /* 0x001ee80000100800 */
[----:B------:R-:W-:Y:S04]  /*1a92b0*/  STL [R1+0x300], R11 ;  /* 0x0003000b01007387 */ /* 0x000fe80000100800 */
[----:B------:R-:W3:Y:S04]  /*1a92c0*/  LDL R24, [R1+0x1cc] ;  /* 0x0001cc0001187983 */ /* 0x000ee80000100800 */
[----:B------:R0:W-:Y:S04]  /*1a92d0*/  STL [R1+0x304], R3 ;  /* 0x0003040301007387 */ /* 0x0001e80000100800 */
[----:B------:R-:W-:Y:S04]  /*1a92e0*/  STL [R1+0xb8], R15 ;  /* 0x0000b80f01007387 */ /* 0x000fe80000100800 */
[----:B------:R-:W-:Y:S01]  /*1a92f0*/  STL [R1+0x9aa4], R15 ;  /* 0x009aa40f01007387 */ /* 0x000fe20000100800 */
[----:B----4-:R-:W-:-:S03]  /*1a9300*/  SHF.R.S32.HI R12, RZ, 0x1f, R18 ;  /* 0x0000001fff0c7819 */ /* 0x010fc60000011412 */
[----:B------:R-:W4:Y:S04]  /*1a9310*/  LDL R18, [R1+0x1c8] ;  /* 0x0001c80001127983 */ /* 0x000f280000100800 */
[----:B------:R1:W-:Y:S01]  /*1a9320*/  STL [R1+0x308], R12 ;  /* 0x0003080c01007387 */ /* 0x0003e20000100800 */
[----:B0-----:R-:W-:-:S03]  /*1a9330*/  VIADD R3, R15, UR18 ;  /* 0x000000120f037c36 */ /* 0x001fc60008000000 */
[----:B-1----:R-:W4:Y:S01]  /*1a9340*/  LDL R12, [R1+0x1c4] ;  /* 0x0001c400010c7983 */ /* 0x002f220000100800 */
[----:B------:R-:W-:Y:S02]  /*1a9350*/  SHF.R.S32.HI R11, RZ, 0x1f, R5 ;  /* 0x0000001fff0b7819 */ /* 0x000fe40000011405 */
[----:B------:R-:W-:-:S03]  /*1a9360*/  SHF.R.S32.HI R5, RZ, 0x1f, R16 ;  /* 0x0000001fff057819 */ /* 0x000fc60000011410 */
[----:B------:R0:W-:Y:S04]  /*1a9370*/  STL [R1+0x30c], R11 ;  /* 0x00030c0b01007387 */ /* 0x0001e80000100800 */
[----:B------:R-:W4:Y:S01]  /*1a9380*/  LDL R21, [R1+0x1c0] ;  /* 0x0001c00001157983 */ /* 0x000f220000100800 */
[----:B------:R-:W-:-:S03]  /*1a9390*/  VIADD R16, R3, UR20 ;  /* 0x0000001403107c36 */ /* 0x000fc60008000000 */
[----:B------:R1:W-:Y:S01]  /*1a93a0*/  STL [R1+0x310], R5 ;  /* 0x0003100501007387 */ /* 0x0003e20000100800 */
[----:B0-----:R-:W-:-:S03]  /*1a93b0*/  SHF.R.S32.HI R11, RZ, 0x1f, R17 ;  /* 0x0000001fff0b7819 */ /* 0x001fc60000011411 */
[----:B------:R-:W-:Y:S04]  /*1a93c0*/  STL [R1+0xb4], R3 ;  /* 0x0000b40301007387 */ /* 0x000fe80000100800 */
[----:B------:R0:W-:Y:S01]  /*1a93d0*/  STL [R1+0x9aac], R3 ;  /* 0x009aac0301007387 */ /* 0x0001e20000100800 */
[----:B-1----:R-:W-:-:S03]  /*1a93e0*/  SHF.R.S32.HI R5, RZ, 0x1f, R22 ;  /* 0x0000001fff057819 */ /* 0x002fc60000011416 */
[----:B------:R-:W-:Y:S01]  /*1a93f0*/  STL [R1+0x314], R11 ;  /* 0x0003140b01007387 */ /* 0x000fe20000100800 */
[----:B0-----:R-:W-:-:S03]  /*1a9400*/  SHF.R.S32.HI R3, RZ, 0x1f, R25 ;  /* 0x0000001fff037819 */ /* 0x001fc60000011419 */
[----:B------:R-:W4:Y:S04]  /*1a9410*/  LDL R25, [R1+0x1b8] ;  /* 0x0001b80001197983 */ /* 0x000f280000100800 */
[----:B------:R0:W-:Y:S04]  /*1a9420*/  STL [R1+0x318], R5 ;  /* 0x0003180501007387 */ /* 0x0001e80000100800 */
[----:B0-----:R-:W4:Y:S04]  /*1a9430*/  LDL R5, [R1+0x1b4] ;  /* 0x0001b40001057983 */ /* 0x001f280000100800 */
[----:B------:R-:W-:Y:S04]  /*1a9440*/  STL [R1+0x31c], R3 ;  /* 0x00031c0301007387 */ /* 0x000fe80000100800 */
[----:B------:R-:W4:Y:S04]  /*1a9450*/  LDL R22, [R1+0x1b0] ;  /* 0x0001b00001167983 */ /* 0x000f280000100800 */
[----:B------:R-:W-:Y:S01]  /*1a9460*/  STL [R1+0xb0], R16 ;  /* 0x0000b01001007387 */ /* 0x000fe20000100800 */
[----:B------:R-:W-:Y:S01]  /*1a9470*/  VIADD R17, R16, UR21 ;  /* 0x0000001510117c36 */ /* 0x000fe20008000000 */
[----:B------:R-:W-:-:S02]  /*1a9480*/  ULDC.64 UR20, c[0x0][0x228] ;  /* 0x00008a0000147ab9 */ /* 0x000fc40000000a00 */
[----:B------:R-:W-:Y:S01]  /*1a9490*/  STL [R1+0x9ab4], R16 ;  /* 0x009ab41001007387 */ /* 0x000fe20000100800 */
[----:B--2---:R-:W-:-:S05]  /*1a94a0*/  SHF.R.S32.HI R2, RZ, 0x1f, R2 ;  /* 0x0000001fff027819 */ /* 0x004fca0000011402 */
[----:B------:R0:W-:Y:S01]  /*1a94b0*/  STL [R1+0x320], R2 ;  /* 0x0003200201007387 */ /* 0x0001e20000100800 */
[----:B---3--:R-:W-:-:S03]  /*1a94c0*/  SHF.R.S32.HI R11, RZ, 0x1f, R23 ;  /* 0x0000001fff0b7819 */ /* 0x008fc60000011417 */
[----:B0-----:R-:W2:Y:S01]  /*1a94d0*/  LDL R2, [R1+0x1ac] ;  /* 0x0001ac0001027983 */ /* 0x001ea20000100800 */
[----:B------:R-:W-:-:S03]  /*1a94e0*/  SHF.R.S32.HI R3, RZ, 0x1f, R19 ;  /* 0x0000001fff037819 */ /* 0x000fc60000011413 */
[----:B------:R-:W-:Y:S04]  /*1a94f0*/  STL [R1+0x324], R11 ;  /* 0x0003240b01007387 */ /* 0x000fe80000100800 */
[----:B------:R-:W3:Y:S04]  /*1a9500*/  LDL R23, [R1+0x1a8] ;  /* 0x0001a80001177983 */ /* 0x000ee80000100800 */
[----:B------:R0:W-:Y:S04]  /*1a9510*/  STL [R1+0x328], R3 ;  /* 0x0003280301007387 */ /* 0x0001e80000100800 */
[----:B------:R-:W3:Y:S04]  /*1a9520*/  LDL R19, [R1+0x1a4] ;  /* 0x0001a40001137983 */ /* 0x000ee80000100800 */
[----:B------:R-:W-:Y:S01]  /*1a9530*/  STL [R1+0x9c], R17 ;  /* 0x00009c1101007387 */ /* 0x000fe20000100800 */
[----:B------:R-:W-:-:S03]  /*1a9540*/  SHF.R.S32.HI R0, RZ, 0x1f, R0 ;  /* 0x0000001fff007819 */ /* 0x000fc60000011400 */
[----:B------:R-:W-:Y:S04]  /*1a9550*/  STL [R1+0x9abc], R17 ;  /* 0x009abc1101007387 */ /* 0x000fe80000100800 */
[----:B------:R-:W3:Y:S01]  /*1a9560*/  LDL R20, [R1+0x1a0] ;  /* 0x0001a00001147983 */ /* 0x000ee20000100800 */
[----:B0-----:R-:W-:-:S03]  /*1a9570*/  SHF.R.S32.HI R3, RZ, 0x1f, R24 ;  /* 0x0000001fff037819 */ /* 0x001fc60000011418 */
[----:B------:R0:W-:Y:S01]  /*1a9580*/  STL [R1+0x32c], R0 ;  /* 0x00032c0001007387 */ /* 0x0001e20000100800 */
[----:B------:R-:W-:-:S03]  /*1a9590*/  VIADD R11, R17, UR22 ;  /* 0x00000016110b7c36 */ /* 0x000fc60008000000 */
[----:B0-----:R-:W3:Y:S04]  /*1a95a0*/  LDL R0, [R1+0x19c] ;  /* 0x00019c0001007983 */ /* 0x001ee80000100800 */
[----:B------:R0:W-:Y:S04]  /*1a95b0*/  STL [R1+0x330], R3 ;  /* 0x0003300301007387 */ /* 0x0001e80000100800 */
[----:B------:R-:W3:Y:S01]  /*1a95c0*/  LDL R24, [R1+0x198] ;  /* 0x0001980001187983 */ /* 0x000ee20000100800 */
[----:B----4-:R-:W-:-:S03]  /*1a95d0*/  SHF.R.S32.HI R15, RZ, 0x1f, R18 ;  /* 0x0000001fff0f7819 */ /* 0x010fc60000011412 */
[----:B------:R-:W4:Y:S04]  /*1a95e0*/  LDL R14, [R1+0x190] ;  /* 0x00019000010e7983 */ /* 0x000f280000100800 */
[----:B0-----:R-:W4:Y:S01]  /*1a95f0*/  LDL R3, [R1+0x194] ;  /* 0x0001940001037983 */ /* 0x001f220000100800 */
[----:B------:R-:W-:Y:S01]  /*1a9600*/  VIADD R18, R11, UR23 ;  /* 0x000000170b127c36 */ /* 0x000fe20008000000 */
[----:B------:R-:W-:Y:S02]  /*1a9610*/  SHF.R.S32.HI R12, RZ, 0x1f, R12 ;  /* 0x0000001fff0c7819 */ /* 0x000fe4000001140c */
[----:B------:R0:W-:Y:S04]  /*1a9620*/  STL [R1+0x334], R15 ;  /* 0x0003340f01007387 */ /* 0x0001e80000100800 */
[----:B------:R-:W-:Y:S04]  /*1a9630*/  STL [R1+0x98], R11 ;  /* 0x0000980b01007387 */ /* 0x000fe80000100800 */
[----:B------:R1:W-:Y:S04]  /*1a9640*/  STL [R1+0x9ac4], R11 ;  /* 0x009ac40b01007387 */ /* 0x0003e80000100800 */
[----:B------:R-:W-:Y:S04]  /*1a9650*/  STL [R1+0x338], R12 ;  /* 0x0003380c01007387 */ /* 0x000fe80000100800 */
[----:B0-----:R-:W4:Y:S01]  /*1a9660*/  LDL R15, [R1+0x188] ;  /* 0x00018800010f7983 */ /* 0x001f220000100800 */
[----:B-1----:R-:W-:-:S05]  /*1a9670*/  SHF.R.S32.HI R11, RZ, 0x1f, R21 ;  /* 0x0000001fff0b7819 */ /* 0x002fca0000011415 */
[----:B------:R0:W-:Y:S04]  /*1a9680*/  STL [R1+0x33c], R11 ;  /* 0x00033c0b01007387 */ /* 0x0001e80000100800 */
[----:B------:R-:W4:Y:S04]  /*1a9690*/  LDL R21, [R1+0x184] ;  /* 0x0001840001157983 */ /* 0x000f280000100800 */
[----:B------:R-:W-:Y:S04]  /*1a96a0*/  STL [R1+0x340], R10 ;  /* 0x0003400a01007387 */ /* 0x000fe80000100800 */
[----:B------:R-:W-:Y:S01]  /*1a96b0*/  STL [R1+0x94], R18 ;  /* 0x0000941201007387 */ /* 0x000fe20000100800 */
[----:B0-----:R-:W-:-:S03]  /*1a96c0*/  SHF.R.S32.HI R11, RZ, 0x1f, R25 ;  /* 0x0000001fff0b7819 */ /* 0x001fc60000011419 */
[----:B------:R-:W4:Y:S04]  /*1a96d0*/  LDL R25, [R1+0x180] ;  /* 0x0001800001197983 */ /* 0x000f280000100800 */
[----:B------:R-:W-:Y:S04]  /*1a96e0*/  STL [R1+0x344], R11 ;  /* 0x0003440b01007387 */ /* 0x000fe80000100800 */
[----:B------:R-:W4:Y:S01]  /*1a96f0*/  LDL R12, [R1+0x17c] ;  /* 0x00017c00010c7983 */ /* 0x000f220000100800 */
[----:B------:R-:W-:-:S05]  /*1a9700*/  SHF.R.S32.HI R5, RZ, 0x1f, R5 ;  /* 0x0000001fff057819 */ /* 0x000fca0000011405 */
[----:B------:R0:W-:Y:S04]  /*1a9710*/  STL [R1+0x348], R5 ;  /* 0x0003480501007387 */ /* 0x0001e80000100800 */
[----:B0-----:R-:W4:Y:S01]  /*1a9720*/  LDL R5, [R1+0x178] ;  /* 0x0001780001057983 */ /* 0x001f220000100800 */
[----:B------:R-:W-:Y:S01]  /*1a9730*/  SHF.R.S32.HI R11, RZ, 0x1f, R22 ;  /* 0x0000001fff0b7819 */ /* 0x000fe20000011416 */
[----:B------:R-:W-:-:S04]  /*1a9740*/  VIADD R10, R18, UR24 ;  /* 0x00000018120a7c36 */ /* 0x000fc80008000000 */
[----:B------:R-:W-:Y:S01]  /*1a9750*/  STL [R1+0x34c], R11 ;  /* 0x00034c0b01007387 */ /* 0x000fe20000100800 */
[----:B------:R-:W-:-:S03]  /*1a9760*/  VIADD R22, R10, UR25 ;  /* 0x000000190a167c36 */ /* 0x000fc60008000000 */
[----:B------:R-:W-:Y:S01]  /*1a9770*/  STL [R1+0x90], R10 ;  /* 0x0000900a01007387 */ /* 0x000fe20000100800 */
[----:B--2---:R-:W-:-:S05]  /*1a9780*/  SHF.R.S32.HI R2, RZ, 0x1f, R2 ;  /* 0x0000001fff027819 */ /* 0x004fca0000011402 */
[----:B------:R0:W-:Y:S01]  /*1a9790*/  STL [R1+0x350], R2 ;  /* 0x0003500201007387 */ /* 0x0001e20000100800 */
[----:B---3--:R-:W-:-:S03]  /*1a97a0*/  SHF.R.S32.HI R16, RZ, 0x1f, R23 ;  /* 0x0000001fff107819 */ /* 0x008fc60000011417 */
[----:B0-----:R-:W2:Y:S01]  /*1a97b0*/  LDL R2, [R1+0x170] ;  /* 0x0001700001027983 */ /* 0x001ea20000100800 */
[----:B------:R-:W-:-:S03]  /*1a97c0*/  SHF.R.S32.HI R11, RZ, 0x1f, R19 ;  /* 0x0000001fff0b7819 */ /* 0x000fc60000011413 */
[----:B------:R0:W-:Y:S04]  /*1a97d0*/  STL [R1+0x354], R16 ;  /* 0x0003541001007387 */ /* 0x0001e80000100800 */
[----:B------:R-:W3:Y:S01]  /*1a97e0*/  LDL R23, [R1+0x16c] ;  /* 0x00016c0001177983 */ /* 0x000ee20000100800 */
[----:B0-----:R-:W-:-:S03]  /*1a97f0*/  SHF.R.S32.HI R16, RZ, 0x1f, R20 ;  /* 0x0000001fff107819 */ /* 0x001fc60000011414 */
[----:B------:R0:W-:Y:S01]  /*1a9800*/  STL [R1+0x358], R11 ;  /* 0x0003580b01007387 */ /* 0x0001e20000100800 */
[----:B------:R-:W-:-:S03]  /*1a9810*/  VIADD R19, R22, UR28 ;  /* 0x0000001c16137c36 */ /* 0x000fc60008000000 */
[----:B------:R-:W-:Y:S04]  /*1a9820*/  STL [R1+0x8c], R22 ;  /* 0x00008c1601007387 */ /* 0x000fe80000100800 */
[----:B------:R-:W-:Y:S01]  /*1a9830*/  STL [R1+0x35c], R16 ;  /* 0x00035c1001007387 */ /* 0x000fe20000100800 */
[----:B------:R-:W-:-:S03]  /*1a9840*/  SHF.R.S32.HI R0, RZ, 0x1f, R0 ;  /* 0x0000001fff007819 */ /* 0x000fc60000011400 */
[----:B------:R-:W2:Y:S04]  /*1a9850*/  LDL R20, [R1+0x164] ;  /* 0x0001640001147983 */ /* 0x000ea80000100800 */
[----:B------:R1:W-:Y:S01]  /*1a9860*/  STL [R1+0x360], R0 ;  /* 0x0003600001007387 */ /* 0x0003e20000100800 */
[----:B0-----:R-:W-:-:S03]  /*1a9870*/  SHF.R.S32.HI R11, RZ, 0x1f, R24 ;  /* 0x0000001fff0b7819 */ /* 0x001fc60000011418 */
[----:B-1----:R-:W3:Y:S01]  /*1a9880*/  LDL R0, [R1+0x160] ;  /* 0x0001600001007983 */ /* 0x002ee20000100800 */
[----:B----4-:R-:W-:-:S03]  /*1a9890*/  SHF.R.S32.HI R3, RZ, 0x1f, R3 ;  /* 0x0000001fff037819 */ /* 0x010fc60000011403 */
[----:B------:R0:W-:Y:S04]  /*1a98a0*/  STL [R1+0x364], R11 ;  /* 0x0003640b01007387 */ /* 0x0001e80000100800 */
[----:B------:R-:W-:Y:S01]  /*1a98b0*/  STL [R1+0x88], R19 ;  /* 0x0000881301007387 */ /* 0x000fe20000100800 */
[----:B0-----:R-:W-:-:S03]  /*1a98c0*/  SHF.R.S32.HI R11, RZ, 0x1f, R14 ;  /* 0x0000001fff0b7819 */ /* 0x001fc6000001140e */
[----:B------:R0:W-:Y:S01]  /*1a98d0*/  STL [R1+0x368], R3 ;  /* 0x0003680301007387 */ /* 0x0001e20000100800 */
[----:B------:R-:W-:-:S03]  /*1a98e0*/  VIADD R24, R19, UR27 ;  /* 0x0000001b13187c36 */ /* 0x000fc60008000000 */
[----:B0-----:R-:W4:Y:S04]  /*1a98f0*/  LDL R3, [R1+0x158] ;  /* 0x0001580001037983 */ /* 0x001f280000100800 */
[----:B------:R0:W-:Y:S04]  /*1a9900*/  STL [R1+0x36c], R11 ;  /* 0x00036c0b01007387 */ /* 0x0001e80000100800 */
[----:B------:R-:W4:Y:S04]  /*1a9910*/  LDL R14, [R1+0x154] ;  /* 0x00015400010e7983 */ /* 0x000f280000100800 */
[----:B------:R1:W-:Y:S01]  /*1a9920*/  STL [R1+0x370], R9 ;  /* 0x0003700901007387 */ /* 0x0003e20000100800 */
[----:B0-----:R-:W-:-:S03]  /*1a9930*/  SHF.R.S32.HI R11, RZ, 0x1f, R15 ;  /* 0x0000001fff0b7819 */ /* 0x001fc6000001140f */
[----:B------:R-:W-:Y:S01]  /*1a9940*/  STL [R1+0x84], R24 ;  /* 0x0000841801007387 */ /* 0x000fe20000100800 */
[----:B------:R-:W-:-:S03]  /*1a9950*/  SHF.R.S32.HI R15, RZ, 0x1f, R21 ;  /* 0x0000001fff0f7819 */ /* 0x000fc60000011415 */
[----:B------:R-:W4:Y:S01]  /*1a9960*/  LDL R21, [R1+0x14c] ;  /* 0x00014c0001157983 */ /* 0x000f220000100800 */
[----:B-1----:R-:W-:Y:S01]  /*1a9970*/  VIADD R9, R24, UR26 ;  /* 0x0000001a18097c36 */ /* 0x002fe20008000000 */
[----:B------:R-:W-:Y:S02]  /*1a9980*/  SHF.R.S32.HI R5, RZ, 0x1f, R5 ;  /* 0x0000001fff057819 */ /* 0x000fe40000011405 */
[----:B------:R0:W-:Y:S01]  /*1a9990*/  STL [R1+0x374], R11 ;  /* 0x0003740b01007387 */ /* 0x0001e20000100800 */
[----:B--2---:R-:W-:-:S03]  /*1a99a0*/  SHF.R.S32.HI R16, RZ, 0x1f, R20 ;  /* 0x0000001fff107819 */ /* 0x004fc60000011414 */
[----:B------:R1:W-:Y:S01]  /*1a99b0*/  STL [R1+0x378], R15 ;  /* 0x0003780f01007387 */ /* 0x0003e20000100800 */
[----:B0-----:R-:W-:Y:S01]  /*1a99c0*/  SHF.R.S32.HI R11, RZ, 0x1f, R25 ;  /* 0x0000001fff0b7819 */ /* 0x001fe20000011419 */
[----:B------:R-:W-:Y:S02]  /*1a99d0*/  ULDC.64 UR26, c[0x0][0x228] ;  /* 0x00008a00001a7ab9 */ /* 0x000fe40000000a00 */
[----:B-1----:R-:W2:Y:S04]  /*1a99e0*/  LDL R15, [R1+0x148] ;  /* 0x00014800010f7983 */ /* 0x002ea80000100800 */
[----:B------:R-:W-:Y:S04]  /*1a99f0*/  STL [R1+0x80], R9 ;  /* 0x0000800901007387 */ /* 0x000fe80000100800 */
[----:B------:R0:W-:Y:S02]  /*1a9a00*/  STL [R1+0x37c], R11 ;  /* 0x00037c0b01007387 */ /* 0x0001e40000100800 */
[----:B0-----:R-:W-:-:S02]  /*1a9a10*/  SHF.R.S32.HI R11, RZ, 0x1f, R12 ;  /* 0x0000001fff0b7819 */ /* 0x001fc4000001140c */
[----:B------:R-:W2:Y:S04]  /*1a9a20*/  LDL R12, [R1+0x140] ;  /* 0x00014000010c7983 */ /* 0x000ea80000100800 */
[----:B------:R-:W-:Y:S04]  /*1a9a30*/  STL [R1+0x380], R11 ;  /* 0x0003800b01007387 */ /* 0x000fe80000100800 */
[----:B------:R0:W-:Y:S04]  /*1a9a40*/  STL [R1+0x384], R5 ;  /* 0x0003840501007387 */ /* 0x0001e80000100800 */
[----:B0-----:R-:W2:Y:S01]  /*1a9a50*/  LDL R5, [R1+0x13c] ;  /* 0x00013c0001057983 */ /* 0x001ea20000100800 */
[----:B------:R-:W-:Y:S01]  /*1a9a60*/  VIADD R25, R9, UR31 ;  /* 0x0000001f09197c36 */ /* 0x000fe20008000000 */
[----:B------:R-:W-:-:S02]  /*1a9a70*/  SHF.R.S32.HI R11, RZ, 0x1f, R2 ;  /* 0x0000001fff0b7819 */ /* 0x000fc40000011402 */
[----:B---3--:R-:W-:Y:S02]  /*1a9a80*/  SHF.R.S32.HI R2, RZ, 0x1f, R23 ;  /* 0x0000001fff027819 */ /* 0x008fe40000011417 */
[----:B------:R-:W-:Y:S04]  /*1a9a90*/  STL [R1+0x48], R25 ;  /* 0x0000481901007387 */ /* 0x000fe80000100800 */
[----:B------:R0:W-:Y:S04]  /*1a9aa0*/  STL [R1+0x388], R8 ;  /* 0x0003880801007387 */ /* 0x0001e80000100800 */
[----:B------:R-:W3:Y:S04]  /*1a9ab0*/  LDL R23, [R1+0x134] ;  /* 0x0001340001177983 */ /* 0x000ee80000100800 */
[----:B------:R1:W-:Y:S01]  /*1a9ac0*/  STL [R1+0x38c], R11 ;  /* 0x00038c0b01007387 */ /* 0x0003e20000100800 */
[----:B0-----:R-:W-:-:S03]  /*1a9ad0*/  VIADD R8, R25, UR30 ;  /* 0x0000001e19087c36 */ /* 0x001fc60008000000 */
[----:B------:R0:W-:Y:S01]  /*1a9ae0*/  STL [R1+0x390], R2 ;  /* 0x0003900201007387 */ /* 0x0001e20000100800 */
[----:B------:R-:W-:Y:S01]  /*1a9af0*/  SHF.R.S32.HI R0, RZ, 0x1f, R0 ;  /* 0x0000001fff007819 */ /* 0x000fe20000011400 */
[----:B------:R-:W-:Y:S01]  /*1a9b00*/  ULDC.64 UR30, c[0x0][0x228] ;  /* 0x00008a00001e7ab9 */ /* 0x000fe20000000a00 */
[----:B-1----:R-:W-:Y:S01]  /*1a9b10*/  SHF.R.S32.HI R11, RZ, 0x1f, R13 ;  /* 0x0000001fff0b7819 */ /* 0x002fe2000001140d */
[----:B0-----:R-:W3:Y:S01]  /*1a9b20*/  LDL R2, [R1+0x130] ;  /* 0x0001300001027983 */ /* 0x001ee20000100800 */
[----:B------:R-:W-:Y:S01]  /*1a9b30*/  VIADD R13, R8, UR29 ;  /* 0x0000001d080d7c36 */ /* 0x000fe20008000000 */
[----:B------:R-:W-:Y:S01]  /*1a9b40*/  SHF.R.S32.HI R18, RZ, 0x1f, R18 ;  /* 0x0000001fff127819 */ /* 0x000fe20000011412 */
[----:B------:R-:W-:Y:S01]  /*1a9b50*/  ULDC.64 UR28, c[0x0][0x228] ;  /* 0x00008a00001c7ab9 */ /* 0x000fe20000000a00 */
[----:B------:R-:W-:Y:S04]  /*1a9b60*/  STL [R1+0x44], R8 ;  /* 0x0000440801007387 */ /* 0x000fe80000100800 */
[----:B------:R0:W-:Y:S04]  /*1a9b70*/  STL [R1+0x394], R11 ;  /* 0x0003940b01007387 */ /* 0x0001e80000100800 */
[----:B------:R4:W-:Y:S04]  /*1a9b80*/  STL [R1+0x398], R16 ;  /* 0x0003981001007387 */ /* 0x0009e80000100800 */
[----:B------:R-:W3:Y:S01]  /*1a9b90*/  LDL R20, [R1+0x128] ;  /* 0x0001280001147983 */ /* 0x000ee20000100800 */
[----:B0-----:R-:W-:-:S03]  /*1a9ba0*/  SHF.R.S32.HI R11, RZ, 0x1f, R26 ;  /* 0x0000001fff0b7819 */ /* 0x001fc6000001141a */
[----:B------:R0:W-:Y:S01]  /*1a9bb0*/  STL [R1+0x39c], R0 ;  /* 0x00039c0001007387 */ /* 0x0001e20000100800 */
[----:B------:R-:W-:Y:S01]  /*1a9bc0*/  VIADD R26, R13, UR34 ;  /* 0x000000220d1a7c36 */ /* 0x000fe20008000000 */
[----:B----4-:R-:W-:Y:S02]  /*1a9bd0*/  SHF.R.S32.HI R16, RZ, 0x1f, R3 ;  /* 0x0000001fff107819 */ /* 0x010fe40000011403 */
[----:B------:R-:W-:Y:S01]  /*1a9be0*/  SHF.R.S32.HI R3, RZ, 0x1f, R27 ;  /* 0x0000001fff037819 */ /* 0x000fe2000001141b */
[----:B0-----:R-:W4:Y:S04]  /*1a9bf0*/  LDL R0, [R1+0x124] ;  /* 0x0001240001007983 */ /* 0x001f280000100800 */
[----:B------:R0:W-:Y:S04]  /*1a9c00*/  STL [R1+0x3a0], R11 ;  /* 0x0003a00b01007387 */ /* 0x0001e80000100800 */
[----:B------:R-:W-:Y:S01]  /*1a9c10*/  STL [R1+0x40], R13 ;  /* 0x0000400d01007387 */ /* 0x000fe20000100800 */
[----:B0-----:R-:W-:-:S03]  /*1a9c20*/  SHF.R.S32.HI R11, RZ, 0x1f, R14 ;  /* 0x0000001fff0b7819 */ /* 0x001fc6000001140e */
[----:B------:R-:W-:Y:S04]  /*1a9c30*/  STL [R1+0x3a4], R16 ;  /* 0x0003a41001007387 */ /* 0x000fe80000100800 */
[----:B------:R-:W-:Y:S04]  /*1a9c40*/  STL [R1+0x3c], R26 ;  /* 0x00003c1a01007387 */ /* 0x000fe80000100800 */
[----:B------:R-:W-:Y:S04]  /*1a9c50*/  STL [R1+0x3a8], R11 ;  /* 0x0003a80b01007387 */ /* 0x000fe80000100800 */
[----:B------:R0:W-:Y:S01]  /*1a9c60*/  STL [R1+0x3ac], R3 ;  /* 0x0003ac0301007387 */ /* 0x0001e20000100800 */
[----:B------:R-:W-:-:S03]  /*1a9c70*/  VIADD R27, R26, UR33 ;  /* 0x000000211a1b7c36 */ /* 0x000fc60008000000 */
[----:B------:R-:W4:Y:S01]  /*1a9c80*/  LDL R14, [R1+0x11c] ;  /* 0x00011c00010e7983 */ /* 0x000f220000100800 */
[----:B0-----:R-:W-:-:S03]  /*1a9c90*/  SHF.R.S32.HI R3, RZ, 0x1f, R21 ;  /* 0x0000001fff037819 */ /* 0x001fc60000011415 */
[----:B------:R-:W4:Y:S04]  /*1a9ca0*/  LDL R21, [R1+0x118] ;  /* 0x0001180001157983 */ /* 0x000f280000100800 */
[----:B------:R0:W-:Y:S04]  /*1a9cb0*/  STL [R1+0x3b0], R3 ;  /* 0x0003b00301007387 */ /* 0x0001e80000100800 */
[----:B------:R-:W-:Y:S01]  /*1a9cc0*/  STL [R1+0x38], R27 ;  /* 0x0000381b01007387 */ /* 0x000fe20000100800 */
[----:B0-----:R-:W-:Y:S02]  /*1a9cd0*/  SHF.R.S32.HI R3, RZ, 0x1f, R7 ;  /* 0x0000001fff037819 */ /* 0x001fe40000011407 */
[----:B--2---:R-:W-:-:S05]  /*1a9ce0*/  SHF.R.S32.HI R11, RZ, 0x1f, R15 ;  /* 0x0000001fff0b7819 */ /* 0x004fca000001140f */
[----:B------:R-:W-:Y:S04]  /*1a9cf0*/  STL [R1+0x3b4], R11 ;  /* 0x0003b40b01007387 */ /* 0x000fe80000100800 */
[----:B------:R0:W-:Y:S02]  /*1a9d00*/  STL [R1+0x3b8], R3 ;  /* 0x0003b80301007387 */ /* 0x0001e40000100800 */
[----:B0-----:R-:W-:Y:S02]  /*1a9d10*/  SHF.R.S32.HI R3, RZ, 0x1f, R12 ;  /* 0x0000001fff037819 */ /* 0x001fe4000001140c */
[----:B------:R-:W2:Y:S04]  /*1a9d20*/  LDL R12, [R1+0x110] ;  /* 0x00011000010c7983 */ /* 0x000ea80000100800 */
[----:B------:R0:W-:Y:S01]  /*1a9d30*/  STL [R1+0x3bc], R3 ;  /* 0x0003bc0301007387 */ /* 0x0001e20000100800 */
[----:B------:R-:W-:-:S03]  /*1a9d40*/  SHF.R.S32.HI R11, RZ, 0x1f, R5 ;  /* 0x0000001fff0b7819 */ /* 0x000fc60000011405 */
[----:B------:R-:W4:Y:S01]  /*1a9d50*/  LDL R5, [R1+0x10c] ;  /* 0x00010c0001057983 */ /* 0x000f220000100800 */
[----:B------:R-:W-:Y:S01]  /*1a9d60*/  VIADD R7, R27, UR32 ;  /* 0x000000201b077c36 */ /* 0x000fe20008000000 */
[----:B0-----:R-:W-:Y:S02]  /*1a9d70*/  SHF.R.S32.HI R3, RZ, 0x1f, R28 ;  /* 0x0000001fff037819 */ /* 0x001fe4000001141c */
[----:B---3--:R-:W-:Y:S01]  /*1a9d80*/  SHF.R.S32.HI R2, RZ, 0x1f, R2 ;  /* 0x0000001fff027819 */ /* 0x008fe20000011402 */
[----:B------:R0:W-:Y:S01]  /*1a9d90*/  STL [R1+0x3c0], R11 ;  /* 0x0003c00b01007387 */ /* 0x0001e20000100800 */
[----:B------:R-:W-:-:S03]  /*1a9da0*/  SHF.R.S32.HI R15, RZ, 0x1f, R20 ;  /* 0x0000001fff0f7819 */ /* 0x000fc60000011414 */
[----:B------:R-:W-:Y:S01]  /*1a9db0*/  STL [R1+0x34], R7 ;  /* 0x0000340701007387 */ /* 0x000fe20000100800 */
[----:B--2---:R-:W-:-:S03]  /*1a9dc0*/  SHF.R.S32.HI R12, RZ, 0x1f, R12 ;  /* 0x0000001fff0c7819 */ /* 0x004fc6000001140c */
[----:B------:R1:W-:Y:S01]  /*1a9dd0*/  STL [R1+0x3c4], R3 ;  /* 0x0003c40301007387 */ /* 0x0003e20000100800 */
[----:B----4-:R-:W-:-:S03]  /*1a9de0*/  SHF.R.S32.HI R5, RZ, 0x1f, R5 ;  /* 0x0000001fff057819 */ /* 0x010fc60000011405 */
[----:B0-----:R-:W2:Y:S01]  /*1a9df0*/  LDL R11, [R1+0x104] ;  /* 0x00010400010b7983 */ /* 0x001ea20000100800 */
[----:B-1----:R-:W-:Y:S02]  /*1a9e00*/  SHF.R.S32.HI R3, RZ, 0x1f, R23 ;  /* 0x0000001fff037819 */ /* 0x002fe40000011417 */
[----:B------:R-:W-:Y:S01]  /*1a9e10*/  SHF.R.S32.HI R10, RZ, 0x1f, R10 ;  /* 0x0000001fff0a7819 */ /* 0x000fe2000001140a */
[----:B------:R-:W3:Y:S01]  /*1a9e20*/  LDL R23, [R1+0x100] ;  /* 0x0001000001177983 */ /* 0x000ee20000100800 */
[----:B------:R-:W-:Y:S01]  /*1a9e30*/  VIADD R28, R7, UR37 ;  /* 0x00000025071c7c36 */ /* 0x000fe20008000000 */
[----:B------:R-:W-:Y:S02]  /*1a9e40*/  SHF.R.S32.HI R22, RZ, 0x1f, R22 ;  /* 0x0000001fff167819 */ /* 0x000fe40000011416 */
[----:B------:R-:W-:Y:S01]  /*1a9e50*/  SHF.R.S32.HI R19, RZ, 0x1f, R19 ;  /* 0x0000001fff137819 */ /* 0x000fe20000011413 */
[----:B------:R0:W-:Y:S01]  /*1a9e60*/  STL [R1+0x3c8], R3 ;  /* 0x0003c80301007387 */ /* 0x0001e20000100800 */
[----:B------:R-:W-:-:S02]  /*1a9e70*/  SHF.R.S32.HI R24, RZ, 0x1f, R24 ;  /* 0x0000001fff187819 */ /* 0x000fc40000011418 */
[----:B------:R-:W-:Y:S01]  /*1a9e80*/  SHF.R.S32.HI R9, RZ, 0x1f, R9 ;  /* 0x0000001fff097819 */ /* 0x000fe20000011409 */
[----:B------:R-:W4:Y:S01]  /*1a9e90*/  LDL R17, [R1+0xf8] ;  /* 0x0000f80001117983 */ /* 0x000f220000100800 */
[----:B------:R-:W-:Y:S02]  /*1a9ea0*/  SHF.R.S32.HI R25, RZ, 0x1f, R25 ;  /* 0x0000001fff197819 */ /* 0x000fe40000011419 */
[----:B------:R-:W-:Y:S01]  /*1a9eb0*/  SHF.R.S32.HI R8, RZ, 0x1f, R8 ;  /* 0x0000001fff087819 */ /* 0x000fe20000011408 */
[----:B------:R-:W-:Y:S01]  /*1a9ec0*/  UMOV UR34, UR8 ;  /* 0x0000000800227c82 */ /* 0x000fe20008000000 */
[----:B------:R-:W-:Y:S01]  /*1a9ed0*/  SHF.R.S32.HI R13, RZ, 0x1f, R13 ;  /* 0x0000001fff0d7819 */ /* 0x000fe2000001140d */
[----:B------:R-:W-:Y:S01]  /*1a9ee0*/  ULDC.64 UR32, c[0x0][0x228] ;  /* 0x00008a0000207ab9 */ /* 0x000fe20000000a00 */
[----:B0-----:R-:W-:Y:S01]  /*1a9ef0*/  SHF.R.S32.HI R3, RZ, 0x1f, R29 ;  /* 0x0000001fff037819 */ /* 0x001fe2000001141d */
[----:B------:R0:W-:Y:S01]  /*1a9f00*/  STL [R1+0x3cc], R2 ;  /* 0x0003cc0201007387 */ /* 0x0001e20000100800 */
[----:B------:R-:W-:Y:S01]  /*1a9f10*/  VIADD R29, R28, UR36 ;  /* 0x000000241c1d7c36 */ /* 0x000fe20008000000 */
[----:B--2---:R-:W-:-:S02]  /*1a9f20*/  SHF.R.S32.HI R11, RZ, 0x1f, R11 ;  /* 0x0000001fff0b7819 */ /* 0x004fc4000001140b */
[----:B0-----:R-:W2:Y:S01]  /*1a9f30*/  LDL R2, [R1+0xf4] ;  /* 0x0000f40001027983 */ /* 0x001ea20000100800 */
[----:B---3--:R-:W-:-:S03]  /*1a9f40*/  SHF.R.S32.HI R23, RZ, 0x1f, R23 ;  /* 0x0000001fff177819 */ /* 0x008fc60000011417 */
[----:B------:R0:W-:Y:S01]  /*1a9f50*/  STL [R1+0x3d0], R3 ;  /* 0x0003d00301007387 */ /* 0x0001e20000100800 */
[----:B------:R-:W-:Y:S01]  /*1a9f60*/  SHF.R.S32.HI R26, RZ, 0x1f, R26 ;  /* 0x0000001fff1a7819 */ /* 0x000fe2000001141a */
[----:B------:R-:W-:Y:S02]  /*1a9f70*/  ULDC.64 UR36, c[0x0][0x228] ;  /* 0x00008a0000247ab9 */ /* 0x000fe40000000a00 */
[----:B------:R-:W-:Y:S04]  /*1a9f80*/  STL [R1+0x30], R28 ;  /* 0x0000301c01007387 */ /* 0x000fe80000100800 */
[----:B------:R-:W3:Y:S01]  /*1a9f90*/  LDL R16, [R1+0xec] ;  /* 0x0000ec0001107983 */ /* 0x000ee20000100800 */
[----:B0-----:R-:W-:-:S03]  /*1a9fa0*/  SHF.R.S32.HI R3, RZ, 0x1f, R0 ;  /* 0x0000001fff037819 */ /* 0x001fc60000011400 */
[----:B------:R0:W-:Y:S04]  /*1a9fb0*/  STL [R1+0x3d4], R15 ;  /* 0x0003d40f01007387 */ /* 0x0001e80000100800 */
[----:B------:R-:W3:Y:S04]  /*1a9fc0*/  LDL R0, [R1+0xe8] ;  /* 0x0000e80001007983 */ /* 0x000ee80000100800 */
[----:B------:R1:W-:Y:S01]  /*1a9fd0*/  STL [R1+0x3d8], R3 ;  /* 0x0003d80301007387 */ /* 0x0003e20000100800 */
[----:B0-----:R-:W-:-:S03]  /*1a9fe0*/  SHF.R.S32.HI R15, RZ, 0x1f, R14 ;  /* 0x0000001fff0f7819 */ /* 0x001fc6000001140e */
[----:B------:R-:W3:Y:S01]  /*1a9ff0*/  LDL R20, [R1+0xdc] ;  /* 0x0000dc0001147983 */ /* 0x000ee20000100800 */
[----:B------:R-:W-:-:S03]  /*1aa000*/  SHF.R.S32.HI R14, RZ, 0x1f, R21 ;  /* 0x0000001fff0e7819 */ /* 0x000fc60000011415 */
[----:B-1----:R-:W3:Y:S04]  /*1aa010*/  LDL R3, [R1+0xe0] ;  /* 0x0000e00001037983 */ /* 0x002ee80000100800 */
[----:B------:R0:W-:Y:S04]  /*1aa020*/  STL [R1+0x3dc], R6 ;  /* 0x0003dc0601007387 */ /* 0x0001e80000100800 */
[----:B------:R-:W-:Y:S04]  /*1aa030*/  STL [R1+0x2c], R29 ;  /* 0x00002c1d01007387 */ /* 0x000fe80000100800 */
[----:B------:R1:W-:Y:S01]  /*1aa040*/  STL [R1+0x3e0], R15 ;  /* 0x0003e00f01007387 */ /* 0x0003e20000100800 */
[----:B0-----:R-:W-:-:S03]  /*1aa050*/  VIADD R6, R29, UR35 ;  /* 0x000000231d067c36 */ /* 0x001fc60008000000 */
[----:B-1----:R-:W3:Y:S04]  /*1aa060*/  LDL R15, [R1+0xd4] ;  /* 0x0000d400010f7983 */ /* 0x002ee80000100800 */
[----:B------:R0:W-:Y:S04]  /*1aa070*/  STL [R1+0x3e4], R14 ;  /* 0x0003e40e01007387 */ /* 0x0001e80000100800 */
[----:B------:R-:W3:Y:S04]  /*1aa080*/  LDL R21, [R1+0xd0] ;  /* 0x0000d00001157983 */ /* 0x000ee80000100800 */
[----:B------:R-:W-:Y:S04]  /*1aa090*/  STL [R1+0x3e8], R4 ;  /* 0x0003e80401007387 */ /* 0x000fe80000100800 */
[----:B------:R-:W-:Y:S04]  /*1aa0a0*/  STL [R1+0x28], R6 ;  /* 0x0000280601007387 */ /* 0x000fe80000100800 */
[----:B0-----:R-:W3:Y:S04]  /*1aa0b0*/  LDL R14, [R1+0xc8] ;  /* 0x0000c800010e7983 */ /* 0x001ee80000100800 */
[----:B------:R0:W-:Y:S04]  /*1aa0c0*/  STL [R1+0x3ec], R12 ;  /* 0x0003ec0c01007387 */ /* 0x0001e80000100800 */
[----:B0-----:R-:W3:Y:S04]  /*1aa0d0*/  LDL R12, [R1+0xc4] ;  /* 0x0000c400010c7983 */ /* 0x001ee80000100800 */
[----:B------:R0:W-:Y:S04]  /*1aa0e0*/  STL [R1+0x3f0], R5 ;  /* 0x0003f00501007387 */ /* 0x0001e80000100800 */
[----:B0-----:R-:W4:Y:S01]  /*1aa0f0*/  LDL.LU R5, [R1+0x9ac8] ;  /* 0x009ac80001057983 */ /* 0x001f220000300800 */
[----:B------:R-:W-:-:S05]  /*1aa100*/  VIADD R4, R6, UR40 ;  /* 0x0000002806047c36 */ /* 0x000fca0008000000 */
[----:B------:R-:W-:Y:S01]  /*1aa110*/  STL [R1+0x24], R4 ;  /* 0x0000240401007387 */ /* 0x000fe20000100800 */
[----:B----4-:R-:W-:-:S05]  /*1aa120*/  SHF.R.S32.HI R5, RZ, 0x1f, R5 ;  /* 0x0000001fff057819 */ /* 0x010fca0000011405 */
[----:B------:R-:W-:Y:S04]  /*1aa130*/  STL [R1+0x3f4], R5 ;  /* 0x0003f40501007387 */ /* 0x000fe80000100800 */
[----:B------:R0:W-:Y:S04]  /*1aa140*/  STL [R1+0x3f8], R11 ;  /* 0x0003f80b01007387 */ /* 0x0001e80000100800 */
[----:B0-----:R-:W4:Y:S04]  /*1aa150*/  LDL.LU R11, [R1+0x9ac4] ;  /* 0x009ac400010b7983 */ /* 0x001f280000300800 */
[----:B------:R0:W-:Y:S04]  /*1aa160*/  STL [R1+0x3fc], R23 ;  /* 0x0003fc1701007387 */ /* 0x0001e80000100800 */
[----:B0-----:R-:W3:Y:S01]  /*1aa170*/  LDL.LU R23, [R1+0x9ac0] ;  /* 0x009ac00001177983 */ /* 0x001ee20000300800 */
[----:B------:R-:W-:Y:S01]  /*1aa180*/  VIADD R5, R4, UR39 ;  /* 0x0000002704057c36 */ /* 0x000fe20008000000 */
[----:B------:R-:W-:-:S02]  /*1aa190*/  SHF.R.S32.HI R17, RZ, 0x1f, R17 ;  /* 0x0000001fff117819 */ /* 0x000fc40000011411 */
[----:B--2---:R-:W-:Y:S02]  /*1aa1a0*/  SHF.R.S32.HI R2, RZ, 0x1f, R2 ;  /* 0x0000001fff027819 */ /* 0x004fe40000011402 */
[----:B------:R-:W-:Y:S01]  /*1aa1b0*/  STL [R1+0x20], R5 ;  /* 0x0000200501007387 */ /* 0x000fe20000100800 */
[----:B---3--:R-:W-:-:S05]  /*1aa1c0*/  SHF.R.S32.HI R23, RZ, 0x1f, R23 ;  /* 0x0000001fff177819 */ /* 0x008fca0000011417 */
[----:B------:R-:W-:Y:S04]  /*1aa1d0*/  STL [R1+0x400], R23 ;  /* 0x0004001701007387 */ /* 0x000fe80000100800 */
[----:B------:R0:W-:Y:S04]  /*1aa1e0*/  STL [R1+0x404], R17 ;  /* 0x0004041101007387 */ /* 0x0001e80000100800 */
[----:B0-----:R-:W2:Y:S04]  /*1aa1f0*/  LDL.LU R17, [R1+0x9abc] ;  /* 0x009abc0001117983 */ /* 0x001ea80000300800 */
[----:B------:R0:W-:Y:S04]  /*1aa200*/  STL [R1+0x408], R2 ;  /* 0x0004080201007387 */ /* 0x0001e80000100800 */
[----:B0-----:R-:W3:Y:S01]  /*1aa210*/  LDL.LU R2, [R1+0x9ab8] ;  /* 0x009ab80001027983 */ /* 0x001ee20000300800 */
[----:B------:R-:W-:Y:S01]  /*1aa220*/  VIADD R23, R5, UR38 ;  /* 0x0000002605177c36 */ /* 0x000fe20008000000 */
[----:B------:R-:W-:-:S02]  /*1aa230*/  SHF.R.S32.HI R16, RZ, 0x1f, R16 ;  /* 0x0000001fff107819 */ /* 0x000fc40000011410 */
[----:B------:R-:W-:Y:S02]  /*1aa240*/  SHF.R.S32.HI R0, RZ, 0x1f, R0 ;  /* 0x0000001fff007819 */ /* 0x000fe40000011400 */
[----:B------:R-:W-:Y:S01]  /*1aa250*/  STL [R1+0x1c], R23 ;  /* 0x00001c1701007387 */ /* 0x000fe20000100800 */
[----:B---3--:R-:W-:-:S05]  /*1aa260*/  SHF.R.S32.HI R2, RZ, 0x1f, R2 ;  /* 0x0000001fff027819 */ /* 0x008fca0000011402 */
[----:B------:R-:W-:Y:S04]  /*1aa270*/  STL [R1+0x40c], R2 ;  /* 0x00040c0201007387 */ /* 0x000fe80000100800 */
[----:B------:R0:W-:Y:S04]  /*1aa280*/  STL [R1+0x410], R16 ;  /* 0x0004101001007387 */ /* 0x0001e80000100800 */
[----:B0-----:R-:W3:Y:S04]  /*1aa290*/  LDL.LU R16, [R1+0x9ab4] ;  /* 0x009ab40001107983 */ /* 0x001ee80000300800 */
[----:B------:R0:W-:Y:S04]  /*1aa2a0*/  STL [R1+0x414], R0 ;  /* 0x0004140001007387 */ /* 0x0001e80000100800 */
[----:B0-----:R-:W4:Y:S01]  /*1aa2b0*/  LDL.LU R0, [R1+0x9ab0] ;  /* 0x009ab00001007983 */ /* 0x001f220000300800 */
[----:B------:R-:W-:Y:S01]  /*1aa2c0*/  VIADD R2, R23, UR43 ;  /* 0x0000002b17027c36 */ /* 0x000fe20008000000 */
[----:B------:R-:W-:-:S02]  /*1aa2d0*/  SHF.R.S32.HI R3, RZ, 0x1f, R3 ;  /* 0x0000001fff037819 */ /* 0x000fc40000011403 */
[----:B------:R-:W-:Y:S02]  /*1aa2e0*/  SHF.R.S32.HI R20, RZ, 0x1f, R20 ;  /* 0x0000001fff147819 */ /* 0x000fe40000011414 */
[----:B------:R-:W-:Y:S01]  /*1aa2f0*/  STL [R1+0x18], R2 ;  /* 0x0000180201007387 */ /* 0x000fe20000100800 */
[----:B----4-:R-:W-:-:S05]  /*1aa300*/  SHF.R.S32.HI R0, RZ, 0x1f, R0 ;  /* 0x0000001fff007819 */ /* 0x010fca0000011400 */
[----:B------:R-:W-:Y:S04]  /*1aa310*/  STL [R1+0x418], R0 ;  /* 0x0004180001007387 */ /* 0x000fe80000100800 */
[----:B------:R0:W-:Y:S04]  /*1aa320*/  STL [R1+0x41c], R3 ;  /* 0x00041c0301007387 */ /* 0x0001e80000100800 */
[----:B0-----:R-:W4:Y:S04]  /*1aa330*/  LDL.LU R3, [R1+0x9aac] ;  /* 0x009aac0001037983 */ /* 0x001f280000300800 */
[----:B------:R0:W-:Y:S04]  /*1aa340*/  STL [R1+0x420], R20 ;  /* 0x0004201401007387 */ /* 0x0001e80000100800 */
[----:B0-----:R-:W2:Y:S01]  /*1aa350*/  LDL.LU R20, [R1+0x9aa8] ;  /* 0x009aa80001147983 */ /* 0x001ea20000300800 */
[----:B------:R-:W-:Y:S01]  /*1aa360*/  VIADD R0, R2, UR42 ;  /* 0x0000002a02007c36 */ /* 0x000fe20008000000 */
[----:B------:R-:W-:-:S02]  /*1aa370*/  SHF.R.S32.HI R15, RZ, 0x1f, R15 ;  /* 0x0000001fff0f7819 */ /* 0x000fc4000001140f */
[----:B------:R-:W-:Y:S02]  /*1aa380*/  SHF.R.S32.HI R21, RZ, 0x1f, R21 ;  /* 0x0000001fff157819 */ /* 0x000fe40000011415 */
[----:B------:R-:W-:Y:S01]  /*1aa390*/  STL [R1+0x14], R0 ;  /* 0x0000140001007387 */ /* 0x000fe20000100800 */
[----:B--2---:R-:W-:-:S05]  /*1aa3a0*/  SHF.R.S32.HI R20, RZ, 0x1f, R20 ;  /* 0x0000001fff147819 */ /* 0x004fca0000011414 */
        /* <DEDUP_REMOVED lines=14> */
[----:B0-----:R-:W3:Y:S01]  /*1aa490*/  LDL.LU R12, [R1+0x9a98] ;  /* 0x009a9800010c7983 */ /* 0x001ee20000300800 */
[----:B------:R-:W-:Y:S01]  /*1aa4a0*/  VIADD R21, R20, UR46 ;  /* 0x0000002e14157c36 */ /* 0x000fe20008000000 */
[----:B--2---:R-:W-:-:S04]  /*1aa4b0*/  SHF.R.S32.HI R15, RZ, 0x1f, R15 ;  /* 0x0000001fff0f7819 */ /* 0x004fc8000001140f */
[----:B------:R-:W-:Y:S01]  /*1aa4c0*/  STL [R1+0xc], R21 ;  /* 0x00000c1501007387 */ /* 0x000fe20000100800 */
[----:B----4-:R-:W-:Y:S02]  /*1aa4d0*/  SHF.R.S32.HI R3, RZ, 0x1f, R3 ;  /* 0x0000001fff037819 */ /* 0x010fe40000011403 */
        /* <DEDUP_REMOVED lines=13> */
[----:B---3--:R-:W-:Y:S02]  /*1aa5b0*/  SHF.R.S32.HI R14, RZ, 0x1f, R14 ;  /* 0x0000001fff0e7819 */ /* 0x008fe4000001140e */
[----:B------:R-:W-:-:S05]  /*1aa5c0*/  SHF.R.S32.HI R12, RZ, 0x1f, R12 ;  /* 0x0000001fff0c7819 */ /* 0x000fca000001140c */
[----:B------:R0:W-:Y:S04]  /*1aa5d0*/  STL [R1+0x43c], R12 ;  /* 0x00043c0c01007387 */ /* 0x0001e80000100800 */
[----:B------:R1:W-:Y:S01]  /*1aa5e0*/  STL [R1+0x440], R14 ;  /* 0x0004400e01007387 */ /* 0x0003e20000100800 */
[----:B0-----:R-:W-:-:S03]  /*1aa5f0*/  VIADD R12, R21, UR45 ;  /* 0x0000002d150c7c36 */ /* 0x001fc60008000000 */
[----:B-1----:R-:W2:Y:S04]  /*1aa600*/  LDL.LU R14, [R1+0x9a94] ;  /* 0x009a9400010e7983 */ /* 0x002ea80000300800 */
[----:B------:R0:W-:Y:S04]  /*1aa610*/  STL [R1+0x444], R15 ;  /* 0x0004440f01007387 */ /* 0x0001e80000100800 */
[----:B0-----:R-:W3:Y:S04]  /*1aa620*/  LDL.LU R15, [R1+0x9a90] ;  /* 0x009a9000010f7983 */ /* 0x001ee80000300800 */
[----:B------:R-:W-:Y:S04]  /*1aa630*/  STL [R1+0x8], R12 ;  /* 0x0000080c01007387 */ /* 0x000fe80000100800 */
[----:B------:R0:W-:Y:S04]  /*1aa640*/  STL [R1+0x448], R3 ;  /* 0x0004480301007387 */ /* 0x0001e80000100800 */
[----:B------:R1:W-:Y:S01]  /*1aa650*/  STL [R1+0x44c], R16 ;  /* 0x00044c1001007387 */ /* 0x0003e20000100800 */
[----:B0-----:R-:W-:-:S03]  /*1aa660*/  VIADD R3, R12, UR44 ;  /* 0x0000002c0c037c36 */ /* 0x001fc60008000000 */
[----:B-1----:R-:W4:Y:S04]  /*1aa670*/  LDL.LU R16, [R1+0x9a8c] ;  /* 0x009a8c0001107983 */ /* 0x002f280000300800 */
[----:B------:R0:W-:Y:S04]  /*1aa680*/  STL [R1+0x450], R17 ;  /* 0x0004501101007387 */ /* 0x0001e80000100800 */
[----:B0-----:R-:W3:Y:S04]  /*1aa690*/  LDL.LU R17, [R1+0x9a88] ;  /* 0x009a880001117983 */ /* 0x001ee80000300800 */
[----:B------:R-:W-:Y:S04]  /*1aa6a0*/  STL [R1+0x4], R3 ;  /* 0x0000040301007387 */ /* 0x000fe80000100800 */
[----:B------:R0:W-:Y:S04]  /*1aa6b0*/  STL [R1+0x454], R11 ;  /* 0x0004540b01007387 */ /* 0x0001e80000100800 */
[----:B------:R1:W-:Y:S01]  /*1aa6c0*/  STL [R1+0x458], R18 ;  /* 0x0004581201007387 */ /* 0x0003e20000100800 */
[----:B0-----:R-:W-:-:S03]  /*1aa6d0*/  VIADD R11, R3, UR48 ;  /* 0x00000030030b7c36 */ /* 0x001fc60008000000 */
[----:B-1----:R-:W3:Y:S04]  /*1aa6e0*/  LDL.LU R18, [R1+0x9a84] ;  /* 0x009a840001127983 */ /* 0x002ee80000300800 */
[----:B------:R0:W-:Y:S04]  /*1aa6f0*/  STL [R1+0x45c], R10 ;  /* 0x00045c0a01007387 */ /* 0x0001e80000100800 */
[----:B0-----:R-:W2:Y:S04]  /*1aa700*/  LDL.LU R10, [R1+0x9a80] ;  /* 0x009a8000010a7983 */ /* 0x001ea80000300800 */
[----:B------:R-:W-:Y:S04]  /*1aa710*/  STL [R1+0x460], R22 ;  /* 0x0004601601007387 */ /* 0x000fe80000100800 */
[----:B------:R-:W-:Y:S04]  /*1aa720*/  STL [R1], R11 ;  /* 0x0000000b01007387 */ /* 0x000fe80000100800 */
[----:B------:R0:W-:Y:S04]  /*1aa730*/  STL [R1+0x464], R19 ;  /* 0x0004641301007387 */ /* 0x0001e80000100800 */
[----:B0-----:R-:W3:Y:S04]  /*1aa740*/  LDL.LU R19, [R1+0x9a7c] ;  /* 0x009a7c0001137983 */ /* 0x001ee80000300800 */
[----:B------:R0:W-:Y:S04]  /*1aa750*/  STL [R1+0x468], R24 ;  /* 0x0004681801007387 */ /* 0x0001e80000100800 */
[----:B0-----:R-:W4:Y:S04]  /*1aa760*/  LDL.LU R24, [R1+0x9a78] ;  /* 0x009a780001187983 */ /* 0x001f280000300800 */
[----:B------:R-:W-:Y:S04]  /*1aa770*/  STL [R1+0x46c], R9 ;  /* 0x00046c0901007387 */ /* 0x000fe80000100800 */
        /* <DEDUP_REMOVED lines=8> */
[----:B0-----:R-:W3:Y:S04]  /*1aa800*/  LDL.LU R27, [R1+0x9a68] ;  /* 0x009a6800011b7983 */ /* 0x001ee80000300800 */
        /* <DEDUP_REMOVED lines=14> */
[----:B0-----:R-:W3:Y:S01]  /*1aa8f0*/  LDL.LU R0, [R1+0x9a50] ;  /* 0x009a500001007983 */ /* 0x001ee20000300800 */
[----:B------:R-:W-:-:S02]  /*1aa900*/  SHF.R.S32.HI R20, RZ, 0x1f, R20 ;  /* 0x0000001fff147819 */ /* 0x000fc40000011414 */
[----:B------:R-:W-:Y:S02]  /*1aa910*/  SHF.R.S32.HI R21, RZ, 0x1f, R21 ;  /* 0x0000001fff157819 */ /* 0x000fe40000011415 */
[----:B------:R-:W-:Y:S01]  /*1aa920*/  SHF.R.S32.HI R12, RZ, 0x1f, R12 ;  /* 0x0000001fff0c7819 */ /* 0x000fe2000001140c */
[----:B------:R-:W-:Y:S04]  /*1aa930*/  STL [R1+0x4a8], R20 ;  /* 0x0004a81401007387 */ /* 0x000fe80000100800 */
[----:B------:R-:W-:Y:S04]  /*1aa940*/  STL [R1+0x4ac], R21 ;  /* 0x0004ac1501007387 */ /* 0x000fe80000100800 */
[----:B------:R0:W-:Y:S02]  /*1aa950*/  STL [R1+0x4b0], R12 ;  /* 0x0004b00c01007387 */ /* 0x0001e40000100800 */
[----:B0-----:R-:W-:Y:S01]  /*1aa960*/  SHF.R.S32.HI R12, RZ, 0x1f, R11 ;  /* 0x0000001fff0c7819 */ /* 0x001fe2000001140b */
[----:B--2---:R-:W-:-:S02]  /*1aa970*/  IMAD.MOV.U32 R22, RZ, RZ, R10 ;  /* 0x000000ffff167224 */ /* 0x004fc400078e000a */
[----:B------:R-:W-:Y:S01]  /*1aa980*/  VIADD R10, R11, UR47 ;  /* 0x0000002f0b0a7c36 */ /* 0x000fe20008000000 */
[----:B------:R-:W-:-:S03]  /*1aa990*/  ULDC.64 UR46, c[0x0][0x228] ;  /* 0x00008a00002e7ab9 */ /* 0x000fc60000000a00 */
[----:B------:R-:W-:Y:S01]  /*1aa9a0*/  VIADD R9, R10, UR19 ;  /* 0x000000130a097c36 */ /* 0x000fe20008000000 */
[----:B------:R-:W-:Y:S01]  /*1aa9b0*/  ULDC.64 UR18, c[0x0][0x228] ;  /* 0x00008a0000127ab9 */ /* 0x000fe20000000a00 */
[----:B------:R-:W-:Y:S01]  /*1aa9c0*/  IMAD.MOV.U32 R21, RZ, RZ, R22 ;  /* 0x000000ffff157224 */ /* 0x000fe200078e0016 */
[----:B------:R-:W-:-:S05]  /*1aa9d0*/  SHF.R.S32.HI R22, RZ, 0x1f, R3 ;  /* 0x0000001fff167819 */ /* 0x000fca0000011403 */
[----:B------:R-:W-:Y:S04]  /*1aa9e0*/  STL [R1+0x4b4], R22 ;  /* 0x0004b41601007387 */ /* 0x000fe80000100800 */
[----:B------:R-:W-:Y:S04]  /*1aa9f0*/  STL [R1+0x9980], R9 ;  /* 0x0099800901007387 */ /* 0x000fe80000100800 */
[----:B------:R0:W-:Y:S01]  /*1aaa00*/  STL [R1+0x4b8], R12 ;  /* 0x0004b80c01007387 */ /* 0x0001e20000100800 */
[----:B----4-:R-:W-:Y:S02]  /*1aaa10*/  IMAD.MOV.U32 R13, RZ, RZ, R8 ;  /* 0x000000ffff0d7224 */ /* 0x010fe400078e0008 */
[----:B------:R-:W-:-:S04]  /*1aaa20*/  VIADD R8, R9, UR7 ;  /* 0x0000000709087c36 */ /* 0x000fc80008000000 */
[----:B------:R-:W-:Y:S01]  /*1aaa30*/  VIADD R7, R8, UR49 ;  /* 0x0000003108077c36 */ /* 0x000fe20008000000 */
[----:B------:R1:W-:Y:S01]  /*1aaa40*/  STL [R1+0x99a8], R8 ;  /* 0x0099a80801007387 */ /* 0x0003e20000100800 */
[----:B0-----:R-:W-:Y:S01]  /*1aaa50*/  IMAD.MOV.U32 R12, RZ, RZ, R13 ;  /* 0x000000ffff0c7224 */ /* 0x001fe200078e000d */
[----:B------:R-:W-:Y:S01]  /*1aaa60*/  ULDC.64 UR48, c[0x0][0x228] ;  /* 0x00008a0000307ab9 */ /* 0x000fe20000000a00 */
[----:B------:R-:W-:Y:S01]  /*1aaa70*/  VIADD R6, R7, UR50 ;  /* 0x0000003207067c36 */ /* 0x000fe20008000000 */
[----:B------:R-:W-:Y:S01]  /*1aaa80*/  SHF.R.S32.HI R9, RZ, 0x1f, R7 ;  /* 0x0000001fff097819 */ /* 0x000fe20000011407 */
[----:B------:R-:W-:Y:S04]  /*1aaa90*/  STL [R1+0x99e0], R7 ;  /* 0x0099e00701007387 */ /* 0x000fe80000100800 */
[----:B------:R-:W-:Y:S01]  /*1aaaa0*/  STL [R1+0x99f8], R6 ;  /* 0x0099f80601007387 */ /* 0x000fe20000100800 */
[----:B-1----:R-:W-:-:S05]  /*1aaab0*/  SHF.R.S32.HI R8, RZ, 0x1f, R6 ;  /* 0x0000001fff087819 */ /* 0x002fca0000011406 */
[----:B------:R0:W-:Y:S02]  /*1aaac0*/  STL.64 [R1+0x99e8], R8 ;  /* 0x0099e80801007387 */ /* 0x0001e40000100a00 */
[----:B0-----:R-:W-:Y:S02]  /*1aaad0*/  IMAD.MOV.U32 R9, RZ, RZ, R21 ;  /* 0x000000ffff097224 */ /* 0x001fe400078e0015 */
[----:B---3--:R-:W-:Y:S02]  /*1aaae0*/  IMAD.MOV.U32 R20, RZ, RZ, R4 ;  /* 0x000000ffff147224 */ /* 0x008fe400078e0004 */
[----:B------:R-:W-:Y:S02]  /*1aaaf0*/  IMAD.MOV.U32 R23, RZ, RZ, R5 ;  /* 0x000000ffff177224 */ /* 0x000fe400078e0005 */
[----:B------:R-:W-:Y:S01]  /*1aab00*/  VIADD R5, R6, UR11 ;  /* 0x0000000b06057c36 */ /* 0x000fe20008000000 */
[----:B------:R-:W-:-:S03]  /*1aab10*/  ULDC.64 UR10, c[0x0][0x228] ;  /* 0x00008a00000a7ab9 */ /* 0x000fc60000000a00 */
[----:B------:R-:W-:Y:S01]  /*1aab20*/  VIADD R4, R5, UR51 ;  /* 0x0000003305047c36 */ /* 0x000fe20008000000 */
[----:B------:R-:W-:Y:S01]  /*1aab30*/  SHF.R.S32.HI R7, RZ, 0x1f, R5 ;  /* 0x0000001fff077819 */ /* 0x000fe20000011405 */
[----:B------:R0:W-:Y:S01]  /*1aab40*/  STL [R1+0x9a18], R5 ;  /* 0x009a180501007387 */ /* 0x0001e20000100800 */
[----:B------:R-:W-:Y:S02]  /*1aab50*/  IMAD.MOV.U32 R11, RZ, RZ, R2 ;  /* 0x000000ffff0b7224 */ /* 0x000fe400078e0002 */
[----:B------:R-:W-:Y:S01]  /*1aab60*/  IMAD.MOV.U32 R13, RZ, RZ, R0 ;  /* 0x000000ffff0d7224 */ /* 0x000fe200078e0000 */
[----:B------:R-:W-:Y:S01]  /*1aab70*/  UMOV UR55, UR10 ;  /* 0x0000000a00377c82 */ /* 0x000fe20008000000 */
[----:B------:R-:W-:Y:S01]  /*1aab80*/  VIADD R3, R4, UR52 ;  /* 0x0000003404037c36 */ /* 0x000fe20008000000 */
[----:B------:R-:W-:Y:S01]  /*1aab90*/  SHF.R.S32.HI R6, RZ, 0x1f, R4 ;  /* 0x0000001fff067819 */ /* 0x000fe20000011404 */
[----:B------:R-:W-:Y:S02]  /*1aaba0*/  ULDC.64 UR50, c[0x0][0x228] ;  /* 0x00008a0000327ab9 */ /* 0x000fe40000000a00 */
[----:B------:R-:W-:Y:S01]  /*1aabb0*/  VIADD R2, R3, UR12 ;  /* 0x0000000c03027c36 */ /* 0x000fe20008000000 */
[----:B0-----:R-:W-:Y:S01]  /*1aabc0*/  SHF.R.S32.HI R5, RZ, 0x1f, R3 ;  /* 0x0000001fff057819 */ /* 0x001fe20000011403 */
[----:B------:R0:W-:Y:S01]  /*1aabd0*/  STL.64 [R1+0x9a20], R6 ;  /* 0x009a200601007387 */ /* 0x0001e20000100a00 */
[----:B------:R-:W-:Y:S01]  /*1aabe0*/  ULDC.64 UR12, c[0x0][0x228] ;  /* 0x00008a00000c7ab9 */ /* 0x000fe20000000a00 */
[----:B------:R-:W-:Y:S01]  /*1aabf0*/  VIADD R0, R2, UR53 ;  /* 0x0000003502007c36 */ /* 0x000fe20008000000 */
[----:B------:R-:W-:-:S04]  /*1aac00*/  ULDC.64 UR52, c[0x0][0x228] ;  /* 0x00008a0000347ab9 */ /* 0x000fc80000000a00 */
[C---:B------:R-:W-:Y:S02]  /*1aac10*/  IADD3 R22, P2, R0.reuse, R25, RZ ;  /* 0x0000001900167210 */ /* 0x040fe40007f5e0ff */
[----:B------:R-:W-:Y:S01]  /*1aac20*/  SHF.R.S32.HI R21, RZ, 0x1f, R0 ;  /* 0x0000001fff157819 */ /* 0x000fe20000011400 */
[----:B0-----:R-:W-:Y:S02]  /*1aac30*/  IMAD.MOV.U32 R6, RZ, RZ, R23 ;  /* 0x000000ffff067224 */ /* 0x001fe400078e0017 */
[----:B------:R-:W-:Y:S01]  /*1aac40*/  IMAD.MOV.U32 R23, RZ, RZ, R20 ;  /* 0x000000ffff177224 */ /* 0x000fe200078e0014 */
[C---:B------:R-:W-:Y:S01]  /*1aac50*/  IADD3 R8, P0, R0.reuse, R29, RZ ;  /* 0x0000001d00087210 */ /* 0x040fe20007f1e0ff */
[----:B------:R0:W-:Y:S01]  /*1aac60*/  STL [R1+0x75e0], R0 ;  /* 0x0075e00001007387 */ /* 0x0001e20000100800 */
[----:B------:R-:W-:Y:S01]  /*1aac70*/  IADD3 R20, P1, R0, R27, RZ ;  /* 0x0000001b00147210 */ /* 0x000fe20007f3e0ff */
[----:B0-----:R-:W-:Y:S02]  /*1aac80*/  IMAD.MOV.U32 R0, RZ, RZ, R23 ;  /* 0x000000ffff007224 */ /* 0x001fe400078e0017 */
[----:B------:R-:W-:-:S05]  /*1aac90*/  IMAD.X R23, R21, 0x1, R24, P2 ;  /* 0x0000000115177824 */ /* 0x000fca00010e0618 */
[----:B------:R0:W-:Y:S02]  /*1aaca0*/  STL.64 [R1+0x5160], R22 ;  /* 0x0051601601007387 */ /* 0x0001e40000100a00 */
[----:B0-----:R-:W-:Y:S02]  /*1aacb0*/  IMAD.MOV.U32 R23, RZ, RZ, R9 ;  /* 0x000000ffff177224 */ /* 0x001fe400078e0009 */
[C---:B------:R-:W-:Y:S02]  /*1aacc0*/  IMAD.X R9, R21.reuse, 0x1, R28, P0 ;  /* 0x0000000115097824 */ /* 0x040fe400000e061c */
[----:B------:R-:W-:Y:S01]  /*1aacd0*/  IMAD.X R21, R21, 0x1, R26, P1 ;  /* 0x0000000115157824 */ /* 0x000fe200008e061a */
[----:B------:R-:W-:Y:S02]  /*1aace0*/  IADD3 R22, P2, R2, R16, RZ ;  /* 0x0000001002167210 */ /* 0x000fe40007f5e0ff */
[----:B------:R0:W-:Y:S04]  /*1aacf0*/  STL.64 [R1+0x5158], R8 ;  /* 0x0051580801007387 */ /* 0x0001e80000100a00 */
[----:B------:R1:W-:Y:S01]  /*1aad00*/  STL.64 [R1+0x5150], R20 ;  /* 0x0051501401007387 */ /* 0x0003e20000100a00 */
[----:B0-----:R-:W-:Y:S01]  /*1aad10*/  IMAD.MOV.U32 R9, RZ, RZ, R23 ;  /* 0x000000ffff097224 */ /* 0x001fe200078e0017 */
[----:B------:R-:W-:-:S02]  /*1aad20*/  SHF.R.S32.HI R23, RZ, 0x1f, R2 ;  /* 0x0000001fff177819 */ /* 0x000fc40000011402 */
[----:B-1----:R-:W2:Y:S04]  /*1aad30*/  LDL.LU.64 R20, [R1+0x9a48] ;  /* 0x009a480001147983 */ /* 0x002ea80000300a00 */
[----:B------:R0:W-:Y:S01]  /*1aad40*/  STL.64 [R1+0x9a30], R10 ;  /* 0x009a300a01007387 */ /* 0x0001e20000100a00 */
[----:B------:R-:W-:-:S03]  /*1aad50*/  IMAD.X R23, R23, 0x1, R14, P2 ;  /* 0x0000000117177824 */ /* 0x000fc600010e060e */
[----:B0-----:R-:W3:Y:S04]  /*1aad60*/  LDL.LU R11, [R1+0x4ec] ;  /* 0x0004ec00010b7983 */ /* 0x001ee80000300800 */
[----:B------:R0:W-:Y:S04]  /*1aad70*/  STL.64 [R1+0x5148], R22 ;  /* 0x0051481601007387 */ /* 0x0001e80000100a00 */
[----:B0-----:R-:W4:Y:S04]  /*1aad80*/  LDL.LU.64 R22, [R1+0x9a40] ;  /* 0x009a400001167983 */ /* 0x001f280000300a00 */
[----:B------:R0:W-:Y:S01]  /*1aad90*/  STL.64 [R1+0x9a28], R6 ;  /* 0x009a280601007387 */ /* 0x0001e20000100a00 */
[----:B------:R-:W-:Y:S01]  /*1aada0*/  IADD3 R8, P0, R2, R17, RZ ;  /* 0x0000001102087210 */ /* 0x000fe20007f1e0ff */
[----:B0-----:R-:W-:-:S05]  /*1aadb0*/  IMAD.MOV.U32 R7, RZ, RZ, R9 ;  /* 0x000000ffff077224 */ /* 0x001fca00078e0009 */
[----:B------:R0:W-:Y:S01]  /*1aadc0*/  STL [R1+0x9a38], R7 ;  /* 0x009a380701007387 */ /* 0x0001e20000100800 */
[----:B------:R-:W-:Y:S02]  /*1aadd0*/  IADD3 R10, P1, R2, R19, RZ ;  /* 0x00000013020a7210 */ /* 0x000fe40007f3e0ff */
[----:B0-----:R-:W-:-:S05]  /*1aade0*/  SHF.R.S32.HI R7, RZ, 0x1f, R2 ;  /* 0x0000001fff077819 */ /* 0x001fca0000011402 */
[----:B------:R-:W-:-:S05]  /*1aadf0*/  IMAD.X R9, R7, 0x1, R15, P0 ;  /* 0x0000000107097824 */ /* 0x000fca00000e060f */
[----:B------:R3:W-:Y:S01]  /*1aae00*/  STL.64 [R1+0x5140], R8 ;  /* 0x0051400801007387 */ /* 0x0007e20000100a00 */
[----:B--2---:R-:W-:Y:S01]  /*1aae10*/  IADD3 R6, P2, R2, R21, RZ ;  /* 0x0000001502067210 */ /* 0x004fe20007f5e0ff */
[----:B---3--:R-:W-:Y:S02]  /*1aae20*/  IMAD.MOV.U32 R9, RZ, RZ, R11 ;  /* 0x000000ffff097224 */ /* 0x008fe400078e000b */
[C---:B------:R-:W-:Y:S02]  /*1aae30*/  IMAD.X R11, R7.reuse, 0x1, R18, P1 ;  /* 0x00000001070b7824 */ /* 0x040fe400008e0612 */
[----:B------:R-:W-:-:S03]  /*1aae40*/  IMAD.X R7, R7, 0x1, R20, P2 ;  /* 0x0000000107077824 */ /* 0x000fc600010e0614 */
[----:B------:R0:W-:Y:S04]  /*1aae50*/  STL.64 [R1+0x5138], R10 ;  /* 0x0051380a01007387 */ /* 0x0001e80000100a00 */
[----:B------:R1:W-:Y:S01]  /*1aae60*/  STL.64 [R1+0x5130], R6 ;  /* 0x0051300601007387 */ /* 0x0003e20000100a00 */
[----:B----4-:R-:W-:Y:S01]  /*1aae70*/  IADD3 R8, P0, R2, R23, RZ ;  /* 0x0000001702087210 */ /* 0x010fe20007f1e0ff */
[----:B0-----:R-:W-:Y:S01]  /*1aae80*/  IMAD.MOV.U32 R11, RZ, RZ, R9 ;  /* 0x000000ffff0b7224 */ /* 0x001fe200078e0009 */
[----:B-1----:R-:W-:-:S05]  /*1aae90*/  SHF.R.S32.HI R7, RZ, 0x1f, R2 ;  /* 0x0000001fff077819 */ /* 0x002fca0000011402 */
[----:B------:R-:W-:Y:S01]  /*1aaea0*/  IMAD.X R9, R7, 0x1, R22, P0 ;  /* 0x0000000107097824 */ /* 0x000fe200000e0616 */
[C---:B------:R-:W-:Y:S02]  /*1aaeb0*/  IADD3 R10, P1, R2.reuse, R25, RZ ;  /* 0x00000019020a7210 */ /* 0x040fe40007f3e0ff */
[C---:B------:R-:W-:Y:S02]  /*1aaec0*/  IADD3 R6, P2, R2.reuse, R29, RZ ;  /* 0x0000001d02067210 */ /* 0x040fe40007f5e0ff */
[----:B------:R0:W-:Y:S02]  /*1aaed0*/  STL.64 [R1+0x5128], R8 ;  /* 0x0051280801007387 */ /* 0x0001e40000100a00 */
[----:B0-----:R-:W-:Y:S01]  /*1aaee0*/  IMAD.MOV.U32 R9, RZ, RZ, R7 ;  /* 0x000000ffff097224 */ /* 0x001fe200078e0007 */
[----:B------:R-:W-:Y:S01]  /*1aaef0*/  IADD3 R8, P0, R2, R27, RZ ;  /* 0x0000001b02087210 */ /* 0x000fe20007f1e0ff */
[----:B------:R-:W-:Y:S02]  /*1aaf00*/  IMAD.MOV.U32 R2, RZ, RZ, R11 ;  /* 0x000000ffff027224 */ /* 0x000fe400078e000b */
[----:B------:R-:W-:-:S02]  /*1aaf10*/  IMAD.X R11, R9, 0x1, R24, P1 ;  /* 0x00000001090b7824 */ /* 0x000fc400008e0618 */
[C---:B------:R-:W-:Y:S02]  /*1aaf20*/  IMAD.X R7, R9.reuse, 0x1, R28, P2 ;  /* 0x0000000109077824 */ /* 0x040fe400010e061c */
[----:B------:R-:W-:Y:S01]  /*1aaf30*/  IMAD.X R9, R9, 0x1, R26, P0 ;  /* 0x0000000109097824 */ /* 0x000fe200000e061a */
[----:B------:R0:W-:Y:S04]  /*1aaf40*/  STL.64 [R1+0x5120], R10 ;  /* 0x0051200a01007387 */ /* 0x0001e80000100a00 */
[----:B------:R1:W-:Y:S04]  /*1aaf50*/  STL.64 [R1+0x5118], R6 ;  /* 0x0051180601007387 */ /* 0x0003e80000100a00 */
[----:B------:R2:W-:Y:S01]  /*1aaf60*/  STL.64 [R1+0x5110], R8 ;  /* 0x0051100801007387 */ /* 0x0005e20000100a00 */
[----:B0-----:R-:W-:-:S02]  /*1aaf70*/  IADD3 R10, P1, R3, R16, RZ ;  /* 0x00000010030a7210 */ /* 0x001fc40007f3e0ff */
[----:B-1----:R-:W-:-:S03]  /*1aaf80*/  IADD3 R6, P2, R3, R17, RZ ;  /* 0x0000001103067210 */ /* 0x002fc60007f5e0ff */
[----:B------:R-:W-:Y:S01]  /*1aaf90*/  IMAD.X R11, R5, 0x1, R14, P1 ;  /* 0x00000001050b7824 */ /* 0x000fe200008e060e */
[----:B--2---:R-:W-:Y:S01]  /*1aafa0*/  IADD3 R8, P0, R3, R19, RZ ;  /* 0x0000001303087210 */ /* 0x004fe20007f1e0ff */
[----:B------:R-:W-:-:S03]  /*1aafb0*/  IMAD.X R7, R5, 0x1, R15, P2 ;  /* 0x0000000105077824 */ /* 0x000fc600010e060f */
[----:B------:R0:W-:Y:S01]  /*1aafc0*/  STL.64 [R1+0x5108], R10 ;  /* 0x0051080a01007387 */ /* 0x0001e20000100a00 */
[----:B------:R-:W-:-:S03]  /*1aafd0*/  IMAD.X R9, R5, 0x1, R18, P0 ;  /* 0x0000000105097824 */ /* 0x000fc600000e0612 */
[----:B------:R1:W-:Y:S01]  /*1aafe0*/  STL.64 [R1+0x5100], R6 ;  /* 0x0051000601007387 */ /* 0x0003e20000100a00 */
[----:B0-----:R-:W-:Y:S01]  /*1aaff0*/  IADD3 R10, P1, R3, R21, RZ ;  /* 0x00000015030a7210 */ /* 0x001fe20007f3e0ff */
[----:B------:R-:W-:Y:S02]  /*1ab000*/  IMAD.MOV.U32 R11, RZ, RZ, R2 ;  /* 0x000000ffff0b7224 */ /* 0x000fe400078e0002 */
[----:B-1----:R-:W2:Y:S04]  /*1ab010*/  LDL.LU R7, [R1+0x9a38] ;  /* 0x009a380001077983 */ /* 0x002ea80000300800 */
[----:B------:R0:W-:Y:S02]  /*1ab020*/  STL.64 [R1+0x50f8], R8 ;  /* 0x0050f80801007387 */ /* 0x0001e40000100a00 */
[----:B0-----:R-:W-:-:S02]  /*1ab030*/  IMAD.MOV.U32 R9, RZ, RZ, R11 ;  /* 0x000000ffff097224 */ /* 0x001fc400078e000b */
[----:B------:R-:W-:-:S05]  /*1ab040*/  IMAD.X R11, R5, 0x1, R20, P1 ;  /* 0x00000001050b7824 */ /* 0x000fca00008e0614 */
[----:B------:R0:W-:Y:S04]  /*1ab050*/  STL.64 [R1+0x50f0], R10 ;  /* 0x0050f00a01007387 */ /* 0x0001e80000100a00 */
[----:B0-----:R-:W3:Y:S01]  /*1ab060*/  LDL.LU.64 R10, [R1+0x9a30] ;  /* 0x009a3000010a7983 */ /* 0x001ee20000300a00 */
[----:B------:R-:W-:Y:S01]  /*1ab070*/  IADD3 R6, P2, R3, R23, RZ ;  /* 0x0000001703067210 */ /* 0x000fe20007f5e0ff */
[----:B--2---:R-:W-:-:S04]  /*1ab080*/  IMAD.MOV.U32 R2, RZ, RZ, R7 ;  /* 0x000000ffff027224 */ /* 0x004fc800078e0007 */
[----:B------:R-:W-:Y:S01]  /*1ab090*/  IMAD.X R7, R5, 0x1, R22, P2 ;  /* 0x0000000105077824 */ /* 0x000fe200010e0616 */
[----:B---3--:R-:W-:Y:S04]  /*1ab0a0*/  STL.64 [R1+0x9a08], R10 ;  /* 0x009a080a01007387 */ /* 0x008fe80000100a00 */
[----:B------:R0:W-:Y:S04]  /*1ab0b0*/  STL.64 [R1+0x50e8], R6 ;  /* 0x0050e80601007387 */ /* 0x0001e80000100a00 */
[----:B0-----:R-:W2:Y:S01]  /*1ab0c0*/  LDL.LU.64 R6, [R1+0x9a28] ;  /* 0x009a280001067983 */ /* 0x001ea20000300a00 */
[C---:B------:R-:W-:Y:S01]  /*1ab0d0*/  IADD3 R8, P0, R3.reuse, R25, RZ ;  /* 0x0000001903087210 */ /* 0x040fe20007f1e0ff */
[----:B------:R-:W-:Y:S01]  /*1ab0e0*/  IMAD.MOV.U32 R11, RZ, RZ, R0 ;  /* 0x000000ffff0b7224 */ /* 0x000fe200078e0000 */
[C---:B------:R-:W-:Y:S01]  /*1ab0f0*/  IADD3 R10, P1, R3.reuse, R29, RZ ;  /* 0x0000001d030a7210 */ /* 0x040fe20007f3e0ff */
[----:B--2---:R-:W-:Y:S01]  /*1ab100*/  IMAD.MOV.U32 R0, RZ, RZ, R6 ;  /* 0x000000ffff007224 */ /* 0x004fe200078e0006 */
[----:B------:R-:W-:Y:S01]  /*1ab110*/  IADD3 R6, P2, R3, R27, RZ ;  /* 0x0000001b03067210 */ /* 0x000fe20007f5e0ff */
[----:B------:R-:W-:-:S02]  /*1ab120*/  IMAD.MOV.U32 R3, RZ, RZ, R9 ;  /* 0x000000ffff037224 */ /* 0x000fc400078e0009 */
[----:B------:R-:W-:Y:S02]  /*1ab130*/  IMAD.X R9, R5, 0x1, R24, P0 ;  /* 0x0000000105097824 */ /* 0x000fe400000e0618 */
[----:B------:R0:W-:Y:S04]  /*1ab140*/  STL [R1+0x50d0], R6 ;  /* 0x0050d00601007387 */ /* 0x0001e80000100800 */
[----:B0-----:R-:W2:Y:S04]  /*1ab150*/  LDL.LU.64 R6, [R1+0x9a20] ;  /* 0x009a200001067983 */ /* 0x001ea80000300a00 */
[----:B------:R0:W-:Y:S02]  /*1ab160*/  STL.64 [R1+0x50e0], R8 ;  /* 0x0050e00801007387 */ /* 0x0001e40000100a00 */
[----:B0-----:R-:W-:-:S02]  /*1ab170*/  IMAD.MOV.U32 R9, RZ, RZ, R11 ;  /* 0x000000ffff097224 */ /* 0x001fc400078e000b */
[----:B------:R-:W-:Y:S01]  /*1ab180*/  IMAD.X R11, R5, 0x1, R28, P1 ;  /* 0x00000001050b7824 */ /* 0x000fe200008e061c */
[----:B------:R-:W-:-:S04]  /*1ab190*/  IADD3 R8, P0, R4, R16, RZ ;  /* 0x0000001004087210 */ /* 0x000fc80007f1e0ff */
[----:B------:R0:W-:Y:S04]  /*1ab1a0*/  STL.64 [R1+0x50d8], R10 ;  /* 0x0050d80a01007387 */ /* 0x0001e80000100a00 */
[----:B0-----:R-:W3:Y:S01]  /*1ab1b0*/  LDL.LU R11, [R1+0x298] ;  /* 0x00029800010b7983 */ /* 0x001ee20000300800 */
[----:B------:R-:W-:-:S03]  /*1ab1c0*/  IADD3 R10, P1, R4, R17, RZ ;  /* 0x00000011040a7210 */ /* 0x000fc60007f3e0ff */
[----:B------:R0:W-:Y:S04]  /*1ab1d0*/  STL.64 [R1+0x9a10], R16 ;  /* 0x009a101001007387 */ /* 0x0001e80000100a00 */
[----:B0-----:R0:W4:Y:S02]  /*1ab1e0*/  LDL.64 R16, [R1+0x50d0] ;  /* 0x0050d00001107983 */ /* 0x0011240000100a00 */
[----:B----4-:R-:W-:Y:S02]  /*1ab1f0*/  IMAD.X R17, R5, 0x1, R26, P2 ;  /* 0x0000000105117824 */ /* 0x010fe400010e061a */
[----:B------:R-:W4:Y:S04]  /*1ab200*/  LDL.LU R5, [R1+0x9a18] ;  /* 0x009a180001057983 */ /* 0x000f280000300800 */
[----:B------:R1:W-:Y:S04]  /*1ab210*/  STL [R1+0x50d4], R17 ;  /* 0x0050d41101007387 */ /* 0x0003e80000100800 */
[----:B------:R-:W-:Y:S01]  /*1ab220*/  STL.64 [R1+0x9a00], R12 ;  /* 0x009a000c01007387 */ /* 0x000fe20000100a00 */
[----:B-1----:R-:W-:-:S02]  /*1ab230*/  IMAD.MOV.U32 R17, RZ, RZ, R9 ;  /* 0x000000ffff117224 */ /* 0x002fc400078e0009 */
[----:B--2---:R-:W-:Y:S01]  /*1ab240*/  IMAD.X R9, R6, 0x1, R14, P0 ;  /* 0x0000000106097824 */ /* 0x004fe200000e060e */
[----:B------:R-:W-:-:S04]  /*1ab250*/  IADD3 R16, P2, R4, R19, RZ ;  /* 0x0000001304107210 */ /* 0x000fc80007f5e0ff */
[----:B------:R3:W-:Y:S02]  /*1ab260*/  STL.64 [R1+0x50c8], R8 ;  /* 0x0050c80801007387 */ /* 0x0007e40000100a00 */
[----:B---3--:R-:W-:Y:S02]  /*1ab270*/  IMAD.MOV.U32 R9, RZ, RZ, R11 ;  /* 0x000000ffff097224 */ /* 0x008fe400078e000b */
[----:B------:R-:W-:Y:S01]  /*1ab280*/  IMAD.X R11, R6, 0x1, R15, P1 ;  /* 0x00000001060b7824 */ /* 0x000fe200008e060f */
[----:B------:R-:W-:Y:S01]  /*1ab290*/  IADD3 R8, P0, R4, R21, RZ ;  /* 0x0000001504087210 */ /* 0x000fe20007f1e0ff */
[----:B------:R-:W-:-:S03]  /*1ab2a0*/  IMAD.MOV.U32 R13, RZ, RZ, R9 ;  /* 0x000000ffff0d7224 */ /* 0x000fc600078e0009 */
[----:B------:R1:W-:Y:S01]  /*1ab2b0*/  STL.64 [R1+0x50c0], R10 ;  /* 0x0050c00a01007387 */ /* 0x0003e20000100a00 */
[C---:B------:R-:W-:Y:S02]  /*1ab2c0*/  IMAD.X R9, R6.reuse, 0x1, R20, P0 ;  /* 0x0000000106097824 */ /* 0x040fe400000e0614 */
[----:B-1----:R-:W-:Y:S02]  /*1ab2d0*/  IMAD.MOV.U32 R11, RZ, RZ, R17 ;  /* 0x000000ffff0b7224 */ /* 0x002fe400078e0011 */
[----:B------:R-:W-:Y:S01]  /*1ab2e0*/  IMAD.X R17, R6, 0x1, R18, P2 ;  /* 0x0000000106117824 */ /* 0x000fe200010e0612 */
[----:B------:R-:W-:-:S04]  /*1ab2f0*/  IADD3 R10, P1, R4, R23, RZ ;  /* 0x00000017040a7210 */ /* 0x000fc80007f3e0ff */
[----:B------:R1:W-:Y:S04]  /*1ab300*/  STL.64 [R1+0x50b8], R16 ;  /* 0x0050b81001007387 */ /* 0x0003e80000100a00 */
[----:B-1----:R-:W4:Y:S04]  /*1ab310*/  LDL.LU.64 R16, [R1+0x9a10] ;  /* 0x009a100001107983 */ /* 0x002f280000300a00 */
[----:B------:R1:W-:Y:S02]  /*1ab320*/  STL.64 [R1+0x50b0], R8 ;  /* 0x0050b00801007387 */ /* 0x0003e40000100a00 */
[----:B-1----:R-:W-:-:S02]  /*1ab330*/  IMAD.MOV.U32 R9, RZ, RZ, R11 ;  /* 0x000000ffff097224 */ /* 0x002fc400078e000b */
[----:B------:R-:W-:-:S05]  /*1ab340*/  IMAD.X R11, R6, 0x1, R22, P1 ;  /* 0x00000001060b7824 */ /* 0x000fca00008e0616 */
[----:B------:R1:W-:Y:S04]  /*1ab350*/  STL.64 [R1+0x50a8], R10 ;  /* 0x0050a80a01007387 */ /* 0x0003e80000100a00 */
[----:B-1----:R-:W2:Y:S01]  /*1ab360*/  LDL.LU.64 R10, [R1+0x9a08] ;  /* 0x009a0800010a7983 */ /* 0x002ea20000300a00 */
[C---:B------:R-:W-:Y:S02]  /*1ab370*/  IADD3 R12, P2, R4.reuse, R25, RZ ;  /* 0x00000019040c7210 */ /* 0x040fe40007f5e0ff */
[C---:B------:R-:W-:Y:S01]  /*1ab380*/  IADD3 R8, P0, R4.reuse, R29, RZ ;  /* 0x0000001d04087210 */ /* 0x040fe20007f1e0ff */
[----:B------:R1:W-:Y:S02]  /*1ab390*/  STL.64 [R1+0x99f0], R2 ;  /* 0x0099f00201007387 */ /* 0x0003e40000100a00 */
[----:B-1----:R-:W-:Y:S01]  /*1ab3a0*/  IADD3 R2, P1, R4, R27, RZ ;  /* 0x0000001b04027210 */ /* 0x002fe20007f3e0ff */
[----:B------:R-:W-:-:S02]  /*1ab3b0*/  IMAD.MOV.U32 R4, RZ, RZ, R13 ;  /* 0x000000ffff047224 */ /* 0x000fc400078e000d */
[----:B------:R-:W-:Y:S02]  /*1ab3c0*/  IMAD.X R13, R6, 0x1, R24, P2 ;  /* 0x00000001060d7824 */ /* 0x000fe400010e0618 */
[----:B------:R-:W-:Y:S04]  /*1ab3d0*/  STL [R1+0x5090], R2 ;  /* 0x0050900201007387 */ /* 0x000fe80000100800 */
[----:B------:R1:W-:Y:S04]  /*1ab3e0*/  STL.64 [R1+0x50a0], R12 ;  /* 0x0050a00c01007387 */ /* 0x0003e80000100a00 */
[----:B-1----:R-:W3:Y:S04]  /*1ab3f0*/  LDL.LU.64 R12, [R1+0x9a00] ;  /* 0x009a0000010c7983 */ /* 0x002ee80000300a00 */
[----:B--2---:R1:W-:Y:S04]  /*1ab400*/  STL.64 [R1+0x99d0], R10 ;  /* 0x0099d00a01007387 */ /* 0x0043e80000100a00 */
[----:B-1----:R0:W2:Y:S01]  /*1ab410*/  LDL.64 R10, [R1+0x5090] ;  /* 0x00509000010a7983 */ /* 0x0020a20000100a00 */
[----:B------:R-:W-:-:S02]  /*1ab420*/  IMAD.MOV.U32 R3, RZ, RZ, R9 ;  /* 0x000000ffff037224 */ /* 0x000fc400078e0009 */
[----:B------:R-:W-:Y:S01]  /*1ab430*/  IMAD.X R9, R6, 0x1, R28, P0 ;  /* 0x0000000106097824 */ /* 0x000fe200000e061c */
[----:B----4-:R-:W-:-:S04]  /*1ab440*/  IADD3 R2, P2, R5, R16, RZ ;  /* 0x0000001005027210 */ /* 0x010fc80007f5e0ff */
[----:B------:R1:W-:Y:S02]  /*1ab450*/  STL.64 [R1+0x5098], R8 ;  /* 0x0050980801007387 */ /* 0x0003e40000100a00 */
[----:B-1----:R-:W-:Y:S02]  /*1ab460*/  IMAD.MOV.U32 R9, RZ, RZ, R3 ;  /* 0x000000ffff097224 */ /* 0x002fe400078e0003 */
[----:B------:R-:W-:Y:S01]  /*1ab470*/  IMAD.X R3, R7, 0x1, R14, P2 ;  /* 0x0000000107037824 */ /* 0x000fe200010e060e */
[C---:B------:R-:W-:Y:S01]  /*1ab480*/  IADD3 R8, P0, R5.reuse, R17, RZ ;  /* 0x0000001105087210 */ /* 0x040fe20007f1e0ff */
[----:B--2---:R-:W-:Y:S01]  /*1ab490*/  IMAD.X R11, R6, 0x1, R26, P1 ;  /* 0x00000001060b7824 */ /* 0x004fe200008e061a */
[----:B------:R-:W-:Y:S01]  /*1ab4a0*/  IADD3 R10, P1, R5, R19, RZ ;  /* 0x00000013050a7210 */ /* 0x000fe20007f3e0ff */
[----:B------:R-:W2:Y:S04]  /*1ab4b0*/  LDL.LU R6, [R1+0x99f8] ;  /* 0x0099f80001067983 */ /* 0x000ea80000300800 */
[----:B------:R1:W-:Y:S04]  /*1ab4c0*/  STL [R1+0x5094], R11 ;  /* 0x0050940b01007387 */ /* 0x0003e80000100800 */
[----:B------:R4:W-:Y:S01]  /*1ab4d0*/  STL.64 [R1+0x5088], R2 ;  /* 0x0050880201007387 */ /* 0x0009e20000100a00 */
[----:B-1----:R-:W-:-:S02]  /*1ab4e0*/  IMAD.X R11, R7, 0x1, R18, P1 ;  /* 0x00000001070b7824 */ /* 0x002fc400008e0612 */
[----:B----4-:R-:W-:Y:S02]  /*1ab4f0*/  IMAD.MOV.U32 R3, RZ, RZ, R9 ;  /* 0x000000ffff037224 */ /* 0x010fe400078e0009 */
[----:B------:R-:W-:Y:S01]  /*1ab500*/  IMAD.X R9, R7, 0x1, R15, P0 ;  /* 0x0000000107097824 */ /* 0x000fe200000e060f */
[----:B------:R-:W-:-:S04]  /*1ab510*/  IADD3 R2, P2, R5, R21, RZ ;  /* 0x0000001505027210 */ /* 0x000fc80007f5e0ff */
[----:B------:R1:W-:Y:S04]  /*1ab520*/  STL.64 [R1+0x5080], R8 ;  /* 0x0050800801007387 */ /* 0x0003e80000100a00 */
[----:B------:R4:W-:Y:S01]  /*1ab530*/  STL.64 [R1+0x5078], R10 ;  /* 0x0050780a01007387 */ /* 0x0009e20000100a00 */
[----:B-1----:R-:W-:Y:S01]  /*1ab540*/  IADD3 R8, P0, R5, R23, RZ ;  /* 0x0000001705087210 */ /* 0x002fe20007f1e0ff */
[----:B----4-:R-:W-:Y:S02]  /*1ab550*/  IMAD.MOV.U32 R11, RZ, RZ, R3 ;  /* 0x000000ffff0b7224 */ /* 0x010fe400078e0003 */
[C---:B------:R-:W-:Y:S02]  /*1ab560*/  IMAD.X R3, R7.reuse, 0x1, R20, P2 ;  /* 0x0000000107037824 */ /* 0x040fe400010e0614 */
[----:B------:R-:W-:-:S03]  /*1ab570*/  IMAD.X R9, R7, 0x1, R22, P0 ;  /* 0x0000000107097824 */ /* 0x000fc600000e0616 */
[----:B------:R1:W-:Y:S01]  /*1ab580*/  STL.64 [R1+0x5070], R2 ;  /* 0x0050700201007387 */ /* 0x0003e20000100a00 */
[----:B------:R-:W-:-:S03]  /*1ab590*/  IADD3 R10, P1, R5, R25, RZ ;  /* 0x00000019050a7210 */ /* 0x000fc60007f3e0ff */
[----:B-1----:R-:W4:Y:S04]  /*1ab5a0*/  LDL.LU.64 R2, [R1+0x99f0] ;  /* 0x0099f00001027983 */ /* 0x002f280000300a00 */
[----:B------:R1:W-:Y:S04]  /*1ab5b0*/  STL.64 [R1+0x99d8], R20 ;  /* 0x0099d81401007387 */ /* 0x0003e80000100a00 */
[----:B------:R0:W-:Y:S01]  /*1ab5c0*/  STL.64 [R1+0x5068], R8 ;  /* 0x0050680801007387 */ /* 0x0001e20000100a00 */
[----:B-1----:R-:W-:-:S05]  /*1ab5d0*/  IADD3 R20, P2, R5, R29, RZ ;  /* 0x0000001d05147210 */ /* 0x002fca0007f5e0ff */
[----:B------:R1:W-:Y:S04]  /*1ab5e0*/  STL [R1+0x5058], R20 ;  /* 0x0050581401007387 */ /* 0x0003e80000100800 */
[----:B0-----:R-:W3:Y:S04]  /*1ab5f0*/  LDL.LU.64 R8, [R1+0x99e8] ;  /* 0x0099e80001087983 */ /* 0x001ee80000300a00 */
[----:B------:R-:W3:Y:S01]  /*1ab600*/  LDL.LU R21, [R1+0x4f4] ;  /* 0x0004f40001157983 */ /* 0x000ee20000300800 */
[----:B-1----:R-:W-:-:S03]  /*1ab610*/  IADD3 R20, P0, R5, R27, RZ ;  /* 0x0000001b05147210 */ /* 0x002fc60007f1e0ff */
[----:B------:R-:W2:Y:S04]  /*1ab620*/  LDL.LU R5, [R1+0x268] ;  /* 0x0002680001057983 */ /* 0x000ea80000300800 */
[----:B--2---:R0:W-:Y:S04]  /*1ab630*/  STL.64 [R1+0x99c8], R4 ;  /* 0x0099c80401007387 */ /* 0x0041e80000100a00 */
[----:B0-----:R0:W2:Y:S04]  /*1ab640*/  LDL.64 R4, [R1+0x5058] ;  /* 0x0050580001047983 */ /* 0x0010a80000100a00 */
[----:B----4-:R-:W-:Y:S01]  /*1ab650*/  STL.64 [R1+0x99c0], R2 ;  /* 0x0099c00201007387 */ /* 0x010fe20000100a00 */
[----:B--2---:R-:W-:-:S02]  /*1ab660*/  IMAD.MOV.U32 R5, RZ, RZ, R11 ;  /* 0x000000ffff057224 */ /* 0x004fc400078e000b */
[----:B------:R-:W-:-:S05]  /*1ab670*/  IMAD.X R11, R7, 0x1, R24, P1 ;  /* 0x00000001070b7824 */ /* 0x000fca00008e0618 */
[----:B------:R1:W-:Y:S02]  /*1ab680*/  STL.64 [R1+0x5060], R10 ;  /* 0x0050600a01007387 */ /* 0x0003e40000100a00 */
[----:B-1----:R-:W-:Y:S02]  /*1ab690*/  IMAD.MOV.U32 R11, RZ, RZ, R5 ;  /* 0x000000ffff0b7224 */ /* 0x002fe400078e0005 */
[----:B------:R-:W-:Y:S01]  /*1ab6a0*/  IMAD.X R5, R7, 0x1, R28, P2 ;  /* 0x0000000107057824 */ /* 0x000fe200010e061c */
[----:B------:R-:W-:Y:S01]  /*1ab6b0*/  IADD3 R10, P1, R6, R16, RZ ;  /* 0x00000010060a7210 */ /* 0x000fe20007f3e0ff */
[----:B------:R-:W-:-:S03]  /*1ab6c0*/  IMAD.MOV.U32 R3, RZ, RZ, R11 ;  /* 0x000000ffff037224 */ /* 0x000fc600078e000b */
[----:B------:R1:W-:Y:S01]  /*1ab6d0*/  STL [R1+0x505c], R5 ;  /* 0x00505c0501007387 */ /* 0x0003e20000100800 */
[----:B---3--:R-:W-:Y:S02]  /*1ab6e0*/  IMAD.X R11, R8, 0x1, R14, P1 ;  /* 0x00000001080b7824 */ /* 0x008fe400008e060e */
[----:B-1----:R-:W-:Y:S02]  /*1ab6f0*/  IMAD.MOV.U32 R5, RZ, RZ, R21 ;  /* 0x000000ffff057224 */ /* 0x002fe400078e0015 */
[----:B------:R-:W-:Y:S02]  /*1ab700*/  IMAD.X R21, R7, 0x1, R26, P0 ;  /* 0x0000000107157824 */ /* 0x000fe400000e061a */
[----:B------:R-:W2:Y:S04]  /*1ab710*/  LDL.LU R7, [R1+0x99e0] ;  /* 0x0099e00001077983 */ /* 0x000ea80000300800 */
[----:B------:R1:W-:Y:S04]  /*1ab720*/  STL.64 [R1+0x5050], R20 ;  /* 0x0050501401007387 */ /* 0x0003e80000100a00 */
[----:B-1----:R-:W3:Y:S04]  /*1ab730*/  LDL.LU.64 R20, [R1+0x99d8] ;  /* 0x0099d80001147983 */ /* 0x002ee80000300a00 */
[----:B------:R1:W-:Y:S04]  /*1ab740*/  STL.64 [R1+0x5048], R10 ;  /* 0x0050480a01007387 */ /* 0x0003e80000100a00 */
[----:B-1----:R-:W4:Y:S01]  /*1ab750*/  LDL.LU.64 R10, [R1+0x99d0] ;  /* 0x0099d000010a7983 */ /* 0x002f220000300a00 */
[----:B------:R-:W-:-:S02]  /*1ab760*/  IADD3 R4, P2, R6, R17, RZ ;  /* 0x0000001106047210 */ /* 0x000fc40007f5e0ff */
[----:B------:R-:W-:Y:S01]  /*1ab770*/  IADD3 R2, P0, R6, R19, RZ ;  /* 0x0000001306027210 */ /* 0x000fe20007f1e0ff */
[----:B----4-:R-:W-:Y:S04]  /*1ab780*/  STL.64 [R1+0x99b0], R10 ;  /* 0x0099b00a01007387 */ /* 0x010fe80000100a00 */
[----:B------:R1:W-:Y:S02]  /*1ab790*/  STL [R1+0x99b8], R11 ;  /* 0x0099b80b01007387 */ /* 0x0003e40000100800 */
[----:B-1----:R-:W-:Y:S02]  /*1ab7a0*/  IMAD.MOV.U32 R11, RZ, RZ, R5 ;  /* 0x000000ffff0b7224 */ /* 0x002fe400078e0005 */
[----:B------:R-:W-:Y:S01]  /*1ab7b0*/  IMAD.X R5, R8, 0x1, R15, P2 ;  /* 0x0000000108057824 */ /* 0x000fe200010e060f */
[----:B---3--:R-:W-:-:S04]  /*1ab7c0*/  IADD3 R10, P1, R6, R21, RZ ;  /* 0x00000015060a7210 */ /* 0x008fc80007f3e0ff */
[----:B------:R1:W-:Y:S02]  /*1ab7d0*/  STL.64 [R1+0x5040], R4 ;  /* 0x0050400401007387 */ /* 0x0003e40000100a00 */
[----:B-1----:R-:W-:Y:S02]  /*1ab7e0*/  IMAD.MOV.U32 R5, RZ, RZ, R3 ;  /* 0x000000ffff057224 */ /* 0x002fe400078e0003 */
[----:B------:R-:W-:Y:S01]  /*1ab7f0*/  IMAD.X R3, R8, 0x1, R18, P0 ;  /* 0x0000000108037824 */ /* 0x000fe200000e0612 */
[----:B------:R-:W-:-:S04]  /*1ab800*/  IADD3 R4, P2, R6, R23, RZ ;  /* 0x0000001706047210 */ /* 0x000fc80007f5e0ff */
[----:B------:R1:W-:Y:S02]  /*1ab810*/  STL.64 [R1+0x5038], R2 ;  /* 0x0050380201007387 */ /* 0x0003e40000100a00 */
[----:B-1----:R-:W-:Y:S02]  /*1ab820*/  IMAD.MOV.U32 R3, RZ, RZ, R11 ;  /* 0x000000ffff037224 */ /* 0x002fe400078e000b */
[----:B------:R-:W-:-:S05]  /*1ab830*/  IMAD.X R11, R8, 0x1, R20, P1 ;  /* 0x00000001080b7824 */ /* 0x000fca00008e0614 */
[----:B------:R1:W-:Y:S02]  /*1ab840*/  STL.64 [R1+0x5030], R10 ;  /* 0x0050300a01007387 */ /* 0x0003e40000100a00 */
[----:B-1----:R-:W-:Y:S02]  /*1ab850*/  IMAD.MOV.U32 R11, RZ, RZ, R5 ;  /* 0x000000ffff0b7224 */ /* 0x002fe400078e0005 */
[----:B------:R-:W-:-:S05]  /*1ab860*/  IMAD.X R5, R8, 0x1, R22, P2 ;  /* 0x0000000108057824 */ /* 0x000fca00010e0616 */
[----:B------:R1:W-:Y:S04]  /*1ab870*/  STL.64 [R1+0x5028], R4 ;  /* 0x0050280401007387 */ /* 0x0003e80000100a00 */
[----:B-1----:R-:W3:Y:S01]  /*1ab880*/  LDL.LU.64 R4, [R1+0x99c8] ;  /* 0x0099c80001047983 */ /* 0x002ee20000300a00 */
[C---:B------:R-:W-:Y:S02]  /*1ab890*/  IADD3 R2, P0, R6.reuse, R25, RZ ;  /* 0x0000001906027210 */ /* 0x040fe40007f1e0ff */
[C---:B------:R-:W-:Y:S01]  /*1ab8a0*/  IADD3 R10, P1, R6.reuse, R29, RZ ;  /* 0x0000001d060a7210 */ /* 0x040fe20007f3e0ff */
[----:B---3--:R1:W-:Y:S04]  /*1ab8b0*/  STL.64 [R1+0x99a0], R4 ;  /* 0x0099a00401007387 */ /* 0x0083e80000100a00 */
[----:B-1----:R-:W3:Y:S01]  /*1ab8c0*/  LDL.LU R5, [R1+0x29c] ;  /* 0x00029c0001057983 */ /* 0x002ee20000300800 */
[----:B------:R-:W-:-:S03]  /*1ab8d0*/  IADD3 R4, P2, R6, R27, RZ ;  /* 0x0000001b06047210 */ /* 0x000fc60007f5e0ff */
[----:B------:R1:W-:Y:S02]  /*1ab8e0*/  STL [R1+0x73f0], R6 ;  /* 0x0073f00601007387 */ /* 0x0003e40000100800 */
[----:B-1----:R-:W-:Y:S02]  /*1ab8f0*/  IMAD.MOV.U32 R6, RZ, RZ, R3 ;  /* 0x000000ffff067224 */ /* 0x002fe400078e0003 */
[----:B------:R-:W-:-:S05]  /*1ab900*/  IMAD.X R3, R8, 0x1, R24, P0 ;  /* 0x0000000108037824 */ /* 0x000fca00000e0618 */
[----:B------:R1:W-:Y:S04]  /*1ab910*/  STL.64 [R1+0x5020], R2 ;  /* 0x0050200201007387 */ /* 0x0003e80000100a00 */
[----:B-1----:R-:W4:Y:S04]  /*1ab920*/  LDL.LU.64 R2, [R1+0x99c0] ;  /* 0x0099c00001027983 */ /* 0x002f280000300a00 */
[----:B----4-:R1:W-:Y:S02]  /*1ab930*/  STL.64 [R1+0x9998], R2 ;  /* 0x0099980201007387 */ /* 0x0103e40000100a00 */
[----:B-1----:R-:W-:-:S02]  /*1ab940*/  IMAD.MOV.U32 R3, RZ, RZ, R11 ;  /* 0x000000ffff037224 */ /* 0x002fc400078e000b */
[----:B------:R-:W-:-:S05]  /*1ab950*/  IMAD.X R11, R8, 0x1, R28, P1 ;  /* 0x00000001080b7824 */ /* 0x000fca00008e061c */
[----:B------:R1:W-:Y:S04]  /*1ab960*/  STL.64 [R1+0x5018], R10 ;  /* 0x0050180a01007387 */ /* 0x0003e80000100a00 */
[----:B-1----:R0:W4:Y:S01]  /*1ab970*/  LDL.LU R11, [R1+0x99b8] ;  /* 0x0099b800010b7983 */ /* 0x0021220000300800 */
[C---:B--2---:R-:W-:Y:S02]  /*1ab980*/  IADD3 R10, P1, R7.reuse, R17, RZ ;  /* 0x00000011070a7210 */ /* 0x044fe40007f3e0ff */
[----:B------:R-:W-:-:S03]  /*1ab990*/  IADD3 R2, P0, R7, R16, RZ ;  /* 0x0000001007027210 */ /* 0x000fc60007f1e0ff */
[----:B------:R4:W-:Y:S04]  /*1ab9a0*/  STL [R1+0x5000], R10 ;  /* 0x0050000a01007387 */ /* 0x0009e80000100800 */
[----:B----4-:R-:W2:Y:S04]  /*1ab9b0*/  LDL.LU.64 R10, [R1+0x99b0] ;  /* 0x0099b000010a7983 */ /* 0x010ea80000300a00 */
[----:B------:R1:W-:Y:S04]  /*1ab9c0*/  STL.64 [R1+0x9990], R16 ;  /* 0x0099901001007387 */ /* 0x0003e80000100a00 */
[----:B-1----:R0:W3:Y:S02]  /*1ab9d0*/  LDL.64 R16, [R1+0x5000] ;  /* 0x0050000001107983 */ /* 0x0020e40000100a00 */
[----:B---3--:R-:W-:-:S02]  /*1ab9e0*/  IMAD.MOV.U32 R17, RZ, RZ, R5 ;  /* 0x000000ffff117224 */ /* 0x008fc400078e0005 */
[----:B------:R-:W-:Y:S02]  /*1ab9f0*/  IMAD.X R5, R8, 0x1, R26, P2 ;  /* 0x0000000108057824 */ /* 0x000fe400010e061a */
[----:B------:R-:W3:Y:S04]  /*1aba00*/  LDL.LU R8, [R1+0x99a8] ;  /* 0x0099a80001087983 */ /* 0x000ee80000300800 */
[----:B------:R1:W-:Y:S02]  /*1aba10*/  STL.64 [R1+0x5010], R4 ;  /* 0x0050100401007387 */ /* 0x0003e40000100a00 */
[----:B-1----:R-:W-:Y:S02]  /*1aba20*/  IMAD.MOV.U32 R5, RZ, RZ, R3 ;  /* 0x000000ffff057224 */ /* 0x002fe400078e0003 */
[----:B------:R-:W-:Y:S01]  /*1aba30*/  IMAD.X R3, R9, 0x1, R14, P0 ;  /* 0x0000000109037824 */ /* 0x000fe200000e060e */
[----:B------:R-:W-:-:S04]  /*1aba40*/  IADD3 R4, P2, R7, R19, RZ ;  /* 0x0000001307047210 */ /* 0x000fc80007f5e0ff */
[----:B------:R1:W-:Y:S04]  /*1aba50*/  STL.64 [R1+0x5008], R2 ;  /* 0x0050080201007387 */ /* 0x0003e80000100a00 */
[----:B--2---:R2:W-:Y:S01]  /*1aba60*/  STL.64 [R1+0x9970], R10 ;  /* 0x0099700a01007387 */ /* 0x0045e20000100a00 */
[----:B-1----:R-:W-:Y:S02]  /*1aba70*/  IMAD.MOV.U32 R3, RZ, RZ, R17 ;  /* 0x000000ffff037224 */ /* 0x002fe400078e0011 */
[----:B------:R-:W-:Y:S01]  /*1aba80*/  IMAD.X R17, R9, 0x1, R15, P1 ;  /* 0x0000000109117824 */ /* 0x000fe200008e060f */
[----:B------:R-:W-:Y:S01]  /*1aba90*/  IADD3 R2, P0, R7, R21, RZ ;  /* 0x0000001507027210 */ /* 0x000fe20007f1e0ff */
[----:B------:R-:W-:Y:S01]  /*1abaa0*/  STL.64 [R1+0x9988], R14 ;  /* 0x0099880e01007387 */ /* 0x000fe20000100a00 */
[----:B--2---:R-:W-:-:S03]  /*1abab0*/  IMAD.MOV.U32 R11, RZ, RZ, R3 ;  /* 0x000000ffff0b7224 */ /* 0x004fc600078e0003 */
[----:B------:R1:W-:Y:S01]  /*1abac0*/  STL [R1+0x5004], R17 ;  /* 0x0050041101007387 */ /* 0x0003e20000100800 */
[C---:B------:R-:W-:Y:S02]  /*1abad0*/  IMAD.X R3, R9.reuse, 0x1, R20, P0 ;  /* 0x0000000109037824 */ /* 0x040fe400000e0614 */
[----:B-1----:R-:W-:Y:S02]  /*1abae0*/  IMAD.MOV.U32 R17, RZ, RZ, R5 ;  /* 0x000000ffff117224 */ /* 0x002fe400078e0005 */
[----:B------:R-:W-:-:S05]  /*1abaf0*/  IMAD.X R5, R9, 0x1, R18, P2 ;  /* 0x0000000109057824 */ /* 0x000fca00010e0612 */
[----:B------:R1:W-:Y:S04]  /*1abb00*/  STL.64 [R1+0x4ff8], R4 ;  /* 0x004ff80401007387 */ /* 0x0003e80000100a00 */
[----:B-1----:R-:W2:Y:S04]  /*1abb10*/  LDL.LU.64 R4, [R1+0x99a0] ;  /* 0x0099a00001047983 */ /* 0x002ea80000300a00 */
[----:B------:R1:W-:Y:S04]  /*1abb20*/  STL.64 [R1+0x4ff0], R2 ;  /* 0x004ff00201007387 */ /* 0x0003e80000100a00 */
[----:B-1----:R-:W4:Y:S01]  /*1abb30*/  LDL.LU.64 R2, [R1+0x9998] ;  /* 0x0099980001027983 */ /* 0x002f220000300a00 */
[----:B------:R-:W-:Y:S01]  /*1abb40*/  IADD3 R16, P1, R7, R23, RZ ;  /* 0x0000001707107210 */ /* 0x000fe20007f3e0ff */
[----:B------:R-:W-:-:S04]  /*1abb50*/  IMAD.MOV.U32 R15, RZ, RZ, R17 ;  /* 0x000000ffff0f7224 */ /* 0x000fc800078e0011 */
[----:B------:R-:W-:Y:S01]  /*1abb60*/  IMAD.X R17, R9, 0x1, R22, P1 ;  /* 0x0000000109117824 */ /* 0x000fe200008e0616 */
[C---:B------:R-:W-:Y:S01]  /*1abb70*/  IADD3 R10, P2, R7.reuse, R25, RZ ;  /* 0x00000019070a7210 */ /* 0x040fe20007f5e0ff */
[----:B------:R1:W-:Y:S01]  /*1abb80*/  STL.64 [R1+0x9978], R20 ;  /* 0x0099781401007387 */ /* 0x0003e20000100a00 */
[----:B------:R-:W-:-:S03]  /*1abb90*/  IADD3 R14, P0, R7, R29, RZ ;  /* 0x0000001d070e7210 */ /* 0x000fc60007f1e0ff */
[----:B------:R0:W-:Y:S01]  /*1abba0*/  STL.64 [R1+0x4fe8], R16 ;  /* 0x004fe81001007387 */ /* 0x0001e20000100a00 */
[----:B-1----:R-:W-:Y:S01]  /*1abbb0*/  IADD3 R20, P1, R7, R27, RZ ;  /* 0x0000001b07147210 */ /* 0x002fe20007f3e0ff */
[----:B------:R-:W-:Y:S02]  /*1abbc0*/  IMAD.MOV.U32 R21, RZ, RZ, R15 ;  /* 0x000000ffff157224 */ /* 0x000fe400078e000f */
[----:B0-----:R-:W2:Y:S01]  /*1abbd0*/  LDL.LU.64 R16, [R1+0x9990] ;  /* 0x0099900001107983 */ /* 0x001ea20000300a00 */
[----:B------:R-:W-:-:S03]  /*1abbe0*/  IMAD.X R15, R9, 0x1, R28, P0 ;  /* 0x00000001090f7824 */ /* 0x000fc600000e061c */
[----:B------:R0:W-:Y:S02]  /*1abbf0*/  STL [R1+0x73f4], R7 ;  /* 0x0073f40701007387 */ /* 0x0001e40000100800 */
[----:B0-----:R-:W-:Y:S02]  /*1abc00*/  IMAD.MOV.U32 R7, RZ, RZ, R11 ;  /* 0x000000ffff077224 */ /* 0x001fe400078e000b */
[C---:B------:R-:W-:Y:S01]  /*1abc10*/  IMAD.X R11, R9.reuse, 0x1, R24, P2 ;  /* 0x00000001090b7824 */ /* 0x040fe200010e0618 */
[----:B----4-:R-:W-:Y:S04]  /*1abc20*/  STL.64 [R1+0x9960], R2 ;  /* 0x0099600201007387 */ /* 0x010fe80000100a00 */
[----:B------:R-:W-:Y:S04]  /*1abc30*/  STL.64 [R1+0x4fe0], R10 ;  /* 0x004fe00a01007387 */ /* 0x000fe80000100a00 */
[----:B------:R0:W-:Y:S04]  /*1abc40*/  STL.64 [R1+0x4fd8], R14 ;  /* 0x004fd80e01007387 */ /* 0x0001e80000100a00 */
[----:B0-----:R-:W4:Y:S01]  /*1abc50*/  LDL.LU.64 R14, [R1+0x9988] ;  /* 0x00998800010e7983 */ /* 0x001f220000300a00 */
[----:B---3--:R-:W-:Y:S01]  /*1abc60*/  SHF.R.S32.HI R11, RZ, 0x1f, R8 ;  /* 0x0000001fff0b7819 */ /* 0x008fe20000011408 */
[----:B------:R-:W-:Y:S01]  /*1abc70*/  IMAD.MOV.U32 R3, RZ, RZ, R21 ;  /* 0x000000ffff037224 */ /* 0x000fe200078e0015 */
[C---:B--2---:R-:W-:Y:S01]  /*1abc80*/  IADD3 R10, P2, R8.reuse, R16, RZ ;  /* 0x00000010080a7210 */ /* 0x044fe20007f5e0ff */
[----:B------:R-:W-:Y:S01]  /*1abc90*/  IMAD.X R21, R9, 0x1, R26, P1 ;  /* 0x0000000109157824 */ /* 0x000fe200008e061a */
[----:B------:R-:W-:Y:S01]  /*1abca0*/  STL.64 [R1+0x9968], R16 ;  /* 0x0099681001007387 */ /* 0x000fe20000100a00 */
[----:B------:R-:W-:-:S03]  /*1abcb0*/  IADD3 R2, P0, R8, R17, RZ ;  /* 0x0000001108027210 */ /* 0x000fc60007f1e0ff */
[----:B------:R-:W2:Y:S04]  /*1abcc0*/  LDL.LU R9, [R1+0x9980] ;  /* 0x0099800001097983 */ /* 0x000ea80000300800 */
[----:B------:R0:W-:Y:S04]  /*1abcd0*/  STL.64 [R1+0x4fd0], R20 ;  /* 0x004fd01401007387 */ /* 0x0001e80000100a00 */
[----:B0-----:R-:W3:Y:S04]  /*1abce0*/  LDL.LU.64 R20, [R1+0x9978] ;  /* 0x0099780001147983 */ /* 0x001ee80000300a00 */
[----:B------:R-:W2:Y:S01]  /*1abcf0*/  LDL.LU R17, [R1+0x26c] ;  /* 0x00026c0001117983 */ /* 0x000ea20000300800 */
[----:B----4-:R-:W-:-:S05]  /*1abd00*/  IMAD.X R11, R11, 0x1, R14, P2 ;  /* 0x000000010b0b7824 */ /* 0x010fca00010e060e */
[----:B------:R0:W-:Y:S04]  /*1abd10*/  STL.64 [R1+0x4fc8], R10 ;  /* 0x004fc80a01007387 */ /* 0x0001e80000100a00 */
[----:B0-----:R-:W4:Y:S01]  /*1abd20*/  LDL.LU.64 R10, [R1+0x9970] ;  /* 0x00997000010a7983 */ /* 0x001f220000300a00 */
[----:B------:R-:W-:-:S03]  /*1abd30*/  IADD3 R16, P1, R8, R19, RZ ;  /* 0x0000001308107210 */ /* 0x000fc60007f3e0ff */
[----:B----4-:R0:W-:Y:S04]  /*1abd40*/  STL.64 [R1+0x9950], R10 ;  /* 0x0099500a01007387 */ /* 0x0101e80000100a00 */
[----:B---3--:R1:W-:Y:S01]  /*1abd50*/  STL [R1+0x9948], R21 ;  /* 0x0099481501007387 */ /* 0x0083e20000100800 */
[----:B0-----:R-:W-:Y:S02]  /*1abd60*/  IADD3 R10, P2, R8, R21, RZ ;  /* 0x00000015080a7210 */ /* 0x001fe40007f5e0ff */
[----:B-1----:R-:W-:Y:S01]  /*1abd70*/  SHF.R.S32.HI R21, RZ, 0x1f, R8 ;  /* 0x0000001fff157819 */ /* 0x002fe20000011408 */
[----:B------:R-:W-:-:S04]  /*1abd80*/  IMAD.MOV.U32 R11, RZ, RZ, R3 ;  /* 0x000000ffff0b7224 */ /* 0x000fc800078e0003 */
[C---:B------:R-:W-:Y:S01]  /*1abd90*/  IMAD.X R3, R21.reuse, 0x1, R15, P0 ;  /* 0x0000000115037824 */ /* 0x040fe200000e060f */
[----:B------:R0:W-:Y:S04]  /*1abda0*/  STL.64 [R1+0x9958], R14 ;  /* 0x0099580e01007387 */ /* 0x0001e80000100a00 */
[----:B------:R2:W-:Y:S01]  /*1abdb0*/  STL.64 [R1+0x4fc0], R2 ;  /* 0x004fc00201007387 */ /* 0x0005e20000100a00 */
[----:B0-----:R-:W-:Y:S02]  /*1abdc0*/  IMAD.MOV.U32 R15, RZ, RZ, R11 ;  /* 0x000000ffff0f7224 */ /* 0x001fe400078e000b */
[----:B--2---:R-:W-:Y:S02]  /*1abdd0*/  IMAD.MOV.U32 R3, RZ, RZ, R17 ;  /* 0x000000ffff037224 */ /* 0x004fe400078e0011 */
[----:B------:R-:W-:-:S02]  /*1abde0*/  IMAD.X R17, R21, 0x1, R18, P1 ;  /* 0x0000000115117824 */ /* 0x000fc400008e0612 */
[----:B------:R-:W-:Y:S01]  /*1abdf0*/  IMAD.X R11, R21, 0x1, R20, P2 ;  /* 0x00000001150b7824 */ /* 0x000fe200010e0614 */
[----:B------:R-:W-:Y:S02]  /*1abe00*/  IADD3 R2, P0, R8, R23, RZ ;  /* 0x0000001708027210 */ /* 0x000fe40007f1e0ff */
[----:B------:R0:W-:Y:S04]  /*1abe10*/  STL.64 [R1+0x4fb8], R16 ;  /* 0x004fb81001007387 */ /* 0x0001e80000100a00 */
[----:B0-----:R-:W2:Y:S04]  /*1abe20*/  LDL.LU.64 R16, [R1+0x9968] ;  /* 0x0099680001107983 */ /* 0x001ea80000300a00 */
[----:B------:R0:W-:Y:S02]  /*1abe30*/  STL.64 [R1+0x4fb0], R10 ;  /* 0x004fb00a01007387 */ /* 0x0001e40000100a00 */
[----:B0-----:R-:W-:-:S02]  /*1abe40*/  IMAD.MOV.U32 R11, RZ, RZ, R3 ;  /* 0x000000ffff0b7224 */ /* 0x001fc400078e0003 */
[----:B------:R-:W-:-:S05]  /*1abe50*/  IMAD.X R3, R21, 0x1, R22, P0 ;  /* 0x0000000115037824 */ /* 0x000fca00000e0616 */
[----:B------:R0:W-:Y:S04]  /*1abe60*/  STL.64 [R1+0x4fa8], R2 ;  /* 0x004fa80201007387 */ /* 0x0001e80000100a00 */
[----:B0-----:R-:W3:Y:S04]  /*1abe70*/  LDL.LU.64 R2, [R1+0x9960] ;  /* 0x0099600001027983 */ /* 0x001ee80000300a00 */
[----:B------:R0:W-:Y:S04]  /*1abe80*/  STL.64 [R1+0x9940], R22 ;  /* 0x0099401601007387 */ /* 0x0001e80000100a00 */
[----:B0-----:R-:W4:Y:S01]  /*1abe90*/  LDL.LU R23, [R1+0x27c] ;  /* 0x00027c0001177983 */ /* 0x001f220000300800 */
[----:B------:R-:W-:-:S02]  /*1abea0*/  IADD3 R14, P1, R8, R25, RZ ;  /* 0x00000019080e7210 */ /* 0x000fc40007f3e0ff */
[C---:B------:R-:W-:Y:S01]  /*1abeb0*/  IADD3 R10, P2, R8.reuse, R29, RZ ;  /* 0x0000001d080a7210 */ /* 0x040fe20007f5e0ff */
[----:B---3--:R0:W-:Y:S04]  /*1abec0*/  STL.64 [R1+0x9938], R2 ;  /* 0x0099380201007387 */ /* 0x0081e80000100a00 */
[----:B------:R1:W-:Y:S01]  /*1abed0*/  STL [R1+0x73f8], R8 ;  /* 0x0073f80801007387 */ /* 0x0003e20000100800 */
[----:B0-----:R-:W-:Y:S01]  /*1abee0*/  IADD3 R2, P0, R8, R27, RZ ;  /* 0x0000001b08027210 */ /* 0x001fe20007f1e0ff */
[----:B-1----:R-:W-:Y:S02]  /*1abef0*/  IMAD.MOV.U32 R8, RZ, RZ, R15 ;  /* 0x000000ffff087224 */ /* 0x002fe400078e000f */
[----:B----4-:R-:W-:Y:S02]  /*1abf00*/  IMAD.MOV.U32 R3, RZ, RZ, R23 ;  /* 0x000000ffff037224 */ /* 0x010fe400078e0017 */
[----:B------:R-:W-:-:S02]  /*1abf10*/  IMAD.X R15, R21, 0x1, R24, P1 ;  /* 0x00000001150f7824 */ /* 0x000fc400008e0618 */
[----:B------:R-:W-:Y:S02]  /*1abf20*/  IMAD.MOV.U32 R23, RZ, RZ, R11 ;  /* 0x000000ffff177224 */ /* 0x000fe400078e000b */
[----:B------:R-:W-:Y:S01]  /*1abf30*/  IMAD.X R11, R21, 0x1, R28, P2 ;  /* 0x00000001150b7824 */ /* 0x000fe200010e061c */
[----:B------:R0:W-:Y:S04]  /*1abf40*/  STL.64 [R1+0x4fa0], R14 ;  /* 0x004fa00e01007387 */ /* 0x0001e80000100a00 */
[----:B0-----:R-:W3:Y:S04]  /*1abf50*/  LDL.LU.64 R14, [R1+0x9958] ;  /* 0x00995800010e7983 */ /* 0x001ee80000300a00 */
[----:B------:R0:W-:Y:S04]  /*1abf60*/  STL.64 [R1+0x4f98], R10 ;  /* 0x004f980a01007387 */ /* 0x0001e80000100a00 */
[----:B0-----:R-:W4:Y:S04]  /*1abf70*/  LDL.LU.64 R10, [R1+0x9950] ;  /* 0x00995000010a7983 */ /* 0x001f280000300a00 */
[----:B------:R0:W-:Y:S04]  /*1abf80*/  STL.64 [R1+0x9928], R28 ;  /* 0x0099281c01007387 */ /* 0x0001e80000100a00 */
[----:B0-----:R-:W3:Y:S01]  /*1abf90*/  LDL.LU R29, [R1+0x44] ;  /* 0x00004400011d7983 */ /* 0x001ee20000300800 */
[----:B--2---:R-:W-:-:S03]  /*1abfa0*/  IADD3 R22, P1, R9, R16, RZ ;  /* 0x0000001009167210 */ /* 0x004fc60007f3e0ff */
[----:B----4-:R-:W-:Y:S04]  /*1abfb0*/  STL.64 [R1+0x9920], R10 ;  /* 0x0099200a01007387 */ /* 0x010fe80000100a00 */
[----:B------:R3:W-:Y:S02]  /*1abfc0*/  STL.64 [R1+0x9918], R16 ;  /* 0x0099181001007387 */ /* 0x0007e40000100a00 */
[----:B---3--:R-:W-:Y:S01]  /*1abfd0*/  IMAD.MOV.U32 R16, RZ, RZ, R29 ;  /* 0x000000ffff107224 */ /* 0x008fe200078e001d */
[----:B------:R-:W-:-:S04]  /*1abfe0*/  SHF.R.S32.HI R11, RZ, 0x1f, R9 ;  /* 0x0000001fff0b7819 */ /* 0x000fc80000011409 */
[----:B------:R0:W-:Y:S01]  /*1abff0*/  STL.64 [R1+0x9930], R16 ;  /* 0x0099301001007387 */ /* 0x0001e20000100a00 */
[----:B------:R-:W-:Y:S01]  /*1ac000*/  IADD3 R10, P2, R9, R17, RZ ;  /* 0x00000011090a7210 */ /* 0x000fe20007f5e0ff */
[----:B0-----:R-:W-:Y:S02]  /*1ac010*/  IMAD.MOV.U32 R16, RZ, RZ, R3 ;  /* 0x000000ffff107224 */ /* 0x001fe400078e0003 */
[----:B------:R-:W-:Y:S02]  /*1ac020*/  IMAD.X R3, R21, 0x1, R26, P0 ;  /* 0x0000000115037824 */ /* 0x000fe400000e061a */
[----:B------:R-:W2:Y:S04]  /*1ac030*/  LDL.LU R21, [R1+0x9948] ;  /* 0x0099480001157983 */ /* 0x000ea80000300800 */
[----:B------:R0:W-:Y:S02]  /*1ac040*/  STL.64 [R1+0x4f90], R2 ;  /* 0x004f900201007387 */ /* 0x0001e40000100a00 */
[----:B0-----:R-:W-:-:S02]  /*1ac050*/  IMAD.MOV.U32 R3, RZ, RZ, R23 ;  /* 0x000000ffff037224 */ /* 0x001fc400078e0017 */
[C---:B------:R-:W-:Y:S02]  /*1ac060*/  IMAD.X R23, R11.reuse, 0x1, R14, P1 ;  /* 0x000000010b177824 */ /* 0x040fe400008e060e */
[----:B------:R-:W-:-:S03]  /*1ac070*/  IMAD.X R11, R11, 0x1, R15, P2 ;  /* 0x000000010b0b7824 */ /* 0x000fc600010e060f */
[----:B------:R0:W-:Y:S01]  /*1ac080*/  STL.64 [R1+0x4f88], R22 ;  /* 0x004f881601007387 */ /* 0x0001e20000100a00 */
[----:B------:R-:W-:-:S03]  /*1ac090*/  IADD3 R2, P0, R9, R19, RZ ;  /* 0x0000001309027210 */ /* 0x000fc60007f1e0ff */
[----:B0-----:R-:W3:Y:S04]  /*1ac0a0*/  LDL.LU.64 R22, [R1+0x9940] ;  /* 0x0099400001167983 */ /* 0x001ee80000300a00 */
[----:B------:R0:W-:Y:S04]  /*1ac0b0*/  STL [R1+0x9910], R15 ;  /* 0x0099100f01007387 */ /* 0x0001e80000100800 */
[----:B------:R1:W-:Y:S01]  /*1ac0c0*/  STL.64 [R1+0x4f80], R10 ;  /* 0x004f800a01007387 */ /* 0x0003e20000100a00 */
[----:B0-----:R-:W-:Y:S01]  /*1ac0d0*/  SHF.R.S32.HI R15, RZ, 0x1f, R9 ;  /* 0x0000001fff0f7819 */ /* 0x001fe20000011409 */
[----:B-1----:R-:W-:-:S04]  /*1ac0e0*/  IMAD.MOV.U32 R11, RZ, RZ, R3 ;  /* 0x000000ffff0b7224 */ /* 0x002fc800078e0003 */
[----:B------:R-:W-:-:S05]  /*1ac0f0*/  IMAD.X R3, R15, 0x1, R18, P0 ;  /* 0x000000010f037824 */ /* 0x000fca00000e0612 */
[----:B------:R0:W-:Y:S04]  /*1ac100*/  STL.64 [R1+0x4f78], R2 ;  /* 0x004f780201007387 */ /* 0x0001e80000100a00 */
[----:B0-----:R-:W4:Y:S01]  /*1ac110*/  LDL.LU.64 R2, [R1+0x9938] ;  /* 0x0099380001027983 */ /* 0x001f220000300a00 */
[----:B--2---:R-:W-:-:S05]  /*1ac120*/  IADD3 R28, P1, R9, R21, RZ ;  /* 0x00000015091c7210 */ /* 0x004fca0007f3e0ff */
[----:B------:R-:W-:Y:S01]  /*1ac130*/  IMAD.X R29, R15, 0x1, R20, P1 ;  /* 0x000000010f1d7824 */ /* 0x000fe200008e0614 */
[----:B----4-:R0:W-:Y:S02]  /*1ac140*/  STL.64 [R1+0x98f8], R2 ;  /* 0x0098f80201007387 */ /* 0x0101e40000100a00 */
[----:B0-----:R-:W-:Y:S01]  /*1ac150*/  IMAD.MOV.U32 R3, RZ, RZ, R16 ;  /* 0x000000ffff037224 */ /* 0x001fe200078e0010 */
[----:B------:R-:W-:-:S05]  /*1ac160*/  IADD3 R16, P0, R9, R25, RZ ;  /* 0x0000001909107210 */ /* 0x000fca0007f1e0ff */
[----:B------:R0:W-:Y:S04]  /*1ac170*/  STL [R1+0x4f60], R16 ;  /* 0x004f601001007387 */ /* 0x0001e80000100800 */
[----:B0-----:R-:W2:Y:S04]  /*1ac180*/  LDL.LU.64 R16, [R1+0x9930] ;  /* 0x0099300001107983 */ /* 0x001ea80000300a00 */
[----:B------:R0:W-:Y:S04]  /*1ac190*/  STL.64 [R1+0x4f70], R28 ;  /* 0x004f701c01007387 */ /* 0x0001e80000100a00 */
[----:B0-----:R-:W4:Y:S04]  /*1ac1a0*/  LDL.LU.64 R28, [R1+0x9928] ;  /* 0x00992800011c7983 */ /* 0x001f280000300a00 */
[----:B------:R0:W-:Y:S04]  /*1ac1b0*/  STL.64 [R1+0x9908], R20 ;  /* 0x0099081401007387 */ /* 0x0001e80000100a00 */
[----:B0-----:R0:W2:Y:S01]  /*1ac1c0*/  LDL.64 R20, [R1+0x4f60] ;  /* 0x004f600001147983 */ /* 0x0010a20000100a00 */
[----:B---3--:R-:W-:Y:S01]  /*1ac1d0*/  IADD3 R10, P2, R9, R23, RZ ;  /* 0x00000017090a7210 */ /* 0x008fe20007f5e0ff */
[----:B--2---:R-:W-:-:S02]  /*1ac1e0*/  IMAD.MOV.U32 R21, RZ, RZ, R3 ;  /* 0x000000ffff157224 */ /* 0x004fc400078e0003 */
[----:B------:R-:W-:Y:S02]  /*1ac1f0*/  IMAD.MOV.U32 R3, RZ, RZ, R11 ;  /* 0x000000ffff037224 */ /* 0x000fe400078e000b */
[----:B------:R-:W-:-:S05]  /*1ac200*/  IMAD.X R11, R15, 0x1, R22, P2 ;  /* 0x000000010f0b7824 */ /* 0x000fca00010e0616 */
[----:B------:R1:W-:Y:S04]  /*1ac210*/  STL.64 [R1+0x4f68], R10 ;  /* 0x004f680a01007387 */ /* 0x0003e80000100a00 */
[----:B-1----:R-:W2:Y:S04]  /*1ac220*/  LDL.LU.64 R10, [R1+0x9920] ;  /* 0x00992000010a7983 */ /* 0x002ea80000300a00 */
[----:B------:R1:W-:Y:S02]  /*1ac230*/  STL.64 [R1+0x9900], R22 ;  /* 0x0099001601007387 */ /* 0x0003e40000100a00 */
[----:B-1----:R-:W-:Y:S01]  /*1ac240*/  IMAD.MOV.U32 R22, RZ, RZ, R16 ;  /* 0x000000ffff167224 */ /* 0x002fe200078e0010 */
[----:B------:R-:W-:-:S05]  /*1ac250*/  IADD3 R16, P2, R9, R27, RZ ;  /* 0x0000001b09107210 */ /* 0x000fca0007f5e0ff */
[----:B------:R1:W-:Y:S04]  /*1ac260*/  STL [R1+0x4f50], R16 ;  /* 0x004f501001007387 */ /* 0x0003e80000100800 */
[----:B-1----:R-:W2:Y:S01]  /*1ac270*/  LDL.LU.64 R16, [R1+0x9918] ;  /* 0x0099180001107983 */ /* 0x002ea20000300a00 */
[----:B----4-:R-:W-:-:S03]  /*1ac280*/  IADD3 R2, P1, R9, R29, RZ ;  /* 0x0000001d09027210 */ /* 0x010fc60007f3e0ff */
[----:B------:R1:W-:Y:S02]  /*1ac290*/  STL [R1+0x73fc], R9 ;  /* 0x0073fc0901007387 */ /* 0x0003e40000100800 */
[----:B-1----:R-:W-:Y:S02]  /*1ac2a0*/  IMAD.MOV.U32 R9, RZ, RZ, R21 ;  /* 0x000000ffff097224 */ /* 0x002fe400078e0015 */
[----:B------:R-:W-:-:S05]  /*1ac2b0*/  IMAD.X R21, R15, 0x1, R24, P0 ;  /* 0x000000010f157824 */ /* 0x000fca00000e0618 */
[----:B------:R1:W-:Y:S02]  /*1ac2c0*/  STL [R1+0x4f64], R21 ;  /* 0x004f641501007387 */ /* 0x0003e40000100800 */
[----:B-1----:R-:W-:Y:S02]  /*1ac2d0*/  IMAD.MOV.U32 R21, RZ, RZ, R3 ;  /* 0x000000ffff157224 */ /* 0x002fe400078e0003 */
[----:B------:R-:W-:-:S05]  /*1ac2e0*/  IMAD.X R3, R15, 0x1, R28, P1 ;  /* 0x000000010f037824 */ /* 0x000fca00008e061c */
[----:B------:R1:W-:Y:S01]  /*1ac2f0*/  STL.64 [R1+0x4f58], R2 ;  /* 0x004f580201007387 */ /* 0x0003e20000100a00 */
[----:B--2---:R-:W-:-:S03]  /*1ac300*/  IADD3 R20, P0, R10, R16, RZ ;  /* 0x000000100a147210 */ /* 0x004fc60007f1e0ff */
[----:B------:R2:W-:Y:S01]  /*1ac310*/  STL.64 [R1+0x98e8], R16 ;  /* 0x0098e81001007387 */ /* 0x0005e20000100a00 */
[----:B-1----:R-:W-:-:S03]  /*1ac320*/  IADD3 R2, P1, R10, R17, RZ ;  /* 0x000000110a027210 */ /* 0x002fc60007f3e0ff */
[----:B--2---:R0:W2:Y:S02]  /*1ac330*/  LDL.64 R16, [R1+0x4f50] ;  /* 0x004f500001107983 */ /* 0x0040a40000100a00 */
[----:B--2---:R-:W-:Y:S02]  /*1ac340*/  IMAD.X R17, R15, 0x1, R26, P2 ;  /* 0x000000010f117824 */ /* 0x004fe400010e061a */
[----:B------:R-:W2:Y:S04]  /*1ac350*/  LDL.LU R15, [R1+0x9910] ;  /* 0x00991000010f7983 */ /* 0x000ea80000300800 */
[----:B------:R-:W-:Y:S04]  /*1ac360*/  STL.64 [R1+0x98f0], R26 ;  /* 0x0098f01a01007387 */ /* 0x000fe80000100a00 */
[----:B------:R1:W-:Y:S02]  /*1ac370*/  STL [R1+0x4f54], R17 ;  /* 0x004f541101007387 */ /* 0x0003e40000100800 */
[----:B-1----:R-:W-:Y:S01]  /*1ac380*/  SHF.R.S32.HI R17, RZ, 0x1f, R10 ;  /* 0x0000001fff117819 */ /* 0x002fe2000001140a */
[----:B------:R-:W-:-:S04]  /*1ac390*/  IMAD.MOV.U32 R26, RZ, RZ, R21 ;  /* 0x000000ffff1a7224 */ /* 0x000fc800078e0015 */
[----:B------:R-:W-:-:S05]  /*1ac3a0*/  IMAD.X R21, R17, 0x1, R14, P0 ;  /* 0x0000000111157824 */ /* 0x000fca00000e060e */
[----:B------:R1:W-:Y:S04]  /*1ac3b0*/  STL.64 [R1+0x4f48], R20 ;  /* 0x004f481401007387 */ /* 0x0003e80000100a00 */
[----:B-1----:R-:W3:Y:S01]  /*1ac3c0*/  LDL.LU.64 R20, [R1+0x9908] ;  /* 0x0099080001147983 */ /* 0x002ee20000300a00 */
[----:B------:R-:W-:Y:S01]  /*1ac3d0*/  IMAD.MOV.U32 R27, RZ, RZ, R22 ;  /* 0x000000ffff1b7224 */ /* 0x000fe200078e0016 */
[----:B------:R-:W-:Y:S01]  /*1ac3e0*/  IADD3 R16, P2, R10, R19, RZ ;  /* 0x000000130a107210 */ /* 0x000fe20007f5e0ff */
[----:B--2---:R-:W-:-:S04]  /*1ac3f0*/  IMAD.X R3, R17, 0x1, R15, P1 ;  /* 0x0000000111037824 */ /* 0x004fc800008e060f */
[----:B------:R-:W-:Y:S01]  /*1ac400*/  IMAD.X R17, R17, 0x1, R18, P2 ;  /* 0x0000000111117824 */ /* 0x000fe200010e0612 */
[----:B---3--:R-:W-:-:S05]  /*1ac410*/  IADD3 R22, P0, R10, R21, RZ ;  /* 0x000000150a167210 */ /* 0x008fca0007f1e0ff */
[----:B------:R1:W-:Y:S04]  /*1ac420*/  STL [R1+0x4f30], R22 ;  /* 0x004f301601007387 */ /* 0x0003e80000100800 */
[----:B-1----:R-:W2:Y:S04]  /*1ac430*/  LDL.LU.64 R22, [R1+0x9900] ;  /* 0x0099000001167983 */ /* 0x002ea80000300a00 */
[----:B------:R1:W-:Y:S04]  /*1ac440*/  STL.64 [R1+0x4f40], R2 ;  /* 0x004f400201007387 */ /* 0x0003e80000100a00 */
[----:B-1----:R-:W3:Y:S04]  /*1ac450*/  LDL.LU.64 R2, [R1+0x98f8] ;  /* 0x0098f80001027983 */ /* 0x002ee80000300a00 */
[----:B------:R-:W-:Y:S04]  /*1ac460*/  STL.64 [R1+0x98d0], R14 ;  /* 0x0098d00e01007387 */ /* 0x000fe80000100a00 */
[----:B------:R1:W-:Y:S02]  /*1ac470*/  STL [R1+0x98d8], R15 ;  /* 0x0098d80f01007387 */ /* 0x0003e40000100800 */
[----:B-1----:R-:W-:-:S02]  /*1ac480*/  IMAD.MOV.U32 R15, RZ, RZ, R27 ;  /* 0x000000ffff0f7224 */ /* 0x002fc400078e001b */
[----:B------:R-:W4:Y:S04]  /*1ac490*/  LDL.LU R27, [R1+0x4b4] ;  /* 0x0004b400011b7983 */ /* 0x000f280000300800 */
[----:B------:R-:W-:Y:S04]  /*1ac4a0*/  STL.64 [R1+0x4f38], R16 ;  /* 0x004f381001007387 */ /* 0x000fe80000100a00 */
[----:B------:R1:W-:Y:S04]  /*1ac4b0*/  STL.64 [R1+0x98e0], R8 ;  /* 0x0098e00801007387 */ /* 0x0003e80000100a00 */
[----:B-1----:R0:W3:Y:S01]  /*1ac4c0*/  LDL.64 R8, [R1+0x4f30] ;  /* 0x004f300001087983 */ /* 0x0020e20000100a00 */
[----:B------:R-:W-:-:S03]  /*1ac4d0*/  IMAD.MOV.U32 R14, RZ, RZ, R26 ;  /* 0x000000ffff0e7224 */ /* 0x000fc600078e001a */
[----:B------:R1:W-:Y:S01]  /*1ac4e0*/  STL [R1+0x98dc], R18 ;  /* 0x0098dc1201007387 */ /* 0x0003e20000100800 */
[C---:B------:R-:W-:Y:S02]  /*1ac4f0*/  IADD3 R16, P2, R10.reuse, R25, RZ ;  /* 0x000000190a107210 */ /* 0x040fe40007f5e0ff */
[----:B-1----:R-:W-:Y:S01]  /*1ac500*/  SHF.R.S32.HI R18, RZ, 0x1f, R10 ;  /* 0x0000001fff127819 */ /* 0x002fe2000001140a */
[----:B------:R1:W-:Y:S02]  /*1ac510*/  STL.64 [R1+0x98c8], R20 ;  /* 0x0098c81401007387 */ /* 0x0003e40000100a00 */
[----:B-1----:R-:W-:Y:S01]  /*1ac520*/  IMAD.MOV.U32 R21, RZ, RZ, R15 ;  /* 0x000000ffff157224 */ /* 0x002fe200078e000f */
[----:B--2---:R-:W-:Y:S01]  /*1ac530*/  IADD3 R26, P1, R10, R23, RZ ;  /* 0x000000170a1a7210 */ /* 0x004fe20007f3e0ff */
[----:B----4-:R-:W-:-:S04]  /*1ac540*/  IMAD.MOV.U32 R17, RZ, RZ, R27 ;  /* 0x000000ffff117224 */ /* 0x010fc800078e001b */
[C---:B------:R-:W-:Y:S02]  /*1ac550*/  IMAD.X R27, R18.reuse, 0x1, R22, P1 ;  /* 0x00000001121b7824 */ /* 0x040fe400008e0616 */
[----:B------:R-:W-:Y:S02]  /*1ac560*/  IMAD.MOV.U32 R15, RZ, RZ, R17 ;  /* 0x000000ffff0f7224 */ /* 0x000fe400078e0011 */
[C---:B------:R-:W-:Y:S02]  /*1ac570*/  IMAD.X R17, R18.reuse, 0x1, R24, P2 ;  /* 0x0000000112117824 */ /* 0x040fe400010e0618 */
[----:B---3--:R-:W-:-:S05]  /*1ac580*/  IMAD.X R9, R18, 0x1, R20, P0 ;  /* 0x0000000112097824 */ /* 0x008fca00000e0614 */
[----:B------:R-:W-:Y:S04]  /*1ac590*/  STL [R1+0x4f34], R9 ;  /* 0x004f340901007387 */ /* 0x000fe80000100800 */
[----:B------:R1:W-:Y:S04]  /*1ac5a0*/  STL.64 [R1+0x4f28], R26 ;  /* 0x004f281a01007387 */ /* 0x0003e80000100a00 */
[----:B-1----:R-:W2:Y:S04]  /*1ac5b0*/  LDL.LU.64 R26, [R1+0x98f0] ;  /* 0x0098f000011a7983 */ /* 0x002ea80000300a00 */
[----:B------:R1:W-:Y:S04]  /*1ac5c0*/  STL.64 [R1+0x98c0], R22 ;  /* 0x0098c01601007387 */ /* 0x0003e80000100a00 */
[----:B-1----:R-:W3:Y:S04]  /*1ac5d0*/  LDL R23, [R1] ;  /* 0x0000000001177983 */ /* 0x002ee80000100800 */
[----:B------:R-:W-:Y:S04]  /*1ac5e0*/  STL [R1+0x7400], R10 ;  /* 0x0074000a01007387 */ /* 0x000fe80000100800 */
[----:B------:R1:W-:Y:S04]  /*1ac5f0*/  STL.64 [R1+0x4f20], R16 ;  /* 0x004f201001007387 */ /* 0x0003e80000100a00 */
[----:B-1----:R-:W3:Y:S01]  /*1ac600*/  LDL.LU.64 R16, [R1+0x98e8] ;  /* 0x0098e80001107983 */ /* 0x002ee20000300a00 */
[----:B------:R-:W-:Y:S01]  /*1ac610*/  IADD3 R8, P0, R10, R29, RZ ;  /* 0x0000001d0a087210 */ /* 0x000fe20007f1e0ff */
[----:B------:R-:W-:-:S02]  /*1ac620*/  IMAD.MOV.U32 R22, RZ, RZ, R14 ;  /* 0x000000ffff167224 */ /* 0x000fc400078e000e */
[----:B------:R1:W-:Y:S02]  /*1ac630*/  STL.64 [R1+0x98b8], R24 ;  /* 0x0098b81801007387 */ /* 0x0003e40000100a00 */
[----:B------:R-:W-:Y:S02]  /*1ac640*/  IMAD.X R9, R18, 0x1, R28, P0 ;  /* 0x0000000112097824 */ /* 0x000fe400000e061c */
[----:B-1----:R-:W-:Y:S02]  /*1ac650*/  IMAD.MOV.U32 R24, RZ, RZ, R21 ;  /* 0x000000ffff187224 */ /* 0x002fe400078e0015 */
[----:B------:R-:W4:Y:S04]  /*1ac660*/  LDL R21, [R1+0x4b8] ;  /* 0x0004b80001157983 */ /* 0x000f280000100800 */
[----:B------:R1:W-:Y:S04]  /*1ac670*/  STL.64 [R1+0x4f18], R8 ;  /* 0x004f180801007387 */ /* 0x0003e80000100a00 */
[----:B-1----:R-:W4:Y:S04]  /*1ac680*/  LDL.LU.64 R8, [R1+0x98e0] ;  /* 0x0098e00001087983 */ /* 0x002f280000300a00 */
[----:B------:R1:W-:Y:S02]  /*1ac690*/  STL.64 [R1+0x98b0], R28 ;  /* 0x0098b01c01007387 */ /* 0x0003e40000100a00 */
[----:B-1----:R-:W-:Y:S01]  /*1ac6a0*/  IMAD.MOV.U32 R29, RZ, RZ, R15 ;  /* 0x000000ffff1d7224 */ /* 0x002fe200078e000f */
[----:B--2---:R-:W-:Y:S01]  /*1ac6b0*/  IADD3 R14, P1, R10, R27, RZ ;  /* 0x0000001b0a0e7210 */ /* 0x004fe20007f3e0ff */
[----:B------:R-:W-:-:S04]  /*1ac6c0*/  IMAD.MOV.U32 R10, RZ, RZ, R22 ;  /* 0x000000ffff0a7224 */ /* 0x000fc800078e0016 */
[----:B------:R-:W-:Y:S01]  /*1ac6d0*/  IMAD.X R15, R18, 0x1, R26, P1 ;  /* 0x00000001120f7824 */ /* 0x000fe200008e061a */
[----:B---3--:R-:W-:Y:S01]  /*1ac6e0*/  IADD3 R22, P0, R23, R17, RZ ;  /* 0x0000001117167210 */ /* 0x008fe20007f1e0ff */
[----:B------:R1:W-:Y:S04]  /*1ac6f0*/  STL [R1+0x98a8], R17 ;  /* 0x0098a81101007387 */ /* 0x0003e80000100800 */
[----:B-1----:R-:W2:Y:S04]  /*1ac700*/  LDL.LU R17, [R1] ;  /* 0x0000000001117983 */ /* 0x002ea80000300800 */
[----:B------:R-:W3:Y:S04]  /*1ac710*/  LDL.LU R18, [R1+0x98dc] ;  /* 0x0098dc0001127983 */ /* 0x000ee80000300800 */
[----:B------:R1:W-:Y:S04]  /*1ac720*/  STL.64 [R1+0x4f10], R14 ;  /* 0x004f100e01007387 */ /* 0x0003e80000100a00 */
[----:B-1----:R0:W4:Y:S01]  /*1ac730*/  LDL.LU R15, [R1+0x98d8] ;  /* 0x0098d800010f7983 */ /* 0x0021220000300800 */
[----:B--2---:R-:W-:-:S05]  /*1ac740*/  IADD3 R14, P1, R17, R19, RZ ;  /* 0x00000013110e7210 */ /* 0x004fca0007f3e0ff */
[----:B------:R4:W-:Y:S04]  /*1ac750*/  STL [R1+0x4ef8], R14 ;  /* 0x004ef80e01007387 */ /* 0x0009e80000100800 */
[----:B----4-:R-:W2:Y:S01]  /*1ac760*/  LDL.LU.64 R14, [R1+0x98d0] ;  /* 0x0098d000010e7983 */ /* 0x010ea20000300a00 */
[----:B------:R-:W-:-:S05]  /*1ac770*/  IADD3 R20, P2, R23, R16, RZ ;  /* 0x0000001017147210 */ /* 0x000fca0007f5e0ff */
[----:B--2---:R-:W-:-:S05]  /*1ac780*/  IMAD.X R21, R21, 0x1, R14, P2 ;  /* 0x0000000115157824 */ /* 0x004fca00010e060e */
[----:B------:R1:W-:Y:S04]  /*1ac790*/  STL.64 [R1+0x4f08], R20 ;  /* 0x004f081401007387 */ /* 0x0003e80000100a00 */
[----:B-1----:R-:W2:Y:S04]  /*1ac7a0*/  LDL.LU.64 R20, [R1+0x98c8] ;  /* 0x0098c80001147983 */ /* 0x002ea80000300a00 */
[----:B------:R-:W-:Y:S01]  /*1ac7b0*/  STL.64 [R1+0x9898], R4 ;  /* 0x0098980401007387 */ /* 0x000fe20000100a00 */
[----:B--2---:R-:W-:-:S03]  /*1ac7c0*/  IADD3 R28, P2, R17, R21, RZ ;  /* 0x00000015111c7210 */ /* 0x004fc60007f5e0ff */
[----:B------:R1:W-:Y:S04]  /*1ac7d0*/  STL [R1+0x9890], R21 ;  /* 0x0098901501007387 */ /* 0x0003e80000100800 */
[----:B-1----:R-:W2:Y:S02]  /*1ac7e0*/  LDL.LU R21, [R1+0x4b8] ;  /* 0x0004b80001157983 */ /* 0x002ea40000300800 */
[----:B--2---:R-:W-:-:S05]  /*1ac7f0*/  IMAD.X R23, R21, 0x1, R15, P0 ;  /* 0x0000000115177824 */ /* 0x004fca00000e060f */
[----:B------:R1:W-:Y:S04]  /*1ac800*/  STL.64 [R1+0x4f00], R22 ;  /* 0x004f001601007387 */ /* 0x0003e80000100a00 */
[----:B-1----:R-:W2:Y:S04]  /*1ac810*/  LDL.LU.64 R22, [R1+0x98c0] ;  /* 0x0098c00001167983 */ /* 0x002ea80000300a00 */
[----:B------:R1:W-:Y:S04]  /*1ac820*/  STL.64 [R1+0x98a0], R14 ;  /* 0x0098a00e01007387 */ /* 0x0003e80000100a00 */
[----:B-1----:R0:W3:Y:S01]  /*1ac830*/  LDL.64 R14, [R1+0x4ef8] ;  /* 0x004ef800010e7983 */ /* 0x0020e20000100a00 */
[----:B------:R-:W-:-:S02]  /*1ac840*/  IMAD.MOV.U32 R5, RZ, RZ, R24 ;  /* 0x000000ffff057224 */ /* 0x000fc400078e0018 */
[----:B------:R-:W-:Y:S02]  /*1ac850*/  IMAD.MOV.U32 R4, RZ, RZ, R29 ;  /* 0x000000ffff047224 */ /* 0x000fe400078e001d */
[----:B------:R-:W-:Y:S01]  /*1ac860*/  IMAD.X R29, R21, 0x1, R20, P2 ;  /* 0x00000001151d7824 */ /* 0x000fe200010e0614 */
[----:B--2---:R-:W-:-:S05]  /*1ac870*/  IADD3 R24, P0, R17, R23, RZ ;  /* 0x0000001711187210 */ /* 0x004fca0007f1e0ff */
[----:B------:R1:W-:Y:S04]  /*1ac880*/  STL [R1+0x4ee8], R24 ;  /* 0x004ee81801007387 */ /* 0x0003e80000100800 */
[----:B-1----:R-:W2:Y:S01]  /*1ac890*/  LDL.LU.64 R24, [R1+0x98b8] ;  /* 0x0098b80001187983 */ /* 0x002ea20000300a00 */
[----:B---3--:R-:W-:-:S05]  /*1ac8a0*/  IMAD.X R15, R21, 0x1, R18, P1 ;  /* 0x00000001150f7824 */ /* 0x008fca00008e0612 */
[----:B------:R-:W-:Y:S04]  /*1ac8b0*/  STL [R1+0x4efc], R15 ;  /* 0x004efc0f01007387 */ /* 0x000fe80000100800 */
[----:B------:R1:W-:Y:S04]  /*1ac8c0*/  STL.64 [R1+0x4ef0], R28 ;  /* 0x004ef01c01007387 */ /* 0x0003e80000100a00 */
[----:B-1----:R-:W3:Y:S04]  /*1ac8d0*/  LDL.LU.64 R28, [R1+0x98b0] ;  /* 0x0098b000011c7983 */ /* 0x002ee80000300a00 */
[----:B------:R1:W-:Y:S04]  /*1ac8e0*/  STL.64 [R1+0x9878], R10 ;  /* 0x0098780a01007387 */ /* 0x0003e80000100a00 */
[----:B-1----:R-:W4:Y:S04]  /*1ac8f0*/  LDL R11, [R1+0x4] ;  /* 0x00000400010b7983 */ /* 0x002f280000100800 */
[----:B------:R1:W-:Y:S04]  /*1ac900*/  STL.64 [R1+0x9888], R8 ;  /* 0x0098880801007387 */ /* 0x0003e80000100a00 */
[----:B-1----:R0:W4:Y:S01]  /*1ac910*/  LDL.64 R8, [R1+0x4ee8] ;  /* 0x004ee80001087983 */ /* 0x0021220000100a00 */
[----:B------:R-:W-:-:S03]  /*1ac920*/  IMAD.MOV.U32 R15, RZ, RZ, R4 ;  /* 0x000000ffff0f7224 */ /* 0x000fc600078e0004 */
[----:B------:R-:W-:Y:S01]  /*1ac930*/  STL.64 [R1+0x9880], R12 ;  /* 0x0098800c01007387 */ /* 0x000fe20000100a00 */
[C---:B--2---:R-:W-:Y:S02]  /*1ac940*/  IADD3 R14, P1, R17.reuse, R25, RZ ;  /* 0x00000019110e7210 */ /* 0x044fe40007f3e0ff */
[----:B---3--:R-:W-:Y:S01]  /*1ac950*/  IADD3 R4, P2, R17, R29, RZ ;  /* 0x0000001d11047210 */ /* 0x008fe20007f5e0ff */
[----:B----4-:R-:W-:Y:S01]  /*1ac960*/  IMAD.X R9, R21, 0x1, R22, P0 ;  /* 0x0000000115097824 */ /* 0x010fe200000e0616 */
[----:B------:R-:W-:-:S04]  /*1ac970*/  IADD3 R8, P0, R17, R27, RZ ;  /* 0x0000001b11087210 */ /* 0x000fc80007f1e0ff */
[----:B------:R1:W-:Y:S04]  /*1ac980*/  STL [R1+0x4eec], R9 ;  /* 0x004eec0901007387 */ /* 0x0003e80000100800 */
[----:B------:R-:W2:Y:S01]  /*1ac990*/  LDL.LU R17, [R1+0x98a8] ;  /* 0x0098a80001117983 */ /* 0x000ea20000300800 */
[----:B-1----:R-:W-:Y:S02]  /*1ac9a0*/  IMAD.MOV.U32 R9, RZ, RZ, R15 ;  /* 0x000000ffff097224 */ /* 0x002fe400078e000f */
[----:B------:R-:W-:-:S05]  /*1ac9b0*/  IMAD.X R15, R21, 0x1, R24, P1 ;  /* 0x00000001150f7824 */ /* 0x000fca00008e0618 */
[----:B------:R1:W-:Y:S04]  /*1ac9c0*/  STL.64 [R1+0x4ee0], R14 ;  /* 0x004ee00e01007387 */ /* 0x0003e80000100a00 */
[----:B-1----:R-:W3:Y:S01]  /*1ac9d0*/  LDL.LU.64 R14, [R1+0x98a0] ;  /* 0x0098a000010e7983 */ /* 0x002ee20000300a00 */
[----:B------:R-:W-:Y:S02]  /*1ac9e0*/  IMAD.MOV.U32 R10, RZ, RZ, R5 ;  /* 0x000000ffff0a7224 */ /* 0x000fe400078e0005 */
[----:B------:R-:W-:Y:S01]  /*1ac9f0*/  IMAD.X R5, R21, 0x1, R28, P2 ;  /* 0x0000000115057824 */ /* 0x000fe200010e061c */
[----:B------:R-:W-:Y:S01]  /*1aca00*/  IADD3 R12, P1, R11, R16, RZ ;  /* 0x000000100b0c7210 */ /* 0x000fe20007f3e0ff */
[----:B------:R-:W-:-:S03]  /*1aca10*/  IMAD.MOV.U32 R13, RZ, RZ, R10 ;  /* 0x000000ffff0d7224 */ /* 0x000fc600078e000a */
[----:B------:R1:W-:Y:S04]  /*1aca20*/  STL.64 [R1+0x4ed8], R4 ;  /* 0x004ed80401007387 */ /* 0x0003e80000100a00 */
[----:B-1----:R-:W4:Y:S04]  /*1aca30*/  LDL.LU.64 R4, [R1+0x9898] ;  /* 0x0098980001047983 */ /* 0x002f280000300a00 */
[----:B------:R1:W-:Y:S01]  /*1aca40*/  STL.64 [R1+0x9870], R28 ;  /* 0x0098701c01007387 */ /* 0x0003e20000100a00 */
[----:B--2---:R-:W-:Y:S01]  /*1aca50*/  IADD3 R10, P2, R11, R17, RZ ;  /* 0x000000110b0a7210 */ /* 0x004fe20007f5e0ff */
[----:B------:R-:W-:-:S02]  /*1aca60*/  IMAD.MOV.U32 R11, RZ, RZ, R9 ;  /* 0x000000ffff0b7224 */ /* 0x000fc400078e0009 */
[----:B------:R-:W-:Y:S01]  /*1aca70*/  IMAD.X R9, R21, 0x1, R26, P0 ;  /* 0x0000000115097824 */ /* 0x000fe200000e061a */
[----:B------:R2:W-:Y:S01]  /*1aca80*/  STL.64 [R1+0x9860], R16 ;  /* 0x0098601001007387 */ /* 0x0005e20000100a00 */
[----:B-1----:R-:W-:-:S03]  /*1aca90*/  IMAD.MOV.U32 R29, RZ, RZ, R11 ;  /* 0x000000ffff1d7224 */ /* 0x002fc600078e000b */
[----:B------:R-:W4:Y:S04]  /*1acaa0*/  LDL.LU R21, [R1+0x9890] ;  /* 0x0098900001157983 */ /* 0x000f280000300800 */
[----:B------:R1:W-:Y:S01]  /*1acab0*/  STL.64 [R1+0x4ed0], R8 ;  /* 0x004ed00801007387 */ /* 0x0003e20000100a00 */
[----:B--2---:R-:W-:-:S03]  /*1acac0*/  IMAD.MOV.U32 R17, RZ, RZ, R13 ;  /* 0x000000ffff117224 */ /* 0x004fc600078e000d */
[----:B-1----:R-:W2:Y:S01]  /*1acad0*/  LDL.LU.64 R8, [R1+0x9888] ;  /* 0x0098880001087983 */ /* 0x002ea20000300a00 */
[----:B---3--:R-:W-:Y:S02]  /*1acae0*/  IMAD.X R13, R11, 0x1, R14, P1 ;  /* 0x000000010b0d7824 */ /* 0x008fe400008e060e */
[----:B------:R-:W-:Y:S01]  /*1acaf0*/  IMAD.X R11, R29, 0x1, R15, P2 ;  /* 0x000000011d0b7824 */ /* 0x000fe200010e060f */
[----:B------:R1:W-:Y:S04]  /*1acb00*/  STL [R1+0x9868], R26 ;  /* 0x0098681a01007387 */ /* 0x0003e80000100800 */
[----:B-1----:R-:W3:Y:S04]  /*1acb10*/  LDL.LU R26, [R1+0x4] ;  /* 0x00000400011a7983 */ /* 0x002ee80000300800 */
[----:B------:R1:W-:Y:S04]  /*1acb20*/  STL.64 [R1+0x4ec8], R12 ;  /* 0x004ec80c01007387 */ /* 0x0003e80000100a00 */
[----:B-1----:R-:W2:Y:S04]  /*1acb30*/  LDL.LU.64 R12, [R1+0x9880] ;  /* 0x00988000010c7983 */ /* 0x002ea80000300a00 */
[----:B------:R1:W-:Y:S04]  /*1acb40*/  STL.64 [R1+0x4ec0], R10 ;  /* 0x004ec00a01007387 */ /* 0x0003e80000100a00 */
[----:B-1----:R-:W2:Y:S01]  /*1acb50*/  LDL.LU.64 R10, [R1+0x9878] ;  /* 0x00987800010a7983 */ /* 0x002ea20000300a00 */
[----:B---3--:R-:W-:-:S02]  /*1acb60*/  IADD3 R16, P0, R26, R19, RZ ;  /* 0x000000131a107210 */ /* 0x008fc40007f1e0ff */
[----:B----4-:R-:W-:Y:S01]  /*1acb70*/  IADD3 R28, P1, R26, R21, RZ ;  /* 0x000000151a1c7210 */ /* 0x010fe20007f3e0ff */
[----:B--2---:R1:W-:Y:S04]  /*1acb80*/  STL.64 [R1+0x9858], R10 ;  /* 0x0098580a01007387 */ /* 0x0043e80000100a00 */
[----:B------:R-:W-:Y:S01]  /*1acb90*/  STL.64 [R1+0x9850], R14 ;  /* 0x0098500e01007387 */ /* 0x000fe20000100a00 */
[----:B-1----:R-:W-:Y:S02]  /*1acba0*/  IMAD.MOV.U32 R11, RZ, RZ, R17 ;  /* 0x000000ffff0b7224 */ /* 0x002fe400078e0011 */
[----:B------:R-:W-:-:S05]  /*1acbb0*/  IMAD.X R17, R29, 0x1, R18, P0 ;  /* 0x000000011d117824 */ /* 0x000fca00000e0612 */
[----:B------:R1:W-:Y:S02]  /*1acbc0*/  STL.64 [R1+0x4eb8], R16 ;  /* 0x004eb81001007387 */ /* 0x0003e40000100a00 */
[----:B-1----:R-:W-:-:S04]  /*1acbd0*/  IMAD.MOV.U32 R17, RZ, RZ, R29 ;  /* 0x000000ffff117224 */ /* 0x002fc800078e001d */
[----:B------:R-:W-:-:S05]  /*1acbe0*/  IMAD.X R29, R17, 0x1, R20, P1 ;  /* 0x00000001111d7824 */ /* 0x000fca00008e0614 */
[----:B------:R1:W-:Y:S04]  /*1acbf0*/  STL.64 [R1+0x4eb0], R28 ;  /* 0x004eb01c01007387 */ /* 0x0003e80000100a00 */
[----:B-1----:R-:W2:Y:S01]  /*1acc00*/  LDL.LU.64 R28, [R1+0x9870] ;  /* 0x00987000011c7983 */ /* 0x002ea20000300a00 */
[----:B------:R-:W-:-:S03]  /*1acc10*/  IADD3 R14, P2, R26, R23, RZ ;  /* 0x000000171a0e7210 */ /* 0x000fc60007f5e0ff */
[----:B------:R-:W-:Y:S02]  /*1acc20*/  STL.64 [R1+0x9848], R20 ;  /* 0x0098481401007387 */ /* 0x000fe40000100a00 */
[----:B------:R-:W-:Y:S02]  /*1acc30*/  IMAD.X R15, R17, 0x1, R22, P2 ;  /* 0x00000001110f7824 */ /* 0x000fe400010e0616 */
[----:B------:R1:W-:Y:S01]  /*1acc40*/  STL.64 [R1+0x9838], R4 ;  /* 0x0098380401007387 */ /* 0x0003e20000100a00 */
[----:B------:R-:W-:-:S03]  /*1acc50*/  IADD3 R16, P0, R26, R25, RZ ;  /* 0x000000191a107210 */ /* 0x000fc60007f1e0ff */
[----:B-1----:R-:W3:Y:S04]  /*1acc60*/  LDL R5, [R1+0x8] ;  /* 0x0000080001057983 */ /* 0x002ee80000100800 */
[----:B------:R1:W-:Y:S04]  /*1acc70*/  STL.64 [R1+0x9840], R22 ;  /* 0x0098401601007387 */ /* 0x0003e80000100a00 */
[----:B-1----:R-:W4:Y:S04]  /*1acc80*/  LDL R22, [R1+0x4b0] ;  /* 0x0004b00001167983 */ /* 0x002f280000100800 */
[----:B------:R1:W-:Y:S02]  /*1acc90*/  STL.64 [R1+0x4ea8], R14 ;  /* 0x004ea80e01007387 */ /* 0x0003e40000100a00 */
[----:B-1----:R-:W-:Y:S01]  /*1acca0*/  IMAD.MOV.U32 R15, RZ, RZ, R17 ;  /* 0x000000ffff0f7224 */ /* 0x002fe200078e0011 */
[----:B------:R-:W-:-:S03]  /*1accb0*/  IADD3 R14, P2, R26, R27, RZ ;  /* 0x0000001b1a0e7210 */ /* 0x000fc60007f5e0ff */
[----:B------:R-:W-:Y:S01]  /*1accc0*/  IMAD.X R17, R15, 0x1, R24, P0 ;  /* 0x000000010f117824 */ /* 0x000fe200000e0618 */
[----:B--2---:R-:W-:Y:S02]  /*1accd0*/  IADD3 R10, P1, R26, R29, RZ ;  /* 0x0000001d1a0a7210 */ /* 0x004fe40007f3e0ff */
[----:B------:R-:W2:Y:S04]  /*1acce0*/  LDL.LU R26, [R1+0x9868] ;  /* 0x00986800011a7983 */ /* 0x000ea80000300800 */
[----:B------:R1:W-:Y:S04]  /*1accf0*/  STL.64 [R1+0x4ea0], R16 ;  /* 0x004ea01001007387 */ /* 0x0003e80000100a00 */
[----:B-1----:R-:W3:Y:S01]  /*1acd00*/  LDL.LU.64 R16, [R1+0x9860] ;  /* 0x0098600001107983 */ /* 0x002ee20000300a00 */
[----:B------:R-:W-:-:S02]  /*1acd10*/  IMAD.MOV.U32 R21, RZ, RZ, R11 ;  /* 0x000000ffff157224 */ /* 0x000fc400078e000b */
[C---:B------:R-:W-:Y:S01]  /*1acd20*/  IMAD.X R11, R15.reuse, 0x1, R28, P1 ;  /* 0x000000010f0b7824 */ /* 0x040fe200008e061c */
[----:B------:R-:W-:Y:S04]  /*1acd30*/  STL.64 [R1+0x9830], R24 ;  /* 0x0098301801007387 */ /* 0x000fe80000100a00 */
[----:B------:R1:W-:Y:S04]  /*1acd40*/  STL.64 [R1+0x4e98], R10 ;  /* 0x004e980a01007387 */ /* 0x0003e80000100a00 */
[----:B-1----:R-:W4:Y:S01]  /*1acd50*/  LDL.LU.64 R10, [R1+0x9858] ;  /* 0x00985800010a7983 */ /* 0x002f220000300a00 */
[----:B--2---:R-:W-:Y:S01]  /*1acd60*/  IMAD.X R15, R15, 0x1, R26, P2 ;  /* 0x000000010f0f7824 */ /* 0x004fe200010e061a */
[----:B---3--:R-:W-:-:S02]  /*1acd70*/  IADD3 R4, P1, R5, R17, RZ ;  /* 0x0000001105047210 */ /* 0x008fc40007f3e0ff */
[----:B------:R1:W-:Y:S04]  /*1acd80*/  STL [R1+0x9820], R17 ;  /* 0x0098201101007387 */ /* 0x0003e80000100800 */
[----:B-1----:R-:W2:Y:S04]  /*1acd90*/  LDL.LU R17, [R1+0x8] ;  /* 0x0000080001117983 */ /* 0x002ea80000300800 */
[----:B------:R1:W-:Y:S04]  /*1acda0*/  STL.64 [R1+0x4e90], R14 ;  /* 0x004e900e01007387 */ /* 0x0003e80000100a00 */
[----:B-1----:R-:W4:Y:S01]  /*1acdb0*/  LDL.LU.64 R14, [R1+0x9850] ;  /* 0x00985000010e7983 */ /* 0x002f220000300a00 */
[----:B------:R-:W-:Y:S01]  /*1acdc0*/  IADD3 R20, P0, R5, R16, RZ ;  /* 0x0000001005147210 */ /* 0x000fe20007f1e0ff */
[----:B------:R-:W-:-:S02]  /*1acdd0*/  IMAD.MOV.U32 R25, RZ, RZ, R21 ;  /* 0x000000ffff197224 */ /* 0x000fc400078e0015 */
[----:B------:R-:W-:Y:S02]  /*1acde0*/  STL.64 [R1+0x9828], R26 ;  /* 0x0098281a01007387 */ /* 0x000fe40000100a00 */
[----:B----4-:R-:W-:-:S05]  /*1acdf0*/  IMAD.X R21, R22, 0x1, R14, P0 ;  /* 0x0000000116157824 */ /* 0x010fca00000e060e */
[----:B------:R1:W-:Y:S04]  /*1ace00*/  STL.64 [R1+0x4e88], R20 ;  /* 0x004e881401007387 */ /* 0x0003e80000100a00 */
[----:B-1----:R-:W2:Y:S02]  /*1ace10*/  LDL.LU.64 R20, [R1+0x9848] ;  /* 0x0098480001147983 */ /* 0x002ea40000300a00 */
[----:B--2---:R-:W-:-:S05]  /*1ace20*/  IADD3 R22, P0, R17, R21, RZ ;  /* 0x0000001511167210 */ /* 0x004fca0007f1e0ff */
[----:B------:R1:W-:Y:S04]  /*1ace30*/  STL [R1+0x4e70], R22 ;  /* 0x004e701601007387 */ /* 0x0003e80000100800 */
[----:B-1----:R-:W2:Y:S04]  /*1ace40*/  LDL.LU.64 R22, [R1+0x9840] ;  /* 0x0098400001167983 */ /* 0x002ea80000300a00 */
[----:B------:R1:W-:Y:S04]  /*1ace50*/  STL [R1+0x9814], R21 ;  /* 0x0098141501007387 */ /* 0x0003e80000100800 */
[----:B-1----:R-:W3:Y:S02]  /*1ace60*/  LDL.LU R21, [R1+0x4b0] ;  /* 0x0004b00001157983 */ /* 0x002ee40000300800 */
[----:B---3--:R-:W-:-:S05]  /*1ace70*/  IMAD.X R5, R21, 0x1, R15, P1 ;  /* 0x0000000115057824 */ /* 0x008fca00008e060f */
[----:B------:R1:W-:Y:S04]  /*1ace80*/  STL.64 [R1+0x4e80], R4 ;  /* 0x004e800401007387 */ /* 0x0003e80000100a00 */
[----:B-1----:R-:W3:Y:S01]  /*1ace90*/  LDL.LU.64 R4, [R1+0x9838] ;  /* 0x0098380001047983 */ /* 0x002ee20000300a00 */
[C---:B------:R-:W-:Y:S01]  /*1acea0*/  IADD3 R24, P2, R17.reuse, R19, RZ ;  /* 0x0000001311187210 */ /* 0x040fe20007f5e0ff */
[----:B------:R-:W-:Y:S01]  /*1aceb0*/  IMAD.MOV.U32 R27, RZ, RZ, R25 ;  /* 0x000000ffff1b7224 */ /* 0x000fe200078e0019 */
[----:B--2---:R-:W-:Y:S01]  /*1acec0*/  IADD3 R26, P1, R17, R23, RZ ;  /* 0x00000017111a7210 */ /* 0x004fe20007f3e0ff */
[----:B---3--:R1:W-:Y:S04]  /*1aced0*/  STL.64 [R1+0x9818], R4 ;  /* 0x0098180401007387 */ /* 0x0083e80000100a00 */
[----:B-1----:R0:W2:Y:S01]  /*1acee0*/  LDL.64 R4, [R1+0x4e70] ;  /* 0x004e700001047983 */ /* 0x0020a20000100a00 */
[----:B------:R-:W-:-:S03]  /*1acef0*/  IMAD.X R25, R21, 0x1, R18, P2 ;  /* 0x0000000115197824 */ /* 0x000fc600010e0612 */
[----:B------:R1:W-:Y:S04]  /*1acf00*/  STL.64 [R1+0x9808], R14 ;  /* 0x0098080e01007387 */ /* 0x0003e80000100a00 */
[----:B------:R-:W-:Y:S04]  /*1acf10*/  STL [R1+0x9810], R15 ;  /* 0x0098100f01007387 */ /* 0x000fe80000100800 */
[----:B------:R3:W-:Y:S01]  /*1acf20*/  STL.64 [R1+0x4e78], R24 ;  /* 0x004e781801007387 */ /* 0x0007e20000100a00 */
[----:B-1----:R-:W-:Y:S02]  /*1acf30*/  IMAD.MOV.U32 R14, RZ, RZ, R27 ;  /* 0x000000ffff0e7224 */ /* 0x002fe400078e001b */
[C---:B------:R-:W-:Y:S01]  /*1acf40*/  IMAD.X R27, R21.reuse, 0x1, R22, P1 ;  /* 0x00000001151b7824 */ /* 0x040fe200008e0616 */
[----:B---3--:R-:W3:Y:S04]  /*1acf50*/  LDL.LU.64 R24, [R1+0x9830] ;  /* 0x0098300001187983 */ /* 0x008ee80000300a00 */
[----:B------:R-:W-:Y:S01]  /*1acf60*/  STL.64 [R1+0x9800], R12 ;  /* 0x0098000c01007387 */ /* 0x000fe20000100a00 */
[----:B--2---:R-:W-:-:S05]  /*1acf70*/  IMAD.X R5, R21, 0x1, R20, P0 ;  /* 0x0000000115057824 */ /* 0x004fca00000e0614 */
[----:B------:R-:W-:Y:S04]  /*1acf80*/  STL [R1+0x4e74], R5 ;  /* 0x004e740501007387 */ /* 0x000fe80000100800 */
[----:B------:R1:W-:Y:S04]  /*1acf90*/  STL.64 [R1+0x4e68], R26 ;  /* 0x004e681a01007387 */ /* 0x0003e80000100a00 */
[----:B-1----:R-:W2:Y:S01]  /*1acfa0*/  LDL.LU.64 R26, [R1+0x9828] ;  /* 0x00982800011a7983 */ /* 0x002ea20000300a00 */
[----:B------:R-:W-:-:S03]  /*1acfb0*/  IADD3 R4, P0, R17, R29, RZ ;  /* 0x0000001d11047210 */ /* 0x000fc60007f1e0ff */
[----:B------:R1:W-:Y:S01]  /*1acfc0*/  STL.64 [R1+0x97f8], R22 ;  /* 0x0097f81601007387 */ /* 0x0003e20000100a00 */
[C---:B---3--:R-:W-:Y:S01]  /*1acfd0*/  IADD3 R12, P2, R17.reuse, R25, RZ ;  /* 0x00000019110c7210 */ /* 0x048fe20007f5e0ff */
[----:B-1----:R-:W-:Y:S02]  /*1acfe0*/  IMAD.MOV.U32 R22, RZ, RZ, R14 ;  /* 0x000000ffff167224 */ /* 0x002fe400078e000e */
[----:B------:R-:W3:Y:S01]  /*1acff0*/  LDL R23, [R1+0xc] ;  /* 0x00000c0001177983 */ /* 0x000ee20000100800 */
[----:B--2---:R-:W-:-:S03]  /*1ad000*/  IADD3 R14, P1, R17, R27, RZ ;  /* 0x0000001b110e7210 */ /* 0x004fc60007f3e0ff */
[----:B------:R-:W3:Y:S01]  /*1ad010*/  LDL.LU R17, [R1+0x9820] ;  /* 0x0098200001117983 */ /* 0x000ee20000300800 */
[C---:B------:R-:W-:Y:S02]  /*1ad020*/  IMAD.X R13, R21.reuse, 0x1, R24, P2 ;  /* 0x00000001150d7824 */ /* 0x040fe400010e0618 */
[C---:B------:R-:W-:Y:S01]  /*1ad030*/  IMAD.X R5, R21.reuse, 0x1, R28, P0 ;  /* 0x0000000115057824 */ /* 0x040fe200000e061c */
[----:B------:R1:W-:Y:S01]  /*1ad040*/  STL.64 [R1+0x97f0], R24 ;  /* 0x0097f01801007387 */ /* 0x0003e20000100a00 */
[----:B------:R-:W-:-:S03]  /*1ad050*/  IMAD.X R15, R21, 0x1, R26, P1 ;  /* 0x00000001150f7824 */ /* 0x000fc600008e061a */
[----:B-1----:R-:W2:Y:S04]  /*1ad060*/  LDL R24, [R1+0x4ac] ;  /* 0x0004ac0001187983 */ /* 0x002ea80000100800 */
[----:B------:R-:W-:Y:S04]  /*1ad070*/  STL.64 [R1+0x4e60], R12 ;  /* 0x004e600c01007387 */ /* 0x000fe80000100a00 */
[----:B------:R1:W-:Y:S04]  /*1ad080*/  STL.64 [R1+0x4e58], R4 ;  /* 0x004e580401007387 */ /* 0x0003e80000100a00 */
[----:B-1----:R-:W4:Y:S04]  /*1ad090*/  LDL.LU.64 R4, [R1+0x9818] ;  /* 0x0098180001047983 */ /* 0x002f280000300a00 */
[----:B------:R1:W-:Y:S02]  /*1ad0a0*/  STL.64 [R1+0x97e8], R28 ;  /* 0x0097e81c01007387 */ /* 0x0003e40000100a00 */
[----:B-1----:R-:W-:Y:S01]  /*1ad0b0*/  IMAD.MOV.U32 R29, RZ, RZ, R22 ;  /* 0x000000ffff1d7224 */ /* 0x002fe200078e0016 */
[----:B---3--:R-:W-:Y:S01]  /*1ad0c0*/  IADD3 R22, P0, R23, R17, RZ ;  /* 0x0000001117167210 */ /* 0x008fe20007f1e0ff */
[----:B------:R1:W-:Y:S04]  /*1ad0d0*/  STL [R1+0x97e0], R17 ;  /* 0x0097e01101007387 */ /* 0x0003e80000100800 */
[----:B-1----:R-:W3:Y:S04]  /*1ad0e0*/  LDL.LU R17, [R1+0xc] ;  /* 0x00000c0001117983 */ /* 0x002ee80000300800 */
[----:B------:R-:W4:Y:S04]  /*1ad0f0*/  LDL.LU R21, [R1+0x9814] ;  /* 0x0098140001157983 */ /* 0x000f280000300800 */
[----:B------:R1:W-:Y:S04]  /*1ad100*/  STL.64 [R1+0x4e50], R14 ;  /* 0x004e500e01007387 */ /* 0x0003e80000100a00 */
[----:B-1----:R0:W2:Y:S01]  /*1ad110*/  LDL.LU R15, [R1+0x9810] ;  /* 0x00981000010f7983 */ /* 0x0020a20000300800 */
[----:B---3--:R-:W-:-:S05]  /*1ad120*/  IADD3 R14, P1, R17, R19, RZ ;  /* 0x00000013110e7210 */ /* 0x008fca0007f3e0ff */
[----:B------:R2:W-:Y:S04]  /*1ad130*/  STL [R1+0x4e38], R14 ;  /* 0x004e380e01007387 */ /* 0x0005e80000100800 */
[----:B--2---:R-:W2:Y:S01]  /*1ad140*/  LDL.LU.64 R14, [R1+0x9808] ;  /* 0x00980800010e7983 */ /* 0x004ea20000300a00 */
[----:B------:R-:W-:-:S05]  /*1ad150*/  IADD3 R12, P2, R23, R16, RZ ;  /* 0x00000010170c7210 */ /* 0x000fca0007f5e0ff */
[----:B--2---:R-:W-:-:S05]  /*1ad160*/  IMAD.X R13, R24, 0x1, R14, P2 ;  /* 0x00000001180d7824 */ /* 0x004fca00010e060e */
[----:B------:R1:W-:Y:S04]  /*1ad170*/  STL.64 [R1+0x4e48], R12 ;  /* 0x004e480c01007387 */ /* 0x0003e80000100a00 */
[----:B-1----:R-:W2:Y:S01]  /*1ad180*/  LDL.LU.64 R12, [R1+0x9800] ;  /* 0x00980000010c7983 */ /* 0x002ea20000300a00 */
[----:B------:R-:W-:-:S03]  /*1ad190*/  IMAD.X R23, R24, 0x1, R15, P0 ;  /* 0x0000000118177824 */ /* 0x000fc600000e060f */
[----:B--2---:R-:W-:Y:S04]  /*1ad1a0*/  STL.64 [R1+0x97d0], R12 ;  /* 0x0097d00c01007387 */ /* 0x004fe80000100a00 */
[----:B------:R1:W-:Y:S04]  /*1ad1b0*/  STL.64 [R1+0x4e40], R22 ;  /* 0x004e401601007387 */ /* 0x0003e80000100a00 */
[----:B-1----:R-:W2:Y:S04]  /*1ad1c0*/  LDL.LU.64 R22, [R1+0x97f8] ;  /* 0x0097f80001167983 */ /* 0x002ea80000300a00 */
[----:B------:R1:W-:Y:S04]  /*1ad1d0*/  STL [R1+0x97c8], R15 ;  /* 0x0097c80f01007387 */ /* 0x0003e80000100800 */
[----:B-1----:R-:W3:Y:S04]  /*1ad1e0*/  LDL.LU R15, [R1+0x4ac] ;  /* 0x0004ac00010f7983 */ /* 0x002ee80000300800 */
[----:B------:R1:W-:Y:S04]  /*1ad1f0*/  STL.64 [R1+0x97d8], R6 ;  /* 0x0097d80601007387 */ /* 0x0003e80000100a00 */
[----:B-1----:R0:W3:Y:S01]  /*1ad200*/  LDL.64 R6, [R1+0x4e38] ;  /* 0x004e380001067983 */ /* 0x0020e20000100a00 */
[C---:B----4-:R-:W-:Y:S01]  /*1ad210*/  IADD3 R28, P2, R17.reuse, R21, RZ ;  /* 0x00000015111c7210 */ /* 0x050fe20007f5e0ff */
[----:B------:R-:W-:Y:S01]  /*1ad220*/  IMAD.MOV.U32 R13, RZ, RZ, R29 ;  /* 0x000000ffff0d7224 */ /* 0x000fe200078e001d */
[----:B--2---:R-:W-:-:S05]  /*1ad230*/  IADD3 R24, P0, R17, R23, RZ ;  /* 0x0000001711187210 */ /* 0x004fca0007f1e0ff */
[----:B------:R1:W-:Y:S01]  /*1ad240*/  STL [R1+0x4e28], R24 ;  /* 0x004e281801007387 */ /* 0x0003e20000100800 */
[----:B---3--:R-:W-:-:S03]  /*1ad250*/  IMAD.X R29, R15, 0x1, R20, P2 ;  /* 0x000000010f1d7824 */ /* 0x008fc600010e0614 */
[----:B-1----:R-:W2:Y:S01]  /*1ad260*/  LDL.LU.64 R24, [R1+0x97f0] ;  /* 0x0097f00001187983 */ /* 0x002ea20000300a00 */
[----:B------:R-:W-:-:S05]  /*1ad270*/  IMAD.X R7, R15, 0x1, R18, P1 ;  /* 0x000000010f077824 */ /* 0x000fca00008e0612 */
[----:B------:R-:W-:Y:S04]  /*1ad280*/  STL [R1+0x4e3c], R7 ;  /* 0x004e3c0701007387 */ /* 0x000fe80000100800 */
[----:B------:R1:W-:Y:S04]  /*1ad290*/  STL.64 [R1+0x4e30], R28 ;  /* 0x004e301c01007387 */ /* 0x0003e80000100a00 */
[----:B-1----:R-:W3:Y:S04]  /*1ad2a0*/  LDL.LU.64 R28, [R1+0x97e8] ;  /* 0x0097e800011c7983 */ /* 0x002ee80000300a00 */
[----:B------:R1:W-:Y:S04]  /*1ad2b0*/  STL.64 [R1+0x97c0], R20 ;  /* 0x0097c01401007387 */ /* 0x0003e80000100a00 */
[----:B-1----:R0:W4:Y:S04]  /*1ad2c0*/  LDL.64 R20, [R1+0x4e28] ;  /* 0x004e280001147983 */ /* 0x0021280000100a00 */
[----:B------:R1:W-:Y:S04]  /*1ad2d0*/  STL.64 [R1+0x97b0], R2 ;  /* 0x0097b00201007387 */ /* 0x0003e80000100a00 */
[----:B-1----:R-:W4:Y:S04]  /*1ad2e0*/  LDL R3, [R1+0x10] ;  /* 0x0000100001037983 */ /* 0x002f280000100800 */
[----:B------:R1:W-:Y:S01]  /*1ad2f0*/  STL.64 [R1+0x97b8], R22 ;  /* 0x0097b81601007387 */ /* 0x0003e20000100a00 */
[----:B--2---:R-:W-:-:S02]  /*1ad300*/  IADD3 R6, P1, R17, R25, RZ ;  /* 0x0000001911067210 */ /* 0x004fc40007f3e0ff */
[----:B---3--:R-:W-:Y:S01]  /*1ad310*/  IADD3 R12, P2, R17, R29, RZ ;  /* 0x0000001d110c7210 */ /* 0x008fe20007f5e0ff */
[----:B----4-:R-:W-:Y:S01]  /*1ad320*/  IMAD.X R21, R15, 0x1, R22, P0 ;  /* 0x000000010f157824 */ /* 0x010fe200000e0616 */
[----:B------:R-:W-:-:S04]  /*1ad330*/  IADD3 R20, P0, R17, R27, RZ ;  /* 0x0000001b11147210 */ /* 0x000fc80007f1e0ff */
[----:B------:R2:W-:Y:S04]  /*1ad340*/  STL [R1+0x4e2c], R21 ;  /* 0x004e2c1501007387 */ /* 0x0005e80000100800 */
[----:B------:R-:W3:Y:S01]  /*1ad350*/  LDL.LU R17, [R1+0x97e0] ;  /* 0x0097e00001117983 */ /* 0x000ee20000300800 */
[C---:B------:R-:W-:Y:S02]  /*1ad360*/  IMAD.X R7, R15.reuse, 0x1, R24, P1 ;  /* 0x000000010f077824 */ /* 0x040fe400008e0618 */
[----:B------:R-:W-:Y:S02]  /*1ad370*/  IMAD.MOV.U32 R2, RZ, RZ, R13 ;  /* 0x000000ffff027224 */ /* 0x000fe400078e000d */
[----:B------:R-:W-:Y:S01]  /*1ad380*/  IMAD.X R13, R15, 0x1, R28, P2 ;  /* 0x000000010f0d7824 */ /* 0x000fe200010e061c */
[----:B------:R4:W-:Y:S01]  /*1ad390*/  STL.64 [R1+0x4e20], R6 ;  /* 0x004e200601007387 */ /* 0x0009e20000100a00 */
[----:B-1----:R-:W-:Y:S01]  /*1ad3a0*/  IMAD.MOV.U32 R23, RZ, RZ, R2 ;  /* 0x000000ffff177224 */ /* 0x002fe200078e0002 */
[----:B------:R-:W-:Y:S01]  /*1ad3b0*/  IADD3 R22, P1, R3, R16, RZ ;  /* 0x0000001003167210 */ /* 0x000fe20007f3e0ff */
[----:B--2---:R-:W-:Y:S01]  /*1ad3c0*/  IMAD.X R21, R15, 0x1, R26, P0 ;  /* 0x000000010f157824 */ /* 0x004fe200000e061a */
[----:B----4-:R-:W2:Y:S04]  /*1ad3d0*/  LDL.LU.64 R6, [R1+0x97d8] ;  /* 0x0097d80001067983 */ /* 0x010ea80000300a00 */
[----:B------:R1:W-:Y:S04]  /*1ad3e0*/  STL.64 [R1+0x4e18], R12 ;  /* 0x004e180c01007387 */ /* 0x0003e80000100a00 */
[----:B-1----:R-:W4:Y:S04]  /*1ad3f0*/  LDL.LU.64 R12, [R1+0x97d0] ;  /* 0x0097d000010c7983 */ /* 0x002f280000300a00 */
[----:B------:R-:W-:Y:S01]  /*1ad400*/  STL.64 [R1+0x97a8], R28 ;  /* 0x0097a81c01007387 */ /* 0x000fe20000100a00 */
[----:B---3--:R-:W-:-:S03]  /*1ad410*/  IADD3 R2, P2, R3, R17, RZ ;  /* 0x0000001103027210 */ /* 0x008fc60007f5e0ff */
[----:B------:R-:W3:Y:S04]  /*1ad420*/  LDL R3, [R1+0x4a8] ;  /* 0x0004a80001037983 */ /* 0x000ee80000100800 */
[----:B------:R-:W-:Y:S04]  /*1ad430*/  STL.64 [R1+0x9788], R16 ;  /* 0x0097881001007387 */ /* 0x000fe80000100a00 */
[----:B------:R-:W4:Y:S04]  /*1ad440*/  LDL.LU R15, [R1+0x97c8] ;  /* 0x0097c800010f7983 */ /* 0x000f280000300800 */
[----:B------:R1:W-:Y:S04]  /*1ad450*/  STL.64 [R1+0x4e10], R20 ;  /* 0x004e101401007387 */ /* 0x0003e80000100a00 */
[----:B-1----:R-:W4:Y:S04]  /*1ad460*/  LDL.LU.64 R20, [R1+0x97c0] ;  /* 0x0097c00001147983 */ /* 0x002f280000300a00 */
[----:B--2---:R1:W-:Y:S04]  /*1ad470*/  STL.64 [R1+0x97a0], R6 ;  /* 0x0097a00601007387 */ /* 0x0043e80000100a00 */
[----:B------:R2:W-:Y:S01]  /*1ad480*/  STL [R1+0x9798], R26 ;  /* 0x0097981a01007387 */ /* 0x0005e20000100800 */
[----:B-1----:R-:W-:-:S03]  /*1ad490*/  IMAD.MOV.U32 R7, RZ, RZ, R23 ;  /* 0x000000ffff077224 */ /* 0x002fc600078e0017 */
[----:B--2---:R-:W2:Y:S01]  /*1ad4a0*/  LDL.LU R26, [R1+0x10] ;  /* 0x00001000011a7983 */ /* 0x004ea20000300800 */
[----:B---3--:R-:W-:-:S05]  /*1ad4b0*/  IMAD.X R23, R3, 0x1, R14, P1 ;  /* 0x0000000103177824 */ /* 0x008fca00008e060e */
[----:B------:R1:W-:Y:S01]  /*1ad4c0*/  STL.64 [R1+0x4e08], R22 ;  /* 0x004e081601007387 */ /* 0x0003e20000100a00 */
[----:B----4-:R-:W-:-:S03]  /*1ad4d0*/  IMAD.X R3, R3, 0x1, R15, P2 ;  /* 0x0000000103037824 */ /* 0x010fc600010e060f */
[----:B-1----:R-:W3:Y:S04]  /*1ad4e0*/  LDL.LU.64 R22, [R1+0x97b8] ;  /* 0x0097b80001167983 */ /* 0x002ee80000300a00 */
[----:B------:R1:W-:Y:S04]  /*1ad4f0*/  STL.64 [R1+0x4e00], R2 ;  /* 0x004e000201007387 */ /* 0x0003e80000100a00 */
[----:B-1----:R-:W4:Y:S04]  /*1ad500*/  LDL.LU.64 R2, [R1+0x97b0] ;  /* 0x0097b00001027983 */ /* 0x002f280000300a00 */
[----:B----4-:R-:W-:Y:S04]  /*1ad510*/  STL.64 [R1+0x9780], R2 ;  /* 0x0097800201007387 */ /* 0x010fe80000100a00 */
[----:B------:R-:W-:Y:S04]  /*1ad520*/  STL.64 [R1+0x9790], R4 ;  /* 0x0097900401007387 */ /* 0x000fe80000100a00 */
[----:B------:R1:W-:Y:S04]  /*1ad530*/  STL [R1+0x9778], R15 ;  /* 0x0097780f01007387 */ /* 0x0003e80000100800 */
[----:B-1----:R-:W4:Y:S01]  /*1ad540*/  LDL.LU R15, [R1+0x4a8] ;  /* 0x0004a800010f7983 */ /* 0x002f220000300800 */
[----:B--2---:R-:W-:-:S02]  /*1ad550*/  IADD3 R16, P0, R26, R19, RZ ;  /* 0x000000131a107210 */ /* 0x004fc40007f1e0ff */
[C---:B------:R-:W-:Y:S02]  /*1ad560*/  IADD3 R28, P1, R26.reuse, R21, RZ ;  /* 0x000000151a1c7210 */ /* 0x040fe40007f3e0ff */
[C---:B---3--:R-:W-:Y:S01]  /*1ad570*/  IADD3 R6, P2, R26.reuse, R23, RZ ;  /* 0x000000171a067210 */ /* 0x048fe20007f5e0ff */
[----:B------:R-:W-:Y:S02]  /*1ad580*/  IMAD.MOV.U32 R3, RZ, RZ, R7 ;  /* 0x000000ffff037224 */ /* 0x000fe400078e0007 */
[C---:B----4-:R-:W-:Y:S02]  /*1ad590*/  IMAD.X R17, R15.reuse, 0x1, R18, P0 ;  /* 0x000000010f117824 */ /* 0x050fe400000e0612 */
[C---:B------:R-:W-:Y:S02]  /*1ad5a0*/  IMAD.X R29, R15.reuse, 0x1, R20, P1 ;  /* 0x000000010f1d7824 */ /* 0x040fe400008e0614 */
[----:B------:R-:W-:Y:S01]  /*1ad5b0*/  IMAD.X R7, R15, 0x1, R22, P2 ;  /* 0x000000010f077824 */ /* 0x000fe200010e0616 */
[----:B------:R-:W-:Y:S04]  /*1ad5c0*/  STL.64 [R1+0x4df8], R16 ;  /* 0x004df81001007387 */ /* 0x000fe80000100a00 */
[----:B------:R1:W-:Y:S04]  /*1ad5d0*/  STL.64 [R1+0x4df0], R28 ;  /* 0x004df01c01007387 */ /* 0x0003e80000100a00 */
[----:B-1----:R-:W2:Y:S04]  /*1ad5e0*/  LDL.LU.64 R28, [R1+0x97a8] ;  /* 0x0097a800011c7983 */ /* 0x002ea80000300a00 */
[----:B------:R-:W-:Y:S04]  /*1ad5f0*/  STL.64 [R1+0x9770], R20 ;  /* 0x0097701401007387 */ /* 0x000fe80000100a00 */
[----:B------:R1:W-:Y:S04]  /*1ad600*/  STL.64 [R1+0x4de8], R6 ;  /* 0x004de80601007387 */ /* 0x0003e80000100a00 */
[----:B-1----:R-:W3:Y:S01]  /*1ad610*/  LDL.LU.64 R6, [R1+0x97a0] ;  /* 0x0097a00001067983 */ /* 0x002ee20000300a00 */
[----:B------:R-:W-:-:S02]  /*1ad620*/  IADD3 R16, P0, R26, R25, RZ ;  /* 0x000000191a107210 */ /* 0x000fc40007f1e0ff */
[C---:B------:R-:W-:Y:S01]  /*1ad630*/  IADD3 R4, P2, R26.reuse, R27, RZ ;  /* 0x0000001b1a047210 */ /* 0x040fe20007f5e0ff */
[----:B------:R1:W-:Y:S02]  /*1ad640*/  STL.64 [R1+0x9760], R22 ;  /* 0x0097601601007387 */ /* 0x0003e40000100a00 */
[----:B------:R-:W-:Y:S02]  /*1ad650*/  IMAD.X R17, R15, 0x1, R24, P0 ;  /* 0x000000010f117824 */ /* 0x000fe400000e0618 */
[----:B-1----:R-:W4:Y:S01]  /*1ad660*/  LDL R23, [R1+0x14] ;  /* 0x0000140001177983 */ /* 0x002f220000100800 */
[----:B--2---:R-:W-:-:S03]  /*1ad670*/  IADD3 R2, P1, R26, R29, RZ ;  /* 0x0000001d1a027210 */ /* 0x004fc60007f3e0ff */
[----:B---3--:R1:W-:Y:S04]  /*1ad680*/  STL.64 [R1+0x9768], R6 ;  /* 0x0097680601007387 */ /* 0x0083e80000100a00 */
[----:B-1----:R-:W2:Y:S04]  /*1ad690*/  LDL R6, [R1+0x4a4] ;  /* 0x0004a40001067983 */ /* 0x002ea80000100800 */
[----:B------:R-:W3:Y:S04]  /*1ad6a0*/  LDL.LU R26, [R1+0x9798] ;  /* 0x00979800011a7983 */ /* 0x000ee80000300800 */
[----:B------:R1:W-:Y:S04]  /*1ad6b0*/  STL [R1+0x4dd0], R4 ;  /* 0x004dd00401007387 */ /* 0x0003e80000100800 */
[----:B-1----:R-:W2:Y:S04]  /*1ad6c0*/  LDL.LU.64 R4, [R1+0x9790] ;  /* 0x0097900001047983 */ /* 0x002ea80000300a00 */
[----:B------:R1:W-:Y:S04]  /*1ad6d0*/  STL.64 [R1+0x4de0], R16 ;  /* 0x004de01001007387 */ /* 0x0003e80000100a00 */
[----:B-1----:R-:W4:Y:S04]  /*1ad6e0*/  LDL.LU.64 R16, [R1+0x9788] ;  /* 0x0097880001107983 */ /* 0x002f280000300a00 */
[----:B------:R1:W-:Y:S04]  /*1ad6f0*/  STL.64 [R1+0x9750], R24 ;  /* 0x0097501801007387 */ /* 0x0003e80000100a00 */
[----:B-1----:R0:W3:Y:S01]  /*1ad700*/  LDL.64 R24, [R1+0x4dd0] ;  /* 0x004dd00001187983 */ /* 0x0020e20000100a00 */
[----:B------:R-:W-:-:S02]  /*1ad710*/  IMAD.MOV.U32 R21, RZ, RZ, R3 ;  /* 0x000000ffff157224 */ /* 0x000fc400078e0003 */
[----:B------:R-:W-:-:S05]  /*1ad720*/  IMAD.X R3, R15, 0x1, R28, P1 ;  /* 0x000000010f037824 */ /* 0x000fca00008e061c */
[----:B------:R1:W-:Y:S04]  /*1ad730*/  STL.64 [R1+0x4dd8], R2 ;  /* 0x004dd80201007387 */ /* 0x0003e80000100a00 */
[----:B-1----:R-:W2:Y:S04]  /*1ad740*/  LDL.LU.64 R2, [R1+0x9780] ;  /* 0x0097800001027983 */ /* 0x002ea80000300a00 */
[----:B------:R-:W-:Y:S01]  /*1ad750*/  STL.64 [R1+0x9758], R28 ;  /* 0x0097581c01007387 */ /* 0x000fe20000100a00 */
[----:B----4-:R-:W-:-:S03]  /*1ad760*/  IADD3 R20, P0, R23, R16, RZ ;  /* 0x0000001017147210 */ /* 0x010fc60007f1e0ff */
[----:B------:R1:W-:Y:S01]  /*1ad770*/  STL.64 [R1+0x9740], R16 ;  /* 0x0097401001007387 */ /* 0x0003e20000100a00 */
[----:B------:R-:W-:Y:S01]  /*1ad780*/  IADD3 R22, P1, R23, R17, RZ ;  /* 0x0000001117167210 */ /* 0x000fe20007f3e0ff */
[----:B---3--:R-:W-:-:S04]  /*1ad790*/  IMAD.MOV.U32 R25, RZ, RZ, R21 ;  /* 0x000000ffff197224 */ /* 0x008fc800078e0015 */
[----:B-1----:R-:W-:Y:S02]  /*1ad7a0*/  IMAD.MOV.U32 R17, RZ, RZ, R25 ;  /* 0x000000ffff117224 */ /* 0x002fe400078e0019 */
[----:B------:R-:W-:Y:S02]  /*1ad7b0*/  IMAD.X R25, R15, 0x1, R26, P2 ;  /* 0x000000010f197824 */ /* 0x000fe400010e061a */
[----:B--2---:R-:W-:Y:S01]  /*1ad7c0*/  IMAD.X R21, R6, 0x1, R14, P0 ;  /* 0x0000000106157824 */ /* 0x004fe200000e060e */
[----:B------:R-:W2:Y:S04]  /*1ad7d0*/  LDL.LU R15, [R1+0x9778] ;  /* 0x00977800010f7983 */ /* 0x000ea80000300800 */
[----:B------:R-:W-:Y:S04]  /*1ad7e0*/  STL [R1+0x4dd4], R25 ;  /* 0x004dd41901007387 */ /* 0x000fe80000100800 */
[----:B------:R1:W-:Y:S04]  /*1ad7f0*/  STL [R1+0x9748], R26 ;  /* 0x0097481a01007387 */ /* 0x0003e80000100800 */
[----:B-1----:R-:W3:Y:S04]  /*1ad800*/  LDL.LU R26, [R1+0x14] ;  /* 0x00001400011a7983 */ /* 0x002ee80000300800 */
[----:B------:R1:W-:Y:S04]  /*1ad810*/  STL.64 [R1+0x4dc8], R20 ;  /* 0x004dc81401007387 */ /* 0x0003e80000100a00 */
[----:B-1----:R-:W3:Y:S02]  /*1ad820*/  LDL.LU.64 R20, [R1+0x9770] ;  /* 0x0097700001147983 */ /* 0x002ee40000300a00 */
[----:B---3--:R-:W-:-:S05]  /*1ad830*/  IADD3 R6, P0, R26, R21, RZ ;  /* 0x000000151a067210 */ /* 0x008fca0007f1e0ff */
[----:B------:R1:W-:Y:S04]  /*1ad840*/  STL [R1+0x4db0], R6 ;  /* 0x004db00601007387 */ /* 0x0003e80000100800 */
[----:B-1----:R-:W3:Y:S04]  /*1ad850*/  LDL.LU.64 R6, [R1+0x9768] ;  /* 0x0097680001067983 */ /* 0x002ee80000300a00 */
[----:B------:R1:W-:Y:S04]  /*1ad860*/  STL [R1+0x9728], R21 ;  /* 0x0097281501007387 */ /* 0x0003e80000100800 */
[----:B-1----:R-:W2:Y:S02]  /*1ad870*/  LDL.LU R21, [R1+0x4a4] ;  /* 0x0004a40001157983 */ /* 0x002ea40000300800 */
[----:B--2---:R-:W-:-:S05]  /*1ad880*/  IMAD.X R23, R21, 0x1, R15, P1 ;  /* 0x0000000115177824 */ /* 0x004fca00008e060f */
[----:B------:R1:W-:Y:S04]  /*1ad890*/  STL.64 [R1+0x4dc0], R22 ;  /* 0x004dc01601007387 */ /* 0x0003e80000100a00 */
[----:B-1----:R-:W2:Y:S01]  /*1ad8a0*/  LDL.LU.64 R22, [R1+0x9760] ;  /* 0x0097600001167983 */ /* 0x002ea20000300a00 */
[----:B------:R-:W-:-:S03]  /*1ad8b0*/  IADD3 R24, P2, R26, R19, RZ ;  /* 0x000000131a187210 */ /* 0x000fc60007f5e0ff */
[----:B---3--:R1:W-:Y:S02]  /*1ad8c0*/  STL.64 [R1+0x9730], R6 ;  /* 0x0097300601007387 */ /* 0x0083e40000100a00 */
[----:B------:R-:W-:Y:S02]  /*1ad8d0*/  IMAD.X R25, R21, 0x1, R18, P2 ;  /* 0x0000000115197824 */ /* 0x000fe400010e0612 */
[----:B-1----:R0:W3:Y:S04]  /*1ad8e0*/  LDL.64 R6, [R1+0x4db0] ;  /* 0x004db00001067983 */ /* 0x0020e80000100a00 */
[----:B------:R-:W-:Y:S01]  /*1ad8f0*/  STL.64 [R1+0x9718], R14 ;  /* 0x0097180e01007387 */ /* 0x000fe20000100a00 */
[----:B--2---:R-:W-:-:S05]  /*1ad900*/  IADD3 R28, P1, R26, R23, RZ ;  /* 0x000000171a1c7210 */ /* 0x004fca0007f3e0ff */
[----:B------:R1:W-:Y:S04]  /*1ad910*/  STL [R1+0x4da8], R28 ;  /* 0x004da81c01007387 */ /* 0x0003e80000100800 */
[----:B-1----:R-:W2:Y:S04]  /*1ad920*/  LDL.LU.64 R28, [R1+0x9758] ;  /* 0x00975800011c7983 */ /* 0x002ea80000300a00 */
[----:B------:R1:W-:Y:S04]  /*1ad930*/  STL.64 [R1+0x4db8], R24 ;  /* 0x004db81801007387 */ /* 0x0003e80000100a00 */
[----:B-1----:R-:W4:Y:S04]  /*1ad940*/  LDL.LU.64 R24, [R1+0x9750] ;  /* 0x0097500001187983 */ /* 0x002f280000300a00 */
[----:B------:R1:W-:Y:S04]  /*1ad950*/  STL.64 [R1+0x9720], R18 ;  /* 0x0097201201007387 */ /* 0x0003e80000100a00 */
[----:B-1----:R0:W4:Y:S01]  /*1ad960*/  LDL.64 R18, [R1+0x4da8] ;  /* 0x004da80001127983 */ /* 0x0021220000100a00 */
[----:B------:R-:W-:-:S02]  /*1ad970*/  IMAD.MOV.U32 R14, RZ, RZ, R17 ;  /* 0x000000ffff0e7224 */ /* 0x000fc400078e0011 */
[----:B---3--:R-:W-:-:S03]  /*1ad980*/  IMAD.X R7, R21, 0x1, R20, P0 ;  /* 0x0000000115077824 */ /* 0x008fc600000e0614 */
[----:B------:R-:W-:Y:S04]  /*1ad990*/  STL.64 [R1+0x9738], R14 ;  /* 0x0097380e01007387 */ /* 0x000fe80000100a00 */
[----:B------:R-:W-:Y:S04]  /*1ad9a0*/  STL [R1+0x4db4], R7 ;  /* 0x004db40701007387 */ /* 0x000fe80000100800 */
[----:B------:R1:W-:Y:S04]  /*1ad9b0*/  STL.64 [R1+0x9710], R22 ;  /* 0x0097101601007387 */ /* 0x0003e80000100a00 */
[----:B-1----:R-:W3:Y:S01]  /*1ad9c0*/  LDL R23, [R1+0x18] ;  /* 0x0000180001177983 */ /* 0x002ee20000100800 */
[----:B--2---:R-:W-:-:S02]  /*1ad9d0*/  IADD3 R6, P0, R26, R29, RZ ;  /* 0x0000001d1a067210 */ /* 0x004fc40007f1e0ff */
[----:B----4-:R-:W-:-:S05]  /*1ad9e0*/  IADD3 R16, P2, R26, R25, RZ ;  /* 0x000000191a107210 */ /* 0x010fca0007f5e0ff */
[C---:B------:R-:W-:Y:S02]  /*1ad9f0*/  IMAD.X R17, R21.reuse, 0x1, R24, P2 ;  /* 0x0000000115117824 */ /* 0x040fe400010e0618 */
[----:B------:R-:W-:Y:S01]  /*1ada00*/  IMAD.X R19, R21, 0x1, R22, P1 ;  /* 0x0000000115137824 */ /* 0x000fe200008e0616 */
[----:B------:R-:W-:-:S04]  /*1ada10*/  IADD3 R18, P1, R26, R27, RZ ;  /* 0x0000001b1a127210 */ /* 0x000fc80007f3e0ff */
[----:B------:R-:W-:Y:S04]  /*1ada20*/  STL [R1+0x4dac], R19 ;  /* 0x004dac1301007387 */ /* 0x000fe80000100800 */
[----:B------:R-:W2:Y:S04]  /*1ada30*/  LDL.LU R26, [R1+0x9748] ;  /* 0x00974800011a7983 */ /* 0x000ea80000300800 */
[----:B------:R1:W-:Y:S04]  /*1ada40*/  STL.64 [R1+0x4da0], R16 ;  /* 0x004da01001007387 */ /* 0x0003e80000100a00 */
[----:B-1----:R-:W3:Y:S01]  /*1ada50*/  LDL.LU.64 R16, [R1+0x9740] ;  /* 0x0097400001107983 */ /* 0x002ee20000300a00 */
[----:B------:R-:W-:Y:S01]  /*1ada60*/  IMAD.X R7, R21, 0x1, R28, P0 ;  /* 0x0000000115077824 */ /* 0x000fe200000e061c */
[----:B---3--:R-:W-:-:S05]  /*1ada70*/  IADD3 R14, P2, R23, R16, RZ ;  /* 0x00000010170e7210 */ /* 0x008fca0007f5e0ff */
[----:B------:R1:W-:Y:S04]  /*1ada80*/  STL [R1+0x4d88], R14 ;  /* 0x004d880e01007387 */ /* 0x0003e80000100800 */
[----:B-1----:R-:W3:Y:S04]  /*1ada90*/  LDL.LU.64 R14, [R1+0x9738] ;  /* 0x00973800010e7983 */ /* 0x002ee80000300a00 */
[----:B------:R1:W-:Y:S04]  /*1adaa0*/  STL.64 [R1+0x4d98], R6 ;  /* 0x004d980601007387 */ /* 0x0003e80000100a00 */
[----:B-1----:R-:W4:Y:S04]  /*1adab0*/  LDL.LU.64 R6, [R1+0x9730] ;  /* 0x0097300001067983 */ /* 0x002f280000300a00 */
[----:B------:R1:W-:Y:S04]  /*1adac0*/  STL.64 [R1+0x9708], R28 ;  /* 0x0097081c01007387 */ /* 0x0003e80000100a00 */
[----:B-1----:R0:W3:Y:S01]  /*1adad0*/  LDL.64 R28, [R1+0x4d88] ;  /* 0x004d8800011c7983 */ /* 0x0020e20000100a00 */
[----:B--2---:R-:W-:Y:S01]  /*1adae0*/  IMAD.X R19, R21, 0x1, R26, P1 ;  /* 0x0000000115137824 */ /* 0x004fe200008e061a */
[----:B------:R-:W-:-:S02]  /*1adaf0*/  IADD3 R22, P0, R23, R17, RZ ;  /* 0x0000001117167210 */ /* 0x000fc40007f1e0ff */
[----:B---3--:R-:W2:Y:S04]  /*1adb00*/  LDL R29, [R1+0x4a0] ;  /* 0x0004a000011d7983 */ /* 0x008ea80000100800 */
[----:B------:R1:W-:Y:S04]  /*1adb10*/  STL [R1+0x96f8], R17 ;  /* 0x0096f81101007387 */ /* 0x0003e80000100800 */
[----:B-1----:R-:W3:Y:S04]  /*1adb20*/  LDL.LU R17, [R1+0x18] ;  /* 0x0000180001117983 */ /* 0x002ee80000300800 */
[----:B------:R-:W4:Y:S04]  /*1adb30*/  LDL.LU R21, [R1+0x9728] ;  /* 0x0097280001157983 */ /* 0x000f280000300800 */
[----:B------:R1:W-:Y:S04]  /*1adb40*/  STL.64 [R1+0x4d90], R18 ;  /* 0x004d901201007387 */ /* 0x0003e80000100a00 */
[----:B-1----:R-:W3:Y:S04]  /*1adb50*/  LDL.LU.64 R18, [R1+0x9720] ;  /* 0x0097200001127983 */ /* 0x002ee80000300a00 */
[----:B------:R1:W-:Y:S02]  /*1adb60*/  STL.64 [R1+0x9700], R26 ;  /* 0x0097001a01007387 */ /* 0x0003e40000100a00 */
[----:B-1----:R-:W-:Y:S01]  /*1adb70*/  IMAD.MOV.U32 R27, RZ, RZ, R14 ;  /* 0x000000ffff1b7224 */ /* 0x002fe200078e000e */
[----:B---3--:R-:W-:-:S05]  /*1adb80*/  IADD3 R14, P1, R17, R19, RZ ;  /* 0x00000013110e7210 */ /* 0x008fca0007f3e0ff */
[----:B------:R1:W-:Y:S04]  /*1adb90*/  STL [R1+0x4d78], R14 ;  /* 0x004d780e01007387 */ /* 0x0003e80000100800 */
[----:B-1----:R-:W2:Y:S02]  /*1adba0*/  LDL.LU.64 R14, [R1+0x9718] ;  /* 0x00971800010e7983 */ /* 0x002ea40000300a00 */
[----:B--2---:R-:W-:Y:S01]  /*1adbb0*/  IMAD.X R29, R29, 0x1, R14, P2 ;  /* 0x000000011d1d7824 */ /* 0x004fe200010e060e */
[----:B----4-:R-:W-:-:S04]  /*1adbc0*/  IADD3 R28, P2, R17, R21, RZ ;  /* 0x00000015111c7210 */ /* 0x010fc80007f5e0ff */
[----:B------:R-:W-:Y:S04]  /*1adbd0*/  STL [R1+0x4d8c], R29 ;  /* 0x004d8c1d01007387 */ /* 0x000fe80000100800 */
[----:B------:R1:W-:Y:S04]  /*1adbe0*/  STL [R1+0x96e0], R21 ;  /* 0x0096e01501007387 */ /* 0x0003e80000100800 */
[----:B-1----:R-:W2:Y:S02]  /*1adbf0*/  LDL.LU R21, [R1+0x4a0] ;  /* 0x0004a00001157983 */ /* 0x002ea40000300800 */
[----:B--2---:R-:W-:-:S05]  /*1adc00*/  IMAD.X R23, R21, 0x1, R15, P0 ;  /* 0x0000000115177824 */ /* 0x004fca00000e060f */
[----:B------:R1:W-:Y:S04]  /*1adc10*/  STL.64 [R1+0x4d80], R22 ;  /* 0x004d801601007387 */ /* 0x0003e80000100a00 */
[----:B-1----:R-:W2:Y:S04]  /*1adc20*/  LDL.LU.64 R22, [R1+0x9710] ;  /* 0x0097100001167983 */ /* 0x002ea80000300a00 */
[----:B------:R-:W-:Y:S04]  /*1adc30*/  STL.64 [R1+0x96e8], R14 ;  /* 0x0096e80e01007387 */ /* 0x000fe80000100a00 */
[----:B------:R1:W-:Y:S04]  /*1adc40*/  STL.64 [R1+0x96f0], R12 ;  /* 0x0096f00c01007387 */ /* 0x0003e80000100a00 */
[----:B-1----:R0:W3:Y:S01]  /*1adc50*/  LDL.64 R12, [R1+0x4d78] ;  /* 0x004d7800010c7983 */ /* 0x0020e20000100a00 */
[----:B------:R-:W-:-:S02]  /*1adc60*/  IMAD.X R29, R21, 0x1, R20, P2 ;  /* 0x00000001151d7824 */ /* 0x000fc400010e0614 */
[----:B------:R-:W-:Y:S01]  /*1adc70*/  IMAD.MOV.U32 R15, RZ, RZ, R27 ;  /* 0x000000ffff0f7224 */ /* 0x000fe200078e001b */
[----:B--2---:R-:W-:Y:S01]  /*1adc80*/  IADD3 R26, P0, R17, R23, RZ ;  /* 0x00000017111a7210 */ /* 0x004fe20007f1e0ff */
[----:B------:R1:W-:Y:S04]  /*1adc90*/  STL [R1+0x96d0], R23 ;  /* 0x0096d01701007387 */ /* 0x0003e80000100800 */
[C---:B------:R-:W-:Y:S01]  /*1adca0*/  IMAD.X R27, R21.reuse, 0x1, R22, P0 ;  /* 0x00000001151b7824 */ /* 0x040fe200000e0616 */
[----:B-1----:R-:W2:Y:S01]  /*1adcb0*/  LDL R23, [R1+0x1c] ;  /* 0x00001c0001177983 */ /* 0x002ea20000100800 */
[----:B---3--:R-:W-:-:S05]  /*1adcc0*/  IMAD.X R13, R21, 0x1, R18, P1 ;  /* 0x00000001150d7824 */ /* 0x008fca00008e0612 */
[----:B------:R-:W-:Y:S04]  /*1adcd0*/  STL [R1+0x4d7c], R13 ;  /* 0x004d7c0d01007387 */ /* 0x000fe80000100800 */
[----:B------:R1:W-:Y:S04]  /*1adce0*/  STL.64 [R1+0x4d70], R28 ;  /* 0x004d701c01007387 */ /* 0x0003e80000100a00 */
[----:B-1----:R-:W3:Y:S04]  /*1adcf0*/  LDL.LU.64 R28, [R1+0x9708] ;  /* 0x00970800011c7983 */ /* 0x002ee80000300a00 */
[----:B------:R-:W-:Y:S04]  /*1add00*/  STL.64 [R1+0x96c8], R6 ;  /* 0x0096c80601007387 */ /* 0x000fe80000100a00 */
[----:B------:R1:W-:Y:S04]  /*1add10*/  STL.64 [R1+0x4d68], R26 ;  /* 0x004d681a01007387 */ /* 0x0003e80000100a00 */
[----:B-1----:R-:W4:Y:S01]  /*1add20*/  LDL.LU.64 R26, [R1+0x9700] ;  /* 0x00970000011a7983 */ /* 0x002f220000300a00 */
[----:B------:R-:W-:-:S03]  /*1add30*/  IADD3 R12, P1, R17, R25, RZ ;  /* 0x00000019110c7210 */ /* 0x000fc60007f3e0ff */
[----:B------:R4:W-:Y:S02]  /*1add40*/  STL.64 [R1+0x96d8], R8 ;  /* 0x0096d80801007387 */ /* 0x0009e40000100a00 */
[----:B------:R-:W-:Y:S02]  /*1add50*/  IMAD.X R13, R21, 0x1, R24, P1 ;  /* 0x00000001150d7824 */ /* 0x000fe400008e0618 */
[----:B------:R-:W-:Y:S01]  /*1add60*/  IMAD.MOV.U32 R7, RZ, RZ, R15 ;  /* 0x000000ffff077224 */ /* 0x000fe200078e000f */
[----:B---3--:R-:W-:-:S05]  /*1add70*/  IADD3 R14, P2, R17, R29, RZ ;  /* 0x0000001d110e7210 */ /* 0x008fca0007f5e0ff */
[----:B------:R-:W-:Y:S01]  /*1add80*/  IMAD.X R15, R21, 0x1, R28, P2 ;  /* 0x00000001150f7824 */ /* 0x000fe200010e061c */
[----:B----4-:R-:W-:Y:S02]  /*1add90*/  IADD3 R8, P0, R17, R27, RZ ;  /* 0x0000001b11087210 */ /* 0x010fe40007f1e0ff */
[----:B------:R-:W3:Y:S04]  /*1adda0*/  LDL.LU R17, [R1+0x96f8] ;  /* 0x0096f80001117983 */ /* 0x000ee80000300800 */
[----:B------:R1:W-:Y:S04]  /*1addb0*/  STL.64 [R1+0x4d60], R12 ;  /* 0x004d600c01007387 */ /* 0x0003e80000100a00 */
[----:B------:R-:W-:Y:S04]  /*1addc0*/  STL [R1+0x4d50], R8 ;  /* 0x004d500801007387 */ /* 0x000fe80000100800 */
[----:B-1----:R-:W4:Y:S04]  /*1addd0*/  LDL.LU.64 R12, [R1+0x96f0] ;  /* 0x0096f000010c7983 */ /* 0x002f280000300a00 */
[----:B------:R-:W4:Y:S04]  /*1adde0*/  LDL R9, [R1+0x49c] ;  /* 0x00049c0001097983 */ /* 0x000f280000100800 */
[----:B------:R1:W-:Y:S04]  /*1addf0*/  STL.64 [R1+0x4d58], R14 ;  /* 0x004d580e01007387 */ /* 0x0003e80000100a00 */
[----:B-1----:R-:W4:Y:S04]  /*1ade00*/  LDL.LU.64 R14, [R1+0x96e8] ;  /* 0x0096e800010e7983 */ /* 0x002f280000300a00 */
[----:B------:R1:W-:Y:S04]  /*1ade10*/  STL.64 [R1+0x96b8], R28 ;  /* 0x0096b81c01007387 */ /* 0x0003e80000100a00 */
[----:B-1----:R0:W4:Y:S01]  /*1ade20*/  LDL.64 R28, [R1+0x4d50] ;  /* 0x004d5000011c7983 */ /* 0x0021220000100a00 */
[----:B--2---:R-:W-:-:S03]  /*1ade30*/  IADD3 R8, P1, R23, R16, RZ ;  /* 0x0000001017087210 */ /* 0x004fc60007f3e0ff */
[----:B---3--:R-:W-:Y:S02]  /*1ade40*/  STL.64 [R1+0x96c0], R16 ;  /* 0x0096c01001007387 */ /* 0x008fe40000100a00 */
[----:B----4-:R-:W-:Y:S02]  /*1ade50*/  IMAD.X R9, R9, 0x1, R14, P1 ;  /* 0x0000000109097824 */ /* 0x010fe400008e060e */
[----:B------:R-:W-:-:S04]  /*1ade60*/  IMAD.MOV.U32 R29, RZ, RZ, R7 ;  /* 0x000000ffff1d7224 */ /* 0x000fc800078e0007 */
[----:B------:R-:W-:Y:S02]  /*1ade70*/  IMAD.MOV.U32 R7, RZ, RZ, R29 ;  /* 0x000000ffff077224 */ /* 0x000fe400078e001d */
[----:B------:R-:W-:Y:S02]  /*1ade80*/  IMAD.X R29, R21, 0x1, R26, P0 ;  /* 0x00000001151d7824 */ /* 0x000fe400000e061a */
[----:B------:R-:W2:Y:S04]  /*1ade90*/  LDL.LU R21, [R1+0x96e0] ;  /* 0x0096e00001157983 */ /* 0x000ea80000300800 */
[----:B------:R-:W-:Y:S04]  /*1adea0*/  STL [R1+0x4d54], R29 ;  /* 0x004d541d01007387 */ /* 0x000fe80000100800 */
[----:B------:R1:W-:Y:S04]  /*1adeb0*/  STL.64 [R1+0x4d48], R8 ;  /* 0x004d480801007387 */ /* 0x0003e80000100a00 */
[----:B-1----:R-:W3:Y:S04]  /*1adec0*/  LDL.LU.64 R8, [R1+0x96d8] ;  /* 0x0096d80001087983 */ /* 0x002ee80000300a00 */
[----:B------:R1:W-:Y:S04]  /*1aded0*/  STL [R1+0x96a0], R14 ;  /* 0x0096a00e01007387 */ /* 0x0003e80000100800 */
[----:B-1----:R-:W4:Y:S01]  /*1adee0*/  LDL.LU R14, [R1+0x49c] ;  /* 0x00049c00010e7983 */ /* 0x002f220000300800 */
[C---:B------:R-:W-:Y:S01]  /*1adef0*/  IADD3 R6, P2, R23.reuse, R17, RZ ;  /* 0x0000001117067210 */ /* 0x040fe20007f5e0ff */
[----:B------:R-:W-:Y:S01]  /*1adf00*/  IMAD.MOV.U32 R29, RZ, RZ, R7 ;  /* 0x000000ffff1d7224 */ /* 0x000fe200078e0007 */
[----:B------:R-:W-:-:S02]  /*1adf10*/  IADD3 R16, P0, R23, R19, RZ ;  /* 0x0000001317107210 */ /* 0x000fc40007f1e0ff */
[----:B--2---:R-:W-:Y:S02]  /*1adf20*/  IADD3 R28, P1, R23, R21, RZ ;  /* 0x00000015171c7210 */ /* 0x004fe40007f3e0ff */
[----:B------:R-:W2:Y:S04]  /*1adf30*/  LDL.LU R23, [R1+0x96d0] ;  /* 0x0096d00001177983 */ /* 0x000ea80000300800 */
[----:B------:R1:W-:Y:S04]  /*1adf40*/  STL [R1+0x96b0], R21 ;  /* 0x0096b01501007387 */ /* 0x0003e80000100800 */
[----:B-1----:R-:W2:Y:S01]  /*1adf50*/  LDL.LU R21, [R1+0x1c] ;  /* 0x00001c0001157983 */ /* 0x002ea20000300800 */
[----:B----4-:R-:W-:-:S05]  /*1adf60*/  IMAD.X R7, R14, 0x1, R15, P2 ;  /* 0x000000010e077824 */ /* 0x010fca00010e060f */
[----:B------:R1:W-:Y:S04]  /*1adf70*/  STL.64 [R1+0x4d40], R6 ;  /* 0x004d400601007387 */ /* 0x0003e80000100a00 */
[----:B-1----:R-:W4:Y:S01]  /*1adf80*/  LDL.LU.64 R6, [R1+0x96c8] ;  /* 0x0096c80001067983 */ /* 0x002f220000300a00 */
[----:B------:R-:W-:-:S03]  /*1adf90*/  IMAD.X R17, R14, 0x1, R18, P0 ;  /* 0x000000010e117824 */ /* 0x000fc600000e0612 */
[----:B----4-:R2:W-:Y:S04]  /*1adfa0*/  STL.64 [R1+0x96a8], R6 ;  /* 0x0096a80601007387 */ /* 0x0105e80000100a00 */
[----:B------:R1:W-:Y:S01]  /*1adfb0*/  STL [R1+0x9690], R15 ;  /* 0x0096900f01007387 */ /* 0x0003e20000100800 */
[----:B--2---:R-:W-:-:S03]  /*1adfc0*/  IADD3 R6, P2, R21, R23, RZ ;  /* 0x0000001715067210 */ /* 0x004fc60007f5e0ff */
[----:B-1----:R-:W2:Y:S04]  /*1adfd0*/  LDL R15, [R1+0x20] ;  /* 0x00002000010f7983 */ /* 0x002ea80000100800 */
[----:B------:R1:W-:Y:S04]  /*1adfe0*/  STL.64 [R1+0x4d38], R16 ;  /* 0x004d381001007387 */ /* 0x0003e80000100a00 */
[----:B------:R-:W-:Y:S04]  /*1adff0*/  STL [R1+0x4d28], R6 ;  /* 0x004d280601007387 */ /* 0x000fe80000100800 */
[----:B-1----:R-:W4:Y:S04]  /*1ae000*/  LDL.LU.64 R16, [R1+0x96c0] ;  /* 0x0096c00001107983 */ /* 0x002f280000300a00 */
[----:B------:R1:W-:Y:S04]  /*1ae010*/  STL.64 [R1+0x9698], R18 ;  /* 0x0096981201007387 */ /* 0x0003e80000100a00 */
[----:B-1----:R0:W3:Y:S02]  /*1ae020*/  LDL.64 R18, [R1+0x4d28] ;  /* 0x004d280001127983 */ /* 0x0020e40000100a00 */
[----:B---3--:R-:W-:-:S02]  /*1ae030*/  IMAD.MOV.U32 R19, RZ, RZ, R29 ;  /* 0x000000ffff137224 */ /* 0x008fc400078e001d */
[----:B------:R-:W-:-:S05]  /*1ae040*/  IMAD.X R29, R14, 0x1, R20, P1 ;  /* 0x000000010e1d7824 */ /* 0x000fca00008e0614 */
[----:B------:R1:W-:Y:S04]  /*1ae050*/  STL.64 [R1+0x4d30], R28 ;  /* 0x004d301c01007387 */ /* 0x0003e80000100a00 */
[----:B-1----:R-:W3:Y:S01]  /*1ae060*/  LDL.LU.64 R28, [R1+0x96b8] ;  /* 0x0096b800011c7983 */ /* 0x002ee20000300a00 */
[----:B------:R-:W-:-:S03]  /*1ae070*/  IADD3 R6, P0, R21, R25, RZ ;  /* 0x0000001915067210 */ /* 0x000fc60007f1e0ff */
[----:B------:R1:W-:Y:S02]  /*1ae080*/  STL.64 [R1+0x9680], R12 ;  /* 0x0096800c01007387 */ /* 0x0003e40000100a00 */
[C---:B------:R-:W-:Y:S02]  /*1ae090*/  IMAD.X R7, R14.reuse, 0x1, R24, P0 ;  /* 0x000000010e077824 */ /* 0x040fe400000e0618 */
[----:B------:R0:W-:Y:S01]  /*1ae0a0*/  STL.64 [R1+0x9688], R22 ;  /* 0x0096881601007387 */ /* 0x0001e20000100a00 */
[----:B-1----:R-:W-:Y:S02]  /*1ae0b0*/  IMAD.MOV.U32 R13, RZ, RZ, R19 ;  /* 0x000000ffff0d7224 */ /* 0x002fe400078e0013 */
[----:B------:R-:W-:Y:S01]  /*1ae0c0*/  IMAD.X R19, R14, 0x1, R22, P2 ;  /* 0x000000010e137824 */ /* 0x000fe200010e0616 */
[----:B------:R-:W-:Y:S01]  /*1ae0d0*/  IADD3 R18, P2, R21, R27, RZ ;  /* 0x0000001b15127210 */ /* 0x000fe20007f5e0ff */
[----:B0-----:R-:W-:-:S03]  /*1ae0e0*/  IMAD.MOV.U32 R23, RZ, RZ, R13 ;  /* 0x000000ffff177224 */ /* 0x001fc600078e000d */
[----:B------:R0:W-:Y:S02]  /*1ae0f0*/  STL [R1+0x4d2c], R19 ;  /* 0x004d2c1301007387 */ /* 0x0001e40000100800 */
[C---:B0-----:R-:W-:Y:S01]  /*1ae100*/  IMAD.X R19, R14.reuse, 0x1, R26, P2 ;  /* 0x000000010e137824 */ /* 0x041fe200010e061a */
[----:B---3--:R-:W-:Y:S02]  /*1ae110*/  IADD3 R12, P1, R21, R29, RZ ;  /* 0x0000001d150c7210 */ /* 0x008fe40007f3e0ff */
[----:B------:R-:W3:Y:S03]  /*1ae120*/  LDL.LU R21, [R1+0x96b0] ;  /* 0x0096b00001157983 */ /* 0x000ee60000300800 */
[----:B------:R-:W-:Y:S01]  /*1ae130*/  IMAD.X R13, R14, 0x1, R28, P1 ;  /* 0x000000010e0d7824 */ /* 0x000fe200008e061c */
[----:B------:R0:W-:Y:S04]  /*1ae140*/  STL.64 [R1+0x4d20], R6 ;  /* 0x004d200601007387 */ /* 0x0001e80000100a00 */
[----:B0-----:R-:W3:Y:S04]  /*1ae150*/  LDL.LU.64 R6, [R1+0x96a8] ;  /* 0x0096a80001067983 */ /* 0x001ee80000300a00 */
[----:B------:R-:W-:Y:S04]  /*1ae160*/  STL.64 [R1+0x4d18], R12 ;  /* 0x004d180c01007387 */ /* 0x000fe80000100a00 */
[----:B----4-:R-:W-:Y:S04]  /*1ae170*/  STL.64 [R1+0x9678], R16 ;  /* 0x0096781001007387 */ /* 0x010fe80000100a00 */
[----:B------:R-:W4:Y:S04]  /*1ae180*/  LDL.LU R14, [R1+0x96a0] ;  /* 0x0096a000010e7983 */ /* 0x000f280000300800 */
[----:B------:R0:W-:Y:S04]  /*1ae190*/  STL.64 [R1+0x4d10], R18 ;  /* 0x004d101201007387 */ /* 0x0001e80000100a00 */
[----:B0-----:R-:W4:Y:S01]  /*1ae1a0*/  LDL.LU.64 R18, [R1+0x9698] ;  /* 0x0096980001127983 */ /* 0x001f220000300a00 */
[----:B--2---:R-:W-:-:S02]  /*1ae1b0*/  IADD3 R22, P0, R15, R16, RZ ;  /* 0x000000100f167210 */ /* 0x004fc40007f1e0ff */
[C---:B------:R-:W-:Y:S01]  /*1ae1c0*/  IADD3 R12, P1, R15.reuse, R17, RZ ;  /* 0x000000110f0c7210 */ /* 0x040fe20007f3e0ff */
[----:B---3--:R-:W-:Y:S01]  /*1ae1d0*/  STL.64 [R1+0x9668], R6 ;  /* 0x0096680601007387 */ /* 0x008fe20000100a00 */
[----:B----4-:R-:W-:-:S03]  /*1ae1e0*/  IADD3 R16, P2, R15, R19, RZ ;  /* 0x000000130f107210 */ /* 0x010fc60007f5e0ff */
[----:B------:R-:W2:Y:S04]  /*1ae1f0*/  LDL.LU R15, [R1+0x9690] ;  /* 0x00969000010f7983 */ /* 0x000ea80000300800 */
[----:B------:R0:W-:Y:S04]  /*1ae200*/  STL [R1+0x9660], R19 ;  /* 0x0096601301007387 */ /* 0x0001e80000100800 */
[----:B0-----:R-:W3:Y:S01]  /*1ae210*/  LDL.LU R19, [R1+0x498] ;  /* 0x0004980001137983 */ /* 0x001ee20000300800 */
[----:B------:R-:W-:Y:S02]  /*1ae220*/  IMAD.MOV.U32 R17, RZ, RZ, R23 ;  /* 0x000000ffff117224 */ /* 0x000fe400078e0017 */
[----:B---3--:R-:W-:-:S02]  /*1ae230*/  IMAD.X R23, R19, 0x1, R14, P0 ;  /* 0x0000000113177824 */ /* 0x008fc400000e060e */
[----:B--2---:R-:W-:-:S03]  /*1ae240*/  IMAD.X R13, R19, 0x1, R15, P1 ;  /* 0x00000001130d7824 */ /* 0x004fc600008e060f */
[----:B------:R0:W-:Y:S04]  /*1ae250*/  STL.64 [R1+0x4d08], R22 ;  /* 0x004d081601007387 */ /* 0x0001e80000100a00 */
[----:B0-----:R-:W2:Y:S04]  /*1ae260*/  LDL.LU.64 R22, [R1+0x9688] ;  /* 0x0096880001167983 */ /* 0x001ea80000300a00 */
[----:B------:R0:W-:Y:S04]  /*1ae270*/  STL.64 [R1+0x9670], R4 ;  /* 0x0096700401007387 */ /* 0x0001e80000100a00 */
[----:B0-----:R-:W3:Y:S04]  /*1ae280*/  LDL.LU R4, [R1+0x20] ;  /* 0x0000200001047983 */ /* 0x001ee80000300800 */
[----:B------:R0:W-:Y:S04]  /*1ae290*/  STL.64 [R1+0x4d00], R12 ;  /* 0x004d000c01007387 */ /* 0x0001e80000100a00 */
[----:B0-----:R-:W4:Y:S01]  /*1ae2a0*/  LDL.LU.64 R12, [R1+0x9680] ;  /* 0x00968000010c7983 */ /* 0x001f220000300a00 */
[----:B---3--:R-:W-:-:S05]  /*1ae2b0*/  IADD3 R6, P0, R4, R21, RZ ;  /* 0x0000001504067210 */ /* 0x008fca0007f1e0ff */
[C---:B------:R-:W-:Y:S01]  /*1ae2c0*/  IMAD.X R7, R19.reuse, 0x1, R20, P0 ;  /* 0x0000000113077824 */ /* 0x040fe200000e0614 */
[----:B----4-:R-:W-:Y:S04]  /*1ae2d0*/  STL.64 [R1+0x9658], R12 ;  /* 0x0096580c01007387 */ /* 0x010fe80000100a00 */
[----:B------:R0:W-:Y:S02]  /*1ae2e0*/  STL.64 [R1+0x9650], R14 ;  /* 0x0096500e01007387 */ /* 0x0001e40000100a00 */
[----:B0-----:R-:W-:Y:S02]  /*1ae2f0*/  IMAD.MOV.U32 R14, RZ, RZ, R17 ;  /* 0x000000ffff0e7224 */ /* 0x001fe400078e0011 */
[----:B------:R-:W-:Y:S01]  /*1ae300*/  IMAD.X R17, R19, 0x1, R18, P2 ;  /* 0x0000000113117824 */ /* 0x000fe200010e0612 */
[----:B--2---:R-:W-:-:S04]  /*1ae310*/  IADD3 R12, P1, R4, R23, RZ ;  /* 0x00000017040c7210 */ /* 0x004fc80007f3e0ff */
[----:B------:R0:W-:Y:S01]  /*1ae320*/  STL.64 [R1+0x4cf8], R16 ;  /* 0x004cf81001007387 */ /* 0x0001e20000100a00 */
[----:B------:R-:W-:-:S03]  /*1ae330*/  IMAD.X R13, R19, 0x1, R22, P1 ;  /* 0x00000001130d7824 */ /* 0x000fc600008e0616 */
[----:B------:R-:W-:Y:S01]  /*1ae340*/  STL.64 [R1+0x4cf0], R6 ;  /* 0x004cf00601007387 */ /* 0x000fe20000100a00 */
[----:B0-----:R-:W-:-:S03]  /*1ae350*/  IADD3 R16, P2, R4, R25, RZ ;  /* 0x0000001904107210 */ /* 0x001fc60007f5e0ff */
[----:B------:R0:W-:Y:S02]  /*1ae360*/  STL.64 [R1+0x9648], R22 ;  /* 0x0096481601007387 */ /* 0x0001e40000100a00 */
[----:B------:R-:W-:Y:S02]  /*1ae370*/  IMAD.X R17, R19, 0x1, R24, P2 ;  /* 0x0000000113117824 */ /* 0x000fe400010e0618 */
[----:B0-----:R-:W2:Y:S04]  /*1ae380*/  LDL R23, [R1+0x24] ;  /* 0x0000240001177983 */ /* 0x001ea80000100800 */
[----:B------:R-:W-:Y:S04]  /*1ae390*/  STL.64 [R1+0x4ce8], R12 ;  /* 0x004ce80c01007387 */ /* 0x000fe80000100a00 */
[----:B------:R0:W-:Y:S04]  /*1ae3a0*/  STL.64 [R1+0x4ce0], R16 ;  /* 0x004ce01001007387 */ /* 0x0001e80000100a00 */
[----:B0-----:R-:W2:Y:S01]  /*1ae3b0*/  LDL.LU.64 R16, [R1+0x9678] ;  /* 0x0096780001107983 */ /* 0x001ea20000300a00 */
[----:B------:R-:W-:-:S02]  /*1ae3c0*/  IADD3 R6, P0, R4, R29, RZ ;  /* 0x0000001d04067210 */ /* 0x000fc40007f1e0ff */
[----:B------:R-:W-:-:S03]  /*1ae3d0*/  IADD3 R12, P1, R4, R27, RZ ;  /* 0x0000001b040c7210 */ /* 0x000fc60007f3e0ff */
[C---:B------:R-:W-:Y:S02]  /*1ae3e0*/  IMAD.X R7, R19.reuse, 0x1, R28, P0 ;  /* 0x0000000113077824 */ /* 0x040fe400000e061c */
[----:B------:R-:W-:Y:S01]  /*1ae3f0*/  IMAD.X R13, R19, 0x1, R26, P1 ;  /* 0x00000001130d7824 */ /* 0x000fe200008e061a */
[----:B--2---:R-:W-:-:S05]  /*1ae400*/  IADD3 R4, P2, R23, R16, RZ ;  /* 0x0000001017047210 */ /* 0x004fca0007f5e0ff */
[----:B------:R0:W-:Y:S04]  /*1ae410*/  STL [R1+0x4cc8], R4 ;  /* 0x004cc80401007387 */ /* 0x0001e80000100800 */
[----:B0-----:R-:W2:Y:S04]  /*1ae420*/  LDL.LU.64 R4, [R1+0x9670] ;  /* 0x0096700001047983 */ /* 0x001ea80000300a00 */
[----:B------:R0:W-:Y:S04]  /*1ae430*/  STL.64 [R1+0x4cd8], R6 ;  /* 0x004cd80601007387 */ /* 0x0001e80000100a00 */
[----:B0-----:R-:W3:Y:S04]  /*1ae440*/  LDL.LU.64 R6, [R1+0x9668] ;  /* 0x0096680001067983 */ /* 0x001ee80000300a00 */
[----:B------:R-:W-:Y:S04]  /*1ae450*/  STL.64 [R1+0x9630], R16 ;  /* 0x0096301001007387 */ /* 0x000fe80000100a00 */
[----:B------:R-:W4:Y:S04]  /*1ae460*/  LDL.LU R19, [R1+0x9660] ;  /* 0x0096600001137983 */ /* 0x000f280000300800 */
[----:B------:R0:W-:Y:S04]  /*1ae470*/  STL.64 [R1+0x4cd0], R12 ;  /* 0x004cd00c01007387 */ /* 0x0001e80000100a00 */
[----:B0-----:R-:W2:Y:S04]  /*1ae480*/  LDL.LU.64 R12, [R1+0x9658] ;  /* 0x00965800010c7983 */ /* 0x001ea80000300a00 */
[----:B------:R0:W-:Y:S04]  /*1ae490*/  STL [R1+0x9638], R26 ;  /* 0x0096381a01007387 */ /* 0x0001e80000100800 */
[----:B0-----:R-:W4:Y:S01]  /*1ae4a0*/  LDL.LU R26, [R1+0x24] ;  /* 0x00002400011a7983 */ /* 0x001f220000300800 */
[----:B------:R-:W-:Y:S01]  /*1ae4b0*/  IADD3 R22, P0, R23, R17, RZ ;  /* 0x0000001117167210 */ /* 0x000fe20007f1e0ff */
[----:B------:R-:W-:-:S02]  /*1ae4c0*/  IMAD.MOV.U32 R17, RZ, RZ, R14 ;  /* 0x000000ffff117224 */ /* 0x000fc400078e000e */
[----:B--2---:R0:W-:Y:S04]  /*1ae4d0*/  STL.64 [R1+0x9640], R12 ;  /* 0x0096400c01007387 */ /* 0x0041e80000100a00 */
[----:B0-----:R0:W2:Y:S01]  /*1ae4e0*/  LDL.64 R12, [R1+0x4cc8] ;  /* 0x004cc800010c7983 */ /* 0x0010a20000100a00 */
[----:B----4-:R-:W-:-:S05]  /*1ae4f0*/  IADD3 R14, P1, R26, R19, RZ ;  /* 0x000000131a0e7210 */ /* 0x010fca0007f3e0ff */
[----:B------:R1:W-:Y:S04]  /*1ae500*/  STL [R1+0x4cb8], R14 ;  /* 0x004cb80e01007387 */ /* 0x0003e80000100800 */
[----:B-1----:R-:W2:Y:S04]  /*1ae510*/  LDL.LU.64 R14, [R1+0x9650] ;  /* 0x00965000010e7983 */ /* 0x002ea80000300a00 */
[----:B------:R1:W-:Y:S04]  /*1ae520*/  STL [R1+0x9618], R19 ;  /* 0x0096181301007387 */ /* 0x0003e80000100800 */
[----:B-1----:R-:W2:Y:S02]  /*1ae530*/  LDL.LU R19, [R1+0x494] ;  /* 0x0004940001137983 */ /* 0x002ea40000300800 */
[----:B--2---:R-:W-:-:S02]  /*1ae540*/  IMAD.X R13, R19, 0x1, R14, P2 ;  /* 0x00000001130d7824 */ /* 0x004fc400010e060e */
[----:B------:R-:W-:-:S03]  /*1ae550*/  IMAD.X R23, R19, 0x1, R15, P0 ;  /* 0x0000000113177824 */ /* 0x000fc600000e060f */
[----:B------:R-:W-:Y:S04]  /*1ae560*/  STL [R1+0x4ccc], R13 ;  /* 0x004ccc0d01007387 */ /* 0x000fe80000100800 */
[----:B------:R1:W-:Y:S04]  /*1ae570*/  STL.64 [R1+0x4cc0], R22 ;  /* 0x004cc01601007387 */ /* 0x0003e80000100a00 */
[----:B-1----:R-:W2:Y:S04]  /*1ae580*/  LDL.LU.64 R22, [R1+0x9648] ;  /* 0x0096480001167983 */ /* 0x002ea80000300a00 */
[----:B------:R-:W-:Y:S04]  /*1ae590*/  STL.64 [R1+0x9610], R14 ;  /* 0x0096100e01007387 */ /* 0x000fe80000100a00 */
[----:B------:R1:W-:Y:S04]  /*1ae5a0*/  STL.64 [R1+0x9620], R8 ;  /* 0x0096200801007387 */ /* 0x0003e80000100a00 */
[----:B-1----:R-:W4:Y:S04]  /*1ae5b0*/  LDL R8, [R1+0x28] ;  /* 0x0000280001087983 */ /* 0x002f280000100800 */
[----:B------:R1:W-:Y:S04]  /*1ae5c0*/  STL.64 [R1+0x9628], R2 ;  /* 0x0096280201007387 */ /* 0x0003e80000100a00 */
[----:B-1----:R0:W4:Y:S01]  /*1ae5d0*/  LDL.64 R2, [R1+0x4cb8] ;  /* 0x004cb80001027983 */ /* 0x0021220000100a00 */
[----:B------:R-:W-:-:S05]  /*1ae5e0*/  IADD3 R12, P2, R26, R21, RZ ;  /* 0x000000151a0c7210 */ /* 0x000fca0007f5e0ff */
[----:B------:R-:W-:Y:S01]  /*1ae5f0*/  IMAD.X R13, R19, 0x1, R20, P2 ;  /* 0x00000001130d7824 */ /* 0x000fe200010e0614 */
[----:B---3--:R1:W-:Y:S02]  /*1ae600*/  STL.64 [R1+0x9608], R6 ;  /* 0x0096080601007387 */ /* 0x0083e40000100a00 */
[----:B-1----:R-:W-:Y:S01]  /*1ae610*/  IMAD.MOV.U32 R7, RZ, RZ, R17 ;  /* 0x000000ffff077224 */ /* 0x002fe200078e0011 */
[----:B--2---:R-:W-:-:S05]  /*1ae620*/  IADD3 R14, P0, R26, R23, RZ ;  /* 0x000000171a0e7210 */ /* 0x004fca0007f1e0ff */
[C---:B------:R-:W-:Y:S02]  /*1ae630*/  IMAD.X R15, R19.reuse, 0x1, R22, P0 ;  /* 0x00000001130f7824 */ /* 0x040fe400000e0616 */
[----:B----4-:R-:W-:Y:S01]  /*1ae640*/  IMAD.X R3, R19, 0x1, R18, P1 ;  /* 0x0000000113037824 */ /* 0x010fe200008e0612 */
[----:B------:R-:W-:-:S04]  /*1ae650*/  IADD3 R16, P1, R26, R25, RZ ;  /* 0x000000191a107210 */ /* 0x000fc80007f3e0ff */
[----:B------:R-:W-:Y:S01]  /*1ae660*/  STL [R1+0x4cbc], R3 ;  /* 0x004cbc0301007387 */ /* 0x000fe20000100800 */
[----:B------:R-:W-:-:S03]  /*1ae670*/  IMAD.X R17, R19, 0x1, R24, P1 ;  /* 0x0000000113117824 */ /* 0x000fc600008e0618 */
[----:B------:R1:W-:Y:S01]  /*1ae680*/  STL.64 [R1+0x4cb0], R12 ;  /* 0x004cb00c01007387 */ /* 0x0003e20000100a00 */
[----:B------:R-:W-:-:S03]  /*1ae690*/  IADD3 R2, P2, R26, R29, RZ ;  /* 0x0000001d1a027210 */ /* 0x000fc60007f5e0ff */
[----:B-1----:R-:W2:Y:S04]  /*1ae6a0*/  LDL.LU.64 R12, [R1+0x9640] ;  /* 0x00964000010c7983 */ /* 0x002ea80000300a00 */
[----:B------:R1:W-:Y:S02]  /*1ae6b0*/  STL.64 [R1+0x4ca8], R14 ;  /* 0x004ca80e01007387 */ /* 0x0003e40000100a00 */
[----:B-1----:R-:W-:Y:S02]  /*1ae6c0*/  IADD3 R14, P0, R26, R27, RZ ;  /* 0x0000001b1a0e7210 */ /* 0x002fe40007f1e0ff */
[----:B------:R-:W3:Y:S04]  /*1ae6d0*/  LDL.LU R26, [R1+0x9638] ;  /* 0x00963800011a7983 */ /* 0x000ee80000300800 */
[----:B------:R1:W-:Y:S04]  /*1ae6e0*/  STL.64 [R1+0x4ca0], R16 ;  /* 0x004ca01001007387 */ /* 0x0003e80000100a00 */
[----:B-1----:R-:W4:Y:S01]  /*1ae6f0*/  LDL.LU.64 R16, [R1+0x9630] ;  /* 0x0096300001107983 */ /* 0x002f220000300a00 */
[----:B------:R-:W-:-:S03]  /*1ae700*/  IMAD.X R3, R19, 0x1, R28, P2 ;  /* 0x0000000113037824 */ /* 0x000fc600010e061c */
[----:B------:R1:W-:Y:S04]  /*1ae710*/  STL.64 [R1+0x9600], R24 ;  /* 0x0096001801007387 */ /* 0x0003e80000100a00 */
[----:B------:R0:W-:Y:S01]  /*1ae720*/  STL.64 [R1+0x4c98], R2 ;  /* 0x004c980201007387 */ /* 0x0001e20000100a00 */
[----:B-1----:R-:W-:-:S03]  /*1ae730*/  IMAD.MOV.U32 R25, RZ, RZ, R7 ;  /* 0x000000ffff197224 */ /* 0x002fc600078e0007 */
[----:B0-----:R-:W2:Y:S01]  /*1ae740*/  LDL.LU.64 R2, [R1+0x9628] ;  /* 0x0096280001027983 */ /* 0x001ea20000300a00 */
[----:B---3--:R-:W-:Y:S01]  /*1ae750*/  IMAD.X R15, R19, 0x1, R26, P0 ;  /* 0x00000001130f7824 */ /* 0x008fe200000e061a */
[C---:B----4-:R-:W-:Y:S02]  /*1ae760*/  IADD3 R6, P1, R8.reuse, R16, RZ ;  /* 0x0000001008067210 */ /* 0x050fe40007f3e0ff */
[----:B------:R-:W-:-:S05]  /*1ae770*/  IADD3 R8, P2, R8, R17, RZ ;  /* 0x0000001108087210 */ /* 0x000fca0007f5e0ff */
[----:B------:R0:W-:Y:S04]  /*1ae780*/  STL [R1+0x4c80], R8 ;  /* 0x004c800801007387 */ /* 0x0001e80000100800 */
[----:B0-----:R-:W3:Y:S04]  /*1ae790*/  LDL.LU.64 R8, [R1+0x9620] ;  /* 0x0096200001087983 */ /* 0x001ee80000300a00 */
[----:B------:R0:W-:Y:S04]  /*1ae7a0*/  STL [R1+0x95e8], R17 ;  /* 0x0095e81101007387 */ /* 0x0001e80000100800 */
[----:B0-----:R-:W4:Y:S04]  /*1ae7b0*/  LDL.LU R17, [R1+0x28] ;  /* 0x0000280001117983 */ /* 0x001f280000300800 */
[----:B------:R-:W4:Y:S04]  /*1ae7c0*/  LDL.LU R19, [R1+0x9618] ;  /* 0x0096180001137983 */ /* 0x000f280000300800 */
[----:B------:R0:W-:Y:S04]  /*1ae7d0*/  STL.64 [R1+0x4c90], R14 ;  /* 0x004c900e01007387 */ /* 0x0001e80000100a00 */
[----:B0-----:R-:W2:Y:S04]  /*1ae7e0*/  LDL.LU.64 R14, [R1+0x9610] ;  /* 0x00961000010e7983 */ /* 0x001ea80000300a00 */
[----:B------:R0:W-:Y:S02]  /*1ae7f0*/  STL.64 [R1+0x95f8], R26 ;  /* 0x0095f81a01007387 */ /* 0x0001e40000100a00 */
[----:B0-----:R-:W-:-:S02]  /*1ae800*/  IMAD.MOV.U32 R27, RZ, RZ, R25 ;  /* 0x000000ffff1b7224 */ /* 0x001fc400078e0019 */
[----:B------:R-:W2:Y:S02]  /*1ae810*/  LDL R25, [R1+0x490] ;  /* 0x0004900001197983 */ /* 0x000ea40000100800 */
[----:B--2---:R-:W-:-:S05]  /*1ae820*/  IMAD.X R7, R25, 0x1, R14, P1 ;  /* 0x0000000119077824 */ /* 0x004fca00008e060e */
[----:B------:R0:W-:Y:S04]  /*1ae830*/  STL.64 [R1+0x4c88], R6 ;  /* 0x004c880601007387 */ /* 0x0001e80000100a00 */
[----:B0-----:R-:W2:Y:S04]  /*1ae840*/  LDL.LU.64 R6, [R1+0x9608] ;  /* 0x0096080001067983 */ /* 0x001ea80000300a00 */
[----:B--2---:R0:W-:Y:S04]  /*1ae850*/  STL.64 [R1+0x95f0], R6 ;  /* 0x0095f00601007387 */ /* 0x0041e80000100a00 */
[----:B0-----:R0:W2:Y:S04]  /*1ae860*/  LDL.64 R6, [R1+0x4c80] ;  /* 0x004c800001067983 */ /* 0x0010a80000100a00 */
[----:B------:R1:W-:Y:S01]  /*1ae870*/  STL [R1+0x95d8], R15 ;  /* 0x0095d80f01007387 */ /* 0x0003e20000100800 */
[----:B--2---:R-:W-:-:S04]  /*1ae880*/  IMAD.MOV.U32 R7, RZ, RZ, R27 ;  /* 0x000000ffff077224 */ /* 0x004fc800078e001b */
[----:B------:R-:W-:Y:S02]  /*1ae890*/  IMAD.MOV.U32 R27, RZ, RZ, R7 ;  /* 0x000000ffff1b7224 */ /* 0x000fe400078e0007 */
[----:B------:R-:W-:Y:S02]  /*1ae8a0*/  IMAD.X R7, R25, 0x1, R15, P2 ;  /* 0x0000000119077824 */ /* 0x000fe400010e060f */
[----:B-1----:R-:W2:Y:S01]  /*1ae8b0*/  LDL.LU R15, [R1+0x490] ;  /* 0x00049000010f7983 */ /* 0x002ea20000300800 */
[C---:B----4-:R-:W-:Y:S02]  /*1ae8c0*/  IADD3 R24, P0, R17.reuse, R19, RZ ;  /* 0x0000001311187210 */ /* 0x050fe40007f1e0ff */
[----:B------:R-:W-:Y:S01]  /*1ae8d0*/  IADD3 R26, P1, R17, R21, RZ ;  /* 0x00000015111a7210 */ /* 0x000fe20007f3e0ff */
[----:B------:R-:W-:Y:S02]  /*1ae8e0*/  STL [R1+0x4c84], R7 ;  /* 0x004c840701007387 */ /* 0x000fe40000100800 */
[----:B--2---:R-:W-:-:S05]  /*1ae8f0*/  IMAD.X R25, R15, 0x1, R18, P0 ;  /* 0x000000010f197824 */ /* 0x004fca00000e0612 */
[----:B------:R1:W-:Y:S04]  /*1ae900*/  STL.64 [R1+0x4c78], R24 ;  /* 0x004c781801007387 */ /* 0x0003e80000100a00 */
[----:B-1----:R-:W2:Y:S04]  /*1ae910*/  LDL.LU.64 R24, [R1+0x9600] ;  /* 0x0096000001187983 */ /* 0x002ea80000300a00 */
[----:B------:R-:W-:Y:S04]  /*1ae920*/  STL.64 [R1+0x95e0], R18 ;  /* 0x0095e01201007387 */ /* 0x000fe80000100a00 */
[----:B------:R1:W-:Y:S02]  /*1ae930*/  STL.64 [R1+0x95c8], R12 ;  /* 0x0095c80c01007387 */ /* 0x0003e40000100a00 */
[----:B-1----:R-:W-:-:S02]  /*1ae940*/  IMAD.MOV.U32 R13, RZ, RZ, R27 ;  /* 0x000000ffff0d7224 */ /* 0x002fc400078e001b */
[----:B------:R-:W-:-:S05]  /*1ae950*/  IMAD.X R27, R15, 0x1, R20, P1 ;  /* 0x000000010f1b7824 */ /* 0x000fca00008e0614 */
[----:B------:R1:W-:Y:S04]  /*1ae960*/  STL.64 [R1+0x4c70], R26 ;  /* 0x004c701a01007387 */ /* 0x0003e80000100a00 */
[----:B-1----:R-:W4:Y:S01]  /*1ae970*/  LDL.LU.64 R26, [R1+0x95f8] ;  /* 0x0095f800011a7983 */ /* 0x002f220000300a00 */
[----:B------:R-:W-:-:S05]  /*1ae980*/  IADD3 R6, P2, R17, R23, RZ ;  /* 0x0000001711067210 */ /* 0x000fca0007f5e0ff */
[----:B------:R-:W-:Y:S01]  /*1ae990*/  IMAD.X R7, R15, 0x1, R22, P2 ;  /* 0x000000010f077824 */ /* 0x000fe200010e0616 */
[----:B------:R-:W-:Y:S01]  /*1ae9a0*/  STL.64 [R1+0x95d0], R20 ;  /* 0x0095d01401007387 */ /* 0x000fe20000100a00 */
[----:B------:R-:W-:-:S03]  /*1ae9b0*/  IADD3 R18, P1, R17, R29, RZ ;  /* 0x0000001d11127210 */ /* 0x000fc60007f3e0ff */
[----:B------:R1:W-:Y:S04]  /*1ae9c0*/  STL.64 [R1+0x4c68], R6 ;  /* 0x004c680601007387 */ /* 0x0003e80000100a00 */
[----:B-1----:R-:W3:Y:S04]  /*1ae9d0*/  LDL.LU.64 R6, [R1+0x95f0] ;  /* 0x0095f00001067983 */ /* 0x002ee80000300a00 */
[----:B------:R1:W-:Y:S04]  /*1ae9e0*/  STL.64 [R1+0x95c0], R22 ;  /* 0x0095c01601007387 */ /* 0x0003e80000100a00 */
[----:B-1----:R-:W3:Y:S01]  /*1ae9f0*/  LDL R23, [R1+0x2c] ;  /* 0x00002c0001177983 */ /* 0x002ee20000100800 */
[----:B--2---:R-:W-:-:S02]  /*1aea00*/  IADD3 R12, P0, R17, R25, RZ ;  /* 0x00000019110c7210 */ /* 0x004fc40007f1e0ff */
[----:B----4-:R-:W-:Y:S02]  /*1aea10*/  IADD3 R20, P2, R17, R27, RZ ;  /* 0x0000001b11147210 */ /* 0x010fe40007f5e0ff */
[----:B------:R-:W2:Y:S01]  /*1aea20*/  LDL.LU R17, [R1+0x95e8] ;  /* 0x0095e80001117983 */ /* 0x000ea20000300800 */
[----:B------:R-:W-:Y:S02]  /*1aea30*/  IMAD.MOV.U32 R21, RZ, RZ, R13 ;  /* 0x000000ffff157224 */ /* 0x000fe400078e000d */
[C---:B------:R-:W-:Y:S01]  /*1aea40*/  IMAD.X R13, R15.reuse, 0x1, R24, P0 ;  /* 0x000000010f0d7824 */ /* 0x040fe200000e0618 */
[----:B------:R-:W-:Y:S01]  /*1aea50*/  STL.64 [R1+0x95b8], R2 ;  /* 0x0095b80201007387 */ /* 0x000fe20000100a00 */
[----:B------:R-:W-:-:S03]  /*1aea60*/  IMAD.X R19, R15, 0x1, R28, P1 ;  /* 0x000000010f137824 */ /* 0x000fc600008e061c */
[----:B------:R-:W-:Y:S04]  /*1aea70*/  STL.64 [R1+0x4c60], R12 ;  /* 0x004c600c01007387 */ /* 0x000fe80000100a00 */
[----:B------:R1:W-:Y:S04]  /*1aea80*/  STL.64 [R1+0x4c58], R18 ;  /* 0x004c581201007387 */ /* 0x0003e80000100a00 */
[----:B-1----:R-:W4:Y:S01]  /*1aea90*/  LDL.LU.64 R18, [R1+0x95e0] ;  /* 0x0095e00001127983 */ /* 0x002f220000300a00 */
[C---:B---3--:R-:W-:Y:S02]  /*1aeaa0*/  IADD3 R12, P0, R23.reuse, R16, RZ ;  /* 0x00000010170c7210 */ /* 0x048fe40007f1e0ff */
[----:B--2---:R-:W-:Y:S01]  /*1aeab0*/  IADD3 R22, P1, R23, R17, RZ ;  /* 0x0000001117167210 */ /* 0x004fe20007f3e0ff */
[----:B------:R-:W-:-:S02]  /*1aeac0*/  IMAD.MOV.U32 R23, RZ, RZ, R21 ;  /* 0x000000ffff177224 */ /* 0x000fc400078e0015 */
[----:B------:R-:W-:Y:S02]  /*1aead0*/  IMAD.X R21, R15, 0x1, R26, P2 ;  /* 0x000000010f157824 */ /* 0x000fe400010e061a */
[----:B------:R-:W2:Y:S04]  /*1aeae0*/  LDL.LU R15, [R1+0x95d8] ;  /* 0x0095d800010f7983 */ /* 0x000ea80000300800 */
[----:B------:R1:W-:Y:S04]  /*1aeaf0*/  STL.64 [R1+0x4c50], R20 ;  /* 0x004c501401007387 */ /* 0x0003e80000100a00 */
[----:B-1----:R-:W3:Y:S04]  /*1aeb00*/  LDL.LU.64 R20, [R1+0x95d0] ;  /* 0x0095d00001147983 */ /* 0x002ee80000300a00 */
[----:B------:R1:W-:Y:S04]  /*1aeb10*/  STL [R1+0x95b0], R26 ;  /* 0x0095b01a01007387 */ /* 0x0003e80000100800 */
[----:B-1----:R-:W2:Y:S04]  /*1aeb20*/  LDL.LU R26, [R1+0x2c] ;  /* 0x00002c00011a7983 */ /* 0x002ea80000300800 */
[----:B----4-:R1:W-:Y:S01]  /*1aeb30*/  STL [R1+0x95a0], R19 ;  /* 0x0095a01301007387 */ /* 0x0103e20000100800 */
[----:B--2---:R-:W-:-:S03]  /*1aeb40*/  IADD3 R2, P2, R26, R19, RZ ;  /* 0x000000131a027210 */ /* 0x004fc60007f5e0ff */
[----:B-1----:R-:W2:Y:S02]  /*1aeb50*/  LDL.LU R19, [R1+0x48c] ;  /* 0x00048c0001137983 */ /* 0x002ea40000300800 */
[----:B--2---:R-:W-:-:S05]  /*1aeb60*/  IMAD.X R13, R19, 0x1, R14, P0 ;  /* 0x00000001130d7824 */ /* 0x004fca00000e060e */
[----:B------:R1:W-:Y:S04]  /*1aeb70*/  STL.64 [R1+0x4c48], R12 ;  /* 0x004c480c01007387 */ /* 0x0003e80000100a00 */
[----:B-1----:R-:W2:Y:S01]  /*1aeb80*/  LDL.LU.64 R12, [R1+0x95c8] ;  /* 0x0095c800010c7983 */ /* 0x002ea20000300a00 */
[----:B------:R-:W-:-:S03]  /*1aeb90*/  IMAD.X R3, R19, 0x1, R18, P2 ;  /* 0x0000000113037824 */ /* 0x000fc600010e0612 */
[----:B--2---:R1:W-:Y:S02]  /*1aeba0*/  STL.64 [R1+0x95a8], R12 ;  /* 0x0095a80c01007387 */ /* 0x0043e40000100a00 */
[----:B-1----:R-:W-:Y:S02]  /*1aebb0*/  IMAD.MOV.U32 R13, RZ, RZ, R23 ;  /* 0x000000ffff0d7224 */ /* 0x002fe400078e0017 */
[----:B------:R-:W-:-:S05]  /*1aebc0*/  IMAD.X R23, R19, 0x1, R15, P1 ;  /* 0x0000000113177824 */ /* 0x000fca00008e060f */
[----:B------:R1:W-:Y:S04]  /*1aebd0*/  STL.64 [R1+0x4c40], R22 ;  /* 0x004c401601007387 */ /* 0x0003e80000100a00 */
[----:B-1----:R-:W2:Y:S04]  /*1aebe0*/  LDL.LU.64 R22, [R1+0x95c0] ;  /* 0x0095c00001167983 */ /* 0x002ea80000300a00 */
[----:B------:R-:W-:Y:S04]  /*1aebf0*/  STL.64 [R1+0x9598], R14 ;  /* 0x0095980e01007387 */ /* 0x000fe80000100a00 */
[----:B------:R1:W-:Y:S04]  /*1aec00*/  STL.64 [R1+0x4c38], R2 ;  /* 0x004c380201007387 */ /* 0x0003e80000100a00 */
[----:B-1----:R-:W4:Y:S01]  /*1aec10*/  LDL.LU.64 R2, [R1+0x95b8] ;  /* 0x0095b80001027983 */ /* 0x002f220000300a00 */
[----:B---3--:R-:W-:-:S02]  /*1aec20*/  IADD3 R12, P0, R26, R21, RZ ;  /* 0x000000151a0c7210 */ /* 0x008fc40007f1e0ff */
[----:B--2---:R-:W-:-:S05]  /*1aec30*/  IADD3 R14, P1, R26, R23, RZ ;  /* 0x000000171a0e7210 */ /* 0x004fca0007f3e0ff */
[C---:B------:R-:W-:Y:S01]  /*1aec40*/  IMAD.X R15, R19.reuse, 0x1, R22, P1 ;  /* 0x00000001130f7824 */ /* 0x040fe200008e0616 */
[----:B----4-:R1:W-:Y:S02]  /*1aec50*/  STL.64 [R1+0x9590], R2 ;  /* 0x0095900201007387 */ /* 0x0103e40000100a00 */
[----:B-1----:R-:W-:Y:S02]  /*1aec60*/  IMAD.MOV.U32 R3, RZ, RZ, R13 ;  /* 0x000000ffff037224 */ /* 0x002fe400078e000d */
[----:B------:R-:W-:Y:S01]  /*1aec70*/  IMAD.X R13, R19, 0x1, R20, P0 ;  /* 0x00000001130d7824 */ /* 0x000fe200000e0614 */
[----:B------:R-:W-:-:S04]  /*1aec80*/  IADD3 R2, P2, R26, R25, RZ ;  /* 0x000000191a027210 */ /* 0x000fc80007f5e0ff */
[----:B------:R1:W-:Y:S04]  /*1aec90*/  STL.64 [R1+0x4c30], R12 ;  /* 0x004c300c01007387 */ /* 0x0003e80000100a00 */
[----:B------:R2:W-:Y:S01]  /*1aeca0*/  STL.64 [R1+0x9588], R22 ;  /* 0x0095881601007387 */ /* 0x0005e20000100a00 */
[----:B-1----:R-:W-:-:S03]  /*1aecb0*/  IADD3 R12, P0, R26, R29, RZ ;  /* 0x0000001d1a0c7210 */ /* 0x002fc60007f1e0ff */
[----:B--2---:R-:W2:Y:S04]  /*1aecc0*/  LDL R23, [R1+0x30] ;  /* 0x0000300001177983 */ /* 0x004ea80000100800 */
[----:B------:R1:W-:Y:S02]  /*1aecd0*/  STL.64 [R1+0x4c28], R14 ;  /* 0x004c280e01007387 */ /* 0x0003e40000100a00 */
[----:B-1----:R-:W-:Y:S02]  /*1aece0*/  IADD3 R14, P1, R26, R27, RZ ;  /* 0x0000001b1a0e7210 */ /* 0x002fe40007f3e0ff */
[----:B------:R-:W3:Y:S01]  /*1aecf0*/  LDL.LU R26, [R1+0x95b0] ;  /* 0x0095b000011a7983 */ /* 0x000ee20000300800 */
[----:B------:R-:W-:Y:S02]  /*1aed00*/  IMAD.MOV.U32 R15, RZ, RZ, R3 ;  /* 0x000000ffff0f7224 */ /* 0x000fe400078e0003 */
[----:B------:R-:W-:-:S02]  /*1aed10*/  IMAD.X R3, R19, 0x1, R24, P2 ;  /* 0x0000000113037824 */ /* 0x000fc400010e0618 */
[----:B------:R-:W-:-:S03]  /*1aed20*/  IMAD.X R13, R19, 0x1, R28, P0 ;  /* 0x00000001130d7824 */ /* 0x000fc600000e061c */
[----:B------:R-:W-:Y:S04]  /*1aed30*/  STL.64 [R1+0x4c20], R2 ;  /* 0x004c200201007387 */ /* 0x000fe80000100a00 */
[----:B------:R1:W-:Y:S04]  /*1aed40*/  STL.64 [R1+0x4c18], R12 ;  /* 0x004c180c01007387 */ /* 0x0003e80000100a00 */
[----:B-1----:R-:W4:Y:S04]  /*1aed50*/  LDL.LU.64 R12, [R1+0x95a8] ;  /* 0x0095a800010c7983 */ /* 0x002f280000300a00 */
[----:B------:R-:W-:Y:S01]  /*1aed60*/  STL.64 [R1+0x9578], R16 ;  /* 0x0095781001007387 */ /* 0x000fe20000100a00 */
[----:B--2---:R-:W-:-:S02]  /*1aed70*/  IADD3 R2, P2, R23, R16, RZ ;  /* 0x0000001017027210 */ /* 0x004fc40007f5e0ff */
[----:B------:R-:W-:Y:S01]  /*1aed80*/  IADD3 R22, P0, R23, R17, RZ ;  /* 0x0000001117167210 */ /* 0x000fe20007f1e0ff */
[----:B------:R-:W-:Y:S02]  /*1aed90*/  IMAD.MOV.U32 R23, RZ, RZ, R15 ;  /* 0x000000ffff177224 */ /* 0x000fe400078e000f */
[----:B---3--:R-:W-:Y:S02]  /*1aeda0*/  IMAD.X R15, R19, 0x1, R26, P1 ;  /* 0x00000001130f7824 */ /* 0x008fe400008e061a */
[----:B------:R-:W2:Y:S04]  /*1aedb0*/  LDL.LU R19, [R1+0x95a0] ;  /* 0x0095a00001137983 */ /* 0x000ea80000300800 */
[----:B------:R1:W-:Y:S04]  /*1aedc0*/  STL.64 [R1+0x4c10], R14 ;  /* 0x004c100e01007387 */ /* 0x0003e80000100a00 */
[----:B-1----:R-:W3:Y:S04]  /*1aedd0*/  LDL.LU.64 R14, [R1+0x9598] ;  /* 0x00959800010e7983 */ /* 0x002ee80000300a00 */
[----:B------:R1:W-:Y:S04]  /*1aede0*/  STL [R1+0x9580], R26 ;  /* 0x0095801a01007387 */ /* 0x0003e80000100800 */
[----:B-1----:R-:W4:Y:S04]  /*1aedf0*/  LDL.LU R26, [R1+0x30] ;  /* 0x00003000011a7983 */ /* 0x002f280000300800 */
[----:B--2---:R1:W-:Y:S01]  /*1aee00*/  STL [R1+0x9568], R19 ;  /* 0x0095681301007387 */ /* 0x0043e20000100800 */
[----:B----4-:R-:W-:-:S03]  /*1aee10*/  IADD3 R16, P1, R26, R19, RZ ;  /* 0x000000131a107210 */ /* 0x010fc60007f3e0ff */
[----:B-1----:R-:W3:Y:S02]  /*1aee20*/  LDL.LU R19, [R1+0x488] ;  /* 0x0004880001137983 */ /* 0x002ee40000300800 */
[----:B---3--:R-:W-:-:S05]  /*1aee30*/  IMAD.X R3, R19, 0x1, R14, P2 ;  /* 0x0000000113037824 */ /* 0x008fca00010e060e */
[----:B------:R1:W-:Y:S04]  /*1aee40*/  STL.64 [R1+0x4c08], R2 ;  /* 0x004c080201007387 */ /* 0x0003e80000100a00 */
[----:B-1----:R-:W2:Y:S04]  /*1aee50*/  LDL.LU.64 R2, [R1+0x9590] ;  /* 0x0095900001027983 */ /* 0x002ea80000300a00 */
[----:B--2---:R1:W-:Y:S02]  /*1aee60*/  STL.64 [R1+0x9570], R2 ;  /* 0x0095700201007387 */ /* 0x0043e40000100a00 */
[----:B-1----:R-:W-:-:S02]  /*1aee70*/  IMAD.MOV.U32 R3, RZ, RZ, R23 ;  /* 0x000000ffff037224 */ /* 0x002fc400078e0017 */
[----:B------:R-:W-:-:S05]  /*1aee80*/  IMAD.X R23, R19, 0x1, R15, P0 ;  /* 0x0000000113177824 */ /* 0x000fca00000e060f */
[----:B------:R1:W-:Y:S04]  /*1aee90*/  STL.64 [R1+0x4c00], R22 ;  /* 0x004c001601007387 */ /* 0x0003e80000100a00 */
[----:B-1----:R-:W2:Y:S01]  /*1aeea0*/  LDL.LU.64 R22, [R1+0x9588] ;  /* 0x0095880001167983 */ /* 0x002ea20000300a00 */
[----:B------:R-:W-:Y:S01]  /*1aeeb0*/  IMAD.X R17, R19, 0x1, R18, P1 ;  /* 0x0000000113117824 */ /* 0x000fe200008e0612 */
[----:B------:R-:W-:Y:S02]  /*1aeec0*/  IADD3 R2, P2, R26, R21, RZ ;  /* 0x000000151a027210 */ /* 0x000fe40007f5e0ff */
[----:B------:R-:W-:Y:S04]  /*1aeed0*/  STL.64 [R1+0x9560], R14 ;  /* 0x0095600e01007387 */ /* 0x000fe80000100a00 */
[----:B------:R1:W-:Y:S02]  /*1aeee0*/  STL.64 [R1+0x4bf8], R16 ;  /* 0x004bf81001007387 */ /* 0x0003e40000100a00 */
[----:B-1----:R-:W-:-:S02]  /*1aeef0*/  IMAD.MOV.U32 R17, RZ, RZ, R3 ;  /* 0x000000ffff117224 */ /* 0x002fc400078e0003 */
[----:B------:R-:W-:Y:S01]  /*1aef00*/  IMAD.X R3, R19, 0x1, R20, P2 ;  /* 0x0000000113037824 */ /* 0x000fe200010e0614 */
[----:B------:R-:W-:-:S04]  /*1aef10*/  IADD3 R16, P1, R26, R25, RZ ;  /* 0x000000191a107210 */ /* 0x000fc80007f3e0ff */
[----:B------:R1:W-:Y:S04]  /*1aef20*/  STL.64 [R1+0x4bf0], R2 ;  /* 0x004bf00201007387 */ /* 0x0003e80000100a00 */
[----:B-1----:R-:W3:Y:S01]  /*1aef30*/  LDL R3, [R1+0x34] ;  /* 0x0000340001037983 */ /* 0x002ee20000100800 */
[C---:B------:R-:W-:Y:S02]  /*1aef40*/  IADD3 R2, P2, R26.reuse, R29, RZ ;  /* 0x0000001d1a027210 */ /* 0x040fe40007f5e0ff */
[----:B--2---:R-:W-:Y:S01]  /*1aef50*/  IADD3 R14, P0, R26, R23, RZ ;  /* 0x000000171a0e7210 */ /* 0x004fe20007f1e0ff */
[----:B------:R-:W-:Y:S04]  /*1aef60*/  STL.64 [R1+0x9558], R22 ;  /* 0x0095581601007387 */ /* 0x000fe80000100a00 */
[----:B------:R-:W-:-:S05]  /*1aef70*/  IMAD.X R15, R19, 0x1, R22, P0 ;  /* 0x00000001130f7824 */ /* 0x000fca00000e0616 */
[----:B------:R1:W-:Y:S02]  /*1aef80*/  STL.64 [R1+0x4be8], R14 ;  /* 0x004be80e01007387 */ /* 0x0003e40000100a00 */
[----:B-1----:R-:W-:Y:S02]  /*1aef90*/  IMAD.MOV.U32 R15, RZ, RZ, R17 ;  /* 0x000000ffff0f7224 */ /* 0x002fe400078e0011 */
[----:B------:R-:W-:Y:S01]  /*1aefa0*/  IMAD.X R17, R19, 0x1, R24, P1 ;  /* 0x0000000113117824 */ /* 0x000fe200008e0618 */
[----:B------:R-:W-:Y:S02]  /*1aefb0*/  IADD3 R14, P0, R26, R27, RZ ;  /* 0x0000001b1a0e7210 */ /* 0x000fe40007f1e0ff */
[----:B------:R-:W2:Y:S04]  /*1aefc0*/  LDL.LU R26, [R1+0x9580] ;  /* 0x00958000011a7983 */ /* 0x000ea80000300800 */
[----:B------:R1:W-:Y:S04]  /*1aefd0*/  STL.64 [R1+0x4be0], R16 ;  /* 0x004be01001007387 */ /* 0x0003e80000100a00 */
[----:B-1----:R-:W3:Y:S01]  /*1aefe0*/  LDL.LU.64 R16, [R1+0x9578] ;  /* 0x0095780001107983 */ /* 0x002ee20000300a00 */
[----:B------:R-:W-:-:S02]  /*1aeff0*/  IMAD.MOV.U32 R23, RZ, RZ, R15 ;  /* 0x000000ffff177224 */ /* 0x000fc400078e000f */
[----:B--2---:R-:W-:Y:S01]  /*1af000*/  IMAD.X R15, R19, 0x1, R26, P0 ;  /* 0x00000001130f7824 */ /* 0x004fe200000e061a */
[----:B---3--:R-:W-:Y:S01]  /*1af010*/  IADD3 R22, P1, R3, R16, RZ ;  /* 0x0000001003167210 */ /* 0x008fe20007f3e0ff */
[----:B------:R-:W-:-:S05]  /*1af020*/  IMAD.X R3, R19, 0x1, R28, P2 ;  /* 0x0000000113037824 */ /* 0x000fca00010e061c */
[----:B------:R1:W-:Y:S04]  /*1af030*/  STL.64 [R1+0x4bd8], R2 ;  /* 0x004bd80201007387 */ /* 0x0003e80000100a00 */
[----:B------:R-:W-:Y:S04]  /*1af040*/  STL [R1+0x4bc8], R22 ;  /* 0x004bc81601007387 */ /* 0x000fe80000100800 */
[----:B-1----:R-:W2:Y:S04]  /*1af050*/  LDL.LU.64 R2, [R1+0x9570] ;  /* 0x0095700001027983 */ /* 0x002ea80000300a00 */
[----:B------:R1:W-:Y:S04]  /*1af060*/  STL [R1+0x9548], R28 ;  /* 0x0095481c01007387 */ /* 0x0003e80000100800 */
[----:B-1----:R-:W3:Y:S04]  /*1af070*/  LDL.LU R28, [R1+0x34] ;  /* 0x00003400011c7983 */ /* 0x002ee80000300800 */
[----:B------:R-:W-:Y:S04]  /*1af080*/  STL.64 [R1+0x9540], R16 ;  /* 0x0095401001007387 */ /* 0x000fe80000100a00 */
[----:B------:R-:W3:Y:S04]  /*1af090*/  LDL.LU R19, [R1+0x9568] ;  /* 0x0095680001137983 */ /* 0x000ee80000300800 */
[----:B------:R1:W-:Y:S04]  /*1af0a0*/  STL.64 [R1+0x4bd0], R14 ;  /* 0x004bd00e01007387 */ /* 0x0003e80000100a00 */
[----:B-1----:R-:W4:Y:S04]  /*1af0b0*/  LDL.LU.64 R14, [R1+0x9560] ;  /* 0x00956000010e7983 */ /* 0x002f280000300a00 */
[----:B------:R1:W-:Y:S04]  /*1af0c0*/  STL.64 [R1+0x9550], R4 ;  /* 0x0095500401007387 */ /* 0x0003e80000100a00 */
[----:B-1----:R0:W4:Y:S01]  /*1af0d0*/  LDL.64 R4, [R1+0x4bc8] ;  /* 0x004bc80001047983 */ /* 0x0021220000100a00 */
[----:B---3--:R-:W-:-:S03]  /*1af0e0*/  IADD3 R16, P0, R28, R19, RZ ;  /* 0x000000131c107210 */ /* 0x008fc60007f1e0ff */
[----:B------:R1:W-:Y:S04]  /*1af0f0*/  STL [R1+0x9528], R19 ;  /* 0x0095281301007387 */ /* 0x0003e80000100800 */
[----:B-1----:R-:W4:Y:S01]  /*1af100*/  LDL.LU R19, [R1+0x484] ;  /* 0x0004840001137983 */ /* 0x002f220000300800 */
[----:B------:R-:W-:Y:S01]  /*1af110*/  IADD3 R22, P2, R28, R17, RZ ;  /* 0x000000111c167210 */ /* 0x000fe20007f5e0ff */
[----:B----4-:R-:W-:-:S05]  /*1af120*/  IMAD.X R5, R19, 0x1, R14, P1 ;  /* 0x0000000113057824 */ /* 0x010fca00008e060e */
[----:B------:R1:W-:Y:S02]  /*1af130*/  STL [R1+0x4bcc], R5 ;  /* 0x004bcc0501007387 */ /* 0x0003e40000100800 */
[----:B-1----:R-:W-:Y:S02]  /*1af140*/  IMAD.MOV.U32 R5, RZ, RZ, R23 ;  /* 0x000000ffff057224 */ /* 0x002fe400078e0017 */
[----:B------:R-:W-:-:S05]  /*1af150*/  IMAD.X R23, R19, 0x1, R15, P2 ;  /* 0x0000000113177824 */ /* 0x000fca00010e060f */
[----:B------:R1:W-:Y:S04]  /*1af160*/  STL.64 [R1+0x4bc0], R22 ;  /* 0x004bc01601007387 */ /* 0x0003e80000100a00 */
[----:B-1----:R-:W3:Y:S01]  /*1af170*/  LDL.LU.64 R22, [R1+0x9558] ;  /* 0x0095580001167983 */ /* 0x002ee20000300a00 */
[----:B------:R-:W-:Y:S01]  /*1af180*/  IMAD.X R17, R19, 0x1, R18, P0 ;  /* 0x0000000113117824 */ /* 0x000fe200000e0612 */
[----:B------:R-:W-:Y:S02]  /*1af190*/  IADD3 R4, P1, R28, R21, RZ ;  /* 0x000000151c047210 */ /* 0x000fe40007f3e0ff */
[----:B------:R-:W-:Y:S04]  /*1af1a0*/  STL.64 [R1+0x9520], R14 ;  /* 0x0095200e01007387 */ /* 0x000fe80000100a00 */
[----:B------:R1:W-:Y:S04]  /*1af1b0*/  STL.64 [R1+0x9530], R12 ;  /* 0x0095300c01007387 */ /* 0x0003e80000100a00 */
[----:B-1----:R-:W4:Y:S04]  /*1af1c0*/  LDL R12, [R1+0x38] ;  /* 0x00003800010c7983 */ /* 0x002f280000100800 */
[----:B------:R-:W-:Y:S04]  /*1af1d0*/  STL.64 [R1+0x9538], R10 ;  /* 0x0095380a01007387 */ /* 0x000fe80000100a00 */
[----:B------:R1:W-:Y:S02]  /*1af1e0*/  STL.64 [R1+0x4bb8], R16 ;  /* 0x004bb81001007387 */ /* 0x0003e40000100a00 */
[----:B-1----:R-:W-:-:S02]  /*1af1f0*/  IMAD.MOV.U32 R17, RZ, RZ, R5 ;  /* 0x000000ffff117224 */ /* 0x002fc400078e0005 */
[----:B------:R-:W-:Y:S01]  /*1af200*/  IMAD.X R5, R19, 0x1, R20, P1 ;  /* 0x0000000113057824 */ /* 0x000fe200008e0614 */
[----:B------:R-:W-:-:S04]  /*1af210*/  IADD3 R16, P0, R28, R25, RZ ;  /* 0x000000191c107210 */ /* 0x000fc80007f1e0ff */
[----:B------:R1:W-:Y:S01]  /*1af220*/  STL.64 [R1+0x4bb0], R4 ;  /* 0x004bb00401007387 */ /* 0x0003e20000100a00 */
[----:B------:R-:W-:-:S03]  /*1af230*/  IADD3 R10, P1, R28, R29, RZ ;  /* 0x0000001d1c0a7210 */ /* 0x000fc60007f3e0ff */
[----:B-1----:R-:W2:Y:S01]  /*1af240*/  LDL.LU.64 R4, [R1+0x9550] ;  /* 0x0095500001047983 */ /* 0x002ea20000300a00 */
[----:B---3--:R-:W-:-:S05]  /*1af250*/  IADD3 R14, P2, R28, R23, RZ ;  /* 0x000000171c0e7210 */ /* 0x008fca0007f5e0ff */
[----:B------:R-:W-:-:S05]  /*1af260*/  IMAD.X R15, R19, 0x1, R22, P2 ;  /* 0x00000001130f7824 */ /* 0x000fca00010e0616 */
[----:B------:R1:W-:Y:S02]  /*1af270*/  STL.64 [R1+0x4ba8], R14 ;  /* 0x004ba80e01007387 */ /* 0x0003e40000100a00 */
[----:B-1----:R-:W-:Y:S02]  /*1af280*/  IMAD.MOV.U32 R15, RZ, RZ, R17 ;  /* 0x000000ffff0f7224 */ /* 0x002fe400078e0011 */
[C---:B------:R-:W-:Y:S01]  /*1af290*/  IMAD.X R17, R19.reuse, 0x1, R24, P0 ;  /* 0x0000000113117824 */ /* 0x040fe200000e0618 */
[----:B------:R-:W-:Y:S02]  /*1af2a0*/  IADD3 R14, P2, R28, R27, RZ ;  /* 0x0000001b1c0e7210 */ /* 0x000fe40007f5e0ff */
[----:B------:R-:W3:Y:S04]  /*1af2b0*/  LDL.LU R28, [R1+0x9548] ;  /* 0x00954800011c7983 */ /* 0x000ee80000300800 */
[----:B------:R1:W-:Y:S04]  /*1af2c0*/  STL.64 [R1+0x4ba0], R16 ;  /* 0x004ba01001007387 */ /* 0x0003e80000100a00 */
[----:B-1----:R-:W4:Y:S04]  /*1af2d0*/  LDL.LU.64 R16, [R1+0x9540] ;  /* 0x0095400001107983 */ /* 0x002f280000300a00 */
[----:B------:R1:W-:Y:S04]  /*1af2e0*/  STL.64 [R1+0x9518], R6 ;  /* 0x0095180601007387 */ /* 0x0003e80000100a00 */
[----:B-1----:R-:W2:Y:S01]  /*1af2f0*/  LDL R7, [R1+0x480] ;  /* 0x0004800001077983 */ /* 0x002ea20000100800 */
[----:B---3--:R-:W-:-:S05]  /*1af300*/  IMAD.X R11, R19, 0x1, R28, P1 ;  /* 0x00000001130b7824 */ /* 0x008fca00008e061c */
[----:B------:R1:W-:Y:S01]  /*1af310*/  STL.64 [R1+0x4b98], R10 ;  /* 0x004b980a01007387 */ /* 0x0003e20000100a00 */
[----:B----4-:R-:W-:-:S03]  /*1af320*/  IADD3 R6, P0, R12, R16, RZ ;  /* 0x000000100c067210 */ /* 0x010fc60007f1e0ff */
[----:B-1----:R-:W3:Y:S01]  /*1af330*/  LDL.LU.64 R10, [R1+0x9538] ;  /* 0x00953800010a7983 */ /* 0x002ee20000300a00 */
[----:B------:R-:W-:-:S05]  /*1af340*/  IADD3 R12, P1, R12, R17, RZ ;  /* 0x000000110c0c7210 */ /* 0x000fca0007f3e0ff */
[----:B------:R1:W-:Y:S04]  /*1af350*/  STL [R1+0x4b80], R12 ;  /* 0x004b800c01007387 */ /* 0x0003e80000100800 */
[----:B-1----:R-:W4:Y:S04]  /*1af360*/  LDL.LU.64 R12, [R1+0x9530] ;  /* 0x00953000010c7983 */ /* 0x002f280000300a00 */
[----:B------:R1:W-:Y:S02]  /*1af370*/  STL.64 [R1+0x9500], R16 ;  /* 0x0095001001007387 */ /* 0x0003e40000100a00 */
[----:B-1----:R-:W-:-:S02]  /*1af380*/  IMAD.MOV.U32 R17, RZ, RZ, R15 ;  /* 0x000000ffff117224 */ /* 0x002fc400078e000f */
[----:B------:R-:W-:Y:S02]  /*1af390*/  IMAD.X R15, R19, 0x1, R26, P2 ;  /* 0x00000001130f7824 */ /* 0x000fe400010e061a */
[----:B------:R-:W3:Y:S04]  /*1af3a0*/  LDL.LU R19, [R1+0x9528] ;  /* 0x0095280001137983 */ /* 0x000ee80000300800 */
[----:B------:R1:W-:Y:S04]  /*1af3b0*/  STL.64 [R1+0x4b90], R14 ;  /* 0x004b900e01007387 */ /* 0x0003e80000100a00 */
[----:B-1----:R-:W2:Y:S04]  /*1af3c0*/  LDL.LU.64 R14, [R1+0x9520] ;  /* 0x00952000010e7983 */ /* 0x002ea80000300a00 */
[----:B------:R1:W-:Y:S04]  /*1af3d0*/  STL.64 [R1+0x9510], R26 ;  /* 0x0095101a01007387 */ /* 0x0003e80000100a00 */
[----:B-1----:R0:W3:Y:S04]  /*1af3e0*/  LDL.64 R26, [R1+0x4b80] ;  /* 0x004b8000011a7983 */ /* 0x0020e80000100a00 */
[----:B----4-:R1:W-:Y:S04]  /*1af3f0*/  STL.64 [R1+0x9508], R12 ;  /* 0x0095080c01007387 */ /* 0x0103e80000100a00 */
[----:B-1----:R-:W4:Y:S01]  /*1af400*/  LDL.LU R12, [R1+0x38] ;  /* 0x00003800010c7983 */ /* 0x002f220000300800 */
[----:B--2---:R-:W-:-:S05]  /*1af410*/  IMAD.X R7, R7, 0x1, R14, P0 ;  /* 0x0000000107077824 */ /* 0x004fca00000e060e */
[----:B------:R4:W-:Y:S04]  /*1af420*/  STL.64 [R1+0x4b88], R6 ;  /* 0x004b880601007387 */ /* 0x0009e80000100a00 */
[----:B------:R1:W-:Y:S01]  /*1af430*/  STL [R1+0x94f8], R21 ;  /* 0x0094f81501007387 */ /* 0x0003e20000100800 */
[----:B----4-:R-:W-:-:S03]  /*1af440*/  IADD3 R6, P0, R12, R21, RZ ;  /* 0x000000150c067210 */ /* 0x010fc60007f1e0ff */
[----:B-1----:R-:W2:Y:S01]  /*1af450*/  LDL.LU R21, [R1+0x480] ;  /* 0x0004800001157983 */ /* 0x002ea20000300800 */
[----:B---3--:R-:W-:Y:S01]  /*1af460*/  IMAD.MOV.U32 R27, RZ, RZ, R17 ;  /* 0x000000ffff1b7224 */ /* 0x008fe200078e0011 */
[----:B------:R-:W-:-:S03]  /*1af470*/  IADD3 R16, P2, R12, R19, RZ ;  /* 0x000000130c107210 */ /* 0x000fc60007f5e0ff */
[----:B------:R-:W-:Y:S02]  /*1af480*/  IMAD.MOV.U32 R17, RZ, RZ, R27 ;  /* 0x000000ffff117224 */ /* 0x000fe400078e001b */
[C---:B--2---:R-:W-:Y:S02]  /*1af490*/  IMAD.X R27, R21.reuse, 0x1, R15, P1 ;  /* 0x00000001151b7824 */ /* 0x044fe400008e060f */
[----:B------:R-:W-:-:S03]  /*1af4a0*/  IMAD.X R7, R21, 0x1, R20, P0 ;  /* 0x0000000115077824 */ /* 0x000fc600000e0614 */
[----:B------:R1:W-:Y:S02]  /*1af4b0*/  STL [R1+0x4b84], R27 ;  /* 0x004b841b01007387 */ /* 0x0003e40000100800 */
[----:B-1----:R-:W-:Y:S02]  /*1af4c0*/  IMAD.MOV.U32 R27, RZ, RZ, R17 ;  /* 0x000000ffff1b7224 */ /* 0x002fe400078e0011 */
[----:B------:R-:W-:-:S05]  /*1af4d0*/  IMAD.X R17, R21, 0x1, R18, P2 ;  /* 0x0000000115117824 */ /* 0x000fca00010e0612 */
[----:B------:R-:W-:Y:S04]  /*1af4e0*/  STL.64 [R1+0x4b78], R16 ;  /* 0x004b781001007387 */ /* 0x000fe80000100a00 */
[----:B------:R1:W-:Y:S04]  /*1af4f0*/  STL.64 [R1+0x4b70], R6 ;  /* 0x004b700601007387 */ /* 0x0003e80000100a00 */
[----:B-1----:R-:W2:Y:S01]  /*1af500*/  LDL.LU.64 R6, [R1+0x9518] ;  /* 0x0095180001067983 */ /* 0x002ea20000300a00 */
[----:B------:R-:W-:-:S03]  /*1af510*/  IADD3 R26, P1, R12, R23, RZ ;  /* 0x000000170c1a7210 */ /* 0x000fc60007f3e0ff */
[----:B--2---:R1:W-:Y:S02]  /*1af520*/  STL.64 [R1+0x94e8], R6 ;  /* 0x0094e80601007387 */ /* 0x0043e40000100a00 */
[----:B-1----:R-:W-:Y:S02]  /*1af530*/  IMAD.MOV.U32 R7, RZ, RZ, R27 ;  /* 0x000000ffff077224 */ /* 0x002fe400078e001b */
[----:B------:R-:W-:-:S05]  /*1af540*/  IMAD.X R27, R21, 0x1, R22, P1 ;  /* 0x00000001151b7824 */ /* 0x000fca00008e0616 */
[----:B------:R1:W-:Y:S04]  /*1af550*/  STL.64 [R1+0x4b68], R26 ;  /* 0x004b681a01007387 */ /* 0x0003e80000100a00 */
[----:B-1----:R-:W2:Y:S01]  /*1af560*/  LDL.LU.64 R26, [R1+0x9510] ;  /* 0x00951000011a7983 */ /* 0x002ea20000300a00 */
[C---:B------:R-:W-:Y:S02]  /*1af570*/  IADD3 R16, P2, R12.reuse, R25, RZ ;  /* 0x000000190c107210 */ /* 0x040fe40007f5e0ff */
[----:B------:R-:W-:Y:S01]  /*1af580*/  IADD3 R6, P0, R12, R29, RZ ;  /* 0x0000001d0c067210 */ /* 0x000fe20007f1e0ff */
[----:B------:R1:W-:Y:S02]  /*1af590*/  STL.64 [R1+0x94f0], R22 ;  /* 0x0094f01601007387 */ /* 0x0003e40000100a00 */
[----:B------:R-:W-:-:S02]  /*1af5a0*/  IMAD.X R17, R21, 0x1, R24, P2 ;  /* 0x0000000115117824 */ /* 0x000fc400010e0618 */
[----:B-1----:R-:W3:Y:S01]  /*1af5b0*/  LDL R23, [R1+0x3c] ;  /* 0x00003c0001177983 */ /* 0x002ee20000100800 */
[----:B--2---:R-:W-:-:S05]  /*1af5c0*/  IADD3 R12, P1, R12, R27, RZ ;  /* 0x0000001b0c0c7210 */ /* 0x004fca0007f3e0ff */
[----:B------:R1:W-:Y:S04]  /*1af5d0*/  STL [R1+0x4b50], R12 ;  /* 0x004b500c01007387 */ /* 0x0003e80000100800 */
[----:B-1----:R-:W2:Y:S04]  /*1af5e0*/  LDL.LU.64 R12, [R1+0x9508] ;  /* 0x00950800010c7983 */ /* 0x002ea80000300a00 */
[----:B------:R1:W-:Y:S04]  /*1af5f0*/  STL.64 [R1+0x4b60], R16 ;  /* 0x004b601001007387 */ /* 0x0003e80000100a00 */
[----:B-1----:R-:W3:Y:S02]  /*1af600*/  LDL.LU.64 R16, [R1+0x9500] ;  /* 0x0095000001107983 */ /* 0x002ee40000300a00 */
[----:B---3--:R-:W-:Y:S01]  /*1af610*/  IADD3 R22, P2, R23, R16, RZ ;  /* 0x0000001017167210 */ /* 0x008fe20007f5e0ff */
[----:B------:R-:W-:-:S02]  /*1af620*/  IMAD.MOV.U32 R23, RZ, RZ, R7 ;  /* 0x000000ffff177224 */ /* 0x000fc400078e0007 */
[----:B------:R-:W-:-:S05]  /*1af630*/  IMAD.X R7, R21, 0x1, R28, P0 ;  /* 0x0000000115077824 */ /* 0x000fca00000e061c */
[----:B------:R-:W-:Y:S04]  /*1af640*/  STL.64 [R1+0x4b58], R6 ;  /* 0x004b580601007387 */ /* 0x000fe80000100a00 */
[----:B------:R1:W-:Y:S04]  /*1af650*/  STL.64 [R1+0x94e0], R10 ;  /* 0x0094e00a01007387 */ /* 0x0003e80000100a00 */
[----:B-1----:R0:W3:Y:S04]  /*1af660*/  LDL.64 R10, [R1+0x4b50] ;  /* 0x004b5000010a7983 */ /* 0x0020e80000100a00 */
[----:B------:R1:W-:Y:S04]  /*1af670*/  STL [R1+0x94d8], R28 ;  /* 0x0094d81c01007387 */ /* 0x0003e80000100800 */
[----:B-1----:R-:W4:Y:S04]  /*1af680*/  LDL.LU R28, [R1+0x3c] ;  /* 0x00003c00011c7983 */ /* 0x002f280000300800 */
[----:B------:R-:W2:Y:S04]  /*1af690*/  LDL R7, [R1+0x47c] ;  /* 0x00047c0001077983 */ /* 0x000ea80000100800 */
[----:B------:R1:W-:Y:S01]  /*1af6a0*/  STL.64 [R1+0x94d0], R16 ;  /* 0x0094d01001007387 */ /* 0x0003e20000100a00 */
[----:B---3--:R-:W-:-:S03]  /*1af6b0*/  IMAD.X R11, R21, 0x1, R26, P1 ;  /* 0x00000001150b7824 */ /* 0x008fc600008e061a */
[----:B------:R-:W3:Y:S04]  /*1af6c0*/  LDL.LU R21, [R1+0x94f8] ;  /* 0x0094f80001157983 */ /* 0x000ee80000300800 */
[----:B------:R-:W-:Y:S01]  /*1af6d0*/  STL [R1+0x4b54], R11 ;  /* 0x004b540b01007387 */ /* 0x000fe20000100800 */
[----:B----4-:R-:W-:Y:S01]  /*1af6e0*/  IADD3 R6, P0, R28, R17, RZ ;  /* 0x000000111c067210 */ /* 0x010fe20007f1e0ff */
[----:B-1----:R-:W-:Y:S02]  /*1af6f0*/  IMAD.MOV.U32 R17, RZ, RZ, R23 ;  /* 0x000000ffff117224 */ /* 0x002fe400078e0017 */
[C---:B--2---:R-:W-:Y:S02]  /*1af700*/  IMAD.X R23, R7.reuse, 0x1, R14, P2 ;  /* 0x0000000107177824 */ /* 0x044fe400010e060e */
[----:B------:R-:W-:-:S03]  /*1af710*/  IMAD.X R7, R7, 0x1, R15, P0 ;  /* 0x0000000107077824 */ /* 0x000fc600000e060f */
[----:B------:R1:W-:Y:S04]  /*1af720*/  STL.64 [R1+0x4b48], R22 ;  /* 0x004b481601007387 */ /* 0x0003e80000100a00 */
[----:B-1----:R-:W2:Y:S04]  /*1af730*/  LDL.LU.64 R22, [R1+0x94f0] ;  /* 0x0094f00001167983 */ /* 0x002ea80000300a00 */
[----:B------:R-:W4:Y:S04]  /*1af740*/  LDL.LU R11, [R1+0x8c] ;  /* 0x00008c00010b7983 */ /* 0x000f280000300800 */
[----:B------:R1:W-:Y:S04]  /*1af750*/  STL.64 [R1+0x4b40], R6 ;  /* 0x004b400601007387 */ /* 0x0003e80000100a00 */
[----:B-1----:R-:W3:Y:S01]  /*1af760*/  LDL.LU.64 R6, [R1+0x94e8] ;  /* 0x0094e80001067983 */ /* 0x002ee20000300a00 */
[----:B------:R-:W-:-:S03]  /*1af770*/  IADD3 R16, P1, R28, R19, RZ ;  /* 0x000000131c107210 */ /* 0x000fc60007f3e0ff */
[----:B---3--:R-:W-:Y:S04]  /*1af780*/  STL.64 [R1+0x94c8], R6 ;  /* 0x0094c80601007387 */ /* 0x008fe80000100a00 */
[----:B------:R1:W-:Y:S04]  /*1af790*/  STL.64 [R1+0x94b8], R14 ;  /* 0x0094b80e01007387 */ /* 0x0003e80000100a00 */
[----:B--2---:R2:W-:Y:S01]  /*1af7a0*/  STL [R1+0x94c0], R23 ;  /* 0x0094c01701007387 */ /* 0x0045e20000100800 */
[----:B-1----:R-:W-:-:S03]  /*1af7b0*/  IADD3 R14, P0, R28, R23, RZ ;  /* 0x000000171c0e7210 */ /* 0x002fc60007f1e0ff */
[----:B--2---:R-:W2:Y:S01]  /*1af7c0*/  LDL.LU R23, [R1+0x47c] ;  /* 0x00047c0001177983 */ /* 0x004ea20000300800 */
[----:B------:R-:W-:Y:S01]  /*1af7d0*/  IADD3 R10, P2, R28, R21, RZ ;  /* 0x000000151c0a7210 */ /* 0x000fe20007f5e0ff */
[----:B------:R-:W-:Y:S02]  /*1af7e0*/  IMAD.MOV.U32 R15, RZ, RZ, R17 ;  /* 0x000000ffff0f7224 */ /* 0x000fe400078e0011 */
[----:B----4-:R-:W-:Y:S02]  /*1af7f0*/  IMAD.MOV.U32 R7, RZ, RZ, R11 ;  /* 0x000000ffff077224 */ /* 0x010fe400078e000b */
[C---:B--2---:R-:W-:Y:S02]  /*1af800*/  IMAD.X R17, R23.reuse, 0x1, R18, P1 ;  /* 0x0000000117117824 */ /* 0x044fe400008e0612 */
[----:B------:R-:W-:-:S03]  /*1af810*/  IMAD.X R11, R23, 0x1, R20, P2 ;  /* 0x00000001170b7824 */ /* 0x000fc600010e0614 */
[----:B------:R-:W-:Y:S04]  /*1af820*/  STL.64 [R1+0x4b38], R16 ;  /* 0x004b381001007387 */ /* 0x000fe80000100a00 */
[----:B------:R1:W-:Y:S01]  /*1af830*/  STL.64 [R1+0x4b30], R10 ;  /* 0x004b300a01007387 */ /* 0x0003e20000100a00 */
[----:B------:R-:W-:-:S03]  /*1af840*/  IADD3 R6, P2, R28, R29, RZ ;  /* 0x0000001d1c067210 */ /* 0x000fc60007f5e0ff */
[----:B-1----:R-:W2:Y:S04]  /*1af850*/  LDL.LU.64 R10, [R1+0x94e0] ;  /* 0x0094e000010a7983 */ /* 0x002ea80000300a00 */
[----:B------:R1:W-:Y:S01]  /*1af860*/  STL.64 [R1+0x94b0], R20 ;  /* 0x0094b01401007387 */ /* 0x0003e20000100a00 */
[----:B------:R-:W-:Y:S01]  /*1af870*/  IADD3 R16, P1, R28, R25, RZ ;  /* 0x000000191c107210 */ /* 0x000fe20007f3e0ff */
[----:B-1----:R-:W-:Y:S02]  /*1af880*/  IMAD.MOV.U32 R21, RZ, RZ, R7 ;  /* 0x000000ffff157224 */ /* 0x002fe400078e0007 */
[----:B------:R-:W-:Y:S02]  /*1af890*/  IMAD.MOV.U32 R7, RZ, RZ, R15 ;  /* 0x000000ffff077224 */ /* 0x000fe400078e000f */
[----:B------:R-:W-:-:S02]  /*1af8a0*/  IMAD.X R15, R23, 0x1, R22, P0 ;  /* 0x00000001170f7824 */ /* 0x000fc400000e0616 */
[----:B------:R-:W-:-:S03]  /*1af8b0*/  IMAD.X R17, R23, 0x1, R24, P1 ;  /* 0x0000000117117824 */ /* 0x000fc600008e0618 */
[----:B------:R1:W-:Y:S02]  /*1af8c0*/  STL.64 [R1+0x4b28], R14 ;  /* 0x004b280e01007387 */ /* 0x0003e40000100a00 */
[----:B-1----:R-:W-:Y:S02]  /*1af8d0*/  IADD3 R14, P0, R28, R27, RZ ;  /* 0x0000001b1c0e7210 */ /* 0x002fe40007f1e0ff */
[----:B------:R-:W3:Y:S04]  /*1af8e0*/  LDL.LU R28, [R1+0x94d8] ;  /* 0x0094d800011c7983 */ /* 0x000ee80000300800 */
[----:B------:R-:W4:Y:S04]  /*1af8f0*/  LDL R15, [R1+0x40] ;  /* 0x00004000010f7983 */ /* 0x000f280000100800 */
[----:B------:R1:W-:Y:S04]  /*1af900*/  STL.64 [R1+0x4b20], R16 ;  /* 0x004b201001007387 */ /* 0x0003e80000100a00 */
[----:B-1----:R-:W4:Y:S04]  /*1af910*/  LDL.LU.64 R16, [R1+0x94d0] ;  /* 0x0094d00001107983 */ /* 0x002f280000300a00 */
[----:B------:R1:W-:Y:S02]  /*1af920*/  STL.64 [R1+0x94a8], R24 ;  /* 0x0094a81801007387 */ /* 0x0003e40000100a00 */
[----:B-1----:R-:W-:-:S02]  /*1af930*/  IMAD.MOV.U32 R25, RZ, RZ, R21 ;  /* 0x000000ffff197224 */ /* 0x002fc400078e0015 */
[----:B------:R-:W-:Y:S02]  /*1af940*/  IMAD.MOV.U32 R21, RZ, RZ, R7 ;  /* 0x000000ffff157224 */ /* 0x000fe400078e0007 */
[----:B---3--:R-:W-:-:S05]  /*1af950*/  IMAD.X R7, R23, 0x1, R28, P2 ;  /* 0x0000000117077824 */ /* 0x008fca00010e061c */
[----:B------:R1:W-:Y:S04]  /*1af960*/  STL.64 [R1+0x4b18], R6 ;  /* 0x004b180601007387 */ /* 0x0003e80000100a00 */
[----:B-1----:R-:W3:Y:S01]  /*1af970*/  LDL.LU.64 R6, [R1+0x94c8] ;  /* 0x0094c80001067983 */ /* 0x002ee20000300a00 */
[----:B----4-:R-:W-:-:S03]  /*1af980*/  IADD3 R20, P1, R15, R16, RZ ;  /* 0x000000100f147210 */ /* 0x010fc60007f3e0ff */
[----:B------:R1:W-:Y:S01]  /*1af990*/  STL.64 [R1+0x94a0], R28 ;  /* 0x0094a01c01007387 */ /* 0x0003e20000100a00 */
[----:B------:R-:W-:Y:S01]  /*1af9a0*/  IADD3 R24, P2, R15, R17, RZ ;  /* 0x000000110f187210 */ /* 0x000fe20007f5e0ff */
[----:B------:R-:W-:Y:S02]  /*1af9b0*/  IMAD.X R15, R23, 0x1, R26, P0 ;  /* 0x00000001170f7824 */ /* 0x000fe400000e061a */
[----:B-1----:R-:W-:Y:S02]  /*1af9c0*/  IMAD.MOV.U32 R29, RZ, RZ, R25 ;  /* 0x000000ffff1d7224 */ /* 0x002fe400078e0019 */
[----:B------:R-:W4:Y:S04]  /*1af9d0*/  LDL R25, [R1+0x478] ;  /* 0x0004780001197983 */ /* 0x000f280000100800 */
[----:B------:R1:W-:Y:S04]  /*1af9e0*/  STL [R1+0x9488], R17 ;  /* 0x0094881101007387 */ /* 0x0003e80000100800 */
[----:B-1----:R-:W3:Y:S04]  /*1af9f0*/  LDL.LU R17, [R1+0x40] ;  /* 0x0000400001117983 */ /* 0x002ee80000300800 */
[----:B------:R-:W3:Y:S04]  /*1afa00*/  LDL.LU R23, [R1+0x94c0] ;  /* 0x0094c00001177983 */ /* 0x000ee80000300800 */
[----:B------:R1:W-:Y:S04]  /*1afa10*/  STL.64 [R1+0x4b10], R14 ;  /* 0x004b100e01007387 */ /* 0x0003e80000100a00 */
[----:B-1----:R-:W4:Y:S04]  /*1afa20*/  LDL.LU.64 R14, [R1+0x94b8] ;  /* 0x0094b800010e7983 */ /* 0x002f280000300a00 */
[----:B------:R1:W-:Y:S02]  /*1afa30*/  STL.64 [R1+0x9498], R12 ;  /* 0x0094980c01007387 */ /* 0x0003e40000100a00 */
[----:B-1----:R-:W-:-:S02]  /*1afa40*/  IMAD.MOV.U32 R13, RZ, RZ, R29 ;  /* 0x000000ffff0d7224 */ /* 0x002fc400078e001d */
[----:B------:R-:W-:Y:S02]  /*1afa50*/  IMAD.MOV.U32 R29, RZ, RZ, R21 ;  /* 0x000000ffff1d7224 */ /* 0x000fe400078e0015 */
[C---:B----4-:R-:W-:Y:S02]  /*1afa60*/  IMAD.X R21, R25.reuse, 0x1, R14, P1 ;  /* 0x0000000119157824 */ /* 0x050fe400008e060e */
[----:B------:R-:W-:-:S03]  /*1afa70*/  IMAD.X R25, R25, 0x1, R15, P2 ;  /* 0x0000000119197824 */ /* 0x000fc600010e060f */
[----:B------:R1:W-:Y:S04]  /*1afa80*/  STL.64 [R1+0x4b08], R20 ;  /* 0x004b081401007387 */ /* 0x0003e80000100a00 */
[----:B-1----:R-:W4:Y:S04]  /*1afa90*/  LDL.LU.64 R20, [R1+0x94b0] ;  /* 0x0094b00001147983 */ /* 0x002f280000300a00 */
[----:B--2---:R-:W-:Y:S04]  /*1afaa0*/  STL.64 [R1+0x9490], R10 ;  /* 0x0094900a01007387 */ /* 0x004fe80000100a00 */
[----:B------:R1:W-:Y:S04]  /*1afab0*/  STL.64 [R1+0x4b00], R24 ;  /* 0x004b001801007387 */ /* 0x0003e80000100a00 */
[----:B-1----:R-:W2:Y:S04]  /*1afac0*/  LDL.LU.64 R24, [R1+0x94a8] ;  /* 0x0094a80001187983 */ /* 0x002ea80000300a00 */
[----:B------:R1:W-:Y:S04]  /*1afad0*/  STL [R1+0x9478], R15 ;  /* 0x0094780f01007387 */ /* 0x0003e80000100800 */
[----:B-1----:R-:W4:Y:S01]  /*1afae0*/  LDL.LU R15, [R1+0x478] ;  /* 0x00047800010f7983 */ /* 0x002f220000300800 */
[----:B------:R-:W-:Y:S01]  /*1afaf0*/  IMAD.MOV.U32 R11, RZ, RZ, R13 ;  /* 0x000000ffff0b7224 */ /* 0x000fe200078e000d */
[----:B---3--:R-:W-:-:S03]  /*1afb00*/  IADD3 R28, P0, R17, R19, RZ ;  /* 0x00000013111c7210 */ /* 0x008fc60007f1e0ff */
[----:B------:R-:W-:Y:S02]  /*1afb10*/  IMAD.MOV.U32 R13, RZ, RZ, R11 ;  /* 0x000000ffff0d7224 */ /* 0x000fe400078e000b */
[----:B------:R-:W-:Y:S01]  /*1afb20*/  IMAD.MOV.U32 R11, RZ, RZ, R29 ;  /* 0x000000ffff0b7224 */ /* 0x000fe200078e001d */
[----:B------:R-:W-:Y:S01]  /*1afb30*/  STL.64 [R1+0x9480], R2 ;  /* 0x0094800201007387 */ /* 0x000fe20000100a00 */
[----:B----4-:R-:W-:-:S05]  /*1afb40*/  IMAD.X R29, R15, 0x1, R18, P0 ;  /* 0x000000010f1d7824 */ /* 0x010fca00000e0612 */
[----:B------:R1:W-:Y:S04]  /*1afb50*/  STL.64 [R1+0x4af8], R28 ;  /* 0x004af81c01007387 */ /* 0x0003e80000100a00 */
[----:B-1----:R-:W3:Y:S01]  /*1afb60*/  LDL.LU.64 R28, [R1+0x94a0] ;  /* 0x0094a000011c7983 */ /* 0x002ee20000300a00 */
[C---:B------:R-:W-:Y:S02]  /*1afb70*/  IADD3 R12, P1, R17.reuse, R21, RZ ;  /* 0x00000015110c7210 */ /* 0x040fe40007f3e0ff */
[----:B------:R-:W-:Y:S01]  /*1afb80*/  IADD3 R10, P2, R17, R23, RZ ;  /* 0x00000017110a7210 */ /* 0x000fe20007f5e0ff */
[----:B------:R1:W-:Y:S01]  /*1afb90*/  STL.64 [R1+0x9468], R4 ;  /* 0x0094680401007387 */ /* 0x0003e20000100a00 */
[----:B------:R-:W-:-:S03]  /*1afba0*/  IMAD.MOV.U32 R3, RZ, RZ, R11 ;  /* 0x000000ffff037224 */ /* 0x000fc600078e000b */
[C---:B------:R-:W-:Y:S02]  /*1afbb0*/  IMAD.X R11, R15.reuse, 0x1, R22, P2 ;  /* 0x000000010f0b7824 */ /* 0x040fe400010e0616 */
[----:B-1----:R-:W-:Y:S02]  /*1afbc0*/  IMAD.MOV.U32 R5, RZ, RZ, R13 ;  /* 0x000000ffff057224 */ /* 0x002fe400078e000d */
[----:B------:R-:W-:-:S05]  /*1afbd0*/  IMAD.X R13, R15, 0x1, R20, P1 ;  /* 0x000000010f0d7824 */ /* 0x000fca00008e0614 */
[----:B------:R1:W-:Y:S01]  /*1afbe0*/  STL.64 [R1+0x4af0], R12 ;  /* 0x004af00c01007387 */ /* 0x0003e20000100a00 */
[----:B--2---:R-:W-:-:S03]  /*1afbf0*/  IADD3 R4, P0, R17, R25, RZ ;  /* 0x0000001911047210 */ /* 0x004fc60007f1e0ff */
[----:B-1----:R-:W2:Y:S04]  /*1afc00*/  LDL.LU.64 R12, [R1+0x9498] ;  /* 0x00949800010c7983 */ /* 0x002ea80000300a00 */
[----:B------:R1:W-:Y:S04]  /*1afc10*/  STL.64 [R1+0x9470], R20 ;  /* 0x0094701401007387 */ /* 0x0003e80000100a00 */
[----:B------:R4:W-:Y:S01]  /*1afc20*/  STL.64 [R1+0x4ae8], R10 ;  /* 0x004ae80a01007387 */ /* 0x0009e20000100a00 */
[----:B-1----:R-:W-:-:S03]  /*1afc30*/  IADD3 R20, P2, R17, R27, RZ ;  /* 0x0000001b11147210 */ /* 0x002fc60007f5e0ff */
[----:B----4-:R-:W4:Y:S04]  /*1afc40*/  LDL.LU.64 R10, [R1+0x9490] ;  /* 0x00949000010a7983 */ /* 0x010f280000300a00 */
[----:B------:R1:W-:Y:S01]  /*1afc50*/  STL.64 [R1+0x9460], R22 ;  /* 0x0094601601007387 */ /* 0x0003e20000100a00 */
[----:B---3--:R-:W-:-:S03]  /*1afc60*/  IADD3 R2, P1, R17, R29, RZ ;  /* 0x0000001d11027210 */ /* 0x008fc60007f3e0ff */
[----:B------:R-:W3:Y:S01]  /*1afc70*/  LDL.LU R17, [R1+0x9488] ;  /* 0x0094880001117983 */ /* 0x000ee20000300800 */
[----:B------:R-:W-:Y:S02]  /*1afc80*/  IMAD.MOV.U32 R21, RZ, RZ, R5 ;  /* 0x000000ffff157224 */ /* 0x000fe400078e0005 */
[----:B------:R-:W-:-:S05]  /*1afc90*/  IMAD.X R5, R15, 0x1, R24, P0 ;  /* 0x000000010f057824 */ /* 0x000fca00000e0618 */
[----:B------:R0:W-:Y:S01]  /*1afca0*/  STL.64 [R1+0x4ae0], R4 ;  /* 0x004ae00401007387 */ /* 0x0001e20000100a00 */
[----:B-1----:R-:W-:Y:S02]  /*1afcb0*/  IMAD.MOV.U32 R23, RZ, RZ, R21 ;  /* 0x000000ffff177224 */ /* 0x002fe400078e0015 */
[----:B------:R-:W-:Y:S01]  /*1afcc0*/  IMAD.X R21, R15, 0x1, R26, P2 ;  /* 0x000000010f157824 */ /* 0x000fe200010e061a */
[----:B0-----:R-:W-:Y:S01]  /*1afcd0*/  IADD3 R4, P0, R3, R16, RZ ;  /* 0x0000001003047210 */ /* 0x001fe20007f1e0ff */
[----:B------:R-:W-:Y:S02]  /*1afce0*/  IMAD.MOV.U32 R5, RZ, RZ, R3 ;  /* 0x000000ffff057224 */ /* 0x000fe400078e0003 */
[----:B------:R-:W-:-:S05]  /*1afcf0*/  IMAD.X R3, R15, 0x1, R28, P1 ;  /* 0x000000010f037824 */ /* 0x000fca00008e061c */
[----:B------:R0:W-:Y:S04]  /*1afd00*/  STL.64 [R1+0x4ad8], R2 ;  /* 0x004ad80201007387 */ /* 0x0001e80000100a00 */
[----:B0-----:R-:W4:Y:S04]  /*1afd10*/  LDL.LU.64 R2, [R1+0x9480] ;  /* 0x0094800001027983 */ /* 0x001f280000300a00 */
[----:B---3--:R-:W-:Y:S04]  /*1afd20*/  STL.64 [R1+0x9450], R16 ;  /* 0x0094501001007387 */ /* 0x008fe80000100a00 */
[----:B------:R-:W3:Y:S04]  /*1afd30*/  LDL.LU R15, [R1+0x9478] ;  /* 0x00947800010f7983 */ /* 0x000ee80000300800 */
[----:B------:R0:W-:Y:S04]  /*1afd40*/  STL.64 [R1+0x4ad0], R20 ;  /* 0x004ad01401007387 */ /* 0x0001e80000100a00 */
[----:B0-----:R-:W2:Y:S04]  /*1afd50*/  LDL.LU.64 R20, [R1+0x9470] ;  /* 0x0094700001147983 */ /* 0x001ea80000300a00 */
[----:B------:R0:W-:Y:S04]  /*1afd60*/  STL.64 [R1+0x9458], R26 ;  /* 0x0094581a01007387 */ /* 0x0001e80000100a00 */
[----:B------:R1:W-:Y:S01]  /*1afd70*/  STL [R1+0x9430], R19 ;  /* 0x0094301301007387 */ /* 0x0003e20000100800 */
[----:B0-----:R-:W-:-:S05]  /*1afd80*/  IMAD.MOV.U32 R27, RZ, RZ, R5 ;  /* 0x000000ffff1b7224 */ /* 0x001fca00078e0005 */
[----:B------:R-:W-:Y:S02]  /*1afd90*/  IADD3 R16, P2, R27, R19, RZ ;  /* 0x000000131b107210 */ /* 0x000fe40007f5e0ff */
[----:B-1----:R-:W4:Y:S01]  /*1afda0*/  LDL.LU R19, [R1+0x474] ;  /* 0x0004740001137983 */ /* 0x002f220000300800 */
[----:B------:R-:W-:Y:S01]  /*1afdb0*/  IADD3 R22, P1, R5, R17, RZ ;  /* 0x0000001105167210 */ /* 0x000fe20007f3e0ff */
[----:B----4-:R-:W-:-:S05]  /*1afdc0*/  IMAD.X R5, R19, 0x1, R14, P0 ;  /* 0x0000000113057824 */ /* 0x010fca00000e060e */
[----:B------:R0:W-:Y:S04]  /*1afdd0*/  STL.64 [R1+0x4ac8], R4 ;  /* 0x004ac80401007387 */ /* 0x0001e80000100a00 */
[----:B0-----:R-:W4:Y:S04]  /*1afde0*/  LDL.LU.64 R4, [R1+0x9468] ;  /* 0x0094680001047983 */ /* 0x001f280000300a00 */
[----:B----4-:R-:W-:Y:S04]  /*1afdf0*/  STL.64 [R1+0x9440], R4 ;  /* 0x0094400401007387 */ /* 0x010fe80000100a00 */
[----:B------:R0:W-:Y:S02]  /*1afe00*/  STL.64 [R1+0x9448], R6 ;  /* 0x0094480601007387 */ /* 0x0001e40000100a00 */
[----:B0-----:R-:W-:-:S02]  /*1afe10*/  IMAD.MOV.U32 R6, RZ, RZ, R23 ;  /* 0x000000ffff067224 */ /* 0x001fc400078e0017 */
[----:B---3--:R-:W-:-:S05]  /*1afe20*/  IMAD.X R23, R19, 0x1, R15, P1 ;  /* 0x0000000113177824 */ /* 0x008fca00008e060f */
[----:B------:R0:W-:Y:S04]  /*1afe30*/  STL.64 [R1+0x4ac0], R22 ;  /* 0x004ac01601007387 */ /* 0x0001e80000100a00 */
[----:B0-----:R-:W3:Y:S01]  /*1afe40*/  LDL.LU.64 R22, [R1+0x9460] ;  /* 0x0094600001167983 */ /* 0x001ee20000300a00 */
[----:B------:R-:W-:-:S03]  /*1afe50*/  IMAD.X R17, R19, 0x1, R18, P2 ;  /* 0x0000000113117824 */ /* 0x000fc600010e0612 */
[----:B------:R0:W-:Y:S01]  /*1afe60*/  STL.64 [R1+0x9428], R14 ;  /* 0x0094280e01007387 */ /* 0x0001e20000100a00 */
[----:B--2---:R-:W-:-:S03]  /*1afe70*/  IADD3 R4, P0, R27, R21, RZ ;  /* 0x000000151b047210 */ /* 0x004fc60007f1e0ff */
[----:B------:R1:W-:Y:S01]  /*1afe80*/  STL.64 [R1+0x9438], R12 ;  /* 0x0094380c01007387 */ /* 0x0003e20000100a00 */
[----:B0-----:R-:W-:-:S03]  /*1afe90*/  IMAD.MOV.U32 R15, RZ, RZ, R27 ;  /* 0x000000ffff0f7224 */ /* 0x001fc600078e001b */
[----:B-1----:R-:W2:Y:S01]  /*1afea0*/  LDL R12, [R1+0x48] ;  /* 0x00004800010c7983 */ /* 0x002ea20000100800 */
[----:B------:R-:W-:-:S03]  /*1afeb0*/  IMAD.X R5, R19, 0x1, R20, P0 ;  /* 0x0000000113057824 */ /* 0x000fc600000e0614 */
[----:B------:R0:W-:Y:S04]  /*1afec0*/  STL.64 [R1+0x4ab8], R16 ;  /* 0x004ab81001007387 */ /* 0x0001e80000100a00 */
[----:B------:R-:W-:Y:S01]  /*1afed0*/  STL.64 [R1+0x4ab0], R4 ;  /* 0x004ab00401007387 */ /* 0x000fe20000100a00 */
[----:B0-----:R-:W-:-:S05]  /*1afee0*/  IADD3 R16, P2, R15, R25, RZ ;  /* 0x000000190f107210 */ /* 0x001fca0007f5e0ff */
[----:B------:R-:W-:Y:S01]  /*1afef0*/  IMAD.X R17, R19, 0x1, R24, P2 ;  /* 0x0000000113117824 */ /* 0x000fe200010e0618 */
[----:B---3--:R-:W-:-:S05]  /*1aff00*/  IADD3 R26, P1, R15, R23, RZ ;  /* 0x000000170f1a7210 */ /* 0x008fca0007f3e0ff */
[----:B------:R-:W-:-:S05]  /*1aff10*/  IMAD.X R27, R19, 0x1, R22, P1 ;  /* 0x00000001131b7824 */ /* 0x000fca00008e0616 */
[----:B------:R0:W-:Y:S04]  /*1aff20*/  STL.64 [R1+0x4aa8], R26 ;  /* 0x004aa81a01007387 */ /* 0x0001e80000100a00 */
[----:B0-----:R-:W3:Y:S04]  /*1aff30*/  LDL.LU.64 R26, [R1+0x9458] ;  /* 0x00945800011a7983 */ /* 0x001ee80000300a00 */
[----:B------:R0:W-:Y:S04]  /*1aff40*/  STL.64 [R1+0x4aa0], R16 ;  /* 0x004aa01001007387 */ /* 0x0001e80000100a00 */
[----:B0-----:R-:W2:Y:S01]  /*1aff50*/  LDL.LU.64 R16, [R1+0x9450] ;  /* 0x0094500001107983 */ /* 0x001ea20000300a00 */
[----:B------:R-:W-:-:S05]  /*1aff60*/  IADD3 R4, P0, R15, R29, RZ ;  /* 0x0000001d0f047210 */ /* 0x000fca0007f1e0ff */
[----:B------:R-:W-:Y:S01]  /*1aff70*/  IMAD.X R5, R19, 0x1, R28, P0 ;  /* 0x0000000113057824 */ /* 0x000fe200000e061c */
[----:B---3--:R-:W-:Y:S01]  /*1aff80*/  IADD3 R14, P1, R15, R27, RZ ;  /* 0x0000001b0f0e7210 */ /* 0x008fe20007f3e0ff */
[----:B------:R-:W-:Y:S01]  /*1aff90*/  IMAD.MOV.U32 R15, RZ, RZ, R6 ;  /* 0x000000ffff0f7224 */ /* 0x000fe200078e0006 */
[----:B--2---:R-:W-:-:S05]  /*1affa0*/  IADD3 R6, P2, R12, R16, RZ ;  /* 0x000000100c067210 */ /* 0x004fca0007f5e0ff */
[----:B------:R0:W-:Y:S04]  /*1affb0*/  STL [R1+0x4a88], R6 ;  /* 0x004a880601007387 */ /* 0x0001e80000100800 */
[----:B0-----:R-:W2:Y:S04]  /*1affc0*/  LDL.LU.64 R6, [R1+0x9448] ;  /* 0x0094480001067983 */ /* 0x001ea80000300a00 */
[----:B------:R0:W-:Y:S04]  /*1affd0*/  STL.64 [R1+0x4a98], R4 ;  /* 0x004a980401007387 */ /* 0x0001e80000100a00 */
[----:B0-----:R-:W3:Y:S04]  /*1affe0*/  LDL.LU.64 R4, [R1+0x9440] ;  /* 0x0094400001047983 */ /* 0x001ee80000300a00 */
[----:B------:R0:W-:Y:S04]  /*1afff0*/  STL.64 [R1+0x9420], R28 ;  /* 0x0094201c01007387 */ /* 0x0001e80000100a00 */
[----:B0-----:R0:W4:Y:S01]  /*1b0000*/  LDL.64 R28, [R1+0x4a88] ;  /* 0x004a8800011c7983 */ /* 0x0011220000100a00 */
[----:B------:R-:W-:-:S03]  /*1b0010*/  IADD3 R12, P0, R12, R17, RZ ;  /* 0x000000110c0c7210 */ /* 0x000fc60007f1e0ff */
[----:B----4-:R-:W4:Y:S04]  /*1b0020*/  LDL R29, [R1+0x470] ;  /* 0x00047000011d7983 */ /* 0x010f280000100800 */
[----:B------:R1:W-:Y:S04]  /*1b0030*/  STL [R1+0x4a80], R12 ;  /* 0x004a800c01007387 */ /* 0x0003e80000100800 */
[----:B-1----:R-:W2:Y:S04]  /*1b0040*/  LDL.LU.64 R12, [R1+0x9438] ;  /* 0x00943800010c7983 */ /* 0x002ea80000300a00 */
[----:B------:R1:W-:Y:S02]  /*1b0050*/  STL.64 [R1+0x9408], R16 ;  /* 0x0094081001007387 */ /* 0x0003e40000100a00 */
[----:B-1----:R-:W-:-:S02]  /*1b0060*/  IMAD.MOV.U32 R17, RZ, RZ, R15 ;  /* 0x000000ffff117224 */ /* 0x002fc400078e000f */
[----:B------:R-:W-:Y:S02]  /*1b0070*/  IMAD.X R15, R19, 0x1, R26, P1 ;  /* 0x00000001130f7824 */ /* 0x000fe400008e061a */
[----:B------:R-:W3:Y:S04]  /*1b0080*/  LDL.LU R19, [R1+0x9430] ;  /* 0x0094300001137983 */ /* 0x000ee80000300800 */
[----:B------:R1:W-:Y:S04]  /*1b0090*/  STL.64 [R1+0x4a90], R14 ;  /* 0x004a900e01007387 */ /* 0x0003e80000100a00 */
[----:B-1----:R-:W4:Y:S04]  /*1b00a0*/  LDL.LU.64 R14, [R1+0x9428] ;  /* 0x00942800010e7983 */ /* 0x002f280000300a00 */
[----:B------:R1:W-:Y:S04]  /*1b00b0*/  STL.64 [R1+0x9418], R26 ;  /* 0x0094181a01007387 */ /* 0x0003e80000100a00 */
[----:B-1----:R0:W3:Y:S04]  /*1b00c0*/  LDL.64 R26, [R1+0x4a80] ;  /* 0x004a8000011a7983 */ /* 0x0020e80000100a00 */
[----:B--2---:R1:W-:Y:S04]  /*1b00d0*/  STL.64 [R1+0x9410], R12 ;  /* 0x0094100c01007387 */ /* 0x0043e80000100a00 */
[----:B-1----:R-:W2:Y:S01]  /*1b00e0*/  LDL.LU R12, [R1+0x48] ;  /* 0x00004800010c7983 */ /* 0x002ea20000300800 */
[----:B----4-:R-:W-:-:S05]  /*1b00f0*/  IMAD.X R29, R29, 0x1, R14, P2 ;  /* 0x000000011d1d7824 */ /* 0x010fca00010e060e */
[----:B------:R-:W-:Y:S04]  /*1b0100*/  STL [R1+0x4a8c], R29 ;  /* 0x004a8c1d01007387 */ /* 0x000fe80000100800 */
[----:B------:R1:W-:Y:S01]  /*1b0110*/  STL [R1+0x9400], R21 ;  /* 0x0094001501007387 */ /* 0x0003e20000100800 */
[----:B--2---:R-:W-:-:S03]  /*1b0120*/  IADD3 R28, P2, R12, R21, RZ ;  /* 0x000000150c1c7210 */ /* 0x004fc60007f5e0ff */
[----:B-1----:R-:W2:Y:S01]  /*1b0130*/  LDL.LU R21, [R1+0x470] ;  /* 0x0004700001157983 */ /* 0x002ea20000300800 */
[----:B---3--:R-:W-:Y:S01]  /*1b0140*/  IMAD.MOV.U32 R27, RZ, RZ, R17 ;  /* 0x000000ffff1b7224 */ /* 0x008fe200078e0011 */
[----:B------:R-:W-:-:S03]  /*1b0150*/  IADD3 R16, P1, R12, R19, RZ ;  /* 0x000000130c107210 */ /* 0x000fc60007f3e0ff */
[----:B------:R-:W-:Y:S02]  /*1b0160*/  IMAD.MOV.U32 R17, RZ, RZ, R27 ;  /* 0x000000ffff117224 */ /* 0x000fe400078e001b */
[----:B--2---:R-:W-:-:S05]  /*1b0170*/  IMAD.X R27, R21, 0x1, R15, P0 ;  /* 0x00000001151b7824 */ /* 0x004fca00000e060f */
[----:B------:R1:W-:Y:S01]  /*1b0180*/  STL [R1+0x4a84], R27 ;  /* 0x004a841b01007387 */ /* 0x0003e20000100800 */
[C---:B------:R-:W-:Y:S01]  /*1b0190*/  IMAD.X R29, R21.reuse, 0x1, R20, P2 ;  /* 0x00000001151d7824 */ /* 0x040fe200010e0614 */
[----:B------:R-:W-:Y:S02]  /*1b01a0*/  IADD3 R26, P0, R12, R23, RZ ;  /* 0x000000170c1a7210 */ /* 0x000fe40007f1e0ff */
[----:B------:R2:W-:Y:S01]  /*1b01b0*/  STL.64 [R1+0x93f8], R2 ;  /* 0x0093f80201007387 */ /* 0x0005e20000100a00 */
[----:B-1----:R-:W-:Y:S02]  /*1b01c0*/  IMAD.MOV.U32 R27, RZ, RZ, R17 ;  /* 0x000000ffff1b7224 */ /* 0x002fe400078e0011 */
[----:B------:R-:W-:-:S05]  /*1b01d0*/  IMAD.X R17, R21, 0x1, R18, P1 ;  /* 0x0000000115117824 */ /* 0x000fca00008e0612 */
[----:B------:R-:W-:Y:S04]  /*1b01e0*/  STL.64 [R1+0x4a78], R16 ;  /* 0x004a781001007387 */ /* 0x000fe80000100a00 */
[----:B--2---:R-:W2:Y:S04]  /*1b01f0*/  LDL R3, [R1+0x80] ;  /* 0x0000800001037983 */ /* 0x004ea80000100800 */
[----:B------:R1:W-:Y:S04]  /*1b0200*/  STL.64 [R1+0x4a70], R28 ;  /* 0x004a701c01007387 */ /* 0x0003e80000100a00 */
[----:B-1----:R-:W3:Y:S04]  /*1b0210*/  LDL.LU.64 R28, [R1+0x9420] ;  /* 0x00942000011c7983 */ /* 0x002ee80000300a00 */
[----:B------:R1:W-:Y:S02]  /*1b0220*/  STL.64 [R1+0x93f0], R6 ;  /* 0x0093f00601007387 */ /* 0x0003e40000100a00 */
[----:B-1----:R-:W-:-:S02]  /*1b0230*/  IMAD.MOV.U32 R7, RZ, RZ, R27 ;  /* 0x000000ffff077224 */ /* 0x002fc400078e001b */
[----:B------:R-:W-:-:S05]  /*1b0240*/  IMAD.X R27, R21, 0x1, R22, P0 ;  /* 0x00000001151b7824 */ /* 0x000fca00000e0616 */
[----:B------:R1:W-:Y:S04]  /*1b0250*/  STL.64 [R1+0x4a68], R26 ;  /* 0x004a681a01007387 */ /* 0x0003e80000100a00 */
[----:B-1----:R-:W4:Y:S01]  /*1b0260*/  LDL.LU.64 R26, [R1+0x9418] ;  /* 0x00941800011a7983 */ /* 0x002f220000300a00 */
[----:B------:R-:W-:-:S05]  /*1b0270*/  IADD3 R16, P1, R12, R25, RZ ;  /* 0x000000190c107210 */ /* 0x000fca0007f3e0ff */
[----:B------:R-:W-:Y:S01]  /*1b0280*/  IMAD.X R17, R21, 0x1, R24, P1 ;  /* 0x0000000115117824 */ /* 0x000fe200008e0618 */
[C---:B---3--:R-:W-:Y:S02]  /*1b0290*/  IADD3 R6, P2, R12.reuse, R29, RZ ;  /* 0x0000001d0c067210 */ /* 0x048fe40007f5e0ff */
[----:B----4-:R-:W-:-:S05]  /*1b02a0*/  IADD3 R12, P0, R12, R27, RZ ;  /* 0x0000001b0c0c7210 */ /* 0x010fca0007f1e0ff */
[----:B------:R1:W-:Y:S04]  /*1b02b0*/  STL [R1+0x4a50], R12 ;  /* 0x004a500c01007387 */ /* 0x0003e80000100800 */
[----:B-1----:R-:W3:Y:S04]  /*1b02c0*/  LDL.LU.64 R12, [R1+0x9410] ;  /* 0x00941000010c7983 */ /* 0x002ee80000300a00 */
[----:B------:R1:W-:Y:S04]  /*1b02d0*/  STL.64 [R1+0x4a60], R16 ;  /* 0x004a601001007387 */ /* 0x0003e80000100a00 */
[----:B-1----:R-:W2:Y:S02]  /*1b02e0*/  LDL.LU.64 R16, [R1+0x9408] ;  /* 0x0094080001107983 */ /* 0x002ea40000300a00 */
[----:B--2---:R-:W-:Y:S01]  /*1b02f0*/  IADD3 R2, P1, R3, R16, RZ ;  /* 0x0000001003027210 */ /* 0x004fe20007f3e0ff */
[----:B------:R-:W-:-:S02]  /*1b0300*/  IMAD.MOV.U32 R3, RZ, RZ, R7 ;  /* 0x000000ffff037224 */ /* 0x000fc400078e0007 */
[----:B------:R-:W-:-:S05]  /*1b0310*/  IMAD.X R7, R21, 0x1, R28, P2 ;  /* 0x0000000115077824 */ /* 0x000fca00010e061c */
[----:B------:R-:W-:Y:S04]  /*1b0320*/  STL.64 [R1+0x4a58], R6 ;  /* 0x004a580601007387 */ /* 0x000fe80000100a00 */
[----:B------:R1:W-:Y:S04]  /*1b0330*/  STL [R1+0x93e0], R28 ;  /* 0x0093e01c01007387 */ /* 0x0003e80000100800 */
[----:B-1----:R-:W2:Y:S04]  /*1b0340*/  LDL.LU R28, [R1+0x80] ;  /* 0x00008000011c7983 */ /* 0x002ea80000300800 */
[----:B------:R-:W4:Y:S04]  /*1b0350*/  LDL R7, [R1+0x46c] ;  /* 0x00046c0001077983 */ /* 0x000f280000100800 */
[----:B------:R1:W-:Y:S01]  /*1b0360*/  STL.64 [R1+0x93d0], R16 ;  /* 0x0093d01001007387 */ /* 0x0003e20000100a00 */
[----:B--2---:R-:W-:-:S03]  /*1b0370*/  IADD3 R6, P2, R28, R17, RZ ;  /* 0x000000111c067210 */ /* 0x004fc60007f5e0ff */
[----:B-1----:R0:W2:Y:S02]  /*1b0380*/  LDL.64 R16, [R1+0x4a50] ;  /* 0x004a500001107983 */ /* 0x0020a40000100a00 */
[----:B--2---:R-:W-:Y:S02]  /*1b0390*/  IMAD.X R17, R21, 0x1, R26, P0 ;  /* 0x0000000115117824 */ /* 0x004fe400000e061a */
[----:B------:R-:W2:Y:S04]  /*1b03a0*/  LDL.LU R21, [R1+0x9400] ;  /* 0x0094000001157983 */ /* 0x000ea80000300800 */
[----:B------:R1:W-:Y:S04]  /*1b03b0*/  STL.64 [R1+0x93e8], R26 ;  /* 0x0093e81a01007387 */ /* 0x0003e80000100a00 */
[----:B------:R-:W-:Y:S01]  /*1b03c0*/  STL [R1+0x4a54], R17 ;  /* 0x004a541101007387 */ /* 0x000fe20000100800 */
[----:B-1----:R-:W-:-:S02]  /*1b03d0*/  IMAD.MOV.U32 R27, RZ, RZ, R3 ;  /* 0x000000ffff1b7224 */ /* 0x002fc400078e0003 */
[----:B----4-:R-:W-:-:S05]  /*1b03e0*/  IMAD.X R3, R7, 0x1, R14, P1 ;  /* 0x0000000107037824 */ /* 0x010fca00008e060e */
[----:B------:R1:W-:Y:S04]  /*1b03f0*/  STL.64 [R1+0x4a48], R2 ;  /* 0x004a480201007387 */ /* 0x0003e80000100a00 */
[----:B-1----:R-:W4:Y:S01]  /*1b0400*/  LDL.LU.64 R2, [R1+0x93f8] ;  /* 0x0093f80001027983 */ /* 0x002f220000300a00 */
[----:B------:R-:W-:-:S03]  /*1b0410*/  IMAD.X R7, R7, 0x1, R15, P2 ;  /* 0x0000000107077824 */ /* 0x000fc600010e060f */
[----:B----4-:R-:W-:Y:S04]  /*1b0420*/  STL.64 [R1+0x93c0], R2 ;  /* 0x0093c00201007387 */ /* 0x010fe80000100a00 */
[----:B------:R1:W-:Y:S04]  /*1b0430*/  STL.64 [R1+0x4a40], R6 ;  /* 0x004a400601007387 */ /* 0x0003e80000100a00 */
[----:B-1----:R-:W4:Y:S04]  /*1b0440*/  LDL.LU.64 R6, [R1+0x93f0] ;  /* 0x0093f00001067983 */ /* 0x002f280000300a00 */
[----:B----4-:R1:W-:Y:S04]  /*1b0450*/  STL.64 [R1+0x93c8], R6 ;  /* 0x0093c80601007387 */ /* 0x0103e80000100a00 */
[----:B-1----:R-:W4:Y:S01]  /*1b0460*/  LDL R6, [R1+0x84] ;  /* 0x0000840001067983 */ /* 0x002f220000100800 */
[----:B------:R-:W-:-:S03]  /*1b0470*/  IADD3 R16, P0, R28, R19, RZ ;  /* 0x000000131c107210 */ /* 0x000fc60007f1e0ff */
[----:B----4-:R-:W-:Y:S04]  /*1b0480*/  STL.64 [R1+0x93d8], R6 ;  /* 0x0093d80601007387 */ /* 0x010fe80000100a00 */
[----:B------:R1:W-:Y:S04]  /*1b0490*/  STL [R1+0x93b8], R15 ;  /* 0x0093b80f01007387 */ /* 0x0003e80000100800 */
[----:B-1----:R-:W4:Y:S01]  /*1b04a0*/  LDL.LU R15, [R1+0x46c] ;  /* 0x00046c00010f7983 */ /* 0x002f220000300800 */
[C---:B--2---:R-:W-:Y:S02]  /*1b04b0*/  IADD3 R2, P1, R28.reuse, R21, RZ ;  /* 0x000000151c027210 */ /* 0x044fe40007f3e0ff */
[----:B------:R-:W-:Y:S01]  /*1b04c0*/  IADD3 R26, P2, R28, R23, RZ ;  /* 0x000000171c1a7210 */ /* 0x000fe20007f5e0ff */
[----:B------:R-:W-:-:S02]  /*1b04d0*/  IMAD.MOV.U32 R6, RZ, RZ, R27 ;  /* 0x000000ffff067224 */ /* 0x000fc400078e001b */
[C---:B----4-:R-:W-:Y:S02]  /*1b04e0*/  IMAD.X R17, R15.reuse, 0x1, R18, P0 ;  /* 0x000000010f117824 */ /* 0x050fe400000e0612 */
[C---:B------:R-:W-:Y:S02]  /*1b04f0*/  IMAD.X R3, R15.reuse, 0x1, R20, P1 ;  /* 0x000000010f037824 */ /* 0x040fe400008e0614 */
[----:B------:R-:W-:Y:S01]  /*1b0500*/  IMAD.X R27, R15, 0x1, R22, P2 ;  /* 0x000000010f1b7824 */ /* 0x000fe200010e0616 */
[----:B------:R-:W-:Y:S04]  /*1b0510*/  STL.64 [R1+0x4a38], R16 ;  /* 0x004a381001007387 */ /* 0x000fe80000100a00 */
[----:B------:R-:W-:Y:S04]  /*1b0520*/  STL.64 [R1+0x4a30], R2 ;  /* 0x004a300201007387 */ /* 0x000fe80000100a00 */
[----:B------:R1:W-:Y:S04]  /*1b0530*/  STL.64 [R1+0x4a20], R26 ;  /* 0x004a201a01007387 */ /* 0x0003e80000100a00 */
[----:B-1----:R-:W2:Y:S01]  /*1b0540*/  LDL.LU.64 R26, [R1+0x93e8] ;  /* 0x0093e800011a7983 */ /* 0x002ea20000300a00 */
[----:B------:R-:W-:-:S03]  /*1b0550*/  IADD3 R16, P0, R28, R25, RZ ;  /* 0x000000191c107210 */ /* 0x000fc60007f1e0ff */
[----:B------:R1:W-:Y:S01]  /*1b0560*/  STL.64 [R1+0x93b0], R22 ;  /* 0x0093b01601007387 */ /* 0x0003e20000100a00 */
[C---:B------:R-:W-:Y:S01]  /*1b0570*/  IADD3 R2, P1, R28.reuse, R29, RZ ;  /* 0x0000001d1c027210 */ /* 0x040fe20007f3e0ff */
[C---:B------:R-:W-:Y:S02]  /*1b0580*/  IMAD.X R17, R15.reuse, 0x1, R24, P0 ;  /* 0x000000010f117824 */ /* 0x040fe400000e0618 */
[----:B-1----:R-:W-:Y:S01]  /*1b0590*/  IMAD.MOV.U32 R23, RZ, RZ, R6 ;  /* 0x000000ffff177224 */ /* 0x002fe200078e0006 */
[----:B--2---:R-:W-:Y:S02]  /*1b05a0*/  IADD3 R6, P2, R28, R27, RZ ;  /* 0x0000001b1c067210 */ /* 0x004fe40007f5e0ff */
[----:B------:R-:W2:Y:S04]  /*1b05b0*/  LDL.LU R28, [R1+0x93e0] ;  /* 0x0093e000011c7983 */ /* 0x000ea80000300800 */
[----:B------:R1:W-:Y:S04]  /*1b05c0*/  STL [R1+0x49e0], R6 ;  /* 0x0049e00601007387 */ /* 0x0003e80000100800 */
[----:B-1----:R-:W4:Y:S04]  /*1b05d0*/  LDL.LU.64 R6, [R1+0x93d8] ;  /* 0x0093d80001067983 */ /* 0x002f280000300a00 */
[----:B------:R1:W-:Y:S04]  /*1b05e0*/  STL.64 [R1+0x4a10], R16 ;  /* 0x004a101001007387 */ /* 0x0003e80000100a00 */
[----:B-1----:R-:W4:Y:S04]  /*1b05f0*/  LDL.LU.64 R16, [R1+0x93d0] ;  /* 0x0093d00001107983 */ /* 0x002f280000300a00 */
[----:B------:R1:W-:Y:S04]  /*1b0600*/  STL.64 [R1+0x93a8], R24 ;  /* 0x0093a81801007387 */ /* 0x0003e80000100a00 */
[----:B-1----:R-:W3:Y:S01]  /*1b0610*/  LDL R24, [R1+0x468] ;  /* 0x0004680001187983 */ /* 0x002ee20000100800 */
[----:B--2---:R-:W-:Y:S01]  /*1b0620*/  IMAD.X R3, R15, 0x1, R28, P1 ;  /* 0x000000010f037824 */ /* 0x004fe200008e061c */
[----:B----4-:R-:W-:-:S05]  /*1b0630*/  IADD3 R6, P0, R6, R16, RZ ;  /* 0x0000001006067210 */ /* 0x010fca0007f1e0ff */
[----:B------:R1:W-:Y:S04]  /*1b0640*/  STL [R1+0x49d0], R6 ;  /* 0x0049d00601007387 */ /* 0x0003e80000100800 */
[----:B-1----:R-:W2:Y:S04]  /*1b0650*/  LDL.LU.64 R6, [R1+0x93c8] ;  /* 0x0093c80001067983 */ /* 0x002ea80000300a00 */
[----:B------:R1:W-:Y:S04]  /*1b0660*/  STL.64 [R1+0x4a00], R2 ;  /* 0x004a000201007387 */ /* 0x0003e80000100a00 */
[----:B-1----:R-:W4:Y:S04]  /*1b0670*/  LDL.LU.64 R2, [R1+0x93c0] ;  /* 0x0093c00001027983 */ /* 0x002f280000300a00 */
[----:B----4-:R1:W-:Y:S04]  /*1b0680*/  STL.64 [R1+0x93a0], R2 ;  /* 0x0093a00201007387 */ /* 0x0103e80000100a00 */
[----:B-1----:R0:W4:Y:S04]  /*1b0690*/  LDL.64 R2, [R1+0x49d0] ;  /* 0x0049d00001027983 */ /* 0x0021280000100a00 */
[----:B------:R1:W-:Y:S04]  /*1b06a0*/  STL [R1+0x9398], R28 ;  /* 0x0093981c01007387 */ /* 0x0003e80000100800 */
[----:B-1----:R-:W3:Y:S04]  /*1b06b0*/  LDL.LU R28, [R1+0x84] ;  /* 0x00008400011c7983 */ /* 0x002ee80000300800 */
[----:B------:R1:W-:Y:S01]  /*1b06c0*/  STL.64 [R1+0x9390], R16 ;  /* 0x0093901001007387 */ /* 0x0003e20000100a00 */
[----:B---3--:R-:W-:-:S03]  /*1b06d0*/  IADD3 R22, P1, R28, R17, RZ ;  /* 0x000000111c167210 */ /* 0x008fc60007f3e0ff */
[----:B-1----:R0:W3:Y:S01]  /*1b06e0*/  LDL.64 R16, [R1+0x49e0] ;  /* 0x0049e00001107983 */ /* 0x0020e20000100a00 */
[----:B----4-:R-:W-:-:S04]  /*1b06f0*/  IMAD.MOV.U32 R3, RZ, RZ, R23 ;  /* 0x000000ffff037224 */ /* 0x010fc800078e0017 */
[----:B------:R-:W-:Y:S02]  /*1b0700*/  IMAD.MOV.U32 R23, RZ, RZ, R3 ;  /* 0x000000ffff177224 */ /* 0x000fe400078e0003 */
[----:B---3--:R-:W-:Y:S02]  /*1b0710*/  IMAD.X R17, R15, 0x1, R26, P2 ;  /* 0x000000010f117824 */ /* 0x008fe400010e061a */
[----:B------:R-:W3:Y:S01]  /*1b0720*/  LDL.LU R15, [R1+0x93b8] ;  /* 0x0093b800010f7983 */ /* 0x000ee20000300800 */
[----:B------:R-:W-:-:S03]  /*1b0730*/  IMAD.X R3, R24, 0x1, R14, P0 ;  /* 0x0000000118037824 */ /* 0x000fc600000e060e */
[----:B------:R-:W-:Y:S04]  /*1b0740*/  STL [R1+0x49e4], R17 ;  /* 0x0049e41101007387 */ /* 0x000fe80000100800 */
[----:B------:R1:W-:Y:S02]  /*1b0750*/  STL [R1+0x49d4], R3 ;  /* 0x0049d40301007387 */ /* 0x0003e40000100800 */
[----:B-1----:R-:W-:Y:S02]  /*1b0760*/  IMAD.MOV.U32 R3, RZ, RZ, R23 ;  /* 0x000000ffff037224 */ /* 0x002fe400078e0017 */
[----:B---3--:R-:W-:-:S05]  /*1b0770*/  IMAD.X R23, R24, 0x1, R15, P1 ;  /* 0x0000000118177824 */ /* 0x008fca00008e060f */
[----:B------:R1:W-:Y:S04]  /*1b0780*/  STL.64 [R1+0x49b8], R22 ;  /* 0x0049b81601007387 */ /* 0x0003e80000100a00 */
[----:B-1----:R-:W3:Y:S04]  /*1b0790*/  LDL.LU.64 R22, [R1+0x93b0] ;  /* 0x0093b00001167983 */ /* 0x002ee80000300a00 */
[----:B------:R1:W-:Y:S04]  /*1b07a0*/  STL [R1+0x9388], R15 ;  /* 0x0093880f01007387 */ /* 0x0003e80000100800 */
[----:B-1----:R-:W4:Y:S01]  /*1b07b0*/  LDL.LU R15, [R1+0x468] ;  /* 0x00046800010f7983 */ /* 0x002f220000300800 */
[----:B------:R-:W-:-:S02]  /*1b07c0*/  IADD3 R16, P2, R28, R19, RZ ;  /* 0x000000131c107210 */ /* 0x000fc40007f5e0ff */
[C---:B------:R-:W-:Y:S02]  /*1b07d0*/  IADD3 R2, P0, R28.reuse, R21, RZ ;  /* 0x000000151c027210 */ /* 0x040fe40007f1e0ff */
[----:B---3--:R-:W-:-:S05]  /*1b07e0*/  IADD3 R24, P1, R28, R23, RZ ;  /* 0x000000171c187210 */ /* 0x008fca0007f3e0ff */
[----:B------:R1:W-:Y:S01]  /*1b07f0*/  STL [R1+0x4968], R24 ;  /* 0x0049681801007387 */ /* 0x0003e20000100800 */
[----:B----4-:R-:W-:-:S03]  /*1b0800*/  IMAD.X R17, R15, 0x1, R18, P2 ;  /* 0x000000010f117824 */ /* 0x010fc600010e0612 */
[----:B-1----:R-:W3:Y:S04]  /*1b0810*/  LDL.LU.64 R24, [R1+0x93a8] ;  /* 0x0093a80001187983 */ /* 0x002ee80000300a00 */
[----:B------:R1:W-:Y:S02]  /*1b0820*/  STL.64 [R1+0x4990], R16 ;  /* 0x0049901001007387 */ /* 0x0003e40000100a00 */
[----:B-1----:R-:W-:Y:S02]  /*1b0830*/  IMAD.MOV.U32 R17, RZ, RZ, R3 ;  /* 0x000000ffff117224 */ /* 0x002fe400078e0003 */
[----:B------:R-:W-:-:S05]  /*1b0840*/  IMAD.X R3, R15, 0x1, R20, P0 ;  /* 0x000000010f037824 */ /* 0x000fca00000e0614 */
[----:B------:R1:W-:Y:S04]  /*1b0850*/  STL.64 [R1+0x4978], R2 ;  /* 0x0049780201007387 */ /* 0x0003e80000100a00 */
[----:B-1----:R-:W4:Y:S04]  /*1b0860*/  LDL.LU.64 R2, [R1+0x93a0] ;  /* 0x0093a00001027983 */ /* 0x002f280000300a00 */
[----:B------:R1:W-:Y:S04]  /*1b0870*/  STL.64 [R1+0x9378], R20 ;  /* 0x0093781401007387 */ /* 0x0003e80000100a00 */
[----:B-1----:R-:W3:Y:S04]  /*1b0880*/  LDL.LU R20, [R1+0xcc] ;  /* 0x0000cc0001147983 */ /* 0x002ee80000300800 */
[----:B------:R-:W3:Y:S04]  /*1b0890*/  LDL R21, [R1+0x88] ;  /* 0x0000880001157983 */ /* 0x000ee80000100800 */
[----:B--2---:R-:W-:Y:S04]  /*1b08a0*/  STL.64 [R1+0x9368], R6 ;  /* 0x0093680601007387 */ /* 0x004fe80000100a00 */
[----:B------:R-:W-:Y:S04]  /*1b08b0*/  STL.64 [R1+0x9370], R4 ;  /* 0x0093700401007387 */ /* 0x000fe80000100a00 */
[----:B----4-:R1:W-:Y:S04]  /*1b08c0*/  STL.64 [R1+0x9380], R2 ;  /* 0x0093800201007387 */ /* 0x0103e80000100a00 */
[----:B-1----:R0:W2:Y:S01]  /*1b08d0*/  LDL.64 R2, [R1+0x4968] ;  /* 0x0049680001027983 */ /* 0x0020a20000100a00 */
[----:B---3--:R-:W-:-:S02]  /*1b08e0*/  IADD3 R16, P2, R28, R25, RZ ;  /* 0x000000191c107210 */ /* 0x008fc40007f5e0ff */
[C---:B------:R-:W-:Y:S01]  /*1b08f0*/  IADD3 R6, P0, R28.reuse, R29, RZ ;  /* 0x0000001d1c067210 */ /* 0x040fe20007f1e0ff */
[----:B--2---:R-:W-:Y:S01]  /*1b0900*/  IMAD.X R3, R15, 0x1, R22, P1 ;  /* 0x000000010f037824 */ /* 0x004fe200008e0616 */
[----:B------:R-:W-:-:S04]  /*1b0910*/  IADD3 R2, P1, R28, R27, RZ ;  /* 0x0000001b1c027210 */ /* 0x000fc80007f3e0ff */
[----:B------:R-:W-:Y:S04]  /*1b0920*/  STL [R1+0x496c], R3 ;  /* 0x00496c0301007387 */ /* 0x000fe80000100800 */
[----:B------:R-:W2:Y:S01]  /*1b0930*/  LDL.LU R28, [R1+0x9398] ;  /* 0x00939800011c7983 */ /* 0x000ea20000300800 */
[----:B------:R-:W-:Y:S02]  /*1b0940*/  IMAD.MOV.U32 R4, RZ, RZ, R17 ;  /* 0x000000ffff047224 */ /* 0x000fe400078e0011 */
[----:B------:R-:W-:-:S05]  /*1b0950*/  IMAD.X R17, R15, 0x1, R24, P2 ;  /* 0x000000010f117824 */ /* 0x000fca00010e0618 */
[----:B------:R1:W-:Y:S04]  /*1b0960*/  STL.64 [R1+0x4958], R16 ;  /* 0x0049581001007387 */ /* 0x0003e80000100a00 */
[----:B-1----:R-:W3:Y:S04]  /*1b0970*/  LDL.LU.64 R16, [R1+0x9390] ;  /* 0x0093900001107983 */ /* 0x002ee80000300a00 */
[----:B------:R-:W-:Y:S01]  /*1b0980*/  STL.64 [R1+0x9360], R24 ;  /* 0x0093601801007387 */ /* 0x000fe20000100a00 */
[----:B--2---:R-:W-:-:S03]  /*1b0990*/  IMAD.X R7, R15, 0x1, R28, P0 ;  /* 0x000000010f077824 */ /* 0x004fc600000e061c */
[----:B------:R1:W-:Y:S04]  /*1b09a0*/  STL [R1+0x9358], R28 ;  /* 0x0093581c01007387 */ /* 0x0003e80000100800 */
[----:B-1----:R-:W2:Y:S04]  /*1b09b0*/  LDL.LU R28, [R1+0x88] ;  /* 0x00008800011c7983 */ /* 0x002ea80000300800 */
[----:B------:R1:W-:Y:S04]  /*1b09c0*/  STL.64 [R1+0x4940], R6 ;  /* 0x0049400601007387 */ /* 0x0003e80000100a00 */
[----:B-1----:R-:W4:Y:S01]  /*1b09d0*/  LDL R7, [R1+0x464] ;  /* 0x0004640001077983 */ /* 0x002f220000100800 */
[----:B------:R-:W-:Y:S01]  /*1b09e0*/  IMAD.MOV.U32 R24, RZ, RZ, R20 ;  /* 0x000000ffff187224 */ /* 0x000fe200078e0014 */
[----:B---3--:R-:W-:Y:S01]  /*1b09f0*/  IADD3 R20, P2, R21, R16, RZ ;  /* 0x0000001015147210 */ /* 0x008fe20007f5e0ff */
[----:B------:R-:W-:Y:S01]  /*1b0a00*/  IMAD.X R3, R15, 0x1, R26, P1 ;  /* 0x000000010f037824 */ /* 0x000fe200008e061a */
[----:B------:R-:W-:Y:S04]  /*1b0a10*/  STL.64 [R1+0x9350], R16 ;  /* 0x0093501001007387 */ /* 0x000fe80000100a00 */
[----:B------:R-:W3:Y:S04]  /*1b0a20*/  LDL.LU R15, [R1+0x9388] ;  /* 0x00938800010f7983 */ /* 0x000ee80000300800 */
[----:B------:R1:W-:Y:S04]  /*1b0a30*/  STL.64 [R1+0x4918], R2 ;  /* 0x0049180201007387 */ /* 0x0003e80000100a00 */
[----:B-1----:R-:W3:Y:S01]  /*1b0a40*/  LDL.LU.64 R2, [R1+0x9380] ;  /* 0x0093800001027983 */ /* 0x002ee20000300a00 */
[----:B----4-:R-:W-:-:S05]  /*1b0a50*/  IMAD.X R21, R7, 0x1, R14, P2 ;  /* 0x0000000107157824 */ /* 0x010fca00010e060e */
[----:B------:R1:W-:Y:S04]  /*1b0a60*/  STL.64 [R1+0x4900], R20 ;  /* 0x0049001401007387 */ /* 0x0003e80000100a00 */
[----:B-1----:R-:W4:Y:S01]  /*1b0a70*/  LDL.LU.64 R20, [R1+0x9378] ;  /* 0x0093780001147983 */ /* 0x002f220000300a00 */
[----:B--2---:R-:W-:Y:S01]  /*1b0a80*/  IADD3 R6, P0, R28, R17, RZ ;  /* 0x000000111c067210 */ /* 0x004fe20007f1e0ff */
[----:B------:R-:W-:-:S04]  /*1b0a90*/  IMAD.MOV.U32 R17, RZ, RZ, R4 ;  /* 0x000000ffff117224 */ /* 0x000fc800078e0004 */
[----:B---3--:R-:W-:Y:S01]  /*1b0aa0*/  IMAD.X R7, R7, 0x1, R15, P0 ;  /* 0x0000000107077824 */ /* 0x008fe200000e060f */
[----:B----4-:R-:W-:-:S05]  /*1b0ab0*/  IADD3 R4, P2, R28, R21, RZ ;  /* 0x000000151c047210 */ /* 0x010fca0007f5e0ff */
[----:B------:R1:W-:Y:S04]  /*1b0ac0*/  STL [R1+0x48b0], R4 ;  /* 0x0048b00401007387 */ /* 0x0003e80000100800 */
[----:B-1----:R-:W2:Y:S04]  /*1b0ad0*/  LDL.LU.64 R4, [R1+0x9370] ;  /* 0x0093700001047983 */ /* 0x002ea80000300a00 */
[----:B------:R1:W-:Y:S04]  /*1b0ae0*/  STL.64 [R1+0x48f0], R6 ;  /* 0x0048f00601007387 */ /* 0x0003e80000100a00 */
[----:B-1----:R-:W3:Y:S04]  /*1b0af0*/  LDL.LU.64 R6, [R1+0x9368] ;  /* 0x0093680001067983 */ /* 0x002ee80000300a00 */
[----:B------:R1:W-:Y:S04]  /*1b0b00*/  STL.64 [R1+0x9348], R2 ;  /* 0x0093480201007387 */ /* 0x0003e80000100a00 */
[----:B-1----:R0:W4:Y:S04]  /*1b0b10*/  LDL.64 R2, [R1+0x48b0] ;  /* 0x0048b00001027983 */ /* 0x0021280000100a00 */
[----:B------:R1:W-:Y:S04]  /*1b0b20*/  STL [R1+0x9338], R15 ;  /* 0x0093380f01007387 */ /* 0x0003e80000100800 */
[----:B-1----:R-:W2:Y:S01]  /*1b0b30*/  LDL.LU R15, [R1+0x464] ;  /* 0x00046400010f7983 */ /* 0x002ea20000300800 */
[----:B------:R-:W-:-:S03]  /*1b0b40*/  IADD3 R16, P1, R28, R19, RZ ;  /* 0x000000131c107210 */ /* 0x000fc60007f3e0ff */
[----:B------:R1:W-:Y:S04]  /*1b0b50*/  STL.64 [R1+0x9328], R12 ;  /* 0x0093280c01007387 */ /* 0x0003e80000100a00 */
[----:B------:R-:W-:Y:S01]  /*1b0b60*/  STL.64 [R1+0x9340], R10 ;  /* 0x0093400a01007387 */ /* 0x000fe20000100a00 */
[----:B-1----:R-:W-:Y:S01]  /*1b0b70*/  IMAD.MOV.U32 R13, RZ, RZ, R24 ;  /* 0x000000ffff0d7224 */ /* 0x002fe200078e0018 */
[----:B------:R-:W-:Y:S01]  /*1b0b80*/  IADD3 R24, P0, R28, R23, RZ ;  /* 0x000000171c187210 */ /* 0x000fe20007f1e0ff */
[----:B------:R-:W-:-:S04]  /*1b0b90*/  IMAD.MOV.U32 R12, RZ, RZ, R17 ;  /* 0x000000ffff0c7224 */ /* 0x000fc800078e0011 */
[----:B------:R1:W-:Y:S04]  /*1b0ba0*/  STL [R1+0x48a0], R24 ;  /* 0x0048a01801007387 */ /* 0x0003e80000100800 */
[----:B-1----:R-:W3:Y:S01]  /*1b0bb0*/  LDL.LU.64 R24, [R1+0x9360] ;  /* 0x0093600001187983 */ /* 0x002ee20000300a00 */
[C---:B--2---:R-:W-:Y:S02]  /*1b0bc0*/  IMAD.X R17, R15.reuse, 0x1, R18, P1 ;  /* 0x000000010f117824 */ /* 0x044fe400008e0612 */
[----:B----4-:R-:W-:-:S03]  /*1b0bd0*/  IMAD.X R3, R15, 0x1, R20, P2 ;  /* 0x000000010f037824 */ /* 0x010fc600010e0614 */
[----:B------:R-:W-:Y:S04]  /*1b0be0*/  STL.64 [R1+0x48c8], R16 ;  /* 0x0048c81001007387 */ /* 0x000fe80000100a00 */
[----:B------:R1:W-:Y:S04]  /*1b0bf0*/  STL.64 [R1+0x9330], R20 ;  /* 0x0093301401007387 */ /* 0x0003e80000100a00 */
[----:B-1----:R0:W2:Y:S01]  /*1b0c00*/  LDL.64 R20, [R1+0x48a0] ;  /* 0x0048a00001147983 */ /* 0x0020a20000100a00 */
[----:B------:R-:W-:-:S03]  /*1b0c10*/  IADD3 R2, P2, R28, R29, RZ ;  /* 0x0000001d1c027210 */ /* 0x000fc60007f5e0ff */
[----:B------:R-:W-:Y:S01]  /*1b0c20*/  STL [R1+0x48b4], R3 ;  /* 0x0048b40301007387 */ /* 0x000fe20000100800 */
[----:B---3--:R-:W-:-:S03]  /*1b0c30*/  IADD3 R16, P1, R28, R25, RZ ;  /* 0x000000191c107210 */ /* 0x008fc60007f3e0ff */
[----:B------:R1:W-:Y:S02]  /*1b0c40*/  STL.64 [R1+0x9320], R22 ;  /* 0x0093201601007387 */ /* 0x0003e40000100a00 */
[C---:B------:R-:W-:Y:S02]  /*1b0c50*/  IMAD.X R17, R15.reuse, 0x1, R24, P1 ;  /* 0x000000010f117824 */ /* 0x040fe400008e0618 */
[----:B--2---:R-:W-:Y:S01]  /*1b0c60*/  IMAD.X R21, R15, 0x1, R22, P0 ;  /* 0x000000010f157824 */ /* 0x004fe200000e0616 */
[----:B------:R-:W-:Y:S01]  /*1b0c70*/  IADD3 R20, P0, R28, R27, RZ ;  /* 0x0000001b1c147210 */ /* 0x000fe20007f1e0ff */
[----:B-1----:R-:W2:Y:S04]  /*1b0c80*/  LDL R22, [R1+0x460] ;  /* 0x0004600001167983 */ /* 0x002ea80000100800 */
[----:B------:R-:W-:Y:S04]  /*1b0c90*/  STL [R1+0x48a4], R21 ;  /* 0x0048a41501007387 */ /* 0x000fe80000100800 */
[----:B------:R-:W3:Y:S04]  /*1b0ca0*/  LDL.LU R28, [R1+0x9358] ;  /* 0x00935800011c7983 */ /* 0x000ee80000300800 */
[----:B------:R1:W-:Y:S04]  /*1b0cb0*/  STL.64 [R1+0x4890], R16 ;  /* 0x0048901001007387 */ /* 0x0003e80000100a00 */
[----:B-1----:R-:W4:Y:S01]  /*1b0cc0*/  LDL.LU.64 R16, [R1+0x9350] ;  /* 0x0093500001107983 */ /* 0x002f220000300a00 */
[----:B------:R-:W-:-:S03]  /*1b0cd0*/  IMAD.MOV.U32 R21, RZ, RZ, R12 ;  /* 0x000000ffff157224 */ /* 0x000fc600078e000c */
[----:B------:R-:W-:Y:S01]  /*1b0ce0*/  STL.64 [R1+0x9318], R24 ;  /* 0x0093181801007387 */ /* 0x000fe20000100a00 */
[----:B---3--:R-:W-:-:S05]  /*1b0cf0*/  IMAD.X R3, R15, 0x1, R28, P2 ;  /* 0x000000010f037824 */ /* 0x008fca00010e061c */
[----:B------:R1:W-:Y:S01]  /*1b0d00*/  STL.64 [R1+0x4878], R2 ;  /* 0x0048780201007387 */ /* 0x0003e20000100a00 */
[----:B----4-:R-:W-:-:S03]  /*1b0d10*/  IADD3 R10, P2, R21, R17, RZ ;  /* 0x00000011150a7210 */ /* 0x010fc60007f5e0ff */
[----:B-1----:R-:W3:Y:S01]  /*1b0d20*/  LDL.LU.64 R2, [R1+0x9348] ;  /* 0x0093480001027983 */ /* 0x002ee20000300a00 */
[----:B------:R-:W-:-:S03]  /*1b0d30*/  IADD3 R12, P1, R21, R16, RZ ;  /* 0x00000010150c7210 */ /* 0x000fc60007f3e0ff */
[----:B------:R1:W-:Y:S04]  /*1b0d40*/  STL [R1+0x4828], R10 ;  /* 0x0048280a01007387 */ /* 0x0003e80000100800 */
[----:B-1----:R-:W4:Y:S04]  /*1b0d50*/  LDL.LU.64 R10, [R1+0x9340] ;  /* 0x00934000010a7983 */ /* 0x002f280000300a00 */
[----:B------:R1:W-:Y:S02]  /*1b0d60*/  STL.64 [R1+0x9308], R16 ;  /* 0x0093081001007387 */ /* 0x0003e40000100a00 */
[----:B-1----:R-:W-:-:S02]  /*1b0d70*/  IMAD.MOV.U32 R17, RZ, RZ, R21 ;  /* 0x000000ffff117224 */ /* 0x002fc400078e0015 */
[----:B------:R-:W-:Y:S02]  /*1b0d80*/  IMAD.X R21, R15, 0x1, R26, P0 ;  /* 0x000000010f157824 */ /* 0x000fe400000e061a */
[----:B------:R-:W3:Y:S04]  /*1b0d90*/  LDL.LU R15, [R1+0x9338] ;  /* 0x00933800010f7983 */ /* 0x000ee80000300800 */
[----:B------:R1:W-:Y:S04]  /*1b0da0*/  STL.64 [R1+0x4850], R20 ;  /* 0x0048501401007387 */ /* 0x0003e80000100a00 */
[----:B-1----:R-:W3:Y:S01]  /*1b0db0*/  LDL.LU.64 R20, [R1+0x9330] ;  /* 0x0093300001147983 */ /* 0x002ee20000300a00 */
[----:B------:R-:W-:-:S02]  /*1b0dc0*/  IMAD.MOV.U32 R25, RZ, RZ, R13 ;  /* 0x000000ffff197224 */ /* 0x000fc400078e000d */
[----:B--2---:R-:W-:-:S05]  /*1b0dd0*/  IMAD.X R13, R22, 0x1, R14, P1 ;  /* 0x00000001160d7824 */ /* 0x004fca00008e060e */
[----:B------:R1:W-:Y:S04]  /*1b0de0*/  STL.64 [R1+0x4838], R12 ;  /* 0x0048380c01007387 */ /* 0x0003e80000100a00 */
[----:B-1----:R-:W2:Y:S04]  /*1b0df0*/  LDL.LU.64 R12, [R1+0x9328] ;  /* 0x00932800010c7983 */ /* 0x002ea80000300a00 */
[----:B----4-:R1:W-:Y:S04]  /*1b0e00*/  STL.64 [R1+0x9310], R10 ;  /* 0x0093100a01007387 */ /* 0x0103e80000100a00 */
[----:B-1----:R0:W4:Y:S01]  /*1b0e10*/  LDL.64 R10, [R1+0x4828] ;  /* 0x00482800010a7983 */ /* 0x0021220000100a00 */
[----:B---3--:R-:W-:-:S05]  /*1b0e20*/  IADD3 R22, P1, R17, R21, RZ ;  /* 0x0000001511167210 */ /* 0x008fca0007f3e0ff */
[----:B------:R1:W-:Y:S04]  /*1b0e30*/  STL [R1+0x47f8], R22 ;  /* 0x0047f81601007387 */ /* 0x0003e80000100800 */
[----:B-1----:R-:W3:Y:S04]  /*1b0e40*/  LDL.LU.64 R22, [R1+0x9320] ;  /* 0x0093200001167983 */ /* 0x002ee80000300a00 */
[----:B------:R1:W-:Y:S04]  /*1b0e50*/  STL [R1+0x92f8], R21 ;  /* 0x0092f81501007387 */ /* 0x0003e80000100800 */
[----:B-1----:R-:W4:Y:S01]  /*1b0e60*/  LDL.LU R21, [R1+0x460] ;  /* 0x0004600001157983 */ /* 0x002f220000300800 */
[----:B------:R-:W-:Y:S01]  /*1b0e70*/  IADD3 R24, P0, R17, R19, RZ ;  /* 0x0000001311187210 */ /* 0x000fe20007f1e0ff */
[----:B------:R-:W-:-:S02]  /*1b0e80*/  IMAD.MOV.U32 R16, RZ, RZ, R25 ;  /* 0x000000ffff107224 */ /* 0x000fc400078e0019 */
[----:B------:R1:W-:Y:S01]  /*1b0e90*/  STL.64 [R1+0x9300], R14 ;  /* 0x0093000e01007387 */ /* 0x0003e20000100a00 */
[C---:B----4-:R-:W-:Y:S02]  /*1b0ea0*/  IMAD.X R11, R21.reuse, 0x1, R15, P2 ;  /* 0x00000001150b7824 */ /* 0x050fe400010e060f */
[----:B------:R-:W-:Y:S01]  /*1b0eb0*/  IMAD.X R25, R21, 0x1, R18, P0 ;  /* 0x0000000115197824 */ /* 0x000fe200000e0612 */
[----:B-1----:R0:W4:Y:S04]  /*1b0ec0*/  LDL.64 R14, [R1+0x47f8] ;  /* 0x0047f800010e7983 */ /* 0x0021280000100a00 */
[----:B------:R-:W-:Y:S04]  /*1b0ed0*/  STL [R1+0x482c], R11 ;  /* 0x00482c0b01007387 */ /* 0x000fe80000100800 */
[----:B------:R1:W-:Y:S04]  /*1b0ee0*/  STL.64 [R1+0x4808], R24 ;  /* 0x0048081801007387 */ /* 0x0003e80000100a00 */
[----:B-1----:R-:W2:Y:S04]  /*1b0ef0*/  LDL.LU.64 R24, [R1+0x9318] ;  /* 0x0093180001187983 */ /* 0x002ea80000300a00 */
[----:B------:R1:W-:Y:S01]  /*1b0f00*/  STL.64 [R1+0x92e8], R6 ;  /* 0x0092e80601007387 */ /* 0x0003e20000100a00 */
[----:B---3--:R-:W-:Y:S01]  /*1b0f10*/  IADD3 R10, P2, R17, R23, RZ ;  /* 0x00000017110a7210 */ /* 0x008fe20007f5e0ff */
[----:B------:R-:W-:-:S02]  /*1b0f20*/  IMAD.MOV.U32 R11, RZ, RZ, R16 ;  /* 0x000000ffff0b7224 */ /* 0x000fc400078e0010 */
[----:B-1----:R-:W-:Y:S01]  /*1b0f30*/  IMAD.MOV.U32 R6, RZ, RZ, R17 ;  /* 0x000000ffff067224 */ /* 0x002fe200078e0011 */
[----:B------:R-:W3:Y:S04]  /*1b0f40*/  LDL R7, [R1+0x90] ;  /* 0x0000900001077983 */ /* 0x000ee80000100800 */
[----:B------:R-:W-:Y:S01]  /*1b0f50*/  STL.64 [R1+0x92f0], R4 ;  /* 0x0092f00401007387 */ /* 0x000fe20000100a00 */
[----:B----4-:R-:W-:-:S05]  /*1b0f60*/  IMAD.X R15, R21, 0x1, R20, P1 ;  /* 0x00000001150f7824 */ /* 0x010fca00008e0614 */
[----:B------:R1:W-:Y:S02]  /*1b0f70*/  STL [R1+0x47fc], R15 ;  /* 0x0047fc0f01007387 */ /* 0x0003e40000100800 */
[----:B-1----:R-:W-:Y:S02]  /*1b0f80*/  IMAD.MOV.U32 R15, RZ, RZ, R11 ;  /* 0x000000ffff0f7224 */ /* 0x002fe400078e000b */
[----:B------:R-:W-:Y:S01]  /*1b0f90*/  IMAD.X R11, R21, 0x1, R22, P2 ;  /* 0x00000001150b7824 */ /* 0x000fe200010e0616 */
[----:B--2---:R-:W-:-:S04]  /*1b0fa0*/  IADD3 R16, P0, R6, R25, RZ ;  /* 0x0000001906107210 */ /* 0x004fc80007f1e0ff */
[----:B------:R1:W-:Y:S01]  /*1b0fb0*/  STL.64 [R1+0x47d8], R10 ;  /* 0x0047d80a01007387 */ /* 0x0003e20000100a00 */
[----:B------:R-:W-:-:S03]  /*1b0fc0*/  IMAD.X R17, R21, 0x1, R24, P0 ;  /* 0x0000000115117824 */ /* 0x000fc600000e0618 */
[----:B-1----:R-:W2:Y:S04]  /*1b0fd0*/  LDL.LU.64 R10, [R1+0x9310] ;  /* 0x00931000010a7983 */ /* 0x002ea80000300a00 */
[----:B------:R1:W-:Y:S04]  /*1b0fe0*/  STL.64 [R1+0x47c0], R16 ;  /* 0x0047c01001007387 */ /* 0x0003e80000100a00 */
[----:B-1----:R-:W3:Y:S01]  /*1b0ff0*/  LDL.LU.64 R16, [R1+0x9308] ;  /* 0x0093080001107983 */ /* 0x002ee20000300a00 */
[C---:B------:R-:W-:Y:S02]  /*1b1000*/  IADD3 R14, P1, R6.reuse, R29, RZ ;  /* 0x0000001d060e7210 */ /* 0x040fe40007f3e0ff */
[----:B------:R-:W-:Y:S01]  /*1b1010*/  IADD3 R4, P2, R6, R27, RZ ;  /* 0x0000001b06047210 */ /* 0x000fe20007f5e0ff */
[----:B------:R-:W-:Y:S04]  /*1b1020*/  STL.64 [R1+0x92e0], R24 ;  /* 0x0092e01801007387 */ /* 0x000fe80000100a00 */
[----:B------:R-:W-:Y:S01]  /*1b1030*/  IMAD.X R5, R21, 0x1, R26, P2 ;  /* 0x0000000115057824 */ /* 0x000fe200010e061a */
[----:B---3--:R-:W-:Y:S01]  /*1b1040*/  IADD3 R6, P0, R7, R16, RZ ;  /* 0x0000001007067210 */ /* 0x008fe20007f1e0ff */
[----:B------:R-:W-:-:S02]  /*1b1050*/  IMAD.MOV.U32 R7, RZ, RZ, R15 ;  /* 0x000000ffff077224 */ /* 0x000fc400078e000f */
[----:B------:R-:W-:Y:S01]  /*1b1060*/  IMAD.X R15, R21, 0x1, R28, P1 ;  /* 0x00000001150f7824 */ /* 0x000fe200008e061c */
[----:B------:R1:W-:Y:S04]  /*1b1070*/  STL [R1+0x92c8], R16 ;  /* 0x0092c81001007387 */ /* 0x0003e80000100800 */
[----:B-1----:R-:W3:Y:S04]  /*1b1080*/  LDL.LU R16, [R1+0x90] ;  /* 0x0000900001107983 */ /* 0x002ee80000300800 */
[----:B------:R1:W-:Y:S04]  /*1b1090*/  STL.64 [R1+0x47b0], R14 ;  /* 0x0047b00e01007387 */ /* 0x0003e80000100a00 */
[----:B-1----:R-:W4:Y:S04]  /*1b10a0*/  LDL.LU.64 R14, [R1+0x9300] ;  /* 0x00930000010e7983 */ /* 0x002f280000300a00 */
[----:B------:R-:W-:Y:S04]  /*1b10b0*/  STL.64 [R1+0x92d8], R28 ;  /* 0x0092d81c01007387 */ /* 0x000fe80000100a00 */
[----:B------:R-:W4:Y:S04]  /*1b10c0*/  LDL R25, [R1+0x45c] ;  /* 0x00045c0001197983 */ /* 0x000f280000100800 */
[----:B------:R-:W2:Y:S04]  /*1b10d0*/  LDL.LU R21, [R1+0x92f8] ;  /* 0x0092f80001157983 */ /* 0x000ea80000300800 */
[----:B------:R1:W-:Y:S04]  /*1b10e0*/  STL.64 [R1+0x47a8], R4 ;  /* 0x0047a80401007387 */ /* 0x0003e80000100a00 */
[----:B-1----:R-:W2:Y:S01]  /*1b10f0*/  LDL.LU.64 R4, [R1+0x92f0] ;  /* 0x0092f00001047983 */ /* 0x002ea20000300a00 */
[----:B------:R-:W-:-:S03]  /*1b1100*/  IMAD.MOV.U32 R29, RZ, RZ, R7 ;  /* 0x000000ffff1d7224 */ /* 0x000fc600078e0007 */
[----:B------:R2:W-:Y:S01]  /*1b1110*/  STL.64 [R1+0x92d0], R26 ;  /* 0x0092d01a01007387 */ /* 0x0005e20000100a00 */
[----:B---3--:R-:W-:Y:S01]  /*1b1120*/  IADD3 R24, P1, R16, R17, RZ ;  /* 0x0000001110187210 */ /* 0x008fe20007f3e0ff */
[----:B----4-:R-:W-:-:S04]  /*1b1130*/  IMAD.X R7, R25, 0x1, R14, P0 ;  /* 0x0000000119077824 */ /* 0x010fc800000e060e */
[----:B------:R-:W-:Y:S01]  /*1b1140*/  IMAD.X R25, R25, 0x1, R15, P1 ;  /* 0x0000000119197824 */ /* 0x000fe200008e060f */
[C---:B--2---:R-:W-:Y:S01]  /*1b1150*/  IADD3 R26, P0, R16.reuse, R21, RZ ;  /* 0x00000015101a7210 */ /* 0x044fe20007f1e0ff */
[----:B------:R1:W-:Y:S04]  /*1b1160*/  STL.64 [R1+0x47a0], R6 ;  /* 0x0047a00601007387 */ /* 0x0003e80000100a00 */
[----:B-1----:R-:W2:Y:S04]  /*1b1170*/  LDL.LU.64 R6, [R1+0x92e8] ;  /* 0x0092e80001067983 */ /* 0x002ea80000300a00 */
[----:B------:R1:W-:Y:S04]  /*1b1180*/  STL.64 [R1+0x4798], R24 ;  /* 0x0047981801007387 */ /* 0x0003e80000100a00 */
[----:B------:R-:W-:Y:S04]  /*1b1190*/  STL [R1+0x4788], R26 ;  /* 0x0047881a01007387 */ /* 0x000fe80000100800 */
[----:B-1----:R-:W3:Y:S04]  /*1b11a0*/  LDL.LU.64 R24, [R1+0x92e0] ;  /* 0x0092e00001187983 */ /* 0x002ee80000300a00 */
[----:B------:R-:W-:Y:S04]  /*1b11b0*/  STL.64 [R1+0x92c0], R4 ;  /* 0x0092c00401007387 */ /* 0x000fe80000100a00 */
[----:B------:R1:W-:Y:S04]  /*1b11c0*/  STL [R1+0x92b0], R15 ;  /* 0x0092b00f01007387 */ /* 0x0003e80000100800 */
[----:B-1----:R-:W4:Y:S01]  /*1b11d0*/  LDL.LU R15, [R1+0x45c] ;  /* 0x00045c00010f7983 */ /* 0x002f220000300800 */
[----:B------:R-:W-:Y:S01]  /*1b11e0*/  IADD3 R28, P2, R16, R19, RZ ;  /* 0x00000013101c7210 */ /* 0x000fe20007f5e0ff */
[----:B------:R-:W-:-:S04]  /*1b11f0*/  IMAD.MOV.U32 R27, RZ, RZ, R29 ;  /* 0x000000ffff1b7224 */ /* 0x000fc800078e001d */
[----:B----4-:R-:W-:-:S05]  /*1b1200*/  IMAD.X R29, R15, 0x1, R18, P2 ;  /* 0x000000010f1d7824 */ /* 0x010fca00010e0612 */
[----:B------:R1:W-:Y:S04]  /*1b1210*/  STL.64 [R1+0x4790], R28 ;  /* 0x0047901c01007387 */ /* 0x0003e80000100a00 */
[----:B-1----:R-:W4:Y:S04]  /*1b1220*/  LDL.LU.64 R28, [R1+0x92d8] ;  /* 0x0092d800011c7983 */ /* 0x002f280000300a00 */
[----:B------:R1:W-:Y:S04]  /*1b1230*/  STL.64 [R1+0x92b8], R18 ;  /* 0x0092b81201007387 */ /* 0x0003e80000100a00 */
[----:B-1----:R0:W2:Y:S01]  /*1b1240*/  LDL.64 R18, [R1+0x4788] ;  /* 0x0047880001127983 */ /* 0x0020a20000100a00 */
[----:B------:R-:W-:Y:S01]  /*1b1250*/  IADD3 R26, P1, R16, R23, RZ ;  /* 0x00000017101a7210 */ /* 0x000fe20007f3e0ff */
[----:B--2---:R-:W-:-:S05]  /*1b1260*/  IMAD.X R19, R15, 0x1, R20, P0 ;  /* 0x000000010f137824 */ /* 0x004fca00000e0614 */
[----:B------:R-:W-:Y:S04]  /*1b1270*/  STL [R1+0x478c], R19 ;  /* 0x00478c1301007387 */ /* 0x000fe80000100800 */
[----:B------:R1:W-:Y:S02]  /*1b1280*/  STL.64 [R1+0x92a8], R20 ;  /* 0x0092a81401007387 */ /* 0x0003e40000100a00 */
[----:B-1----:R-:W-:Y:S02]  /*1b1290*/  IMAD.MOV.U32 R20, RZ, RZ, R27 ;  /* 0x000000ffff147224 */ /* 0x002fe400078e001b */
[----:B------:R-:W2:Y:S01]  /*1b12a0*/  LDL R21, [R1+0x94] ;  /* 0x0000940001157983 */ /* 0x000ea20000100800 */
[----:B------:R-:W-:-:S05]  /*1b12b0*/  IMAD.X R27, R15, 0x1, R22, P1 ;  /* 0x000000010f1b7824 */ /* 0x000fca00008e0616 */
[----:B------:R1:W-:Y:S04]  /*1b12c0*/  STL.64 [R1+0x4780], R26 ;  /* 0x0047801a01007387 */ /* 0x0003e80000100a00 */
[----:B-1----:R-:W2:Y:S01]  /*1b12d0*/  LDL.LU.64 R26, [R1+0x92d0] ;  /* 0x0092d000011a7983 */ /* 0x002ea20000300a00 */
[----:B---3--:R-:W-:-:S03]  /*1b12e0*/  IADD3 R4, P2, R16, R25, RZ ;  /* 0x0000001910047210 */ /* 0x008fc60007f5e0ff */
[----:B------:R2:W-:Y:S02]  /*1b12f0*/  STL.64 [R1+0x9298], R22 ;  /* 0x0092981601007387 */ /* 0x0005e40000100a00 */
[----:B------:R-:W-:Y:S01]  /*1b1300*/  IMAD.X R5, R15, 0x1, R24, P2 ;  /* 0x000000010f057824 */ /* 0x000fe200010e0618 */
[----:B----4-:R-:W-:-:S05]  /*1b1310*/  IADD3 R18, P0, R16, R29, RZ ;  /* 0x0000001d10127210 */ /* 0x010fca0007f1e0ff */
[----:B------:R-:W-:Y:S01]  /*1b1320*/  IMAD.X R19, R15, 0x1, R28, P0 ;  /* 0x000000010f137824 */ /* 0x000fe200000e061c */
[----:B--2---:R-:W-:Y:S02]  /*1b1330*/  IADD3 R22, P1, R16, R27, RZ ;  /* 0x0000001b10167210 */ /* 0x004fe40007f3e0ff */
[----:B------:R-:W2:Y:S04]  /*1b1340*/  LDL.LU R16, [R1+0x92c8] ;  /* 0x0092c80001107983 */ /* 0x000ea80000300800 */
[----:B------:R1:W-:Y:S04]  /*1b1350*/  STL.64 [R1+0x4778], R4 ;  /* 0x0047780401007387 */ /* 0x0003e80000100a00 */
[----:B------:R-:W-:Y:S04]  /*1b1360*/  STL [R1+0x4768], R22 ;  /* 0x0047681601007387 */ /* 0x000fe80000100800 */
[----:B-1----:R-:W3:Y:S04]  /*1b1370*/  LDL.LU.64 R4, [R1+0x92c0] ;  /* 0x0092c00001047983 */ /* 0x002ee80000300a00 */
[----:B------:R1:W-:Y:S04]  /*1b1380*/  STL.64 [R1+0x9288], R24 ;  /* 0x0092881801007387 */ /* 0x0003e80000100a00 */
[----:B-1----:R0:W4:Y:S04]  /*1b1390*/  LDL.64 R24, [R1+0x4768] ;  /* 0x0047680001187983 */ /* 0x0021280000100a00 */
[----:B------:R1:W-:Y:S04]  /*1b13a0*/  STL.64 [R1+0x9290], R6 ;  /* 0x0092900601007387 */ /* 0x0003e80000100a00 */
[----:B-1----:R-:W3:Y:S04]  /*1b13b0*/  LDL R6, [R1+0x458] ;  /* 0x0004580001067983 */ /* 0x002ee80000100800 */
[----:B------:R1:W-:Y:S04]  /*1b13c0*/  STL.64 [R1+0x4770], R18 ;  /* 0x0047701201007387 */ /* 0x0003e80000100a00 */
[----:B-1----:R-:W3:Y:S04]  /*1b13d0*/  LDL.LU.64 R18, [R1+0x92b8] ;  /* 0x0092b80001127983 */ /* 0x002ee80000300a00 */
[----:B------:R-:W-:Y:S04]  /*1b13e0*/  STL.64 [R1+0x92a0], R2 ;  /* 0x0092a00201007387 */ /* 0x000fe80000100a00 */
[----:B------:R1:W-:Y:S04]  /*1b13f0*/  STL [R1+0x9280], R28 ;  /* 0x0092801c01007387 */ /* 0x0003e80000100800 */
[----:B-1----:R-:W3:Y:S04]  /*1b1400*/  LDL.LU R28, [R1+0x94] ;  /* 0x00009400011c7983 */ /* 0x002ee80000300800 */
[----:B--2---:R1:W-:Y:S01]  /*1b1410*/  STL.64 [R1+0x9278], R16 ;  /* 0x0092781001007387 */ /* 0x0043e20000100a00 */
[----:B----4-:R-:W-:Y:S01]  /*1b1420*/  IMAD.MOV.U32 R25, RZ, RZ, R20 ;  /* 0x000000ffff197224 */ /* 0x010fe200078e0014 */
[----:B------:R-:W-:-:S05]  /*1b1430*/  IADD3 R20, P2, R21, R16, RZ ;  /* 0x0000001015147210 */ /* 0x000fca0007f5e0ff */
[----:B---3--:R-:W-:Y:S01]  /*1b1440*/  IMAD.X R21, R6, 0x1, R14, P2 ;  /* 0x0000000106157824 */ /* 0x008fe200010e060e */
[----:B------:R-:W-:Y:S01]  /*1b1450*/  IADD3 R22, P0, R28, R17, RZ ;  /* 0x000000111c167210 */ /* 0x000fe20007f1e0ff */
[----:B-1----:R-:W-:Y:S02]  /*1b1460*/  IMAD.MOV.U32 R17, RZ, RZ, R25 ;  /* 0x000000ffff117224 */ /* 0x002fe400078e0019 */
[----:B------:R-:W-:Y:S02]  /*1b1470*/  IMAD.X R25, R15, 0x1, R26, P1 ;  /* 0x000000010f197824 */ /* 0x000fe400008e061a */
[----:B------:R-:W2:Y:S04]  /*1b1480*/  LDL.LU R15, [R1+0x92b0] ;  /* 0x0092b000010f7983 */ /* 0x000ea80000300800 */
[----:B------:R-:W-:Y:S04]  /*1b1490*/  STL [R1+0x476c], R25 ;  /* 0x00476c1901007387 */ /* 0x000fe80000100800 */
[----:B------:R1:W-:Y:S04]  /*1b14a0*/  STL.64 [R1+0x4760], R20 ;  /* 0x0047601401007387 */ /* 0x0003e80000100a00 */
[----:B-1----:R-:W3:Y:S01]  /*1b14b0*/  LDL.LU.64 R20, [R1+0x92a8] ;  /* 0x0092a80001147983 */ /* 0x002ee20000300a00 */
[----:B--2---:R-:W-:Y:S01]  /*1b14c0*/  IMAD.X R23, R6, 0x1, R15, P0 ;  /* 0x0000000106177824 */ /* 0x004fe200000e060f */
[----:B---3--:R-:W-:-:S05]  /*1b14d0*/  IADD3 R2, P2, R28, R21, RZ ;  /* 0x000000151c027210 */ /* 0x008fca0007f5e0ff */
[----:B------:R1:W-:Y:S04]  /*1b14e0*/  STL [R1+0x4748], R2 ;  /* 0x0047480201007387 */ /* 0x0003e80000100800 */
[----:B-1----:R-:W2:Y:S04]  /*1b14f0*/  LDL.LU.64 R2, [R1+0x92a0] ;  /* 0x0092a00001027983 */ /* 0x002ea80000300a00 */
[----:B------:R1:W-:Y:S04]  /*1b1500*/  STL.64 [R1+0x4758], R22 ;  /* 0x0047581601007387 */ /* 0x0003e80000100a00 */
[----:B-1----:R-:W3:Y:S04]  /*1b1510*/  LDL.LU.64 R22, [R1+0x9298] ;  /* 0x0092980001167983 */ /* 0x002ee80000300a00 */
[----:B------:R1:W-:Y:S04]  /*1b1520*/  STL [R1+0x9268], R15 ;  /* 0x0092680f01007387 */ /* 0x0003e80000100800 */
[----:B-1----:R-:W4:Y:S01]  /*1b1530*/  LDL.LU R15, [R1+0x458] ;  /* 0x00045800010f7983 */ /* 0x002f220000300800 */
[----:B------:R-:W-:-:S02]  /*1b1540*/  IADD3 R24, P1, R28, R19, RZ ;  /* 0x000000131c187210 */ /* 0x000fc40007f3e0ff */
[----:B---3--:R-:W-:-:S05]  /*1b1550*/  IADD3 R6, P0, R28, R23, RZ ;  /* 0x000000171c067210 */ /* 0x008fca0007f1e0ff */
[----:B------:R1:W-:Y:S01]  /*1b1560*/  STL [R1+0x4740], R6 ;  /* 0x0047400601007387 */ /* 0x0003e20000100800 */
[----:B----4-:R-:W-:-:S03]  /*1b1570*/  IMAD.X R25, R15, 0x1, R18, P1 ;  /* 0x000000010f197824 */ /* 0x010fc600008e0612 */
[----:B-1----:R-:W3:Y:S04]  /*1b1580*/  LDL.LU.64 R6, [R1+0x9290] ;  /* 0x0092900001067983 */ /* 0x002ee80000300a00 */
[----:B------:R1:W-:Y:S04]  /*1b1590*/  STL.64 [R1+0x4750], R24 ;  /* 0x0047501801007387 */ /* 0x0003e80000100a00 */
[----:B-1----:R-:W4:Y:S04]  /*1b15a0*/  LDL.LU.64 R24, [R1+0x9288] ;  /* 0x0092880001187983 */ /* 0x002f280000300a00 */
[----:B------:R1:W-:Y:S04]  /*1b15b0*/  STL.64 [R1+0x9270], R18 ;  /* 0x0092701201007387 */ /* 0x0003e80000100a00 */
[----:B-1----:R0:W2:Y:S04]  /*1b15c0*/  LDL.64 R18, [R1+0x4748] ;  /* 0x0047480001127983 */ /* 0x0020a80000100a00 */
[----:B---3--:R1:W-:Y:S04]  /*1b15d0*/  STL.64 [R1+0x9258], R6 ;  /* 0x0092580601007387 */ /* 0x0083e80000100a00 */
[----:B-1----:R-:W3:Y:S04]  /*1b15e0*/  LDL R7, [R1+0x98] ;  /* 0x0000980001077983 */ /* 0x002ee80000100800 */
[----:B------:R1:W-:Y:S01]  /*1b15f0*/  STL.64 [R1+0x9260], R20 ;  /* 0x0092601401007387 */ /* 0x0003e20000100a00 */
[----:B--2---:R-:W-:-:S03]  /*1b1600*/  IMAD.X R19, R15, 0x1, R20, P2 ;  /* 0x000000010f137824 */ /* 0x004fc600010e0614 */
[----:B-1----:R0:W2:Y:S01]  /*1b1610*/  LDL.64 R20, [R1+0x4740] ;  /* 0x0047400001147983 */ /* 0x0020a20000100a00 */
[C---:B----4-:R-:W-:Y:S01]  /*1b1620*/  IADD3 R16, P1, R28.reuse, R25, RZ ;  /* 0x000000191c107210 */ /* 0x050fe20007f3e0ff */
[----:B------:R-:W-:Y:S01]  /*1b1630*/  IMAD.MOV.U32 R6, RZ, RZ, R17 ;  /* 0x000000ffff067224 */ /* 0x000fe200078e0011 */
[C---:B------:R-:W-:Y:S01]  /*1b1640*/  IADD3 R18, P2, R28.reuse, R29, RZ ;  /* 0x0000001d1c127210 */ /* 0x040fe20007f5e0ff */
[----:B------:R-:W-:Y:S02]  /*1b1650*/  STL [R1+0x474c], R19 ;  /* 0x00474c1301007387 */ /* 0x000fe40000100800 */
[C---:B------:R-:W-:Y:S02]  /*1b1660*/  IMAD.X R17, R15.reuse, 0x1, R24, P1 ;  /* 0x000000010f117824 */ /* 0x040fe400008e0618 */
[----:B--2---:R-:W-:Y:S01]  /*1b1670*/  IMAD.X R21, R15, 0x1, R22, P0 ;  /* 0x000000010f157824 */ /* 0x004fe200000e0616 */
[----:B------:R-:W-:-:S04]  /*1b1680*/  IADD3 R20, P0, R28, R27, RZ ;  /* 0x0000001b1c147210 */ /* 0x000fc80007f1e0ff */
[----:B------:R-:W-:Y:S04]  /*1b1690*/  STL [R1+0x4744], R21 ;  /* 0x0047441501007387 */ /* 0x000fe80000100800 */
[----:B------:R-:W2:Y:S04]  /*1b16a0*/  LDL.LU R28, [R1+0x9280] ;  /* 0x00928000011c7983 */ /* 0x000ea80000300800 */
[----:B------:R1:W-:Y:S04]  /*1b16b0*/  STL.64 [R1+0x4738], R16 ;  /* 0x0047381001007387 */ /* 0x0003e80000100a00 */
[----:B-1----:R-:W3:Y:S01]  /*1b16c0*/  LDL.LU.64 R16, [R1+0x9278] ;  /* 0x0092780001107983 */ /* 0x002ee20000300a00 */
[----:B------:R-:W-:-:S03]  /*1b16d0*/  IMAD.MOV.U32 R19, RZ, RZ, R6 ;  /* 0x000000ffff137224 */ /* 0x000fc600078e0006 */
[----:B------:R-:W-:Y:S01]  /*1b16e0*/  STL.64 [R1+0x9250], R24 ;  /* 0x0092501801007387 */ /* 0x000fe20000100a00 */
[----:B------:R-:W-:Y:S01]  /*1b16f0*/  IMAD.X R21, R15, 0x1, R26, P0 ;  /* 0x000000010f157824 */ /* 0x000fe200000e061a */
[----:B---3--:R-:W-:Y:S01]  /*1b1700*/  IADD3 R6, P1, R7, R16, RZ ;  /* 0x0000001007067210 */ /* 0x008fe20007f3e0ff */
[----:B------:R-:W-:Y:S02]  /*1b1710*/  IMAD.MOV.U32 R7, RZ, RZ, R19 ;  /* 0x000000ffff077224 */ /* 0x000fe400078e0013 */
[----:B--2---:R-:W-:-:S05]  /*1b1720*/  IMAD.X R19, R15, 0x1, R28, P2 ;  /* 0x000000010f137824 */ /* 0x004fca00010e061c */
[----:B------:R1:W-:Y:S04]  /*1b1730*/  STL.64 [R1+0x4730], R18 ;  /* 0x0047301201007387 */ /* 0x0003e80000100a00 */
[----:B-1----:R-:W2:Y:S04]  /*1b1740*/  LDL.LU.64 R18, [R1+0x9270] ;  /* 0x0092700001127983 */ /* 0x002ea80000300a00 */
[----:B------:R1:W-:Y:S04]  /*1b1750*/  STL [R1+0x9240], R28 ;  /* 0x0092401c01007387 */ /* 0x0003e80000100800 */
[----:B-1----:R-:W3:Y:S04]  /*1b1760*/  LDL.LU R28, [R1+0x98] ;  /* 0x00009800011c7983 */ /* 0x002ee80000300800 */
[----:B------:R-:W4:Y:S04]  /*1b1770*/  LDL R25, [R1+0x454] ;  /* 0x0004540001197983 */ /* 0x000f280000100800 */
[----:B------:R-:W-:Y:S04]  /*1b1780*/  STL.64 [R1+0x9238], R16 ;  /* 0x0092381001007387 */ /* 0x000fe80000100a00 */
[----:B------:R-:W2:Y:S04]  /*1b1790*/  LDL.LU R15, [R1+0x9268] ;  /* 0x00926800010f7983 */ /* 0x000ea80000300800 */
[----:B------:R1:W-:Y:S04]  /*1b17a0*/  STL.64 [R1+0x4728], R20 ;  /* 0x0047281401007387 */ /* 0x0003e80000100a00 */
[----:B-1----:R-:W2:Y:S01]  /*1b17b0*/  LDL.LU.64 R20, [R1+0x9260] ;  /* 0x0092600001147983 */ /* 0x002ea20000300a00 */
[----:B---3--:R-:W-:Y:S01]  /*1b17c0*/  IADD3 R24, P2, R28, R17, RZ ;  /* 0x000000111c187210 */ /* 0x008fe20007f5e0ff */
[----:B------:R-:W-:-:S02]  /*1b17d0*/  IMAD.MOV.U32 R17, RZ, RZ, R7 ;  /* 0x000000ffff117224 */ /* 0x000fc400078e0007 */
[----:B----4-:R-:W-:-:S05]  /*1b17e0*/  IMAD.X R7, R25, 0x1, R14, P1 ;  /* 0x0000000119077824 */ /* 0x010fca00008e060e */
[----:B------:R1:W-:Y:S01]  /*1b17f0*/  STL.64 [R1+0x4720], R6 ;  /* 0x0047200601007387 */ /* 0x0003e20000100a00 */
[----:B--2---:R-:W-:-:S03]  /*1b1800*/  IMAD.X R25, R25, 0x1, R15, P2 ;  /* 0x0000000119197824 */ /* 0x004fc600010e060f */
[----:B-1----:R-:W2:Y:S04]  /*1b1810*/  LDL.LU.64 R6, [R1+0x9258] ;  /* 0x0092580001067983 */ /* 0x002ea80000300a00 */
[----:B------:R1:W-:Y:S04]  /*1b1820*/  STL.64 [R1+0x9248], R2 ;  /* 0x0092480201007387 */ /* 0x0003e80000100a00 */
[----:B------:R3:W-:Y:S01]  /*1b1830*/  STL.64 [R1+0x4718], R24 ;  /* 0x0047181801007387 */ /* 0x0007e20000100a00 */
[----:B-1----:R-:W-:-:S05]  /*1b1840*/  IADD3 R2, P1, R28, R21, RZ ;  /* 0x000000151c027210 */ /* 0x002fca0007f3e0ff */
[----:B------:R-:W-:Y:S04]  /*1b1850*/  STL [R1+0x4708], R2 ;  /* 0x0047080201007387 */ /* 0x000fe80000100800 */
[----:B---3--:R-:W3:Y:S04]  /*1b1860*/  LDL.LU.64 R24, [R1+0x9250] ;  /* 0x0092500001187983 */ /* 0x008ee80000300a00 */
[----:B------:R1:W-:Y:S04]  /*1b1870*/  STL [R1+0x9228], R15 ;  /* 0x0092280f01007387 */ /* 0x0003e80000100800 */
[----:B-1----:R-:W4:Y:S01]  /*1b1880*/  LDL.LU R15, [R1+0x454] ;  /* 0x00045400010f7983 */ /* 0x002f220000300800 */
[----:B------:R-:W-:Y:S01]  /*1b1890*/  IADD3 R16, P0, R28, R19, RZ ;  /* 0x000000131c107210 */ /* 0x000fe20007f1e0ff */
[----:B------:R-:W-:-:S04]  /*1b18a0*/  IMAD.MOV.U32 R3, RZ, RZ, R17 ;  /* 0x000000ffff037224 */ /* 0x000fc800078e0011 */
[----:B----4-:R-:W-:-:S05]  /*1b18b0*/  IMAD.X R17, R15, 0x1, R18, P0 ;  /* 0x000000010f117824 */ /* 0x010fca00000e0612 */
[----:B------:R-:W-:Y:S04]  /*1b18c0*/  STL.64 [R1+0x4710], R16 ;  /* 0x0047101001007387 */ /* 0x000fe80000100a00 */
[----:B------:R1:W-:Y:S04]  /*1b18d0*/  STL.64 [R1+0x9218], R12 ;  /* 0x0092180c01007387 */ /* 0x0003e80000100a00 */
[----:B-1----:R-:W4:Y:S04]  /*1b18e0*/  LDL R13, [R1+0x9c] ;  /* 0x00009c00010d7983 */ /* 0x002f280000100800 */
[----:B------:R1:W-:Y:S04]  /*1b18f0*/  STL.64 [R1+0x9230], R10 ;  /* 0x0092300a01007387 */ /* 0x0003e80000100a00 */
[----:B-1----:R0:W2:Y:S01]  /*1b1900*/  LDL.64 R10, [R1+0x4708] ;  /* 0x00470800010a7983 */ /* 0x0020a20000100a00 */
[----:B------:R-:W-:-:S02]  /*1b1910*/  IADD3 R2, P2, R28, R23, RZ ;  /* 0x000000171c027210 */ /* 0x000fc40007f5e0ff */
[----:B---3--:R-:W-:Y:S01]  /*1b1920*/  IADD3 R16, P0, R28, R25, RZ ;  /* 0x000000191c107210 */ /* 0x008fe20007f1e0ff */
[----:B------:R-:W-:Y:S04]  /*1b1930*/  STL.64 [R1+0x9220], R20 ;  /* 0x0092201401007387 */ /* 0x000fe80000100a00 */
[C---:B------:R-:W-:Y:S02]  /*1b1940*/  IMAD.X R17, R15.reuse, 0x1, R24, P0 ;  /* 0x000000010f117824 */ /* 0x040fe400000e0618 */
[----:B--2---:R-:W-:-:S05]  /*1b1950*/  IMAD.X R11, R15, 0x1, R20, P1 ;  /* 0x000000010f0b7824 */ /* 0x004fca00008e0614 */
[----:B------:R1:W-:Y:S01]  /*1b1960*/  STL [R1+0x470c], R11 ;  /* 0x00470c0b01007387 */ /* 0x0003e20000100800 */
[C---:B------:R-:W-:Y:S01]  /*1b1970*/  IADD3 R10, P1, R28.reuse, R29, RZ ;  /* 0x0000001d1c0a7210 */ /* 0x040fe20007f3e0ff */
[----:B-1----:R-:W-:Y:S02]  /*1b1980*/  IMAD.MOV.U32 R11, RZ, RZ, R3 ;  /* 0x000000ffff0b7224 */ /* 0x002fe400078e0003 */
[----:B------:R-:W-:Y:S01]  /*1b1990*/  IMAD.X R3, R15, 0x1, R22, P2 ;  /* 0x000000010f037824 */ /* 0x000fe200010e0616 */
[----:B------:R-:W-:-:S04]  /*1b19a0*/  IADD3 R20, P2, R28, R27, RZ ;  /* 0x0000001b1c147210 */ /* 0x000fc80007f5e0ff */
[----:B------:R1:W-:Y:S04]  /*1b19b0*/  STL.64 [R1+0x4700], R2 ;  /* 0x0047000201007387 */ /* 0x0003e80000100a00 */
[----:B-1----:R-:W2:Y:S04]  /*1b19c0*/  LDL.LU.64 R2, [R1+0x9248] ;  /* 0x0092480001027983 */ /* 0x002ea80000300a00 */
[----:B------:R-:W3:Y:S04]  /*1b19d0*/  LDL.LU R28, [R1+0x9240] ;  /* 0x00924000011c7983 */ /* 0x000ee80000300800 */
[----:B------:R1:W-:Y:S04]  /*1b19e0*/  STL.64 [R1+0x46f8], R16 ;  /* 0x0046f81001007387 */ /* 0x0003e80000100a00 */
[----:B-1----:R-:W4:Y:S04]  /*1b19f0*/  LDL.LU.64 R16, [R1+0x9238] ;  /* 0x0092380001107983 */ /* 0x002f280000300a00 */
[----:B------:R-:W-:Y:S04]  /*1b1a00*/  STL.64 [R1+0x9208], R24 ;  /* 0x0092081801007387 */ /* 0x000fe80000100a00 */
[----:B------:R-:W-:Y:S01]  /*1b1a10*/  STL.64 [R1+0x9210], R6 ;  /* 0x0092100601007387 */ /* 0x000fe20000100a00 */
[----:B------:R-:W-:Y:S01]  /*1b1a20*/  IMAD.X R21, R15, 0x1, R26, P2 ;  /* 0x000000010f157824 */ /* 0x000fe200010e061a */
[----:B----4-:R-:W-:Y:S01]  /*1b1a30*/  IADD3 R12, P0, R13, R16, RZ ;  /* 0x000000100d0c7210 */ /* 0x010fe20007f1e0ff */
[----:B------:R-:W-:-:S02]  /*1b1a40*/  IMAD.MOV.U32 R13, RZ, RZ, R11 ;  /* 0x000000ffff0d7224 */ /* 0x000fc400078e000b */
[----:B---3--:R-:W-:-:S05]  /*1b1a50*/  IMAD.X R11, R15, 0x1, R28, P1 ;  /* 0x000000010f0b7824 */ /* 0x008fca00008e061c */
[----:B------:R1:W-:Y:S04]  /*1b1a60*/  STL.64 [R1+0x46f0], R10 ;  /* 0x0046f00a01007387 */ /* 0x0003e80000100a00 */
[----:B-1----:R-:W3:Y:S04]  /*1b1a70*/  LDL.LU.64 R10, [R1+0x9230] ;  /* 0x00923000010a7983 */ /* 0x002ee80000300a00 */
[----:B------:R1:W-:Y:S04]  /*1b1a80*/  STL [R1+0x91f8], R28 ;  /* 0x0091f81c01007387 */ /* 0x0003e80000100800 */
[----:B-1----:R-:W4:Y:S04]  /*1b1a90*/  LDL.LU R28, [R1+0x9c] ;  /* 0x00009c00011c7983 */ /* 0x002f280000300800 */
[----:B------:R-:W2:Y:S04]  /*1b1aa0*/  LDL R7, [R1+0x450] ;  /* 0x0004500001077983 */ /* 0x000ea80000100800 */
[----:B------:R-:W-:Y:S04]  /*1b1ab0*/  STL.64 [R1+0x9200], R16 ;  /* 0x0092001001007387 */ /* 0x000fe80000100a00 */
[----:B------:R-:W3:Y:S04]  /*1b1ac0*/  LDL.LU R15, [R1+0x9228] ;  /* 0x00922800010f7983 */ /* 0x000ee80000300800 */
[----:B------:R1:W-:Y:S04]  /*1b1ad0*/  STL.64 [R1+0x46e8], R20 ;  /* 0x0046e81401007387 */ /* 0x0003e80000100a00 */
[----:B-1----:R-:W3:Y:S01]  /*1b1ae0*/  LDL.LU.64 R20, [R1+0x9220] ;  /* 0x0092200001147983 */ /* 0x002ee20000300a00 */
[----:B------:R-:W-:Y:S01]  /*1b1af0*/  IMAD.MOV.U32 R25, RZ, RZ, R13 ;  /* 0x000000ffff197224 */ /* 0x000fe200078e000d */
[----:B----4-:R-:W-:Y:S01]  /*1b1b00*/  IADD3 R6, P1, R28, R17, RZ ;  /* 0x000000111c067210 */ /* 0x010fe20007f3e0ff */
[----:B--2---:R-:W-:-:S05]  /*1b1b10*/  IMAD.X R13, R7, 0x1, R14, P0 ;  /* 0x00000001070d7824 */ /* 0x004fca00000e060e */
[----:B------:R1:W-:Y:S01]  /*1b1b20*/  STL.64 [R1+0x46e0], R12 ;  /* 0x0046e00c01007387 */ /* 0x0003e20000100a00 */
[----:B---3--:R-:W-:-:S03]  /*1b1b30*/  IMAD.X R7, R7, 0x1, R15, P1 ;  /* 0x0000000107077824 */ /* 0x008fc600008e060f */
[----:B-1----:R-:W2:Y:S01]  /*1b1b40*/  LDL.LU.64 R12, [R1+0x9218] ;  /* 0x00921800010c7983 */ /* 0x002ea20000300a00 */
[----:B------:R-:W-:-:S03]  /*1b1b50*/  IADD3 R16, P0, R28, R21, RZ ;  /* 0x000000151c107210 */ /* 0x000fc60007f1e0ff */
[----:B------:R1:W-:Y:S04]  /*1b1b60*/  STL.64 [R1+0x46d8], R6 ;  /* 0x0046d80601007387 */ /* 0x0003e80000100a00 */
[----:B------:R-:W-:Y:S04]  /*1b1b70*/  STL [R1+0x46c8], R16 ;  /* 0x0046c81001007387 */ /* 0x000fe80000100800 */
[----:B-1----:R-:W3:Y:S04]  /*1b1b80*/  LDL.LU.64 R6, [R1+0x9210] ;  /* 0x0092100001067983 */ /* 0x002ee80000300a00 */
        /* <DEDUP_REMOVED lines=9> */
[----:B------:R-:W-:-:S03]  /*1b1c20*/  IADD3 R16, P1, R28, R23, RZ ;  /* 0x000000171c107210 */ /* 0x000fc60007f3e0ff */
[----:B---3--:R1:W-:Y:S04]  /*1b1c30*/  STL.64 [R1+0x91d8], R6 ;  /* 0x0091d80601007387 */ /* 0x0083e80000100a00 */
[----:B------:R3:W-:Y:S01]  /*1b1c40*/  STL.64 [R1+0x91e0], R20 ;  /* 0x0091e01401007387 */ /* 0x0007e20000100a00 */
[----:B-1----:R-:W-:Y:S02]  /*1b1c50*/  IMAD.MOV.U32 R7, RZ, RZ, R17 ;  /* 0x000000ffff077224 */ /* 0x002fe400078e0011 */
[C---:B------:R-:W-:Y:S01]  /*1b1c60*/  IMAD.X R17, R15.reuse, 0x1, R22, P1 ;  /* 0x000000010f117824 */ /* 0x040fe200008e0616 */
[C---:B----4-:R-:W-:Y:S01]  /*1b1c70*/  IADD3 R6, P2, R28.reuse, R25, RZ ;  /* 0x000000191c067210 */ /* 0x050fe20007f5e0ff */
[----:B--2---:R-:W-:Y:S01]  /*1b1c80*/  IMAD.X R19, R15, 0x1, R20, P0 ;  /* 0x000000010f137824 */ /* 0x004fe200000e0614 */
[----:B------:R-:W-:-:S04]  /*1b1c90*/  IADD3 R18, P0, R28, R29, RZ ;  /* 0x0000001d1c127210 */ /* 0x000fc80007f1e0ff */
[----:B------:R-:W-:Y:S01]  /*1b1ca0*/  STL [R1+0x46cc], R19 ;  /* 0x0046cc1301007387 */ /* 0x000fe20000100800 */
[----:B---3--:R-:W-:-:S03]  /*1b1cb0*/  IADD3 R20, P1, R28, R27, RZ ;  /* 0x0000001b1c147210 */ /* 0x008fc60007f3e0ff */
[----:B------:R1:W-:Y:S04]  /*1b1cc0*/  STL.64 [R1+0x46c0], R16 ;  /* 0x0046c01001007387 */ /* 0x0003e80000100a00 */
[----:B-1----:R-:W2:Y:S04]  /*1b1cd0*/  LDL.LU.64 R16, [R1+0x9200] ;  /* 0x0092000001107983 */ /* 0x002ea80000300a00 */
[----:B------:R1:W-:Y:S04]  /*1b1ce0*/  STL.64 [R1+0x91d0], R22 ;  /* 0x0091d01601007387 */ /* 0x0003e80000100a00 */
[----:B-1----:R-:W3:Y:S04]  /*1b1cf0*/  LDL R23, [R1+0xb0] ;  /* 0x0000b00001177983 */ /* 0x002ee80000100800 */
[----:B------:R-:W4:Y:S01]  /*1b1d00*/  LDL.LU R28, [R1+0x91f8] ;  /* 0x0091f800011c7983 */ /* 0x000f220000300800 */
[----:B------:R-:W-:-:S02]  /*1b1d10*/  IMAD.MOV.U32 R22, RZ, RZ, R7 ;  /* 0x000000ffff167224 */ /* 0x000fc400078e0007 */
[C---:B------:R-:W-:Y:S01]  /*1b1d20*/  IMAD.X R7, R15.reuse, 0x1, R24, P2 ;  /* 0x000000010f077824 */ /* 0x040fe200010e0618 */
[----:B------:R-:W-:Y:S04]  /*1b1d30*/  STL.64 [R1+0x91c8], R24 ;  /* 0x0091c81801007387 */ /* 0x000fe80000100a00 */
[----:B------:R1:W-:Y:S01]  /*1b1d40*/  STL.64 [R1+0x46b8], R6 ;  /* 0x0046b80601007387 */ /* 0x0003e20000100a00 */
[----:B------:R-:W-:-:S03]  /*1b1d50*/  IMAD.X R21, R15, 0x1, R26, P1 ;  /* 0x000000010f157824 */ /* 0x000fc600008e061a */
[----:B-1----:R-:W3:Y:S01]  /*1b1d60*/  LDL R7, [R1+0x44c] ;  /* 0x00044c0001077983 */ /* 0x002ee20000100800 */
[----:B----4-:R-:W-:-:S05]  /*1b1d70*/  IMAD.X R19, R15, 0x1, R28, P0 ;  /* 0x000000010f137824 */ /* 0x010fca00000e061c */
[----:B------:R1:W-:Y:S04]  /*1b1d80*/  STL.64 [R1+0x46b0], R18 ;  /* 0x0046b01201007387 */ /* 0x0003e80000100a00 */
[----:B-1----:R-:W4:Y:S04]  /*1b1d90*/  LDL.LU.64 R18, [R1+0x91f0] ;  /* 0x0091f00001127983 */ /* 0x002f280000300a00 */
[----:B------:R1:W-:Y:S04]  /*1b1da0*/  STL.64 [R1+0x91c0], R28 ;  /* 0x0091c01c01007387 */ /* 0x0003e80000100a00 */
[----:B--2---:R2:W-:Y:S01]  /*1b1db0*/  STL [R1+0x91b8], R17 ;  /* 0x0091b81101007387 */ /* 0x0045e20000100800 */
[----:B-1----:R-:W-:Y:S01]  /*1b1dc0*/  IMAD.MOV.U32 R28, RZ, RZ, R22 ;  /* 0x000000ffff1c7224 */ /* 0x002fe200078e0016 */
[----:B---3--:R-:W-:-:S02]  /*1b1dd0*/  IADD3 R22, P0, R23, R17, RZ ;  /* 0x0000001117167210 */ /* 0x008fc40007f1e0ff */
[----:B--2---:R-:W2:Y:S04]  /*1b1de0*/  LDL.LU R17, [R1+0xb0] ;  /* 0x0000b00001117983 */ /* 0x004ea80000300800 */
[----:B------:R-:W3:Y:S04]  /*1b1df0*/  LDL.LU R15, [R1+0x91e8] ;  /* 0x0091e800010f7983 */ /* 0x000ee80000300800 */
[----:B------:R1:W-:Y:S04]  /*1b1e00*/  STL.64 [R1+0x46a8], R20 ;  /* 0x0046a81401007387 */ /* 0x0003e80000100a00 */
[----:B-1----:R-:W2:Y:S01]  /*1b1e10*/  LDL.LU.64 R20, [R1+0x91e0] ;  /* 0x0091e00001147983 */ /* 0x002ea20000300a00 */
[----:B------:R-:W-:-:S05]  /*1b1e20*/  IADD3 R6, P2, R23, R16, RZ ;  /* 0x0000001017067210 */ /* 0x000fca0007f5e0ff */
[----:B------:R-:W-:-:S05]  /*1b1e30*/  IMAD.X R7, R7, 0x1, R14, P2 ;  /* 0x0000000107077824 */ /* 0x000fca00010e060e */
[----:B------:R1:W-:Y:S04]  /*1b1e40*/  STL.64 [R1+0x46a0], R6 ;  /* 0x0046a00601007387 */ /* 0x0003e80000100a00 */
[----:B-1----:R-:W3:Y:S04]  /*1b1e50*/  LDL.LU.64 R6, [R1+0x91d8] ;  /* 0x0091d80001067983 */ /* 0x002ee80000300a00 */
[----:B------:R2:W-:Y:S04]  /*1b1e60*/  STL.64 [R1+0x91b0], R2 ;  /* 0x0091b00201007387 */ /* 0x0005e80000100a00 */
[----:B------:R-:W-:Y:S01]  /*1b1e70*/  STL.64 [R1+0x91a8], R4 ;  /* 0x0091a80401007387 */ /* 0x000fe20000100a00 */
[----:B--2---:R-:W-:-:S03]  /*1b1e80*/  IADD3 R2, P2, R17, R21, RZ ;  /* 0x0000001511027210 */ /* 0x004fc60007f5e0ff */
[----:B------:R1:W-:Y:S04]  /*1b1e90*/  STL [R1+0x91a0], R21 ;  /* 0x0091a01501007387 */ /* 0x0003e80000100800 */
[----:B-1----:R-:W3:Y:S01]  /*1b1ea0*/  LDL.LU R21, [R1+0x44c] ;  /* 0x00044c0001157983 */ /* 0x002ee20000300800 */
[----:B----4-:R-:W-:Y:S01]  /*1b1eb0*/  IADD3 R24, P1, R17, R19, RZ ;  /* 0x0000001311187210 */ /* 0x010fe20007f3e0ff */
[----:B---3--:R-:W-:-:S04]  /*1b1ec0*/  IMAD.X R23, R21, 0x1, R15, P0 ;  /* 0x0000000115177824 */ /* 0x008fc800000e060f */
[----:B------:R-:W-:Y:S01]  /*1b1ed0*/  IMAD.X R25, R21, 0x1, R18, P1 ;  /* 0x0000000115197824 */ /* 0x000fe200008e0612 */
[----:B------:R1:W-:Y:S04]  /*1b1ee0*/  STL.64 [R1+0x4698], R22 ;  /* 0x0046981601007387 */ /* 0x0003e80000100a00 */
[----:B-1----:R-:W2:Y:S04]  /*1b1ef0*/  LDL.LU.64 R22, [R1+0x91d0] ;  /* 0x0091d00001167983 */ /* 0x002ea80000300a00 */
[----:B------:R-:W-:Y:S04]  /*1b1f00*/  STL.64 [R1+0x9198], R14 ;  /* 0x0091980e01007387 */ /* 0x000fe80000100a00 */
[----:B------:R1:W-:Y:S04]  /*1b1f10*/  STL.64 [R1+0x4690], R24 ;  /* 0x0046901801007387 */ /* 0x0003e80000100a00 */
[----:B-1----:R-:W3:Y:S01]  /*1b1f20*/  LDL.LU.64 R24, [R1+0x91c8] ;  /* 0x0091c80001187983 */ /* 0x002ee20000300a00 */
[----:B------:R-:W-:-:S02]  /*1b1f30*/  IMAD.MOV.U32 R4, RZ, RZ, R28 ;  /* 0x000000ffff047224 */ /* 0x000fc400078e001c */
[----:B------:R-:W-:Y:S01]  /*1b1f40*/  IMAD.X R3, R21, 0x1, R20, P2 ;  /* 0x0000000115037824 */ /* 0x000fe200010e0614 */
[----:B--2---:R-:W-:-:S05]  /*1b1f50*/  IADD3 R14, P0, R17, R23, RZ ;  /* 0x00000017110e7210 */ /* 0x004fca0007f1e0ff */
[----:B------:R-:W-:Y:S01]  /*1b1f60*/  IMAD.X R15, R21, 0x1, R22, P0 ;  /* 0x00000001150f7824 */ /* 0x000fe200000e0616 */
[----:B---3--:R-:W-:-:S05]  /*1b1f70*/  IADD3 R28, P1, R17, R25, RZ ;  /* 0x00000019111c7210 */ /* 0x008fca0007f3e0ff */
[----:B------:R1:W-:Y:S04]  /*1b1f80*/  STL [R1+0x4678], R28 ;  /* 0x0046781c01007387 */ /* 0x0003e80000100800 */
[----:B-1----:R-:W2:Y:S04]  /*1b1f90*/  LDL.LU.64 R28, [R1+0x91c0] ;  /* 0x0091c000011c7983 */ /* 0x002ea80000300a00 */
[----:B------:R1:W-:Y:S04]  /*1b1fa0*/  STL.64 [R1+0x4688], R2 ;  /* 0x0046880201007387 */ /* 0x0003e80000100a00 */
[----:B-1----:R-:W3:Y:S04]  /*1b1fb0*/  LDL R3, [R1+0xb4] ;  /* 0x0000b40001037983 */ /* 0x002ee80000100800 */
[----:B------:R1:W-:Y:S04]  /*1b1fc0*/  STL.64 [R1+0x9190], R22 ;  /* 0x0091901601007387 */ /* 0x0003e80000100a00 */
[----:B-1----:R0:W4:Y:S04]  /*1b1fd0*/  LDL.64 R22, [R1+0x4678] ;  /* 0x0046780001167983 */ /* 0x0021280000100a00 */
[----:B------:R1:W-:Y:S02]  /*1b1fe0*/  STL.64 [R1+0x4680], R14 ;  /* 0x0046800e01007387 */ /* 0x0003e40000100a00 */
[----:B-1----:R-:W-:-:S02]  /*1b1ff0*/  IADD3 R14, P0, R17, R27, RZ ;  /* 0x0000001b110e7210 */ /* 0x002fc40007f1e0ff */
[----:B--2---:R-:W-:Y:S02]  /*1b2000*/  IADD3 R2, P2, R17, R29, RZ ;  /* 0x0000001d11027210 */ /* 0x004fe40007f5e0ff */
[----:B------:R-:W2:Y:S01]  /*1b2010*/  LDL.LU R17, [R1+0x91b8] ;  /* 0x0091b80001117983 */ /* 0x000ea20000300800 */
[----:B----4-:R-:W-:Y:S01]  /*1b2020*/  IMAD.X R23, R21, 0x1, R24, P1 ;  /* 0x0000000115177824 */ /* 0x010fe200008e0618 */
[----:B---3--:R-:W-:Y:S01]  /*1b2030*/  IADD3 R22, P1, R3, R16, RZ ;  /* 0x0000001003167210 */ /* 0x008fe20007f3e0ff */
[----:B------:R-:W-:-:S03]  /*1b2040*/  IMAD.X R3, R21, 0x1, R28, P2 ;  /* 0x0000000115037824 */ /* 0x000fc600010e061c */
[----:B------:R-:W-:Y:S04]  /*1b2050*/  STL [R1+0x467c], R23 ;  /* 0x00467c1701007387 */ /* 0x000fe80000100800 */
[----:B------:R1:W-:Y:S04]  /*1b2060*/  STL.64 [R1+0x4670], R2 ;  /* 0x0046700201007387 */ /* 0x0003e80000100a00 */
[----:B-1----:R-:W3:Y:S04]  /*1b2070*/  LDL.LU.64 R2, [R1+0x91b0] ;  /* 0x0091b00001027983 */ /* 0x002ee80000300a00 */
[----:B------:R1:W-:Y:S04]  /*1b2080*/  STL [R1+0x9180], R28 ;  /* 0x0091801c01007387 */ /* 0x0003e80000100800 */
[----:B-1----:R-:W2:Y:S01]  /*1b2090*/  LDL.LU R28, [R1+0xb4] ;  /* 0x0000b400011c7983 */ /* 0x002ea20000300800 */
[----:B------:R-:W-:Y:S01]  /*1b20a0*/  IMAD.MOV.U32 R23, RZ, RZ, R4 ;  /* 0x000000ffff177224 */ /* 0x000fe200078e0004 */
[----:B--2---:R-:W-:-:S05]  /*1b20b0*/  IADD3 R4, P2, R28, R17, RZ ;  /* 0x000000111c047210 */ /* 0x004fca0007f5e0ff */
[----:B------:R1:W-:Y:S04]  /*1b20c0*/  STL [R1+0x4658], R4 ;  /* 0x0046580401007387 */ /* 0x0003e80000100800 */
[----:B-1----:R-:W2:Y:S01]  /*1b20d0*/  LDL.LU.64 R4, [R1+0x91a8] ;  /* 0x0091a80001047983 */ /* 0x002ea20000300a00 */
[----:B------:R-:W-:-:S03]  /*1b20e0*/  IMAD.X R15, R21, 0x1, R26, P0 ;  /* 0x00000001150f7824 */ /* 0x000fc600000e061a */
[----:B------:R1:W-:Y:S04]  /*1b20f0*/  STL.64 [R1+0x9178], R16 ;  /* 0x0091781001007387 */ /* 0x0003e80000100a00 */
[----:B------:R-:W4:Y:S04]  /*1b2100*/  LDL.LU R21, [R1+0x91a0] ;  /* 0x0091a00001157983 */ /* 0x000f280000300800 */
[----:B------:R0:W-:Y:S01]  /*1b2110*/  STL.64 [R1+0x4668], R14 ;  /* 0x0046680e01007387 */ /* 0x0001e20000100a00 */
[----:B-1----:R-:W-:-:S03]  /*1b2120*/  IADD3 R16, P0, R28, R19, RZ ;  /* 0x000000131c107210 */ /* 0x002fc60007f1e0ff */
[----:B0-----:R-:W3:Y:S04]  /*1b2130*/  LDL.LU.64 R14, [R1+0x9198] ;  /* 0x00919800010e7983 */ /* 0x001ee80000300a00 */
[----:B--2---:R-:W-:Y:S04]  /*1b2140*/  STL.64 [R1+0x9188], R4 ;  /* 0x0091880401007387 */ /* 0x004fe80000100a00 */
[----:B------:R0:W-:Y:S04]  /*1b2150*/  STL [R1+0x9158], R19 ;  /* 0x0091581301007387 */ /* 0x0001e80000100800 */
[----:B0-----:R-:W3:Y:S01]  /*1b2160*/  LDL.LU R19, [R1+0x448] ;  /* 0x0004480001137983 */ /* 0x001ee20000300800 */
[----:B------:R-:W-:-:S02]  /*1b2170*/  IMAD.MOV.U32 R17, RZ, RZ, R23 ;  /* 0x000000ffff117224 */ /* 0x000fc400078e0017 */
[----:B---3--:R-:W-:-:S05]  /*1b2180*/  IMAD.X R23, R19, 0x1, R14, P1 ;  /* 0x0000000113177824 */ /* 0x008fca00008e060e */
[----:B------:R0:W-:Y:S04]  /*1b2190*/  STL.64 [R1+0x4660], R22 ;  /* 0x0046601601007387 */ /* 0x0001e80000100a00 */
[----:B0-----:R-:W2:Y:S04]  /*1b21a0*/  LDL.LU.64 R22, [R1+0x9190] ;  /* 0x0091900001167983 */ /* 0x001ea80000300a00 */
[----:B------:R0:W-:Y:S04]  /*1b21b0*/  STL.64 [R1+0x9150], R10 ;  /* 0x0091500a01007387 */ /* 0x0001e80000100a00 */
[----:B0-----:R0:W3:Y:S04]  /*1b21c0*/  LDL.64 R10, [R1+0x4658] ;  /* 0x00465800010a7983 */ /* 0x0010e80000100a00 */
[----:B------:R1:W-:Y:S01]  /*1b21d0*/  STL.64 [R1+0x9160], R8 ;  /* 0x0091600801007387 */ /* 0x0003e20000100a00 */
[----:B----4-:R-:W-:-:S03]  /*1b21e0*/  IADD3 R4, P1, R28, R21, RZ ;  /* 0x000000151c047210 */ /* 0x010fc60007f3e0ff */
[----:B-1----:R-:W4:Y:S04]  /*1b21f0*/  LDL R8, [R1+0xb8] ;  /* 0x0000b80001087983 */ /* 0x002f280000100800 */
[----:B------:R1:W-:Y:S01]  /*1b2200*/  STL.64 [R1+0x9168], R14 ;  /* 0x0091680e01007387 */ /* 0x0003e20000100a00 */
[C---:B------:R-:W-:Y:S01]  /*1b2210*/  IMAD.X R5, R19.reuse, 0x1, R20, P1 ;  /* 0x0000000113057824 */ /* 0x040fe200008e0614 */
[----:B-1----:R-:W-:Y:S01]  /*1b2220*/  IADD3 R14, P1, R28, R29, RZ ;  /* 0x0000001d1c0e7210 */ /* 0x002fe20007f3e0ff */
[----:B---3--:R-:W-:-:S05]  /*1b2230*/  IMAD.X R11, R19, 0x1, R15, P2 ;  /* 0x00000001130b7824 */ /* 0x008fca00010e060f */
[----:B------:R-:W-:Y:S04]  /*1b2240*/  STL [R1+0x465c], R11 ;  /* 0x00465c0b01007387 */ /* 0x000fe80000100800 */
[----:B------:R1:W-:Y:S01]  /*1b2250*/  STL.64 [R1+0x9170], R6 ;  /* 0x0091700601007387 */ /* 0x0003e20000100a00 */
[----:B--2---:R-:W-:Y:S01]  /*1b2260*/  IADD3 R10, P2, R28, R23, RZ ;  /* 0x000000171c0a7210 */ /* 0x004fe20007f5e0ff */
[----:B-1----:R-:W-:Y:S02]  /*1b2270*/  IMAD.MOV.U32 R6, RZ, RZ, R17 ;  /* 0x000000ffff067224 */ /* 0x002fe400078e0011 */
[C---:B------:R-:W-:Y:S02]  /*1b2280*/  IMAD.X R17, R19.reuse, 0x1, R18, P0 ;  /* 0x0000000113117824 */ /* 0x040fe400000e0612 */
[----:B------:R-:W-:-:S03]  /*1b2290*/  IMAD.X R11, R19, 0x1, R22, P2 ;  /* 0x00000001130b7824 */ /* 0x000fc600010e0616 */
[----:B------:R1:W-:Y:S04]  /*1b22a0*/  STL.64 [R1+0x4650], R16 ;  /* 0x0046501001007387 */ /* 0x0003e80000100a00 */
[----:B------:R2:W-:Y:S01]  /*1b22b0*/  STL.64 [R1+0x4648], R4 ;  /* 0x0046480401007387 */ /* 0x0005e20000100a00 */
[----:B-1----:R-:W-:-:S03]  /*1b22c0*/  IADD3 R16, P0, R28, R25, RZ ;  /* 0x000000191c107210 */ /* 0x002fc60007f1e0ff */
[----:B--2---:R-:W2:Y:S02]  /*1b22d0*/  LDL.LU.64 R4, [R1+0x9188] ;  /* 0x0091880001047983 */ /* 0x004ea40000300a00 */
[----:B------:R-:W-:Y:S02]  /*1b22e0*/  IMAD.X R17, R19, 0x1, R24, P0 ;  /* 0x0000000113117824 */ /* 0x000fe400000e0618 */
[----:B------:R1:W-:Y:S02]  /*1b22f0*/  STL.64 [R1+0x4640], R10 ;  /* 0x0046400a01007387 */ /* 0x0003e40000100a00 */
[----:B-1----:R-:W-:Y:S02]  /*1b2300*/  IADD3 R10, P2, R28, R27, RZ ;  /* 0x0000001b1c0a7210 */ /* 0x002fe40007f5e0ff */
[----:B------:R-:W3:Y:S04]  /*1b2310*/  LDL.LU R28, [R1+0x9180] ;  /* 0x00918000011c7983 */ /* 0x000ee80000300800 */
[----:B------:R1:W-:Y:S04]  /*1b2320*/  STL.64 [R1+0x4638], R16 ;  /* 0x0046381001007387 */ /* 0x0003e80000100a00 */
[----:B-1----:R-:W4:Y:S04]  /*1b2330*/  LDL.LU.64 R16, [R1+0x9178] ;  /* 0x0091780001107983 */ /* 0x002f280000300a00 */
[----:B------:R1:W-:Y:S02]  /*1b2340*/  STL.64 [R1+0x9148], R24 ;  /* 0x0091481801007387 */ /* 0x0003e40000100a00 */
[----:B-1----:R-:W-:-:S02]  /*1b2350*/  IMAD.MOV.U32 R25, RZ, RZ, R6 ;  /* 0x000000ffff197224 */ /* 0x002fc400078e0006 */
[----:B---3--:R-:W-:Y:S01]  /*1b2360*/  IMAD.X R15, R19, 0x1, R28, P1 ;  /* 0x00000001130f7824 */ /* 0x008fe200008e061c */
[C---:B----4-:R-:W-:Y:S02]  /*1b2370*/  IADD3 R6, P0, R8.reuse, R16, RZ ;  /* 0x0000001008067210 */ /* 0x050fe40007f1e0ff */
[----:B------:R-:W-:-:S03]  /*1b2380*/  IADD3 R8, P1, R8, R17, RZ ;  /* 0x0000001108087210 */ /* 0x000fc60007f3e0ff */
[----:B------:R1:W-:Y:S04]  /*1b2390*/  STL [R1+0x4620], R6 ;  /* 0x0046200601007387 */ /* 0x0003e80000100800 */
[----:B-1----:R-:W3:Y:S04]  /*1b23a0*/  LDL.LU.64 R6, [R1+0x9170] ;  /* 0x0091700001067983 */ /* 0x002ee80000300a00 */
[----:B------:R1:W-:Y:S04]  /*1b23b0*/  STL.64 [R1+0x4630], R14 ;  /* 0x0046300e01007387 */ /* 0x0003e80000100a00 */
[----:B-1----:R-:W4:Y:S04]  /*1b23c0*/  LDL.LU.64 R14, [R1+0x9168] ;  /* 0x00916800010e7983 */ /* 0x002f280000300a00 */
[----:B------:R1:W-:Y:S04]  /*1b23d0*/  STL [R1+0x4618], R8 ;  /* 0x0046180801007387 */ /* 0x0003e80000100800 */
[----:B-1----:R-:W2:Y:S04]  /*1b23e0*/  LDL.LU.64 R8, [R1+0x9160] ;  /* 0x0091600001087983 */ /* 0x002ea80000300a00 */
[----:B------:R1:W-:Y:S04]  /*1b23f0*/  STL.64 [R1+0x9138], R16 ;  /* 0x0091381001007387 */ /* 0x0003e80000100a00 */
[----:B-1----:R0:W3:Y:S01]  /*1b2400*/  LDL.64 R16, [R1+0x4618] ;  /* 0x0046180001107983 */ /* 0x0020e20000100a00 */
[----:B------:R-:W-:-:S03]  /*1b2410*/  IMAD.X R11, R19, 0x1, R26, P2 ;  /* 0x00000001130b7824 */ /* 0x000fc600010e061a */
[----:B---3--:R-:W4:Y:S04]  /*1b2420*/  LDL R17, [R1+0x444] ;  /* 0x0004440001117983 */ /* 0x008f280000100800 */
[----:B------:R-:W3:Y:S04]  /*1b2430*/  LDL.LU R19, [R1+0x9158] ;  /* 0x0091580001137983 */ /* 0x000ee80000300800 */
[----:B------:R1:W-:Y:S04]  /*1b2440*/  STL.64 [R1+0x4628], R10 ;  /* 0x0046280a01007387 */ /* 0x0003e80000100a00 */
[----:B-1----:R-:W2:Y:S04]  /*1b2450*/  LDL.LU.64 R10, [R1+0x9150] ;  /* 0x00915000010a7983 */ /* 0x002ea80000300a00 */
[----:B------:R1:W-:Y:S04]  /*1b2460*/  STL [R1+0x9130], R26 ;  /* 0x0091301a01007387 */ /* 0x0003e80000100800 */
[----:B-1----:R-:W3:Y:S04]  /*1b2470*/  LDL.LU R26, [R1+0xb8] ;  /* 0x0000b800011a7983 */ /* 0x002ee80000300800 */
[----:B------:R1:W-:Y:S04]  /*1b2480*/  STL.64 [R1+0x9140], R6 ;  /* 0x0091400601007387 */ /* 0x0003e80000100a00 */
[----:B-1----:R0:W4:Y:S02]  /*1b2490*/  LDL.64 R6, [R1+0x4620] ;  /* 0x0046200001067983 */ /* 0x0021240000100a00 */
[----:B----4-:R-:W-:-:S04]  /*1b24a0*/  IMAD.MOV.U32 R7, RZ, RZ, R25 ;  /* 0x000000ffff077224 */ /* 0x010fc800078e0019 */
[----:B------:R-:W-:Y:S02]  /*1b24b0*/  IMAD.MOV.U32 R25, RZ, RZ, R7 ;  /* 0x000000ffff197224 */ /* 0x000fe400078e0007 */
[C---:B------:R-:W-:Y:S02]  /*1b24c0*/  IMAD.X R7, R17.reuse, 0x1, R14, P0 ;  /* 0x0000000111077824 */ /* 0x040fe400000e060e */
[----:B------:R-:W-:-:S03]  /*1b24d0*/  IMAD.X R17, R17, 0x1, R15, P1 ;  /* 0x0000000111117824 */ /* 0x000fc600008e060f */
[----:B------:R-:W-:Y:S04]  /*1b24e0*/  STL [R1+0x4624], R7 ;  /* 0x0046240701007387 */ /* 0x000fe80000100800 */
[----:B------:R1:W-:Y:S04]  /*1b24f0*/  STL [R1+0x9120], R15 ;  /* 0x0091200f01007387 */ /* 0x0003e80000100800 */
[----:B-1----:R-:W4:Y:S01]  /*1b2500*/  LDL.LU R15, [R1+0x444] ;  /* 0x00044400010f7983 */ /* 0x002f220000300800 */
[----:B---3--:R-:W-:Y:S01]  /*1b2510*/  IADD3 R24, P2, R26, R19, RZ ;  /* 0x000000131a187210 */ /* 0x008fe20007f5e0ff */
[----:B------:R-:W-:-:S02]  /*1b2520*/  IMAD.MOV.U32 R7, RZ, RZ, R25 ;  /* 0x000000ffff077224 */ /* 0x000fc400078e0019 */
[----:B------:R-:W-:Y:S01]  /*1b2530*/  STL [R1+0x461c], R17 ;  /* 0x00461c1101007387 */ /* 0x000fe20000100800 */
[C---:B------:R-:W-:Y:S02]  /*1b2540*/  IADD3 R6, P0, R26.reuse, R21, RZ ;  /* 0x000000151a067210 */ /* 0x040fe40007f1e0ff */
[----:B------:R-:W-:Y:S01]  /*1b2550*/  IADD3 R16, P1, R26, R23, RZ ;  /* 0x000000171a107210 */ /* 0x000fe20007f3e0ff */
[----:B----4-:R-:W-:-:S05]  /*1b2560*/  IMAD.X R25, R15, 0x1, R18, P2 ;  /* 0x000000010f197824 */ /* 0x010fca00010e0612 */
[----:B------:R1:W-:Y:S04]  /*1b2570*/  STL.64 [R1+0x4610], R24 ;  /* 0x0046101801007387 */ /* 0x0003e80000100a00 */
[----:B-1----:R-:W3:Y:S04]  /*1b2580*/  LDL.LU.64 R24, [R1+0x9148] ;  /* 0x0091480001187983 */ /* 0x002ee80000300a00 */
[----:B------:R-:W-:Y:S04]  /*1b2590*/  STL.64 [R1+0x9128], R18 ;  /* 0x0091281201007387 */ /* 0x000fe80000100a00 */
[----:B--2---:R1:W-:Y:S01]  /*1b25a0*/  STL.64 [R1+0x9110], R4 ;  /* 0x0091100401007387 */ /* 0x0043e20000100a00 */
[----:B------:R-:W-:-:S02]  /*1b25b0*/  IMAD.X R17, R15, 0x1, R22, P1 ;  /* 0x000000010f117824 */ /* 0x000fc400008e0616 */
[----:B-1----:R-:W-:Y:S02]  /*1b25c0*/  IMAD.MOV.U32 R5, RZ, RZ, R7 ;  /* 0x000000ffff057224 */ /* 0x002fe400078e0007 */
[----:B------:R-:W-:-:S05]  /*1b25d0*/  IMAD.X R7, R15, 0x1, R20, P0 ;  /* 0x000000010f077824 */ /* 0x000fca00000e0614 */
[----:B------:R1:W-:Y:S01]  /*1b25e0*/  STL.64 [R1+0x4608], R6 ;  /* 0x0046080601007387 */ /* 0x0003e20000100a00 */
[----:B------:R-:W-:-:S03]  /*1b25f0*/  IADD3 R18, P0, R26, R29, RZ ;  /* 0x0000001d1a127210 */ /* 0x000fc60007f1e0ff */
[----:B-1----:R-:W2:Y:S04]  /*1b2600*/  LDL.LU.64 R6, [R1+0x9140] ;  /* 0x0091400001067983 */ /* 0x002ea80000300a00 */
[----:B------:R1:W-:Y:S04]  /*1b2610*/  STL.64 [R1+0x9118], R20 ;  /* 0x0091181401007387 */ /* 0x0003e80000100a00 */
[----:B------:R4:W-:Y:S01]  /*1b2620*/  STL.64 [R1+0x4600], R16 ;  /* 0x0046001001007387 */ /* 0x0009e20000100a00 */
[----:B-1----:R-:W-:-:S03]  /*1b2630*/  IADD3 R20, P1, R26, R27, RZ ;  /* 0x0000001b1a147210 */ /* 0x002fc60007f3e0ff */
[----:B----4-:R-:W4:Y:S04]  /*1b2640*/  LDL.LU.64 R16, [R1+0x9138] ;  /* 0x0091380001107983 */ /* 0x010f280000300a00 */
[----:B------:R1:W-:Y:S04]  /*1b2650*/  STL.64 [R1+0x9108], R22 ;  /* 0x0091081601007387 */ /* 0x0003e80000100a00 */
[----:B-1----:R-:W2:Y:S01]  /*1b2660*/  LDL R23, [R1+0xbc] ;  /* 0x0000bc0001177983 */ /* 0x002ea20000100800 */
[----:B---3--:R-:W-:-:S03]  /*1b2670*/  IADD3 R4, P2, R26, R25, RZ ;  /* 0x000000191a047210 */ /* 0x008fc60007f5e0ff */
[----:B------:R-:W3:Y:S01]  /*1b2680*/  LDL.LU R26, [R1+0x9130] ;  /* 0x00913000011a7983 */ /* 0x000ee20000300800 */
[----:B------:R-:W-:Y:S02]  /*1b2690*/  IMAD.MOV.U32 R21, RZ, RZ, R5 ;  /* 0x000000ffff157224 */ /* 0x000fe400078e0005 */
[C---:B------:R-:W-:Y:S02]  /*1b26a0*/  IMAD.X R5, R15.reuse, 0x1, R24, P2 ;  /* 0x000000010f057824 */ /* 0x040fe400010e0618 */
[----:B------:R-:W-:-:S03]  /*1b26b0*/  IMAD.X R19, R15, 0x1, R28, P0 ;  /* 0x000000010f137824 */ /* 0x000fc600000e061c */
[----:B------:R-:W-:Y:S04]  /*1b26c0*/  STL.64 [R1+0x45f8], R4 ;  /* 0x0045f80401007387 */ /* 0x000fe80000100a00 */
[----:B------:R1:W-:Y:S04]  /*1b26d0*/  STL.64 [R1+0x45f0], R18 ;  /* 0x0045f01201007387 */ /* 0x0003e80000100a00 */
[----:B-1----:R-:W3:Y:S04]  /*1b26e0*/  LDL.LU.64 R18, [R1+0x9128] ;  /* 0x0091280001127983 */ /* 0x002ee80000300a00 */
[----:B----4-:R-:W-:Y:S01]  /*1b26f0*/  STL.64 [R1+0x9100], R16 ;  /* 0x0091001001007387 */ /* 0x010fe20000100a00 */
        /* <DEDUP_REMOVED lines=9> */
[----:B------:R1:W-:Y:S01]  /*1b2790*/  STL [R1+0x90e8], R19 ;  /* 0x0090e81301007387 */ /* 0x0003e20000100800 */
[----:B----4-:R-:W-:-:S03]  /*1b27a0*/  IADD3 R16, P1, R26, R19, RZ ;  /* 0x000000131a107210 */ /* 0x010fc60007f3e0ff */
[----:B-1----:R-:W4:Y:S02]  /*1b27b0*/  LDL.LU R19, [R1+0x440] ;  /* 0x0004400001137983 */ /* 0x002f240000300800 */
[----:B----4-:R-:W-:-:S05]  /*1b27c0*/  IMAD.X R5, R19, 0x1, R14, P2 ;  /* 0x0000000113057824 */ /* 0x010fca00010e060e */
[----:B------:R1:W-:Y:S04]  /*1b27d0*/  STL.64 [R1+0x45e0], R4 ;  /* 0x0045e00401007387 */ /* 0x0003e80000100a00 */
[----:B-1----:R-:W4:Y:S04]  /*1b27e0*/  LDL.LU.64 R4, [R1+0x9110] ;  /* 0x0091100001047983 */ /* 0x002f280000300a00 */
[----:B----4-:R1:W-:Y:S02]  /*1b27f0*/  STL.64 [R1+0x90f0], R4 ;  /* 0x0090f00401007387 */ /* 0x0103e40000100a00 */
[----:B-1----:R-:W-:-:S02]  /*1b2800*/  IMAD.MOV.U32 R5, RZ, RZ, R23 ;  /* 0x000000ffff057224 */ /* 0x002fc400078e0017 */
[----:B--2---:R-:W-:-:S05]  /*1b2810*/  IMAD.X R23, R19, 0x1, R15, P0 ;  /* 0x0000000113177824 */ /* 0x004fca00000e060f */
[----:B------:R1:W-:Y:S04]  /*1b2820*/  STL.64 [R1+0x45d8], R22 ;  /* 0x0045d81601007387 */ /* 0x0003e80000100a00 */
[----:B-1----:R-:W2:Y:S01]  /*1b2830*/  LDL.LU.64 R22, [R1+0x9108] ;  /* 0x0091080001167983 */ /* 0x002ea20000300a00 */
[----:B---3--:R-:W-:Y:S01]  /*1b2840*/  IADD3 R4, P2, R26, R21, RZ ;  /* 0x000000151a047210 */ /* 0x008fe20007f5e0ff */
[----:B------:R-:W-:Y:S02]  /*1b2850*/  IMAD.X R17, R19, 0x1, R18, P1 ;  /* 0x0000000113117824 */ /* 0x000fe400008e0612 */
[----:B------:R-:W-:Y:S04]  /*1b2860*/  STL.64 [R1+0x90e0], R14 ;  /* 0x0090e00e01007387 */ /* 0x000fe80000100a00 */
[----:B------:R1:W-:Y:S04]  /*1b2870*/  STL.64 [R1+0x90d8], R10 ;  /* 0x0090d80a01007387 */ /* 0x0003e80000100a00 */
[----:B------:R3:W-:Y:S01]  /*1b2880*/  STL.64 [R1+0x45d0], R16 ;  /* 0x0045d01001007387 */ /* 0x0007e20000100a00 */
[----:B-1----:R-:W-:-:S02]  /*1b2890*/  IMAD.MOV.U32 R11, RZ, RZ, R5 ;  /* 0x000000ffff0b7224 */ /* 0x002fc400078e0005 */
[C---:B------:R-:W-:Y:S01]  /*1b28a0*/  IMAD.X R5, R19.reuse, 0x1, R20, P2 ;  /* 0x0000000113057824 */ /* 0x040fe200010e0614 */
[----:B---3--:R-:W3:Y:S04]  /*1b28b0*/  LDL.LU.64 R16, [R1+0x9100] ;  /* 0x0091000001107983 */ /* 0x008ee80000300a00 */
[----:B------:R1:W-:Y:S01]  /*1b28c0*/  STL.64 [R1+0x45c8], R4 ;  /* 0x0045c80401007387 */ /* 0x0003e20000100a00 */
[C---:B------:R-:W-:Y:S02]  /*1b28d0*/  IADD3 R10, P1, R26.reuse, R25, RZ ;  /* 0x000000191a0a7210 */ /* 0x040fe40007f3e0ff */
[C---:B-1----:R-:W-:Y:S02]  /*1b28e0*/  IADD3 R4, P2, R26.reuse, R29, RZ ;  /* 0x0000001d1a047210 */ /* 0x042fe40007f5e0ff */
[C---:B--2---:R-:W-:Y:S01]  /*1b28f0*/  IADD3 R14, P0, R26.reuse, R23, RZ ;  /* 0x000000171a0e7210 */ /* 0x044fe20007f1e0ff */
[----:B------:R1:W-:Y:S04]  /*1b2900*/  STL.64 [R1+0x90d0], R22 ;  /* 0x0090d01601007387 */ /* 0x0003e80000100a00 */
[----:B------:R-:W-:Y:S01]  /*1b2910*/  IMAD.X R15, R19, 0x1, R22, P0 ;  /* 0x00000001130f7824 */ /* 0x000fe200000e0616 */
[----:B-1----:R-:W2:Y:S04]  /*1b2920*/  LDL R23, [R1+0xc0] ;  /* 0x0000c00001177983 */ /* 0x002ea80000100800 */
[----:B------:R1:W-:Y:S02]  /*1b2930*/  STL.64 [R1+0x45c0], R14 ;  /* 0x0045c00e01007387 */ /* 0x0003e40000100a00 */
[----:B-1----:R-:W-:-:S02]  /*1b2940*/  IADD3 R14, P0, R26, R27, RZ ;  /* 0x0000001b1a0e7210 */ /* 0x002fc40007f1e0ff */
[----:B------:R-:W4:Y:S01]  /*1b2950*/  LDL.LU R26, [R1+0x90f8] ;  /* 0x0090f800011a7983 */ /* 0x000f220000300800 */
[----:B------:R-:W-:Y:S02]  /*1b2960*/  IMAD.MOV.U32 R15, RZ, RZ, R11 ;  /* 0x000000ffff0f7224 */ /* 0x000fe400078e000b */
[C---:B------:R-:W-:Y:S02]  /*1b2970*/  IMAD.X R11, R19.reuse, 0x1, R24, P1 ;  /* 0x00000001130b7824 */ /* 0x040fe400008e0618 */
[----:B------:R-:W-:-:S03]  /*1b2980*/  IMAD.X R5, R19, 0x1, R28, P2 ;  /* 0x0000000113057824 */ /* 0x000fc600010e061c */
[----:B------:R1:W-:Y:S04]  /*1b2990*/  STL.64 [R1+0x45b8], R10 ;  /* 0x0045b80a01007387 */ /* 0x0003e80000100a00 */
[----:B-1----:R-:W4:Y:S04]  /*1b29a0*/  LDL R11, [R1+0x43c] ;  /* 0x00043c00010b7983 */ /* 0x002f280000100800 */
[----:B------:R1:W-:Y:S04]  /*1b29b0*/  STL.64 [R1+0x45b0], R4 ;  /* 0x0045b00401007387 */ /* 0x0003e80000100a00 */
[----:B-1----:R-:W4:Y:S04]  /*1b29c0*/  LDL.LU.64 R4, [R1+0x90f0] ;  /* 0x0090f00001047983 */ /* 0x002f280000300a00 */
[----:B---3--:R-:W-:Y:S01]  /*1b29d0*/  STL.64 [R1+0x90c0], R16 ;  /* 0x0090c01001007387 */ /* 0x008fe20000100a00 */
[----:B--2---:R-:W-:-:S02]  /*1b29e0*/  IADD3 R10, P1, R23, R16, RZ ;  /* 0x00000010170a7210 */ /* 0x004fc40007f3e0ff */
[----:B------:R-:W-:Y:S01]  /*1b29f0*/  IADD3 R22, P2, R23, R17, RZ ;  /* 0x0000001117167210 */ /* 0x000fe20007f5e0ff */
[----:B------:R-:W-:Y:S02]  /*1b2a00*/  IMAD.MOV.U32 R23, RZ, RZ, R15 ;  /* 0x000000ffff177224 */ /* 0x000fe400078e000f */
[----:B----4-:R-:W-:Y:S02]  /*1b2a10*/  IMAD.X R15, R19, 0x1, R26, P0 ;  /* 0x00000001130f7824 */ /* 0x010fe400000e061a */
[----:B------:R-:W2:Y:S04]  /*1b2a20*/  LDL.LU R19, [R1+0x90e8] ;  /* 0x0090e80001137983 */ /* 0x000ea80000300800 */
[----:B------:R1:W-:Y:S04]  /*1b2a30*/  STL.64 [R1+0x45a8], R14 ;  /* 0x0045a80e01007387 */ /* 0x0003e80000100a00 */
[----:B-1----:R-:W3:Y:S04]  /*1b2a40*/  LDL.LU.64 R14, [R1+0x90e0] ;  /* 0x0090e000010e7983 */ /* 0x002ee80000300a00 */
[----:B------:R1:W-:Y:S04]  /*1b2a50*/  STL [R1+0x90c8], R26 ;  /* 0x0090c81a01007387 */ /* 0x0003e80000100800 */
[----:B-1----:R-:W4:Y:S01]  /*1b2a60*/  LDL.LU R26, [R1+0xc0] ;  /* 0x0000c000011a7983 */ /* 0x002f220000300800 */
[----:B---3--:R-:W-:-:S05]  /*1b2a70*/  IMAD.X R11, R11, 0x1, R14, P1 ;  /* 0x000000010b0b7824 */ /* 0x008fca00008e060e */
[----:B------:R1:W-:Y:S04]  /*1b2a80*/  STL.64 [R1+0x45a0], R10 ;  /* 0x0045a00a01007387 */ /* 0x0003e80000100a00 */
[----:B-1----:R-:W3:Y:S04]  /*1b2a90*/  LDL.LU.64 R10, [R1+0x90d8] ;  /* 0x0090d800010a7983 */ /* 0x002ee80000300a00 */
[----:B---3--:R4:W-:Y:S04]  /*1b2aa0*/  STL.64 [R1+0x90b8], R10 ;  /* 0x0090b80a01007387 */ /* 0x0089e80000100a00 */
[----:B------:R1:W-:Y:S01]  /*1b2ab0*/  STL [R1+0x90b0], R21 ;  /* 0x0090b01501007387 */ /* 0x0003e20000100800 */
[----:B----4-:R-:W-:-:S03]  /*1b2ac0*/  IADD3 R10, P1, R26, R21, RZ ;  /* 0x000000151a0a7210 */ /* 0x010fc60007f3e0ff */
[----:B-1----:R-:W3:Y:S01]  /*1b2ad0*/  LDL.LU R21, [R1+0x43c] ;  /* 0x00043c0001157983 */ /* 0x002ee20000300800 */
[----:B------:R-:W-:Y:S01]  /*1b2ae0*/  IMAD.MOV.U32 R11, RZ, RZ, R23 ;  /* 0x000000ffff0b7224 */ /* 0x000fe200078e0017 */
[----:B--2---:R-:W-:Y:S01]  /*1b2af0*/  IADD3 R16, P0, R26, R19, RZ ;  /* 0x000000131a107210 */ /* 0x004fe20007f1e0ff */
[----:B---3--:R-:W-:-:S05]  /*1b2b00*/  IMAD.X R23, R21, 0x1, R15, P2 ;  /* 0x0000000115177824 */ /* 0x008fca00010e060f */
[----:B------:R1:W-:Y:S04]  /*1b2b10*/  STL.64 [R1+0x4598], R22 ;  /* 0x0045981601007387 */ /* 0x0003e80000100a00 */
[----:B-1----:R-:W2:Y:S01]  /*1b2b20*/  LDL.LU.64 R22, [R1+0x90d0] ;  /* 0x0090d00001167983 */ /* 0x002ea20000300a00 */
[----:B------:R-:W-:-:S03]  /*1b2b30*/  IMAD.X R17, R21, 0x1, R18, P0 ;  /* 0x0000000115117824 */ /* 0x000fc600000e0612 */
[----:B------:R-:W-:Y:S04]  /*1b2b40*/  STL.64 [R1+0x90a8], R14 ;  /* 0x0090a80e01007387 */ /* 0x000fe80000100a00 */
[----:B------:R1:W-:Y:S02]  /*1b2b50*/  STL.64 [R1+0x4590], R16 ;  /* 0x0045901001007387 */ /* 0x0003e40000100a00 */
[----:B-1----:R-:W-:Y:S02]  /*1b2b60*/  IMAD.MOV.U32 R17, RZ, RZ, R11 ;  /* 0x000000ffff117224 */ /* 0x002fe400078e000b */
        /* <DEDUP_REMOVED lines=15> */
[----:B------:R-:W-:Y:S01]  /*1b2c60*/  IMAD.MOV.U32 R23, RZ, RZ, R15 ;  /* 0x000000ffff177224 */ /* 0x000fe200078e000f */
[----:B---3--:R-:W-:Y:S01]  /*1b2c70*/  IADD3 R22, P0, R11, R16, RZ ;  /* 0x000000100b167210 */ /* 0x008fe20007f1e0ff */
[----:B------:R-:W-:-:S04]  /*1b2c80*/  IMAD.X R11, R21, 0x1, R28, P1 ;  /* 0x00000001150b7824 */ /* 0x000fc800008e061c */
[----:B------:R-:W-:Y:S04]  /*1b2c90*/  STL [R1+0x4560], R22 ;  /* 0x0045601601007387 */ /* 0x000fe80000100800 */
[----:B------:R1:W-:Y:S04]  /*1b2ca0*/  STL.64 [R1+0x4570], R10 ;  /* 0x0045700a01007387 */ /* 0x0003e80000100a00 */
[----:B-1----:R-:W3:Y:S04]  /*1b2cb0*/  LDL.LU.64 R10, [R1+0x90b8] ;  /* 0x0090b800010a7983 */ /* 0x002ee80000300a00 */
[----:B------:R1:W-:Y:S04]  /*1b2cc0*/  STL [R1+0x9090], R28 ;  /* 0x0090901c01007387 */ /* 0x0003e80000100800 */
[----:B-1----:R-:W4:Y:S01]  /*1b2cd0*/  LDL.LU R28, [R1+0xc4] ;  /* 0x0000c400011c7983 */ /* 0x002f220000300800 */
[----:B--2---:R-:W-:-:S03]  /*1b2ce0*/  IMAD.X R15, R21, 0x1, R26, P2 ;  /* 0x00000001150f7824 */ /* 0x004fc600010e061a */
[----:B------:R-:W-:Y:S04]  /*1b2cf0*/  STL.64 [R1+0x9088], R16 ;  /* 0x0090881001007387 */ /* 0x000fe80000100a00 */
[----:B------:R-:W2:Y:S04]  /*1b2d00*/  LDL.LU R21, [R1+0x90b0] ;  /* 0x0090b00001157983 */ /* 0x000ea80000300800 */
[----:B------:R1:W-:Y:S04]  /*1b2d10*/  STL.64 [R1+0x4568], R14 ;  /* 0x0045680e01007387 */ /* 0x0003e80000100a00 */
[----:B-1----:R-:W2:Y:S04]  /*1b2d20*/  LDL.LU.64 R14, [R1+0x90a8] ;  /* 0x0090a800010e7983 */ /* 0x002ea80000300a00 */
[----:B---3--:R1:W-:Y:S04]  /*1b2d30*/  STL.64 [R1+0x9098], R10 ;  /* 0x0090980a01007387 */ /* 0x0083e80000100a00 */
[----:B-1----:R0:W2:Y:S01]  /*1b2d40*/  LDL.64 R10, [R1+0x4560] ;  /* 0x00456000010a7983 */ /* 0x0020a20000100a00 */
[----:B----4-:R-:W-:-:S03]  /*1b2d50*/  IADD3 R16, P2, R28, R19, RZ ;  /* 0x000000131c107210 */ /* 0x010fc60007f5e0ff */
[----:B------:R1:W-:Y:S04]  /*1b2d60*/  STL [R1+0x9078], R19 ;  /* 0x0090781301007387 */ /* 0x0003e80000100800 */
[----:B-1----:R-:W2:Y:S01]  /*1b2d70*/  LDL.LU R19, [R1+0x438] ;  /* 0x0004380001137983 */ /* 0x002ea20000300800 */
[----:B------:R-:W-:Y:S01]  /*1b2d80*/  IADD3 R22, P1, R28, R17, RZ ;  /* 0x000000111c167210 */ /* 0x000fe20007f3e0ff */
[----:B--2---:R-:W-:-:S05]  /*1b2d90*/  IMAD.X R11, R19, 0x1, R14, P0 ;  /* 0x00000001130b7824 */ /* 0x004fca00000e060e */
[----:B------:R1:W-:Y:S02]  /*1b2da0*/  STL [R1+0x4564], R11 ;  /* 0x0045640b01007387 */ /* 0x0003e40000100800 */
[----:B-1----:R-:W-:Y:S02]  /*1b2db0*/  IMAD.MOV.U32 R11, RZ, RZ, R23 ;  /* 0x000000ffff0b7224 */ /* 0x002fe400078e0017 */
[----:B------:R-:W-:-:S05]  /*1b2dc0*/  IMAD.X R23, R19, 0x1, R15, P1 ;  /* 0x0000000113177824 */ /* 0x000fca00008e060f */
[----:B------:R1:W-:Y:S04]  /*1b2dd0*/  STL.64 [R1+0x4558], R22 ;  /* 0x0045581601007387 */ /* 0x0003e80000100a00 */
[----:B-1----:R-:W2:Y:S01]  /*1b2de0*/  LDL.LU.64 R22, [R1+0x90a0] ;  /* 0x0090a00001167983 */ /* 0x002ea20000300a00 */
[----:B------:R-:W-:Y:S01]  /*1b2df0*/  IMAD.X R17, R19, 0x1, R18, P2 ;  /* 0x0000000113117824 */ /* 0x000fe200010e0612 */
[----:B------:R-:W-:Y:S02]  /*1b2e00*/  IADD3 R10, P0, R28, R21, RZ ;  /* 0x000000151c0a7210 */ /* 0x000fe40007f1e0ff */
[----:B------:R-:W-:Y:S04]  /*1b2e10*/  STL.64 [R1+0x9070], R14 ;  /* 0x0090700e01007387 */ /* 0x000fe80000100a00 */
[----:B------:R-:W-:Y:S04]  /*1b2e20*/  STL.64 [R1+0x9080], R4 ;  /* 0x0090800401007387 */ /* 0x000fe80000100a00 */
[----:B------:R1:W-:Y:S02]  /*1b2e30*/  STL.64 [R1+0x4550], R16 ;  /* 0x0045501001007387 */ /* 0x0003e40000100a00 */
[----:B-1----:R-:W-:-:S02]  /*1b2e40*/  IMAD.MOV.U32 R17, RZ, RZ, R11 ;  /* 0x000000ffff117224 */ /* 0x002fc400078e000b */
[----:B------:R-:W-:Y:S01]  /*1b2e50*/  IMAD.X R11, R19, 0x1, R20, P0 ;  /* 0x00000001130b7824 */ /* 0x000fe200000e0614 */
[----:B------:R-:W-:-:S04]  /*1b2e60*/  IADD3 R16, P2, R28, R25, RZ ;  /* 0x000000191c107210 */ /* 0x000fc80007f5e0ff */
[----:B------:R1:W-:Y:S01]  /*1b2e70*/  STL.64 [R1+0x4548], R10 ;  /* 0x0045480a01007387 */ /* 0x0003e20000100a00 */
[----:B------:R-:W-:-:S03]  /*1b2e80*/  IADD3 R4, P0, R28, R29, RZ ;  /* 0x0000001d1c047210 */ /* 0x000fc60007f1e0ff */
[----:B-1----:R-:W3:Y:S04]  /*1b2e90*/  LDL.LU.64 R10, [R1+0x9098] ;  /* 0x00909800010a7983 */ /* 0x002ee80000300a00 */
[----:B------:R-:W4:Y:S01]  /*1b2ea0*/  LDL R5, [R1+0xc8] ;  /* 0x0000c80001057983 */ /* 0x000f220000100800 */
[----:B--2---:R-:W-:-:S03]  /*1b2eb0*/  IADD3 R14, P1, R28, R23, RZ ;  /* 0x000000171c0e7210 */ /* 0x004fc60007f3e0ff */
[----:B------:R-:W-:Y:S02]  /*1b2ec0*/  STL.64 [R1+0x9068], R22 ;  /* 0x0090681601007387 */ /* 0x000fe40000100a00 */
[----:B------:R-:W-:-:S05]  /*1b2ed0*/  IMAD.X R15, R19, 0x1, R22, P1 ;  /* 0x00000001130f7824 */ /* 0x000fca00008e0616 */
[----:B------:R1:W-:Y:S02]  /*1b2ee0*/  STL.64 [R1+0x4540], R14 ;  /* 0x0045400e01007387 */ /* 0x0003e40000100a00 */
[----:B-1----:R-:W-:Y:S02]  /*1b2ef0*/  IMAD.MOV.U32 R15, RZ, RZ, R17 ;  /* 0x000000ffff0f7224 */ /* 0x002fe400078e0011 */
[----:B------:R-:W-:Y:S01]  /*1b2f00*/  IMAD.X R17, R19, 0x1, R24, P2 ;  /* 0x0000000113117824 */ /* 0x000fe200010e0618 */
[----:B------:R-:W-:Y:S02]  /*1b2f10*/  IADD3 R14, P1, R28, R27, RZ ;  /* 0x0000001b1c0e7210 */ /* 0x000fe40007f3e0ff */
[----:B------:R-:W2:Y:S04]  /*1b2f20*/  LDL.LU R28, [R1+0x9090] ;  /* 0x00909000011c7983 */ /* 0x000ea80000300800 */
[----:B------:R1:W-:Y:S04]  /*1b2f30*/  STL.64 [R1+0x4538], R16 ;  /* 0x0045381001007387 */ /* 0x0003e80000100a00 */
[----:B-1----:R-:W4:Y:S02]  /*1b2f40*/  LDL.LU.64 R16, [R1+0x9088] ;  /* 0x0090880001107983 */ /* 0x002f240000300a00 */
[----:B----4-:R-:W-:Y:S01]  /*1b2f50*/  IADD3 R22, P2, R5, R16, RZ ;  /* 0x0000001005167210 */ /* 0x010fe20007f5e0ff */
[----:B--2---:R-:W-:-:S04]  /*1b2f60*/  IMAD.X R5, R19, 0x1, R28, P0 ;  /* 0x0000000113057824 */ /* 0x004fc800000e061c */
[----:B------:R-:W-:Y:S04]  /*1b2f70*/  STL [R1+0x4520], R22 ;  /* 0x0045201601007387 */ /* 0x000fe80000100800 */
[----:B------:R1:W-:Y:S04]  /*1b2f80*/  STL.64 [R1+0x4530], R4 ;  /* 0x0045300401007387 */ /* 0x0003e80000100a00 */
[----:B-1----:R-:W2:Y:S04]  /*1b2f90*/  LDL.LU.64 R4, [R1+0x9080] ;  /* 0x0090800001047983 */ /* 0x002ea80000300a00 */
[----:B------:R1:W-:Y:S04]  /*1b2fa0*/  STL [R1+0x9058], R28 ;  /* 0x0090581c01007387 */ /* 0x0003e80000100800 */
[----:B-1----:R-:W4:Y:S04]  /*1b2fb0*/  LDL.LU R28, [R1+0xc8] ;  /* 0x0000c800011c7983 */ /* 0x002f280000300800 */
[----:B------:R-:W3:Y:S04]  /*1b2fc0*/  LDL.LU R23, [R1+0x3fc] ;  /* 0x0003fc0001177983 */ /* 0x000ee80000300800 */
[----:B------:R1:W-:Y:S01]  /*1b2fd0*/  STL.64 [R1+0x9050], R16 ;  /* 0x0090501001007387 */ /* 0x0003e20000100a00 */
[----:B----4-:R-:W-:Y:S01]  /*1b2fe0*/  IADD3 R22, P0, R28, R17, RZ ;  /* 0x000000111c167210 */ /* 0x010fe20007f1e0ff */
[----:B-1----:R-:W-:-:S02]  /*1b2ff0*/  IMAD.MOV.U32 R17, RZ, RZ, R15 ;  /* 0x000000ffff117224 */ /* 0x002fc400078e000f */
[----:B------:R-:W-:Y:S02]  /*1b3000*/  IMAD.X R15, R19, 0x1, R26, P1 ;  /* 0x00000001130f7824 */ /* 0x000fe400008e061a */
[----:B------:R-:W4:Y:S04]  /*1b3010*/  LDL.LU R19, [R1+0x9078] ;  /* 0x0090780001137983 */ /* 0x000f280000300800 */
[----:B------:R1:W-:Y:S04]  /*1b3020*/  STL.64 [R1+0x4528], R14 ;  /* 0x0045280e01007387 */ /* 0x0003e80000100a00 */
[----:B-1----:R-:W3:Y:S04]  /*1b3030*/  LDL.LU.64 R14, [R1+0x9070] ;  /* 0x00907000010e7983 */ /* 0x002ee80000300a00 */
[----:B--2---:R1:W-:Y:S04]  /*1b3040*/  STL.64 [R1+0x9060], R4 ;  /* 0x0090600401007387 */ /* 0x0043e80000100a00 */
[----:B-1----:R0:W2:Y:S01]  /*1b3050*/  LDL.64 R4, [R1+0x4520] ;  /* 0x0045200001047983 */ /* 0x0020a20000100a00 */
[----:B----4-:R-:W-:-:S03]  /*1b3060*/  IADD3 R16, P1, R28, R19, RZ ;  /* 0x000000131c107210 */ /* 0x010fc60007f3e0ff */
[----:B------:R1:W-:Y:S04]  /*1b3070*/  STL [R1+0x9030], R19 ;  /* 0x0090301301007387 */ /* 0x0003e80000100800 */
[----:B-1----:R-:W3:Y:S01]  /*1b3080*/  LDL.LU R19, [R1+0x434] ;  /* 0x0004340001137983 */ /* 0x002ee20000300800 */
[----:B--2---:R-:W-:-:S04]  /*1b3090*/  IMAD.MOV.U32 R5, RZ, RZ, R17 ;  /* 0x000000ffff057224 */ /* 0x004fc800078e0011 */
[----:B------:R-:W-:Y:S02]  /*1b30a0*/  IMAD.MOV.U32 R17, RZ, RZ, R5 ;  /* 0x000000ffff117224 */ /* 0x000fe400078e0005 */
[----:B---3--:R-:W-:-:S05]  /*1b30b0*/  IMAD.X R5, R19, 0x1, R14, P2 ;  /* 0x0000000113057824 */ /* 0x008fca00010e060e */
[----:B------:R1:W-:Y:S02]  /*1b30c0*/  STL [R1+0x4524], R5 ;  /* 0x0045240501007387 */ /* 0x0003e40000100800 */
[----:B-1----:R-:W-:Y:S02]  /*1b30d0*/  IMAD.MOV.U32 R5, RZ, RZ, R23 ;  /* 0x000000ffff057224 */ /* 0x002fe400078e0017 */
[----:B------:R-:W-:-:S05]  /*1b30e0*/  IMAD.X R23, R19, 0x1, R15, P0 ;  /* 0x0000000113177824 */ /* 0x000fca00000e060f */
[----:B------:R1:W-:Y:S04]  /*1b30f0*/  STL.64 [R1+0x4518], R22 ;  /* 0x0045181601007387 */ /* 0x0003e80000100a00 */
[----:B-1----:R-:W2:Y:S04]  /*1b3100*/  LDL.LU.64 R22, [R1+0x9068] ;  /* 0x0090680001167983 */ /* 0x002ea80000300a00 */
[----:B------:R-:W-:Y:S04]  /*1b3110*/  STL.64 [R1+0x9028], R14 ;  /* 0x0090280e01007387 */ /* 0x000fe80000100a00 */
[----:B------:R-:W-:Y:S04]  /*1b3120*/  STL.64 [R1+0x9038], R6 ;  /* 0x0090380601007387 */ /* 0x000fe80000100a00 */
[----:B------:R-:W-:Y:S04]  /*1b3130*/  STL [R1+0x9040], R7 ;  /* 0x0090400701007387 */ /* 0x000fe80000100800 */
[----:B------:R1:W-:Y:S01]  /*1b3140*/  STL.64 [R1+0x9048], R2 ;  /* 0x0090480201007387 */ /* 0x0003e20000100a00 */
[----:B------:R-:W-:Y:S01]  /*1b3150*/  IADD3 R4, P2, R28, R21, RZ ;  /* 0x000000151c047210 */ /* 0x000fe20007f5e0ff */
[----:B-1----:R-:W-:-:S02]  /*1b3160*/  IMAD.MOV.U32 R2, RZ, RZ, R17 ;  /* 0x000000ffff027224 */ /* 0x002fc400078e0011 */
[----:B------:R-:W-:-:S05]  /*1b3170*/  IMAD.X R17, R19, 0x1, R18, P1 ;  /* 0x0000000113117824 */ /* 0x000fca00008e0612 */
[----:B------:R1:W-:Y:S02]  /*1b3180*/  STL.64 [R1+0x4510], R16 ;  /* 0x0045101001007387 */ /* 0x0003e40000100a00 */
[----:B-1----:R-:W-:Y:S02]  /*1b3190*/  IMAD.MOV.U32 R17, RZ, RZ, R5 ;  /* 0x000000ffff117224 */ /* 0x002fe400078e0005 */
[----:B------:R-:W-:Y:S01]  /*1b31a0*/  IMAD.X R5, R19, 0x1, R20, P2 ;  /* 0x0000000113057824 */ /* 0x000fe200010e0614 */
[----:B------:R-:W-:-:S04]  /*1b31b0*/  IADD3 R16, P1, R28, R25, RZ ;  /* 0x000000191c107210 */ /* 0x000fc80007f3e0ff */
[----:B------:R1:W-:Y:S01]  /*1b31c0*/  STL.64 [R1+0x4508], R4 ;  /* 0x0045080401007387 */ /* 0x0003e20000100a00 */
[----:B------:R-:W-:-:S03]  /*1b31d0*/  IADD3 R6, P2, R28, R29, RZ ;  /* 0x0000001d1c067210 */ /* 0x000fc60007f5e0ff */
[----:B-1----:R-:W3:Y:S01]  /*1b31e0*/  LDL.LU.64 R4, [R1+0x9060] ;  /* 0x0090600001047983 */ /* 0x002ee20000300a00 */
[----:B--2---:R-:W-:-:S05]  /*1b31f0*/  IADD3 R14, P0, R28, R23, RZ ;  /* 0x000000171c0e7210 */ /* 0x004fca0007f1e0ff */
[----:B------:R-:W-:-:S05]  /*1b3200*/  IMAD.X R15, R19, 0x1, R22, P0 ;  /* 0x00000001130f7824 */ /* 0x000fca00000e0616 */
[----:B------:R1:W-:Y:S02]  /*1b3210*/  STL.64 [R1+0x4500], R14 ;  /* 0x0045000e01007387 */ /* 0x0003e40000100a00 */
[----:B-1----:R-:W-:Y:S02]  /*1b3220*/  IMAD.MOV.U32 R15, RZ, RZ, R17 ;  /* 0x000000ffff0f7224 */ /* 0x002fe400078e0011 */
[----:B------:R-:W-:Y:S01]  /*1b3230*/  IMAD.X R17, R19, 0x1, R24, P1 ;  /* 0x0000000113117824 */ /* 0x000fe200008e0618 */
[----:B------:R-:W-:Y:S02]  /*1b3240*/  IADD3 R14, P0, R28, R27, RZ ;  /* 0x0000001b1c0e7210 */ /* 0x000fe40007f1e0ff */
[----:B------:R-:W2:Y:S04]  /*1b3250*/  LDL.LU R28, [R1+0x9058] ;  /* 0x00905800011c7983 */ /* 0x000ea80000300800 */
[----:B------:R1:W-:Y:S04]  /*1b3260*/  STL.64 [R1+0x44f8], R16 ;  /* 0x0044f81001007387 */ /* 0x0003e80000100a00 */
[----:B-1----:R-:W4:Y:S04]  /*1b3270*/  LDL.LU.64 R16, [R1+0x9050] ;  /* 0x0090500001107983 */ /* 0x002f280000300a00 */
[----:B------:R1:W-:Y:S02]  /*1b3280*/  STL.64 [R1+0x9020], R24 ;  /* 0x0090201801007387 */ /* 0x0003e40000100a00 */
[----:B-1----:R-:W-:-:S02]  /*1b3290*/  IMAD.MOV.U32 R25, RZ, RZ, R2 ;  /* 0x000000ffff197224 */ /* 0x002fc400078e0002 */
[----:B--2---:R-:W-:-:S03]  /*1b32a0*/  IMAD.X R7, R19, 0x1, R28, P2 ;  /* 0x0000000113077824 */ /* 0x004fc600010e061c */
[----:B----4-:R-:W-:-:S05]  /*1b32b0*/  IADD3 R2, P1, R25, R16, RZ ;  /* 0x0000001019027210 */ /* 0x010fca0007f3e0ff */
[----:B------:R1:W-:Y:S04]  /*1b32c0*/  STL [R1+0x44e0], R2 ;  /* 0x0044e00201007387 */ /* 0x0003e80000100800 */
[----:B-1----:R-:W2:Y:S04]  /*1b32d0*/  LDL.LU.64 R2, [R1+0x9048] ;  /* 0x0090480001027983 */ /* 0x002ea80000300a00 */
[----:B------:R1:W-:Y:S04]  /*1b32e0*/  STL.64 [R1+0x44f0], R6 ;  /* 0x0044f00601007387 */ /* 0x0003e80000100a00 */
[----:B-1----:R0:W4:Y:S01]  /*1b32f0*/  LDL.LU R7, [R1+0x9040] ;  /* 0x0090400001077983 */ /* 0x0021220000300800 */
[----:B------:R-:W-:-:S05]  /*1b3300*/  IADD3 R6, P2, R25, R17, RZ ;  /* 0x0000001119067210 */ /* 0x000fca0007f5e0ff */
[----:B------:R4:W-:Y:S04]  /*1b3310*/  STL [R1+0x44d8], R6 ;  /* 0x0044d80601007387 */ /* 0x0009e80000100800 */
[----:B----4-:R-:W4:Y:S04]  /*1b3320*/  LDL.LU.64 R6, [R1+0x9038] ;  /* 0x0090380001067983 */ /* 0x010f280000300a00 */
[----:B------:R1:W-:Y:S02]  /*1b3330*/  STL.64 [R1+0x9010], R16 ;  /* 0x0090101001007387 */ /* 0x0003e40000100a00 */
[----:B-1----:R-:W-:-:S02]  /*1b3340*/  IMAD.MOV.U32 R17, RZ, RZ, R15 ;  /* 0x000000ffff117224 */ /* 0x002fc400078e000f */
[----:B------:R-:W-:Y:S02]  /*1b3350*/  IMAD.X R15, R19, 0x1, R26, P0 ;  /* 0x00000001130f7824 */ /* 0x000fe400000e061a */
[----:B------:R-:W3:Y:S01]  /*1b3360*/  LDL.LU R19, [R1+0x9030] ;  /* 0x0090300001137983 */ /* 0x000ee20000300800 */
[----:B------:R-:W-:-:S03]  /*1b3370*/  IMAD.MOV.U32 R16, RZ, RZ, R25 ;  /* 0x000000ffff107224 */ /* 0x000fc600078e0019 */
[----:B------:R1:W-:Y:S04]  /*1b3380*/  STL.64 [R1+0x44e8], R14 ;  /* 0x0044e80e01007387 */ /* 0x0003e80000100a00 */
[----:B-1----:R-:W2:Y:S04]  /*1b3390*/  LDL.LU.64 R14, [R1+0x9028] ;  /* 0x00902800010e7983 */ /* 0x002ea80000300a00 */
[----:B------:R1:W-:Y:S04]  /*1b33a0*/  STL.64 [R1+0x9018], R26 ;  /* 0x0090181a01007387 */ /* 0x0003e80000100a00 */
[----:B-1----:R0:W4:Y:S04]  /*1b33b0*/  LDL.64 R26, [R1+0x44d8] ;  /* 0x0044d800011a7983 */ /* 0x0021280000100a00 */
[----:B------:R1:W-:Y:S04]  /*1b33c0*/  STL.64 [R1+0x9000], R10 ;  /* 0x0090000a01007387 */ /* 0x0003e80000100a00 */
[----:B-1----:R0:W2:Y:S01]  /*1b33d0*/  LDL.64 R10, [R1+0x44e0] ;  /* 0x0044e000010a7983 */ /* 0x0020a20000100a00 */
[----:B---3--:R-:W-:-:S03]  /*1b33e0*/  IADD3 R24, P0, R16, R19, RZ ;  /* 0x0000001310187210 */ /* 0x008fc60007f1e0ff */
[----:B------:R1:W-:Y:S04]  /*1b33f0*/  STL [R1+0x8ff8], R19 ;  /* 0x008ff81301007387 */ /* 0x0003e80000100800 */
[----:B-1----:R-:W2:Y:S02]  /*1b3400*/  LDL.LU R19, [R1+0x430] ;  /* 0x0004300001137983 */ /* 0x002ea40000300800 */
[C---:B--2---:R-:W-:Y:S02]  /*1b3410*/  IMAD.X R11, R19.reuse, 0x1, R14, P1 ;  /* 0x00000001130b7824 */ /* 0x044fe400008e060e */
[C---:B----4-:R-:W-:Y:S02]  /*1b3420*/  IMAD.X R27, R19.reuse, 0x1, R15, P2 ;  /* 0x00000001131b7824 */ /* 0x050fe400010e060f */
[----:B------:R-:W-:Y:S01]  /*1b3430*/  IMAD.X R25, R19, 0x1, R18, P0 ;  /* 0x0000000113197824 */ /* 0x000fe200000e0612 */
[----:B------:R-:W-:Y:S04]  /*1b3440*/  STL [R1+0x44e4], R11 ;  /* 0x0044e40b01007387 */ /* 0x000fe80000100800 */
[----:B------:R-:W-:Y:S04]  /*1b3450*/  STL.64 [R1+0x8ff0], R14 ;  /* 0x008ff00e01007387 */ /* 0x000fe80000100a00 */
[----:B------:R-:W-:Y:S04]  /*1b3460*/  STL [R1+0x44dc], R27 ;  /* 0x0044dc1b01007387 */ /* 0x000fe80000100800 */
[----:B------:R1:W-:Y:S04]  /*1b3470*/  STL.64 [R1+0x44d0], R24 ;  /* 0x0044d01801007387 */ /* 0x0003e80000100a00 */
[----:B-1----:R-:W2:Y:S01]  /*1b3480*/  LDL.LU.64 R24, [R1+0x9020] ;  /* 0x0090200001187983 */ /* 0x002ea20000300a00 */
[----:B------:R-:W-:Y:S01]  /*1b3490*/  IMAD.MOV.U32 R15, RZ, RZ, R16 ;  /* 0x000000ffff0f7224 */ /* 0x000fe200078e0010 */
[----:B------:R-:W-:-:S04]  /*1b34a0*/  IADD3 R10, P1, R16, R21, RZ ;  /* 0x00000015100a7210 */ /* 0x000fc80007f3e0ff */
[----:B------:R-:W-:Y:S01]  /*1b34b0*/  IADD3 R26, P2, R15, R23, RZ ;  /* 0x000000170f1a7210 */ /* 0x000fe20007f5e0ff */
[C---:B------:R-:W-:Y:S01]  /*1b34c0*/  IMAD.X R11, R19.reuse, 0x1, R20, P1 ;  /* 0x00000001130b7824 */ /* 0x040fe200008e0614 */
[----:B------:R1:W-:Y:S03]  /*1b34d0*/  STL.64 [R1+0x9008], R12 ;  /* 0x0090080c01007387 */ /* 0x0003e60000100a00 */
[----:B------:R-:W-:Y:S01]  /*1b34e0*/  IMAD.X R27, R19, 0x1, R22, P2 ;  /* 0x00000001131b7824 */ /* 0x000fe200010e0616 */
[----:B------:R-:W-:Y:S04]  /*1b34f0*/  STL.64 [R1+0x44c8], R10 ;  /* 0x0044c80a01007387 */ /* 0x000fe80000100a00 */
[----:B------:R3:W-:Y:S01]  /*1b3500*/  STL.64 [R1+0x44c0], R26 ;  /* 0x0044c01a01007387 */ /* 0x0007e20000100a00 */
[----:B-1----:R-:W-:-:S03]  /*1b3510*/  IMAD.MOV.U32 R12, RZ, RZ, R17 ;  /* 0x000000ffff0c7224 */ /* 0x002fc600078e0011 */
[----:B---3--:R-:W3:Y:S01]  /*1b3520*/  LDL.LU.64 R26, [R1+0x9018] ;  /* 0x00901800011a7983 */ /* 0x008ee20000300a00 */
[----:B--2---:R-:W-:-:S05]  /*1b3530*/  IADD3 R16, P0, R15, R25, RZ ;  /* 0x000000190f107210 */ /* 0x004fca0007f1e0ff */
[----:B------:R-:W-:-:S05]  /*1b3540*/  IMAD.X R17, R19, 0x1, R24, P0 ;  /* 0x0000000113117824 */ /* 0x000fca00000e0618 */
[----:B------:R1:W-:Y:S04]  /*1b3550*/  STL.64 [R1+0x44b8], R16 ;  /* 0x0044b81001007387 */ /* 0x0003e80000100a00 */
[----:B-1----:R-:W2:Y:S04]  /*1b3560*/  LDL.LU.64 R16, [R1+0x9010] ;  /* 0x0090100001107983 */ /* 0x002ea80000300a00 */
[----:B------:R-:W-:Y:S04]  /*1b3570*/  STL.64 [R1+0x8fe8], R6 ;  /* 0x008fe80601007387 */ /* 0x000fe80000100a00 */
[----:B------:R1:W-:Y:S04]  /*1b3580*/  STL [R1+0x8fd0], R24 ;  /* 0x008fd01801007387 */ /* 0x0003e80000100800 */
[----:B-1----:R-:W2:Y:S01]  /*1b3590*/  LDL.LU R24, [R1+0xd0] ;  /* 0x0000d00001187983 */ /* 0x002ea20000300800 */
[----:B------:R-:W-:-:S02]  /*1b35a0*/  IADD3 R10, P1, R15, R29, RZ ;  /* 0x0000001d0f0a7210 */ /* 0x000fc40007f3e0ff */
[----:B---3--:R-:W-:Y:S01]  /*1b35b0*/  IADD3 R14, P2, R15, R27, RZ ;  /* 0x0000001b0f0e7210 */ /* 0x008fe20007f5e0ff */
[----:B------:R-:W-:Y:S02]  /*1b35c0*/  IMAD.MOV.U32 R15, RZ, RZ, R12 ;  /* 0x000000ffff0f7224 */ /* 0x000fe400078e000c */
[----:B------:R-:W-:Y:S01]  /*1b35d0*/  IMAD.X R11, R19, 0x1, R28, P1 ;  /* 0x00000001130b7824 */ /* 0x000fe200008e061c */
[----:B--2---:R-:W-:-:S05]  /*1b35e0*/  IADD3 R12, P0, R24, R16, RZ ;  /* 0x00000010180c7210 */ /* 0x004fca0007f1e0ff */
[----:B------:R1:W-:Y:S04]  /*1b35f0*/  STL [R1+0x44a0], R12 ;  /* 0x0044a00c01007387 */ /* 0x0003e80000100800 */
[----:B-1----:R-:W2:Y:S01]  /*1b3600*/  LDL.LU.64 R12, [R1+0x9008] ;  /* 0x00900800010c7983 */ /* 0x002ea20000300a00 */
[----:B------:R-:W-:-:S03]  /*1b3610*/  IADD3 R6, P1, R24, R17, RZ ;  /* 0x0000001118067210 */ /* 0x000fc60007f3e0ff */
[----:B------:R1:W-:Y:S04]  /*1b3620*/  STL.64 [R1+0x44b0], R10 ;  /* 0x0044b00a01007387 */ /* 0x0003e80000100a00 */
[----:B-1----:R-:W3:Y:S04]  /*1b3630*/  LDL.LU.64 R10, [R1+0x9000] ;  /* 0x00900000010a7983 */ /* 0x002ee80000300a00 */
[----:B------:R1:W-:Y:S02]  /*1b3640*/  STL.64 [R1+0x8fc0], R16 ;  /* 0x008fc01001007387 */ /* 0x0003e40000100a00 */
[----:B-1----:R-:W-:-:S02]  /*1b3650*/  IMAD.MOV.U32 R17, RZ, RZ, R15 ;  /* 0x000000ffff117224 */ /* 0x002fc400078e000f */
[----:B------:R-:W4:Y:S01]  /*1b3660*/  LDL R16, [R1+0x42c] ;  /* 0x00042c0001107983 */ /* 0x000f220000100800 */
[----:B------:R-:W-:-:S03]  /*1b3670*/  IMAD.X R15, R19, 0x1, R26, P2 ;  /* 0x00000001130f7824 */ /* 0x000fc600010e061a */
[----:B------:R-:W-:Y:S04]  /*1b3680*/  STL [R1+0x4498], R6 ;  /* 0x0044980601007387 */ /* 0x000fe80000100800 */
[----:B------:R-:W3:Y:S04]  /*1b3690*/  LDL.LU R19, [R1+0x8ff8] ;  /* 0x008ff80001137983 */ /* 0x000ee80000300800 */
[----:B------:R1:W-:Y:S04]  /*1b36a0*/  STL.64 [R1+0x44a8], R14 ;  /* 0x0044a80e01007387 */ /* 0x0003e80000100a00 */
[----:B-1----:R-:W4:Y:S04]  /*1b36b0*/  LDL.LU.64 R14, [R1+0x8ff0] ;  /* 0x008ff000010e7983 */ /* 0x002f280000300a00 */
[----:B------:R1:W-:Y:S04]  /*1b36c0*/  STL.64 [R1+0x8fd8], R26 ;  /* 0x008fd81a01007387 */ /* 0x0003e80000100a00 */
[----:B-1----:R0:W4:Y:S04]  /*1b36d0*/  LDL.64 R26, [R1+0x4498] ;  /* 0x00449800011a7983 */ /* 0x0021280000100a00 */
[----:B--2---:R-:W-:Y:S04]  /*1b36e0*/  STL.64 [R1+0x8fc8], R12 ;  /* 0x008fc80c01007387 */ /* 0x004fe80000100a00 */
[----:B------:R1:W-:Y:S04]  /*1b36f0*/  STL.64 [R1+0x8fe0], R8 ;  /* 0x008fe00801007387 */ /* 0x0003e80000100a00 */
[----:B-1----:R0:W2:Y:S01]  /*1b3700*/  LDL.64 R8, [R1+0x44a0] ;  /* 0x0044a00001087983 */ /* 0x0020a20000100a00 */
[----:B----4-:R-:W-:-:S02]  /*1b3710*/  IMAD.X R27, R16, 0x1, R15, P1 ;  /* 0x00000001101b7824 */ /* 0x010fc400008e060f */
[----:B--2---:R-:W-:-:S05]  /*1b3720*/  IMAD.X R9, R16, 0x1, R14, P0 ;  /* 0x0000000110097824 */ /* 0x004fca00000e060e */
[----:B------:R-:W-:Y:S04]  /*1b3730*/  STL [R1+0x44a4], R9 ;  /* 0x0044a40901007387 */ /* 0x000fe80000100800 */
[----:B------:R1:W-:Y:S04]  /*1b3740*/  STL [R1+0x8fb0], R15 ;  /* 0x008fb00f01007387 */ /* 0x0003e80000100800 */
[----:B-1----:R-:W2:Y:S01]  /*1b3750*/  LDL.LU R15, [R1+0x42c] ;  /* 0x00042c00010f7983 */ /* 0x002ea20000300800 */
[----:B---3--:R-:W-:-:S03]  /*1b3760*/  IADD3 R6, P2, R24, R19, RZ ;  /* 0x0000001318067210 */ /* 0x008fc60007f5e0ff */
[----:B------:R-:W-:Y:S02]  /*1b3770*/  STL [R1+0x449c], R27 ;  /* 0x00449c1b01007387 */ /* 0x000fe40000100800 */
[----:B--2---:R-:W-:-:S05]  /*1b3780*/  IMAD.X R7, R15, 0x1, R18, P2 ;  /* 0x000000010f077824 */ /* 0x004fca00010e0612 */
[----:B------:R1:W-:Y:S04]  /*1b3790*/  STL.64 [R1+0x4490], R6 ;  /* 0x0044900601007387 */ /* 0x0003e80000100a00 */
[----:B-1----:R-:W2:Y:S01]  /*1b37a0*/  LDL.LU.64 R6, [R1+0x8fe8] ;  /* 0x008fe80001067983 */ /* 0x002ea20000300a00 */
[C---:B------:R-:W-:Y:S02]  /*1b37b0*/  IADD3 R8, P0, R24.reuse, R21, RZ ;  /* 0x0000001518087210 */ /* 0x040fe40007f1e0ff */
[----:B------:R-:W-:-:S03]  /*1b37c0*/  IADD3 R26, P1, R24, R23, RZ ;  /* 0x00000017181a7210 */ /* 0x000fc60007f3e0ff */
[C---:B------:R-:W-:Y:S01]  /*1b37d0*/  IMAD.X R9, R15.reuse, 0x1, R20, P0 ;  /* 0x000000010f097824 */ /* 0x040fe200000e0614 */
[----:B------:R-:W-:Y:S01]  /*1b37e0*/  STL.64 [R1+0x8fb8], R18 ;  /* 0x008fb81201007387 */ /* 0x000fe20000100a00 */
[----:B------:R-:W-:-:S03]  /*1b37f0*/  IMAD.X R27, R15, 0x1, R22, P1 ;  /* 0x000000010f1b7824 */ /* 0x000fc600008e0616 */
[----:B--2---:R-:W-:Y:S04]  /*1b3800*/  STL.64 [R1+0x8fa8], R6 ;  /* 0x008fa80601007387 */ /* 0x004fe80000100a00 */
[----:B------:R1:W-:Y:S04]  /*1b3810*/  STL.64 [R1+0x4488], R8 ;  /* 0x0044880801007387 */ /* 0x0003e80000100a00 */
[----:B-1----:R-:W2:Y:S04]  /*1b3820*/  LDL.LU.64 R8, [R1+0x8fe0] ;  /* 0x008fe00001087983 */ /* 0x002ea80000300a00 */
[----:B------:R1:W-:Y:S04]  /*1b3830*/  STL.64 [R1+0x8f98], R10 ;  /* 0x008f980a01007387 */ /* 0x0003e80000100a00 */
[----:B-1----:R-:W3:Y:S04]  /*1b3840*/  LDL R11, [R1+0xd4] ;  /* 0x0000d400010b7983 */ /* 0x002ee80000100800 */
[----:B------:R1:W-:Y:S04]  /*1b3850*/  STL.64 [R1+0x4480], R26 ;  /* 0x0044801a01007387 */ /* 0x0003e80000100a00 */
[----:B-1----:R-:W4:Y:S01]  /*1b3860*/  LDL.LU.64 R26, [R1+0x8fd8] ;  /* 0x008fd800011a7983 */ /* 0x002f220000300a00 */
[----:B------:R-:W-:-:S02]  /*1b3870*/  IADD3 R16, P2, R24, R25, RZ ;  /* 0x0000001918107210 */ /* 0x000fc40007f5e0ff */
[C---:B------:R-:W-:Y:S01]  /*1b3880*/  IADD3 R18, P0, R24.reuse, R29, RZ ;  /* 0x0000001d18127210 */ /* 0x040fe20007f1e0ff */
[----:B------:R-:W-:Y:S01]  /*1b3890*/  STL.64 [R1+0x8fa0], R22 ;  /* 0x008fa01601007387 */ /* 0x000fe20000100a00 */
[----:B----4-:R-:W-:-:S03]  /*1b38a0*/  IADD3 R12, P1, R24, R27, RZ ;  /* 0x0000001b180c7210 */ /* 0x010fc60007f3e0ff */
[----:B------:R-:W4:Y:S04]  /*1b38b0*/  LDL.LU R24, [R1+0x8fd0] ;  /* 0x008fd00001187983 */ /* 0x000f280000300800 */
[----:B------:R1:W-:Y:S04]  /*1b38c0*/  STL [R1+0x4468], R12 ;  /* 0x0044680c01007387 */ /* 0x0003e80000100800 */
[----:B-1----:R-:W2:Y:S01]  /*1b38d0*/  LDL.LU.64 R12, [R1+0x8fc8] ;  /* 0x008fc800010c7983 */ /* 0x002ea20000300a00 */
[----:B------:R-:W-:Y:S02]  /*1b38e0*/  IMAD.MOV.U32 R7, RZ, RZ, R17 ;  /* 0x000000ffff077224 */ /* 0x000fe400078e0011 */
[C---:B----4-:R-:W-:Y:S01]  /*1b38f0*/  IMAD.X R17, R15.reuse, 0x1, R24, P2 ;  /* 0x000000010f117824 */ /* 0x050fe200010e0618 */
[----:B--2---:R1:W-:Y:S04]  /*1b3900*/  STL.64 [R1+0x8f88], R12 ;  /* 0x008f880c01007387 */ /* 0x0043e80000100a00 */
[----:B-1----:R0:W2:Y:S04]  /*1b3910*/  LDL.64 R12, [R1+0x4468] ;  /* 0x00446800010c7983 */ /* 0x0020a80000100a00 */
[----:B------:R1:W-:Y:S04]  /*1b3920*/  STL.64 [R1+0x4478], R16 ;  /* 0x0044781001007387 */ /* 0x0003e80000100a00 */
[----:B-1----:R-:W3:Y:S01]  /*1b3930*/  LDL.LU.64 R16, [R1+0x8fc0] ;  /* 0x008fc00001107983 */ /* 0x002ee20000300a00 */
[----:B------:R-:W-:-:S03]  /*1b3940*/  IMAD.X R19, R15, 0x1, R28, P0 ;  /* 0x000000010f137824 */ /* 0x000fc600000e061c */
[----:B------:R-:W-:Y:S04]  /*1b3950*/  STL.64 [R1+0x8f90], R24 ;  /* 0x008f901801007387 */ /* 0x000fe80000100a00 */
[----:B------:R1:W-:Y:S04]  /*1b3960*/  STL.64 [R1+0x4470], R18 ;  /* 0x0044701201007387 */ /* 0x0003e80000100a00 */
[----:B-1----:R-:W4:Y:S01]  /*1b3970*/  LDL.LU.64 R18, [R1+0x8fb8] ;  /* 0x008fb80001127983 */ /* 0x002f220000300a00 */
[----:B--2---:R-:W-:Y:S01]  /*1b3980*/  IMAD.X R13, R15, 0x1, R26, P1 ;  /* 0x000000010f0d7824 */ /* 0x004fe200008e061a */
[----:B---3--:R-:W-:-:S02]  /*1b3990*/  IADD3 R6, P2, R11, R16, RZ ;  /* 0x000000100b067210 */ /* 0x008fc40007f5e0ff */
[----:B------:R-:W-:Y:S02]  /*1b39a0*/  IADD3 R10, P0, R11, R17, RZ ;  /* 0x000000110b0a7210 */ /* 0x000fe40007f1e0ff */
[----:B------:R-:W2:Y:S04]  /*1b39b0*/  LDL R11, [R1+0x428] ;  /* 0x00042800010b7983 */ /* 0x000ea80000100800 */
[----:B------:R1:W-:Y:S04]  /*1b39c0*/  STL [R1+0x8f80], R17 ;  /* 0x008f801101007387 */ /* 0x0003e80000100800 */
[----:B-1----:R-:W3:Y:S04]  /*1b39d0*/  LDL.LU R17, [R1+0xd4] ;  /* 0x0000d40001117983 */ /* 0x002ee80000300800 */
[----:B------:R-:W4:Y:S01]  /*1b39e0*/  LDL.LU R15, [R1+0x8fb0] ;  /* 0x008fb000010f7983 */ /* 0x000f220000300800 */
[----:B------:R-:W-:-:S03]  /*1b39f0*/  IMAD.MOV.U32 R24, RZ, RZ, R7 ;  /* 0x000000ffff187224 */ /* 0x000fc600078e0007 */
[----:B------:R-:W-:Y:S01]  /*1b3a00*/  STL [R1+0x446c], R13 ;  /* 0x00446c0d01007387 */ /* 0x000fe20000100800 */
[----:B--2---:R-:W-:-:S05]  /*1b3a10*/  IMAD.X R7, R11, 0x1, R14, P2 ;  /* 0x000000010b077824 */ /* 0x004fca00010e060e */
[----:B------:R1:W-:Y:S01]  /*1b3a20*/  STL.64 [R1+0x4460], R6 ;  /* 0x0044600601007387 */ /* 0x0003e20000100a00 */
[----:B---3--:R-:W-:-:S03]  /*1b3a30*/  IADD3 R22, P2, R17, R21, RZ ;  /* 0x0000001511167210 */ /* 0x008fc60007f5e0ff */
[----:B-1----:R-:W2:Y:S01]  /*1b3a40*/  LDL.LU.64 R6, [R1+0x8fa8] ;  /* 0x008fa80001067983 */ /* 0x002ea20000300a00 */
[----:B----4-:R-:W-:-:S03]  /*1b3a50*/  IMAD.X R11, R11, 0x1, R15, P0 ;  /* 0x000000010b0b7824 */ /* 0x010fc600000e060f */
[----:B------:R1:W-:Y:S04]  /*1b3a60*/  STL [R1+0x4448], R22 ;  /* 0x0044481601007387 */ /* 0x0003e80000100800 */
[----:B-1----:R-:W3:Y:S04]  /*1b3a70*/  LDL.LU.64 R22, [R1+0x8fa0] ;  /* 0x008fa00001167983 */ /* 0x002ee80000300a00 */
[----:B------:R1:W-:Y:S04]  /*1b3a80*/  STL.64 [R1+0x4458], R10 ;  /* 0x0044580a01007387 */ /* 0x0003e80000100a00 */
[----:B-1----:R-:W4:Y:S04]  /*1b3a90*/  LDL.LU.64 R10, [R1+0x8f98] ;  /* 0x008f9800010a7983 */ /* 0x002f280000300a00 */
[----:B------:R1:W-:Y:S04]  /*1b3aa0*/  STL [R1+0x8f70], R15 ;  /* 0x008f700f01007387 */ /* 0x0003e80000100800 */
[----:B-1----:R-:W2:Y:S04]  /*1b3ab0*/  LDL.LU R15, [R1+0x428] ;  /* 0x00042800010f7983 */ /* 0x002ea80000300800 */
[----:B----4-:R1:W-:Y:S04]  /*1b3ac0*/  STL.64 [R1+0x8f78], R10 ;  /* 0x008f780a01007387 */ /* 0x0103e80000100a00 */
[----:B-1----:R0:W4:Y:S01]  /*1b3ad0*/  LDL.64 R10, [R1+0x4448] ;  /* 0x00444800010a7983 */ /* 0x0021220000100a00 */
[----:B------:R-:W-:-:S05]  /*1b3ae0*/  IADD3 R12, P1, R17, R19, RZ ;  /* 0x00000013110c7210 */ /* 0x000fca0007f3e0ff */
[----:B--2---:R-:W-:Y:S02]  /*1b3af0*/  IMAD.X R13, R15, 0x1, R18, P1 ;  /* 0x000000010f0d7824 */ /* 0x004fe400008e0612 */
[----:B----4-:R-:W-:Y:S01]  /*1b3b00*/  IMAD.MOV.U32 R11, RZ, RZ, R24 ;  /* 0x000000ffff0b7224 */ /* 0x010fe200078e0018 */
[----:B---3--:R-:W-:-:S05]  /*1b3b10*/  IADD3 R24, P0, R17, R23, RZ ;  /* 0x0000001711187210 */ /* 0x008fca0007f1e0ff */
[----:B------:R1:W-:Y:S04]  /*1b3b20*/  STL [R1+0x4440], R24 ;  /* 0x0044401801007387 */ /* 0x0003e80000100800 */
[----:B-1----:R-:W2:Y:S04]  /*1b3b30*/  LDL.LU.64 R24, [R1+0x8f90] ;  /* 0x008f900001187983 */ /* 0x002ea80000300a00 */
[----:B------:R1:W-:Y:S04]  /*1b3b40*/  STL.64 [R1+0x4450], R12 ;  /* 0x0044500c01007387 */ /* 0x0003e80000100a00 */
[----:B-1----:R-:W3:Y:S04]  /*1b3b50*/  LDL.LU.64 R12, [R1+0x8f88] ;  /* 0x008f8800010c7983 */ /* 0x002ee80000300a00 */
[----:B---3--:R1:W-:Y:S04]  /*1b3b60*/  STL.64 [R1+0x8f60], R12 ;  /* 0x008f600c01007387 */ /* 0x0083e80000100a00 */
[----:B------:R3:W-:Y:S01]  /*1b3b70*/  STL.64 [R1+0x8f68], R20 ;  /* 0x008f681401007387 */ /* 0x0007e20000100a00 */
[----:B-1----:R-:W-:-:S02]  /*1b3b80*/  IMAD.MOV.U32 R13, RZ, RZ, R11 ;  /* 0x000000ffff0d7224 */ /* 0x002fc400078e000b */
[----:B------:R-:W-:Y:S02]  /*1b3b90*/  IMAD.X R11, R15, 0x1, R20, P2 ;  /* 0x000000010f0b7824 */ /* 0x000fe400010e0614 */
[----:B---3--:R0:W3:Y:S01]  /*1b3ba0*/  LDL.64 R20, [R1+0x4440] ;  /* 0x0044400001147983 */ /* 0x0080e20000100a00 */
[----:B--2---:R-:W-:-:S03]  /*1b3bb0*/  IADD3 R12, P1, R17, R25, RZ ;  /* 0x00000019110c7210 */ /* 0x004fc60007f3e0ff */
[----:B------:R-:W-:Y:S01]  /*1b3bc0*/  STL [R1+0x444c], R11 ;  /* 0x00444c0b01007387 */ /* 0x000fe20000100800 */
[----:B------:R-:W-:-:S03]  /*1b3bd0*/  IADD3 R10, P2, R17, R29, RZ ;  /* 0x0000001d110a7210 */ /* 0x000fc60007f5e0ff */
[----:B------:R-:W-:Y:S01]  /*1b3be0*/  STL.64 [R1+0x8f58], R22 ;  /* 0x008f581601007387 */ /* 0x000fe20000100a00 */
[----:B---3--:R-:W-:Y:S01]  /*1b3bf0*/  IMAD.X R21, R15, 0x1, R22, P0 ;  /* 0x000000010f157824 */ /* 0x008fe200000e0616 */
[----:B------:R-:W-:-:S04]  /*1b3c00*/  IADD3 R20, P0, R17, R27, RZ ;  /* 0x0000001b11147210 */ /* 0x000fc80007f1e0ff */
[----:B------:R1:W-:Y:S04]  /*1b3c10*/  STL [R1+0x4444], R21 ;  /* 0x0044441501007387 */ /* 0x0003e80000100800 */
[----:B------:R-:W2:Y:S04]  /*1b3c20*/  LDL.LU R17, [R1+0x8f80] ;  /* 0x008f800001117983 */ /* 0x000ea80000300800 */
[----:B-1----:R-:W3:Y:S01]  /*1b3c30*/  LDL R21, [R1+0xd8] ;  /* 0x0000d80001157983 */ /* 0x002ee20000100800 */
[----:B------:R-:W-:Y:S02]  /*1b3c40*/  IMAD.MOV.U32 R22, RZ, RZ, R13 ;  /* 0x000000ffff167224 */ /* 0x000fe400078e000d */
[----:B------:R-:W-:-:S02]  /*1b3c50*/  IMAD.X R13, R15, 0x1, R24, P1 ;  /* 0x000000010f0d7824 */ /* 0x000fc400008e0618 */
[----:B------:R-:W-:Y:S01]  /*1b3c60*/  IMAD.X R11, R15, 0x1, R28, P2 ;  /* 0x000000010f0b7824 */ /* 0x000fe200010e061c */
[----:B------:R-:W-:Y:S04]  /*1b3c70*/  STL.64 [R1+0x8f50], R24 ;  /* 0x008f501801007387 */ /* 0x000fe80000100a00 */
[----:B------:R-:W-:Y:S04]  /*1b3c80*/  STL.64 [R1+0x4438], R12 ;  /* 0x0044380c01007387 */ /* 0x000fe80000100a00 */
[----:B------:R1:W-:Y:S04]  /*1b3c90*/  STL.64 [R1+0x4430], R10 ;  /* 0x0044300a01007387 */ /* 0x0003e80000100a00 */
[----:B-1----:R-:W4:Y:S04]  /*1b3ca0*/  LDL.LU.64 R10, [R1+0x8f78] ;  /* 0x008f7800010a7983 */ /* 0x002f280000300a00 */
[----:B--2---:R1:W-:Y:S01]  /*1b3cb0*/  STL.64 [R1+0x8f38], R16 ;  /* 0x008f381001007387 */ /* 0x0043e20000100a00 */
[----:B---3--:R-:W-:-:S02]  /*1b3cc0*/  IADD3 R24, P2, R21, R17, RZ ;  /* 0x0000001115187210 */ /* 0x008fc40007f5e0ff */
[----:B------:R-:W-:-:S03]  /*1b3cd0*/  IADD3 R12, P1, R21, R16, RZ ;  /* 0x00000010150c7210 */ /* 0x000fc60007f3e0ff */
[----:B------:R-:W-:Y:S04]  /*1b3ce0*/  STL [R1+0x4418], R24 ;  /* 0x0044181801007387 */ /* 0x000fe80000100800 */
[----:B-1----:R-:W2:Y:S01]  /*1b3cf0*/  LDL R16, [R1+0x424] ;  /* 0x0004240001107983 */ /* 0x002ea20000100800 */
[----:B------:R-:W-:-:S03]  /*1b3d00*/  IMAD.X R21, R15, 0x1, R26, P0 ;  /* 0x000000010f157824 */ /* 0x000fc600000e061a */
[----:B------:R-:W3:Y:S04]  /*1b3d10*/  LDL.LU R15, [R1+0x8f70] ;  /* 0x008f7000010f7983 */ /* 0x000ee80000300800 */
[----:B------:R1:W-:Y:S04]  /*1b3d20*/  STL.64 [R1+0x4428], R20 ;  /* 0x0044281401007387 */ /* 0x0003e80000100a00 */
[----:B-1----:R-:W4:Y:S04]  /*1b3d30*/  LDL.LU.64 R20, [R1+0x8f68] ;  /* 0x008f680001147983 */ /* 0x002f280000300a00 */
[----:B------:R1:W-:Y:S04]  /*1b3d40*/  STL [R1+0x8f40], R26 ;  /* 0x008f401a01007387 */ /* 0x0003e80000100800 */
[----:B-1----:R-:W4:Y:S01]  /*1b3d50*/  LDL.LU R26, [R1+0xd8] ;  /* 0x0000d800011a7983 */ /* 0x002f220000300800 */
[----:B--2---:R-:W-:-:S05]  /*1b3d60*/  IMAD.X R13, R16, 0x1, R14, P1 ;  /* 0x00000001100d7824 */ /* 0x004fca00008e060e */
[----:B------:R1:W-:Y:S04]  /*1b3d70*/  STL.64 [R1+0x4420], R12 ;  /* 0x0044200c01007387 */ /* 0x0003e80000100a00 */
[----:B-1----:R-:W2:Y:S01]  /*1b3d80*/  LDL.LU.64 R12, [R1+0x8f60] ;  /* 0x008f6000010c7983 */ /* 0x002ea20000300a00 */
[----:B------:R-:W-:-:S03]  /*1b3d90*/  IMAD.MOV.U32 R17, RZ, RZ, R22 ;  /* 0x000000ffff117224 */ /* 0x000fc600078e0016 */
[----:B--2---:R1:W-:Y:S04]  /*1b3da0*/  STL.64 [R1+0x8f48], R12 ;  /* 0x008f480c01007387 */ /* 0x0043e80000100a00 */
[----:B-1----:R0:W2:Y:S01]  /*1b3db0*/  LDL.64 R12, [R1+0x4418] ;  /* 0x00441800010c7983 */ /* 0x0020a20000100a00 */
[----:B----4-:R-:W-:-:S05]  /*1b3dc0*/  IADD3 R22, P1, R26, R21, RZ ;  /* 0x000000151a167210 */ /* 0x010fca0007f3e0ff */
[----:B------:R1:W-:Y:S04]  /*1b3dd0*/  STL [R1+0x4408], R22 ;  /* 0x0044081601007387 */ /* 0x0003e80000100800 */
[----:B-1----:R-:W4:Y:S04]  /*1b3de0*/  LDL.LU.64 R22, [R1+0x8f58] ;  /* 0x008f580001167983 */ /* 0x002f280000300a00 */
[----:B---3--:R1:W-:Y:S01]  /*1b3df0*/  STL [R1+0x8f28], R15 ;  /* 0x008f280f01007387 */ /* 0x0083e20000100800 */
[----:B--2---:R-:W-:-:S03]  /*1b3e00*/  IMAD.X R13, R16, 0x1, R15, P2 ;  /* 0x00000001100d7824 */ /* 0x004fc600010e060f */
[----:B-1----:R-:W2:Y:S01]  /*1b3e10*/  LDL.LU R15, [R1+0x424] ;  /* 0x00042400010f7983 */ /* 0x002ea20000300800 */
[----:B------:R-:W-:-:S03]  /*1b3e20*/  IADD3 R24, P0, R26, R19, RZ ;  /* 0x000000131a187210 */ /* 0x000fc60007f1e0ff */
[----:B------:R-:W-:Y:S02]  /*1b3e30*/  STL [R1+0x441c], R13 ;  /* 0x00441c0d01007387 */ /* 0x000fe40000100800 */
[----:B--2---:R-:W-:-:S05]  /*1b3e40*/  IMAD.X R25, R15, 0x1, R18, P0 ;  /* 0x000000010f197824 */ /* 0x004fca00000e0612 */
[----:B------:R1:W-:Y:S04]  /*1b3e50*/  STL.64 [R1+0x4410], R24 ;  /* 0x0044101801007387 */ /* 0x0003e80000100a00 */
[----:B-1----:R-:W2:Y:S04]  /*1b3e60*/  LDL.LU.64 R24, [R1+0x8f50] ;  /* 0x008f500001187983 */ /* 0x002ea80000300a00 */
[----:B------:R1:W-:Y:S04]  /*1b3e70*/  STL.64 [R1+0x8f30], R18 ;  /* 0x008f301201007387 */ /* 0x0003e80000100a00 */
[----:B-1----:R0:W3:Y:S01]  /*1b3e80*/  LDL.64 R18, [R1+0x4408] ;  /* 0x0044080001127983 */ /* 0x0020e20000100a00 */
[----:B----4-:R-:W-:-:S03]  /*1b3e90*/  IADD3 R12, P2, R26, R23, RZ ;  /* 0x000000171a0c7210 */ /* 0x010fc60007f5e0ff */
[----:B------:R1:W-:Y:S02]  /*1b3ea0*/  STL.64 [R1+0x8f18], R6 ;  /* 0x008f180601007387 */ /* 0x0003e40000100a00 */
[----:B------:R-:W-:Y:S02]  /*1b3eb0*/  IMAD.X R13, R15, 0x1, R22, P2 ;  /* 0x000000010f0d7824 */ /* 0x000fe400010e0616 */
[----:B-1----:R-:W-:Y:S01]  /*1b3ec0*/  IMAD.MOV.U32 R6, RZ, RZ, R17 ;  /* 0x000000ffff067224 */ /* 0x002fe200078e0011 */
[----:B------:R-:W4:Y:S04]  /*1b3ed0*/  LDL R7, [R1+0xdc] ;  /* 0x0000dc0001077983 */ /* 0x000f280000100800 */
[----:B------:R1:W-:Y:S01]  /*1b3ee0*/  STL.64 [R1+0x8f20], R20 ;  /* 0x008f201401007387 */ /* 0x0003e20000100a00 */
[----:B--2---:R-:W-:-:S05]  /*1b3ef0*/  IADD3 R16, P0, R26, R25, RZ ;  /* 0x000000191a107210 */ /* 0x004fca0007f1e0ff */
[C---:B------:R-:W-:Y:S02]  /*1b3f00*/  IMAD.X R17, R15.reuse, 0x1, R24, P0 ;  /* 0x000000010f117824 */ /* 0x040fe400000e0618 */
[C---:B---3--:R-:W-:Y:S01]  /*1b3f10*/  IMAD.X R19, R15.reuse, 0x1, R20, P1 ;  /* 0x000000010f137824 */ /* 0x048fe200008e0614 */
[C---:B------:R-:W-:Y:S02]  /*1b3f20*/  IADD3 R18, P1, R26.reuse, R29, RZ ;  /* 0x0000001d1a127210 */ /* 0x040fe40007f3e0ff */
[----:B-1----:R-:W-:Y:S02]  /*1b3f30*/  IADD3 R20, P2, R26, R27, RZ ;  /* 0x0000001b1a147210 */ /* 0x002fe40007f5e0ff */
[----:B------:R1:W-:Y:S04]  /*1b3f40*/  STL [R1+0x440c], R19 ;  /* 0x00440c1301007387 */ /* 0x0003e80000100800 */
[----:B------:R2:W-:Y:S01]  /*1b3f50*/  STL.64 [R1+0x4400], R12 ;  /* 0x0044000c01007387 */ /* 0x0005e20000100a00 */
[----:B-1----:R-:W-:-:S03]  /*1b3f60*/  IMAD.X R19, R15, 0x1, R28, P1 ;  /* 0x000000010f137824 */ /* 0x002fc600008e061c */
[----:B--2---:R-:W2:Y:S04]  /*1b3f70*/  LDL.LU.64 R12, [R1+0x8f48] ;  /* 0x008f4800010c7983 */ /* 0x004ea80000300a00 */
[----:B------:R-:W3:Y:S04]  /*1b3f80*/  LDL.LU R26, [R1+0x8f40] ;  /* 0x008f4000011a7983 */ /* 0x000ee80000300800 */
[----:B------:R1:W-:Y:S04]  /*1b3f90*/  STL.64 [R1+0x43f8], R16 ;  /* 0x0043f81001007387 */ /* 0x0003e80000100a00 */
[----:B-1----:R-:W4:Y:S04]  /*1b3fa0*/  LDL.LU.64 R16, [R1+0x8f38] ;  /* 0x008f380001107983 */ /* 0x002f280000300a00 */
[----:B------:R-:W-:Y:S04]  /*1b3fb0*/  STL.64 [R1+0x8f10], R24 ;  /* 0x008f101801007387 */ /* 0x000fe80000100a00 */
[----:B------:R1:W-:Y:S04]  /*1b3fc0*/  STL.64 [R1+0x43f0], R18 ;  /* 0x0043f01201007387 */ /* 0x0003e80000100a00 */
[----:B-1----:R-:W2:Y:S04]  /*1b3fd0*/  LDL.LU.64 R18, [R1+0x8f30] ;  /* 0x008f300001127983 */ /* 0x002ea80000300a00 */
[----:B------:R1:W-:Y:S04]  /*1b3fe0*/  STL [R1+0x8f00], R28 ;  /* 0x008f001c01007387 */ /* 0x0003e80000100800 */
[----:B-1----:R-:W2:Y:S01]  /*1b3ff0*/  LDL.LU R28, [R1+0xdc] ;  /* 0x0000dc00011c7983 */ /* 0x002ea20000300800 */
[----:B------:R-:W-:-:S04]  /*1b4000*/  IMAD.MOV.U32 R21, RZ, RZ, R6 ;  /* 0x000000ffff157224 */ /* 0x000fc800078e0006 */
[----:B------:R-:W-:Y:S02]  /*1b4010*/  IMAD.MOV.U32 R25, RZ, RZ, R21 ;  /* 0x000000ffff197224 */ /* 0x000fe400078e0015 */
[----:B---3--:R-:W-:Y:S01]  /*1b4020*/  IMAD.X R21, R15, 0x1, R26, P2 ;  /* 0x000000010f157824 */ /* 0x008fe200010e061a */
[----:B----4-:R-:W-:Y:S04]  /*1b4030*/  STL.64 [R1+0x8ef0], R16 ;  /* 0x008ef01001007387 */ /* 0x010fe80000100a00 */
[----:B------:R-:W3:Y:S04]  /*1b4040*/  LDL.LU R15, [R1+0x8f28] ;  /* 0x008f2800010f7983 */ /* 0x000ee80000300800 */
[----:B------:R1:W-:Y:S04]  /*1b4050*/  STL.64 [R1+0x43e8], R20 ;  /* 0x0043e81401007387 */ /* 0x0003e80000100a00 */
[----:B-1----:R-:W4:Y:S04]  /*1b4060*/  LDL.LU.64 R20, [R1+0x8f20] ;  /* 0x008f200001147983 */ /* 0x002f280000300a00 */
[----:B------:R-:W-:Y:S01]  /*1b4070*/  STL.64 [R1+0x8f08], R26 ;  /* 0x008f081a01007387 */ /* 0x000fe20000100a00 */
[----:B--2---:R-:W-:-:S03]  /*1b4080*/  IADD3 R24, P1, R28, R17, RZ ;  /* 0x000000111c187210 */ /* 0x004fc60007f3e0ff */
[----:B------:R-:W2:Y:S01]  /*1b4090*/  LDL R17, [R1+0x420] ;  /* 0x0004200001117983 */ /* 0x000ea20000100800 */
[----:B------:R-:W-:-:S05]  /*1b40a0*/  IADD3 R6, P0, R7, R16, RZ ;  /* 0x0000001007067210 */ /* 0x000fca0007f1e0ff */
[----:B--2---:R-:W-:-:S05]  /*1b40b0*/  IMAD.X R7, R17, 0x1, R14, P0 ;  /* 0x0000000111077824 */ /* 0x004fca00000e060e */
[----:B------:R1:W-:Y:S04]  /*1b40c0*/  STL.64 [R1+0x43e0], R6 ;  /* 0x0043e00601007387 */ /* 0x0003e80000100a00 */
[----:B-1----:R-:W2:Y:S01]  /*1b40d0*/  LDL.LU.64 R6, [R1+0x8f18] ;  /* 0x008f180001067983 */ /* 0x002ea20000300a00 */
[C---:B----4-:R-:W-:Y:S02]  /*1b40e0*/  IADD3 R26, P0, R28.reuse, R21, RZ ;  /* 0x000000151c1a7210 */ /* 0x050fe40007f1e0ff */
[----:B------:R-:W-:Y:S01]  /*1b40f0*/  IADD3 R16, P2, R28, R19, RZ ;  /* 0x000000131c107210 */ /* 0x000fe20007f5e0ff */
[----:B--2---:R1:W-:Y:S02]  /*1b4100*/  STL.64 [R1+0x8ef8], R6 ;  /* 0x008ef80601007387 */ /* 0x0043e40000100a00 */
[----:B-1----:R-:W-:-:S02]  /*1b4110*/  IMAD.MOV.U32 R6, RZ, RZ, R25 ;  /* 0x000000ffff067224 */ /* 0x002fc400078e0019 */
[----:B---3--:R-:W-:-:S05]  /*1b4120*/  IMAD.X R25, R17, 0x1, R15, P1 ;  /* 0x0000000111197824 */ /* 0x008fca00008e060f */
[----:B------:R1:W-:Y:S04]  /*1b4130*/  STL.64 [R1+0x43d8], R24 ;  /* 0x0043d81801007387 */ /* 0x0003e80000100a00 */
[----:B------:R-:W-:Y:S01]  /*1b4140*/  STL [R1+0x43c8], R26 ;  /* 0x0043c81a01007387 */ /* 0x000fe20000100800 */
[----:B------:R-:W-:-:S03]  /*1b4150*/  IMAD.X R17, R17, 0x1, R18, P2 ;  /* 0x0000000111117824 */ /* 0x000fc600010e0612 */
[----:B-1----:R-:W2:Y:S04]  /*1b4160*/  LDL.LU.64 R24, [R1+0x8f10] ;  /* 0x008f100001187983 */ /* 0x002ea80000300a00 */
[----:B------:R1:W-:Y:S04]  /*1b4170*/  STL.64 [R1+0x8ee8], R10 ;  /* 0x008ee80a01007387 */ /* 0x0003e80000100a00 */
[----:B-1----:R-:W3:Y:S04]  /*1b4180*/  LDL R10, [R1+0xe0] ;  /* 0x0000e000010a7983 */ /* 0x002ee80000100800 */
[----:B------:R1:W-:Y:S04]  /*1b4190*/  STL.64 [R1+0x8ee0], R14 ;  /* 0x008ee00e01007387 */ /* 0x0003e80000100a00 */
[----:B-1----:R0:W4:Y:S04]  /*1b41a0*/  LDL.64 R14, [R1+0x43c8] ;  /* 0x0043c800010e7983 */ /* 0x0021280000100a00 */
[----:B------:R1:W-:Y:S04]  /*1b41b0*/  STL [R1+0x8ed8], R18 ;  /* 0x008ed81201007387 */ /* 0x0003e80000100800 */
[----:B-1----:R-:W4:Y:S01]  /*1b41c0*/  LDL.LU R18, [R1+0x420] ;  /* 0x0004200001127983 */ /* 0x002f220000300800 */
[----:B------:R-:W-:-:S03]  /*1b41d0*/  IADD3 R26, P1, R28, R23, RZ ;  /* 0x000000171c1a7210 */ /* 0x000fc60007f3e0ff */
[----:B------:R-:W-:Y:S01]  /*1b41e0*/  STL.64 [R1+0x43d0], R16 ;  /* 0x0043d01001007387 */ /* 0x000fe20000100a00 */
[C---:B----4-:R-:W-:Y:S02]  /*1b41f0*/  IMAD.X R15, R18.reuse, 0x1, R20, P0 ;  /* 0x00000001120f7824 */ /* 0x050fe400000e0614 */
[----:B------:R-:W-:-:S03]  /*1b4200*/  IMAD.X R27, R18, 0x1, R22, P1 ;  /* 0x00000001121b7824 */ /* 0x000fc600008e0616 */
[----:B------:R-:W-:Y:S04]  /*1b4210*/  STL [R1+0x43cc], R15 ;  /* 0x0043cc0f01007387 */ /* 0x000fe80000100800 */
[----:B------:R1:W-:Y:S04]  /*1b4220*/  STL.64 [R1+0x43c0], R26 ;  /* 0x0043c01a01007387 */ /* 0x0003e80000100a00 */
[----:B-1----:R-:W4:Y:S01]  /*1b4230*/  LDL.LU.64 R26, [R1+0x8f08] ;  /* 0x008f0800011a7983 */ /* 0x002f220000300a00 */
[----:B--2---:R-:W-:-:S03]  /*1b4240*/  IADD3 R16, P2, R28, R25, RZ ;  /* 0x000000191c107210 */ /* 0x004fc60007f5e0ff */
[----:B------:R1:W-:Y:S01]  /*1b4250*/  STL.64 [R1+0x8ed0], R22 ;  /* 0x008ed01601007387 */ /* 0x0003e20000100a00 */
[----:B------:R-:W-:Y:S01]  /*1b4260*/  IADD3 R14, P0, R28, R29, RZ ;  /* 0x0000001d1c0e7210 */ /* 0x000fe20007f1e0ff */
[----:B------:R-:W-:Y:S02]  /*1b4270*/  IMAD.X R17, R18, 0x1, R24, P2 ;  /* 0x0000000112117824 */ /* 0x000fe400010e0618 */
[----:B-1----:R-:W-:Y:S01]  /*1b4280*/  IMAD.MOV.U32 R23, RZ, RZ, R6 ;  /* 0x000000ffff177224 */ /* 0x002fe200078e0006 */
[----:B----4-:R-:W-:Y:S02]  /*1b4290*/  IADD3 R6, P1, R28, R27, RZ ;  /* 0x0000001b1c067210 */ /* 0x010fe40007f3e0ff */
[----:B------:R-:W2:Y:S04]  /*1b42a0*/  LDL.LU R28, [R1+0x8f00] ;  /* 0x008f0000011c7983 */ /* 0x000ea80000300800 */
[----:B------:R1:W-:Y:S04]  /*1b42b0*/  STL [R1+0x43a8], R6 ;  /* 0x0043a80601007387 */ /* 0x0003e80000100800 */
[----:B-1----:R-:W4:Y:S04]  /*1b42c0*/  LDL.LU.64 R6, [R1+0x8ef8] ;  /* 0x008ef80001067983 */ /* 0x002f280000300a00 */
[----:B------:R1:W-:Y:S04]  /*1b42d0*/  STL.64 [R1+0x43b8], R16 ;  /* 0x0043b81001007387 */ /* 0x0003e80000100a00 */
[----:B-1----:R-:W3:Y:S04]  /*1b42e0*/  LDL.LU.64 R16, [R1+0x8ef0] ;  /* 0x008ef00001107983 */ /* 0x002ee80000300a00 */
[----:B------:R1:W-:Y:S04]  /*1b42f0*/  STL.64 [R1+0x8ec0], R24 ;  /* 0x008ec01801007387 */ /* 0x0003e80000100a00 */
[----:B-1----:R0:W2:Y:S04]  /*1b4300*/  LDL.64 R24, [R1+0x43a8] ;  /* 0x0043a80001187983 */ /* 0x0020a80000100a00 */
[----:B----4-:R1:W-:Y:S04]  /*1b4310*/  STL.64 [R1+0x8ec8], R6 ;  /* 0x008ec80601007387 */ /* 0x0103e80000100a00 */
[----:B-1----:R-:W4:Y:S01]  /*1b4320*/  LDL R6, [R1+0x41c] ;  /* 0x00041c0001067983 */ /* 0x002f220000100800 */
[----:B---3--:R-:W-:-:S05]  /*1b4330*/  IADD3 R10, P2, R10, R16, RZ ;  /* 0x000000100a0a7210 */ /* 0x008fca0007f5e0ff */
[----:B------:R1:W-:Y:S04]  /*1b4340*/  STL [R1+0x43a0], R10 ;  /* 0x0043a00a01007387 */ /* 0x0003e80000100800 */
[----:B-1----:R-:W3:Y:S01]  /*1b4350*/  LDL.LU.64 R10, [R1+0x8ee8] ;  /* 0x008ee800010a7983 */ /* 0x002ee20000300a00 */
[----:B--2---:R-:W-:-:S03]  /*1b4360*/  IMAD.X R15, R18, 0x1, R28, P0 ;  /* 0x00000001120f7824 */ /* 0x004fc600000e061c */
[----:B---3--:R1:W-:Y:S04]  /*1b4370*/  STL.64 [R1+0x8eb0], R10 ;  /* 0x008eb00a01007387 */ /* 0x0083e80000100a00 */
[----:B-1----:R0:W4:Y:S04]  /*1b4380*/  LDL.64 R10, [R1+0x43a0] ;  /* 0x0043a000010a7983 */ /* 0x0021280000100a00 */
[----:B------:R1:W-:Y:S04]  /*1b4390*/  STL [R1+0x8ea8], R16 ;  /* 0x008ea81001007387 */ /* 0x0003e80000100800 */
[----:B-1----:R-:W2:Y:S04]  /*1b43a0*/  LDL.LU R16, [R1+0xe0] ;  /* 0x0000e00001107983 */ /* 0x002ea80000300800 */
[----:B------:R1:W-:Y:S04]  /*1b43b0*/  STL.64 [R1+0x43b0], R14 ;  /* 0x0043b00e01007387 */ /* 0x0003e80000100a00 */
[----:B-1----:R-:W4:Y:S01]  /*1b43c0*/  LDL.LU.64 R14, [R1+0x8ee0] ;  /* 0x008ee000010e7983 */ /* 0x002f220000300a00 */
[----:B------:R-:W-:-:S03]  /*1b43d0*/  IMAD.X R25, R18, 0x1, R26, P1 ;  /* 0x0000000112197824 */ /* 0x000fc600008e061a */
[----:B------:R1:W-:Y:S04]  /*1b43e0*/  STL.64 [R1+0x8eb8], R28 ;  /* 0x008eb81c01007387 */ /* 0x0003e80000100a00 */
[----:B------:R-:W3:Y:S04]  /*1b43f0*/  LDL.LU R18, [R1+0x8ed8] ;  /* 0x008ed80001127983 */ /* 0x000ee80000300800 */
[----:B------:R-:W-:Y:S01]  /*1b4400*/  STL [R1+0x43ac], R25 ;  /* 0x0043ac1901007387 */ /* 0x000fe20000100800 */
[----:B-1----:R-:W-:Y:S01]  /*1b4410*/  IMAD.MOV.U32 R28, RZ, RZ, R23 ;  /* 0x000000ffff1c7224 */ /* 0x002fe200078e0017 */
[----:B--2---:R-:W-:Y:S01]  /*1b4420*/  IADD3 R22, P0, R16, R17, RZ ;  /* 0x0000001110167210 */ /* 0x004fe20007f1e0ff */
[----:B----4-:R-:W-:-:S04]  /*1b4430*/  IMAD.X R11, R6, 0x1, R14, P2 ;  /* 0x00000001060b7824 */ /* 0x010fc800010e060e */
[----:B------:R-:W-:Y:S01]  /*1b4440*/  IMAD.X R23, R6, 0x1, R15, P0 ;  /* 0x0000000106177824 */ /* 0x000fe200000e060f */
[----:B------:R-:W-:Y:S04]  /*1b4450*/  STL [R1+0x43a4], R11 ;  /* 0x0043a40b01007387 */ /* 0x000fe80000100800 */
[----:B------:R1:W-:Y:S04]  /*1b4460*/  STL.64 [R1+0x4398], R22 ;  /* 0x0043981601007387 */ /* 0x0003e80000100a00 */
[----:B-1----:R-:W2:Y:S04]  /*1b4470*/  LDL.LU.64 R22, [R1+0x8ed0] ;  /* 0x008ed00001167983 */ /* 0x002ea80000300a00 */
[----:B------:R1:W-:Y:S04]  /*1b4480*/  STL [R1+0x8e98], R15 ;  /* 0x008e980f01007387 */ /* 0x0003e80000100800 */
[----:B-1----:R-:W3:Y:S01]  /*1b4490*/  LDL.LU R15, [R1+0x41c] ;  /* 0x00041c00010f7983 */ /* 0x002ee20000300800 */
[----:B------:R-:W-:-:S02]  /*1b44a0*/  IADD3 R24, P1, R16, R19, RZ ;  /* 0x0000001310187210 */ /* 0x000fc40007f3e0ff */
[----:B--2---:R-:W-:-:S05]  /*1b44b0*/  IADD3 R6, P0, R16, R23, RZ ;  /* 0x0000001710067210 */ /* 0x004fca0007f1e0ff */
[----:B------:R1:W-:Y:S01]  /*1b44c0*/  STL [R1+0x4380], R6 ;  /* 0x0043800601007387 */ /* 0x0003e20000100800 */
[----:B---3--:R-:W-:-:S03]  /*1b44d0*/  IMAD.X R25, R15, 0x1, R18, P1 ;  /* 0x000000010f197824 */ /* 0x008fc600008e0612 */
[----:B-1----:R-:W2:Y:S04]  /*1b44e0*/  LDL.LU.64 R6, [R1+0x8ec8] ;  /* 0x008ec80001067983 */ /* 0x002ea80000300a00 */
[----:B------:R1:W-:Y:S04]  /*1b44f0*/  STL.64 [R1+0x4390], R24 ;  /* 0x0043901801007387 */ /* 0x0003e80000100a00 */
[----:B-1----:R-:W3:Y:S01]  /*1b4500*/  LDL.LU.64 R24, [R1+0x8ec0] ;  /* 0x008ec00001187983 */ /* 0x002ee20000300a00 */
[----:B------:R-:W-:-:S03]  /*1b4510*/  IADD3 R10, P2, R16, R21, RZ ;  /* 0x00000015100a7210 */ /* 0x000fc60007f5e0ff */
[----:B------:R1:W-:Y:S02]  /*1b4520*/  STL.64 [R1+0x8ea0], R18 ;  /* 0x008ea01201007387 */ /* 0x0003e40000100a00 */
[----:B------:R-:W-:Y:S02]  /*1b4530*/  IMAD.X R11, R15, 0x1, R20, P2 ;  /* 0x000000010f0b7824 */ /* 0x000fe400010e0614 */
[----:B-1----:R-:W-:Y:S01]  /*1b4540*/  IMAD.MOV.U32 R19, RZ, RZ, R28 ;  /* 0x000000ffff137224 */ /* 0x002fe200078e001c */
[----:B---3--:R-:W-:-:S05]  /*1b4550*/  IADD3 R28, P1, R16, R25, RZ ;  /* 0x00000019101c7210 */ /* 0x008fca0007f3e0ff */
[----:B------:R1:W-:Y:S04]  /*1b4560*/  STL [R1+0x4378], R28 ;  /* 0x0043781c01007387 */ /* 0x0003e80000100800 */
[----:B-1----:R-:W3:Y:S04]  /*1b4570*/  LDL.LU.64 R28, [R1+0x8eb8] ;  /* 0x008eb800011c7983 */ /* 0x002ee80000300a00 */
[----:B------:R1:W-:Y:S04]  /*1b4580*/  STL.64 [R1+0x4388], R10 ;  /* 0x0043880a01007387 */ /* 0x0003e80000100a00 */
[----:B-1----:R-:W4:Y:S04]  /*1b4590*/  LDL.LU.64 R10, [R1+0x8eb0] ;  /* 0x008eb000010a7983 */ /* 0x002f280000300a00 */
[----:B------:R1:W-:Y:S04]  /*1b45a0*/  STL.64 [R1+0x8e90], R20 ;  /* 0x008e901401007387 */ /* 0x0003e80000100a00 */
[----:B-1----:R0:W2:Y:S01]  /*1b45b0*/  LDL.64 R20, [R1+0x4380] ;  /* 0x0043800001147983 */ /* 0x0020a20000100a00 */
[----:B---3--:R-:W-:-:S03]  /*1b45c0*/  IADD3 R18, P2, R16, R29, RZ ;  /* 0x0000001d10127210 */ /* 0x008fc60007f5e0ff */
[----:B----4-:R1:W-:Y:S04]  /*1b45d0*/  STL.64 [R1+0x8e80], R10 ;  /* 0x008e800a01007387 */ /* 0x0103e80000100a00 */
[----:B-1----:R-:W3:Y:S01]  /*1b45e0*/  LDL R11, [R1+0xe4] ;  /* 0x0000e400010b7983 */ /* 0x002ee20000100800 */
[----:B--2---:R-:W-:-:S03]  /*1b45f0*/  IMAD.X R21, R15, 0x1, R22, P0 ;  /* 0x000000010f157824 */ /* 0x004fc600000e0616 */
[----:B------:R1:W-:Y:S01]  /*1b4600*/  STL.64 [R1+0x8e88], R22 ;  /* 0x008e881601007387 */ /* 0x0003e20000100a00 */
[----:B------:R-:W-:-:S03]  /*1b4610*/  IADD3 R20, P0, R16, R27, RZ ;  /* 0x0000001b10147210 */ /* 0x000fc60007f1e0ff */
[----:B-1----:R0:W2:Y:S04]  /*1b4620*/  LDL.64 R22, [R1+0x4378] ;  /* 0x0043780001167983 */ /* 0x0020a80000100a00 */
[----:B------:R1:W-:Y:S04]  /*1b4630*/  STL [R1+0x4384], R21 ;  /* 0x0043841501007387 */ /* 0x0003e80000100800 */
[----:B------:R-:W3:Y:S01]  /*1b4640*/  LDL.LU R16, [R1+0x8ea8] ;  /* 0x008ea80001107983 */ /* 0x000ee20000300800 */
[----:B------:R-:W-:Y:S02]  /*1b4650*/  IMAD.MOV.U32 R10, RZ, RZ, R19 ;  /* 0x000000ffff0a7224 */ /* 0x000fe400078e0013 */
[----:B------:R-:W-:Y:S01]  /*1b4660*/  IMAD.X R19, R15, 0x1, R28, P2 ;  /* 0x000000010f137824 */ /* 0x000fe200010e061c */
[----:B------:R-:W-:Y:S01]  /*1b4670*/  STL.64 [R1+0x8e70], R24 ;  /* 0x008e701801007387 */ /* 0x000fe20000100a00 */
[----:B-1----:R-:W-:-:S02]  /*1b4680*/  IMAD.MOV.U32 R21, RZ, RZ, R10 ;  /* 0x000000ffff157224 */ /* 0x002fc400078e000a */
[----:B--2---:R-:W-:-:S05]  /*1b4690*/  IMAD.X R23, R15, 0x1, R24, P1 ;  /* 0x000000010f177824 */ /* 0x004fca00008e0618 */
[----:B------:R-:W-:Y:S04]  /*1b46a0*/  STL [R1+0x437c], R23 ;  /* 0x00437c1701007387 */ /* 0x000fe80000100800 */
[----:B------:R1:W-:Y:S01]  /*1b46b0*/  STL.64 [R1+0x8e78], R12 ;  /* 0x008e780c01007387 */ /* 0x0003e20000100a00 */
[----:B---3--:R-:W-:-:S03]  /*1b46c0*/  IADD3 R22, P1, R11, R16, RZ ;  /* 0x000000100b167210 */ /* 0x008fc60007f3e0ff */
[----:B-1----:R-:W2:Y:S04]  /*1b46d0*/  LDL R12, [R1+0x418] ;  /* 0x00041800010c7983 */ /* 0x002ea80000100800 */
[----:B------:R1:W-:Y:S04]  /*1b46e0*/  STL.64 [R1+0x4370], R18 ;  /* 0x0043701201007387 */ /* 0x0003e80000100a00 */
[----:B-1----:R-:W3:Y:S04]  /*1b46f0*/  LDL.LU.64 R18, [R1+0x8ea0] ;  /* 0x008ea00001127983 */ /* 0x002ee80000300a00 */
[----:B------:R-:W-:Y:S04]  /*1b4700*/  STL.64 [R1+0x8e60], R28 ;  /* 0x008e601c01007387 */ /* 0x000fe80000100a00 */
[----:B------:R1:W-:Y:S02]  /*1b4710*/  STL.64 [R1+0x8e68], R16 ;  /* 0x008e681001007387 */ /* 0x0003e40000100a00 */
[----:B-1----:R-:W-:-:S02]  /*1b4720*/  IMAD.MOV.U32 R16, RZ, RZ, R21 ;  /* 0x000000ffff107224 */ /* 0x002fc400078e0015 */
[----:B------:R-:W-:Y:S02]  /*1b4730*/  IMAD.X R21, R15, 0x1, R26, P0 ;  /* 0x000000010f157824 */ /* 0x000fe400000e061a */
[----:B------:R-:W4:Y:S01]  /*1b4740*/  LDL.LU R15, [R1+0x8e98] ;  /* 0x008e9800010f7983 */ /* 0x000f220000300800 */
[----:B------:R-:W-:-:S03]  /*1b4750*/  IADD3 R10, P2, R11, R17, RZ ;  /* 0x000000110b0a7210 */ /* 0x000fc60007f5e0ff */
[----:B------:R1:W-:Y:S04]  /*1b4760*/  STL.64 [R1+0x4368], R20 ;  /* 0x0043681401007387 */ /* 0x0003e80000100a00 */
[----:B-1----:R-:W3:Y:S04]  /*1b4770*/  LDL.LU.64 R20, [R1+0x8e90] ;  /* 0x008e900001147983 */ /* 0x002ee80000300a00 */
[----:B------:R1:W-:Y:S04]  /*1b4780*/  STL [R1+0x8e58], R26 ;  /* 0x008e581a01007387 */ /* 0x0003e80000100800 */
[----:B-1----:R-:W3:Y:S01]  /*1b4790*/  LDL.LU R26, [R1+0xe4] ;  /* 0x0000e400011a7983 */ /* 0x002ee20000300800 */
[----:B--2---:R-:W-:-:S05]  /*1b47a0*/  IMAD.X R23, R12, 0x1, R14, P1 ;  /* 0x000000010c177824 */ /* 0x004fca00008e060e */
[----:B------:R1:W-:Y:S04]  /*1b47b0*/  STL.64 [R1+0x4360], R22 ;  /* 0x0043601601007387 */ /* 0x0003e80000100a00 */
[----:B-1----:R-:W2:Y:S01]  /*1b47c0*/  LDL.LU.64 R22, [R1+0x8e88] ;  /* 0x008e880001167983 */ /* 0x002ea20000300a00 */
[----:B----4-:R-:W-:-:S05]  /*1b47d0*/  IMAD.X R11, R12, 0x1, R15, P2 ;  /* 0x000000010c0b7824 */ /* 0x010fca00010e060f */
[----:B------:R1:W-:Y:S04]  /*1b47e0*/  STL.64 [R1+0x4358], R10 ;  /* 0x0043580a01007387 */ /* 0x0003e80000100a00 */
[----:B-1----:R-:W4:Y:S04]  /*1b47f0*/  LDL.LU.64 R10, [R1+0x8e80] ;  /* 0x008e8000010a7983 */ /* 0x002f280000300a00 */
[----:B------:R1:W-:Y:S04]  /*1b4800*/  STL [R1+0x8e48], R15 ;  /* 0x008e480f01007387 */ /* 0x0003e80000100800 */
[----:B-1----:R-:W4:Y:S01]  /*1b4810*/  LDL.LU R15, [R1+0x418] ;  /* 0x00041800010f7983 */ /* 0x002f220000300800 */
[----:B---3--:R-:W-:-:S02]  /*1b4820*/  IADD3 R24, P0, R26, R19, RZ ;  /* 0x000000131a187210 */ /* 0x008fc40007f1e0ff */
[----:B--2---:R-:W-:-:S05]  /*1b4830*/  IADD3 R12, P2, R26, R23, RZ ;  /* 0x000000171a0c7210 */ /* 0x004fca0007f5e0ff */
[----:B------:R1:W-:Y:S04]  /*1b4840*/  STL [R1+0x4340], R12 ;  /* 0x0043400c01007387 */ /* 0x0003e80000100800 */
[----:B-1----:R-:W2:Y:S01]  /*1b4850*/  LDL.LU.64 R12, [R1+0x8e78] ;  /* 0x008e7800010c7983 */ /* 0x002ea20000300a00 */
[----:B----4-:R-:W-:-:S05]  /*1b4860*/  IMAD.X R25, R15, 0x1, R18, P0 ;  /* 0x000000010f197824 */ /* 0x010fca00000e0612 */
[----:B------:R1:W-:Y:S04]  /*1b4870*/  STL.64 [R1+0x4350], R24 ;  /* 0x0043501801007387 */ /* 0x0003e80000100a00 */
[----:B-1----:R-:W3:Y:S01]  /*1b4880*/  LDL.LU.64 R24, [R1+0x8e70] ;  /* 0x008e700001187983 */ /* 0x002ee20000300a00 */
[----:B------:R-:W-:-:S03]  /*1b4890*/  IADD3 R28, P1, R26, R21, RZ ;  /* 0x000000151a1c7210 */ /* 0x000fc60007f3e0ff */
[----:B------:R1:W-:Y:S02]  /*1b48a0*/  STL.64 [R1+0x8e50], R18 ;  /* 0x008e501201007387 */ /* 0x0003e40000100a00 */
[----:B------:R-:W-:Y:S02]  /*1b48b0*/  IMAD.X R29, R15, 0x1, R20, P1 ;  /* 0x000000010f1d7824 */ /* 0x000fe400008e0614 */
[----:B-1----:R-:W-:Y:S01]  /*1b48c0*/  IMAD.MOV.U32 R19, RZ, RZ, R16 ;  /* 0x000000ffff137224 */ /* 0x002fe200078e0010 */
[----:B--2---:R1:W-:Y:S04]  /*1b48d0*/  STL.64 [R1+0x8e28], R12 ;  /* 0x008e280c01007387 */ /* 0x0043e80000100a00 */
[----:B-1----:R-:W2:Y:S01]  /*1b48e0*/  LDL R13, [R1+0xe8] ;  /* 0x0000e800010d7983 */ /* 0x002ea20000100800 */
[----:B---3--:R-:W-:-:S05]  /*1b48f0*/  IADD3 R16, P0, R26, R25, RZ ;  /* 0x000000191a107210 */ /* 0x008fca0007f1e0ff */
[----:B------:R1:W-:Y:S04]  /*1b4900*/  STL [R1+0x4338], R16 ;  /* 0x0043381001007387 */ /* 0x0003e80000100800 */
[----:B-1----:R-:W2:Y:S04]  /*1b4910*/  LDL.LU.64 R16, [R1+0x8e68] ;  /* 0x008e680001107983 */ /* 0x002ea80000300a00 */
[----:B------:R1:W-:Y:S04]  /*1b4920*/  STL.64 [R1+0x4348], R28 ;  /* 0x0043481c01007387 */ /* 0x0003e80000100a00 */
[----:B-1----:R-:W3:Y:S04]  /*1b4930*/  LDL.LU.64 R28, [R1+0x8e60] ;  /* 0x008e6000011c7983 */ /* 0x002ee80000300a00 */
[----:B------:R1:W-:Y:S04]  /*1b4940*/  STL.64 [R1+0x8e38], R20 ;  /* 0x008e381401007387 */ /* 0x0003e80000100a00 */
[----:B-1----:R0:W4:Y:S04]  /*1b4950*/  LDL.64 R20, [R1+0x4338] ;  /* 0x0043380001147983 */ /* 0x0021280000100a00 */
[----:B------:R-:W-:Y:S04]  /*1b4960*/  STL.64 [R1+0x8e30], R2 ;  /* 0x008e300201007387 */ /* 0x000fe80000100a00 */
[----:B------:R1:W-:Y:S04]  /*1b4970*/  STL.64 [R1+0x8e40], R4 ;  /* 0x008e400401007387 */ /* 0x0003e80000100a00 */
[----:B-1----:R0:W4:Y:S01]  /*1b4980*/  LDL.64 R4, [R1+0x4340] ;  /* 0x0043400001047983 */ /* 0x0021220000100a00 */
[----:B------:R-:W-:Y:S01]  /*1b4990*/  IMAD.MOV.U32 R2, RZ, RZ, R19 ;  /* 0x000000ffff027224 */ /* 0x000fe200078e0013 */
[----:B---3--:R-:W-:-:S05]  /*1b49a0*/  IADD3 R18, P1, R26, R29, RZ ;  /* 0x0000001d1a127210 */ /* 0x008fca0007f3e0ff */
[----:B------:R-:W-:Y:S01]  /*1b49b0*/  IMAD.X R19, R15, 0x1, R28, P1 ;  /* 0x000000010f137824 */ /* 0x000fe200008e061c */
[----:B--2---:R-:W-:Y:S01]  /*1b49c0*/  IADD3 R12, P1, R13, R17, RZ ;  /* 0x000000110d0c7210 */ /* 0x004fe20007f3e0ff */
[----:B----4-:R-:W-:Y:S01]  /*1b49d0*/  IMAD.X R21, R15, 0x1, R24, P0 ;  /* 0x000000010f157824 */ /* 0x010fe200000e0618 */
[----:B------:R-:W-:Y:S01]  /*1b49e0*/  IADD3 R20, P0, R13, R16, RZ ;  /* 0x000000100d147210 */ /* 0x000fe20007f1e0ff */
[----:B------:R-:W-:Y:S01]  /*1b49f0*/  IMAD.X R5, R15, 0x1, R22, P2 ;  /* 0x000000010f057824 */ /* 0x000fe200010e0616 */
[----:B------:R-:W-:-:S04]  /*1b4a00*/  IADD3 R4, P2, R26, R27, RZ ;  /* 0x0000001b1a047210 */ /* 0x000fc80007f5e0ff */
[----:B------:R-:W-:Y:S04]  /*1b4a10*/  STL [R1+0x4344], R5 ;  /* 0x0043440501007387 */ /* 0x000fe80000100800 */
[----:B------:R-:W2:Y:S04]  /*1b4a20*/  LDL.LU R26, [R1+0x8e58] ;  /* 0x008e5800011a7983 */ /* 0x000ea80000300800 */
[----:B------:R-:W-:Y:S04]  /*1b4a30*/  STL.64 [R1+0x8e20], R24 ;  /* 0x008e201801007387 */ /* 0x000fe80000100a00 */
[----:B------:R-:W-:Y:S04]  /*1b4a40*/  STL [R1+0x433c], R21 ;  /* 0x00433c1501007387 */ /* 0x000fe80000100800 */
[----:B------:R1:W-:Y:S04]  /*1b4a50*/  STL.64 [R1+0x4330], R18 ;  /* 0x0043301201007387 */ /* 0x0003e80000100a00 */
[----:B-1----:R-:W3:Y:S04]  /*1b4a60*/  LDL.LU.64 R18, [R1+0x8e50] ;  /* 0x008e500001127983 */ /* 0x002ee80000300a00 */
[----:B------:R-:W4:Y:S04]  /*1b4a70*/  LDL R13, [R1+0x414] ;  /* 0x00041400010d7983 */ /* 0x000f280000100800 */
[----:B------:R1:W-:Y:S04]  /*1b4a80*/  STL [R1+0x8e10], R17 ;  /* 0x008e101101007387 */ /* 0x0003e80000100800 */
[----:B-1----:R-:W3:Y:S01]  /*1b4a90*/  LDL.LU R17, [R1+0xe8] ;  /* 0x0000e80001117983 */ /* 0x002ee20000300800 */
[----:B--2---:R-:W-:-:S03]  /*1b4aa0*/  IMAD.X R5, R15, 0x1, R26, P2 ;  /* 0x000000010f057824 */ /* 0x004fc600010e061a */
[----:B------:R-:W2:Y:S04]  /*1b4ab0*/  LDL.LU R15, [R1+0x8e48] ;  /* 0x008e4800010f7983 */ /* 0x000ea80000300800 */
[----:B------:R1:W-:Y:S04]  /*1b4ac0*/  STL.64 [R1+0x4328], R4 ;  /* 0x0043280401007387 */ /* 0x0003e80000100a00 */
[----:B-1----:R-:W3:Y:S04]  /*1b4ad0*/  LDL.LU.64 R4, [R1+0x8e40] ;  /* 0x008e400001047983 */ /* 0x002ee80000300a00 */
[----:B------:R-:W-:Y:S01]  /*1b4ae0*/  STL.64 [R1+0x8e18], R26 ;  /* 0x008e181a01007387 */ /* 0x000fe20000100a00 */
[----:B----4-:R-:W-:-:S05]  /*1b4af0*/  IMAD.X R21, R13, 0x1, R14, P0 ;  /* 0x000000010d157824 */ /* 0x010fca00000e060e */
[----:B------:R1:W-:Y:S04]  /*1b4b00*/  STL.64 [R1+0x4320], R20 ;  /* 0x0043201401007387 */ /* 0x0003e80000100a00 */
[----:B-1----:R-:W3:Y:S01]  /*1b4b10*/  LDL.LU.64 R20, [R1+0x8e38] ;  /* 0x008e380001147983 */ /* 0x002ee20000300a00 */
[----:B------:R-:W-:Y:S02]  /*1b4b20*/  IMAD.MOV.U32 R27, RZ, RZ, R2 ;  /* 0x000000ffff1b7224 */ /* 0x000fe400078e0002 */
[----:B--2---:R-:W-:Y:S01]  /*1b4b30*/  IMAD.X R13, R13, 0x1, R15, P1 ;  /* 0x000000010d0d7824 */ /* 0x004fe200008e060f */
[----:B---3--:R-:W-:-:S05]  /*1b4b40*/  IADD3 R2, P0, R17, R21, RZ ;  /* 0x0000001511027210 */ /* 0x008fca0007f1e0ff */
[----:B------:R1:W-:Y:S04]  /*1b4b50*/  STL [R1+0x4308], R2 ;  /* 0x0043080201007387 */ /* 0x0003e80000100800 */
[----:B-1----:R-:W2:Y:S04]  /*1b4b60*/  LDL.LU.64 R2, [R1+0x8e30] ;  /* 0x008e300001027983 */ /* 0x002ea80000300a00 */
[----:B------:R1:W-:Y:S04]  /*1b4b70*/  STL.64 [R1+0x4318], R12 ;  /* 0x0043180c01007387 */ /* 0x0003e80000100a00 */
[----:B-1----:R-:W3:Y:S01]  /*1b4b80*/  LDL.LU.64 R12, [R1+0x8e28] ;  /* 0x008e2800010c7983 */ /* 0x002ee20000300a00 */
[----:B------:R-:W-:-:S03]  /*1b4b90*/  IADD3 R24, P2, R17, R19, RZ ;  /* 0x0000001311187210 */ /* 0x000fc60007f5e0ff */
[----:B---3--:R-:W-:Y:S04]  /*1b4ba0*/  STL.64 [R1+0x8e08], R12 ;  /* 0x008e080c01007387 */ /* 0x008fe80000100a00 */
[----:B------:R1:W-:Y:S04]  /*1b4bb0*/  STL [R1+0x8df8], R15 ;  /* 0x008df80f01007387 */ /* 0x0003e80000100800 */
[----:B-1----:R-:W3:Y:S02]  /*1b4bc0*/  LDL.LU R15, [R1+0x414] ;  /* 0x00041400010f7983 */ /* 0x002ee40000300800 */
[----:B---3--:R-:W-:-:S05]  /*1b4bd0*/  IMAD.X R25, R15, 0x1, R18, P2 ;  /* 0x000000010f197824 */ /* 0x008fca00010e0612 */
[----:B------:R1:W-:Y:S04]  /*1b4be0*/  STL.64 [R1+0x4310], R24 ;  /* 0x0043101801007387 */ /* 0x0003e80000100a00 */
[----:B-1----:R-:W3:Y:S04]  /*1b4bf0*/  LDL.LU.64 R24, [R1+0x8e20] ;  /* 0x008e200001187983 */ /* 0x002ee80000300a00 */
[----:B------:R1:W-:Y:S04]  /*1b4c00*/  STL.64 [R1+0x8e00], R18 ;  /* 0x008e001201007387 */ /* 0x0003e80000100a00 */
[----:B-1----:R0:W4:Y:S01]  /*1b4c10*/  LDL.64 R18, [R1+0x4308] ;  /* 0x0043080001127983 */ /* 0x0021220000100a00 */
[----:B------:R-:W-:Y:S01]  /*1b4c20*/  IADD3 R26, P1, R17, R23, RZ ;  /* 0x00000017111a7210 */ /* 0x000fe20007f3e0ff */
[----:B------:R-:W-:-:S02]  /*1b4c30*/  IMAD.MOV.U32 R13, RZ, RZ, R27 ;  /* 0x000000ffff0d7224 */ /* 0x000fc400078e001b */
[----:B------:R1:W-:Y:S02]  /*1b4c40*/  STL.64 [R1+0x8df0], R10 ;  /* 0x008df00a01007387 */ /* 0x0003e40000100a00 */
[C---:B------:R-:W-:Y:S02]  /*1b4c50*/  IMAD.X R27, R15.reuse, 0x1, R22, P1 ;  /* 0x000000010f1b7824 */ /* 0x040fe400008e0616 */
[----:B-1----:R-:W2:Y:S01]  /*1b4c60*/  LDL R11, [R1+0xec] ;  /* 0x0000ec00010b7983 */ /* 0x002ea20000100800 */
[----:B----4-:R-:W-:-:S05]  /*1b4c70*/  IMAD.X R19, R15, 0x1, R20, P0 ;  /* 0x000000010f137824 */ /* 0x010fca00000e0614 */
[----:B------:R-:W-:Y:S04]  /*1b4c80*/  STL [R1+0x430c], R19 ;  /* 0x00430c1301007387 */ /* 0x000fe80000100800 */
[----:B------:R1:W-:Y:S04]  /*1b4c90*/  STL.64 [R1+0x4300], R26 ;  /* 0x0043001a01007387 */ /* 0x0003e80000100a00 */
[----:B-1----:R-:W4:Y:S01]  /*1b4ca0*/  LDL.LU.64 R26, [R1+0x8e18] ;  /* 0x008e1800011a7983 */ /* 0x002f220000300a00 */
[----:B---3--:R-:W-:Y:S01]  /*1b4cb0*/  IADD3 R12, P2, R17, R25, RZ ;  /* 0x00000019110c7210 */ /* 0x008fe20007f5e0ff */
[----:B------:R-:W-:-:S02]  /*1b4cc0*/  IMAD.MOV.U32 R10, RZ, RZ, R13 ;  /* 0x000000ffff0a7224 */ /* 0x000fc400078e000d */
[----:B------:R4:W-:Y:S02]  /*1b4cd0*/  STL.64 [R1+0x8de0], R22 ;  /* 0x008de01601007387 */ /* 0x0009e40000100a00 */
[----:B------:R-:W-:Y:S01]  /*1b4ce0*/  IMAD.X R13, R15, 0x1, R24, P2 ;  /* 0x000000010f0d7824 */ /* 0x000fe200010e0618 */
[C---:B------:R-:W-:Y:S02]  /*1b4cf0*/  IADD3 R18, P0, R17.reuse, R29, RZ ;  /* 0x0000001d11127210 */ /* 0x040fe40007f1e0ff */
[----:B----4-:R-:W-:Y:S02]  /*1b4d00*/  IADD3 R22, P1, R17, R27, RZ ;  /* 0x0000001b11167210 */ /* 0x010fe40007f3e0ff */
[----:B------:R-:W3:Y:S04]  /*1b4d10*/  LDL.LU R17, [R1+0x8e10] ;  /* 0x008e100001117983 */ /* 0x000ee80000300800 */
[----:B------:R1:W-:Y:S04]  /*1b4d20*/  STL.64 [R1+0x42f8], R12 ;  /* 0x0042f80c01007387 */ /* 0x0003e80000100a00 */
[----:B------:R-:W-:Y:S04]  /*1b4d30*/  STL [R1+0x42e8], R22 ;  /* 0x0042e81601007387 */ /* 0x000fe80000100800 */
[----:B-1----:R-:W4:Y:S04]  /*1b4d40*/  LDL.LU.64 R12, [R1+0x8e08] ;  /* 0x008e0800010c7983 */ /* 0x002f280000300a00 */
[----:B------:R1:W-:Y:S04]  /*1b4d50*/  STL.64 [R1+0x8dd8], R24 ;  /* 0x008dd81801007387 */ /* 0x0003e80000100a00 */
[----:B-1----:R0:W2:Y:S01]  /*1b4d60*/  LDL.64 R24, [R1+0x42e8] ;  /* 0x0042e80001187983 */ /* 0x0020a20000100a00 */
[----:B------:R-:W-:-:S02]  /*1b4d70*/  IMAD.X R19, R15, 0x1, R28, P0 ;  /* 0x000000010f137824 */ /* 0x000fc400000e061c */
[----:B--2---:R-:W-:Y:S01]  /*1b4d80*/  IMAD.MOV.U32 R25, RZ, RZ, R10 ;  /* 0x000000ffff197224 */ /* 0x004fe200078e000a */
[----:B------:R-:W-:Y:S02]  /*1b4d90*/  IADD3 R10, P2, R11, R16, RZ ;  /* 0x000000100b0a7210 */ /* 0x000fe40007f5e0ff */
[----:B------:R-:W2:Y:S04]  /*1b4da0*/  LDL R11, [R1+0x410] ;  /* 0x00041000010b7983 */ /* 0x000ea80000100800 */
[----:B------:R1:W-:Y:S04]  /*1b4db0*/  STL.64 [R1+0x42f0], R18 ;  /* 0x0042f01201007387 */ /* 0x0003e80000100a00 */
[----:B-1----:R-:W2:Y:S04]  /*1b4dc0*/  LDL.LU.64 R18, [R1+0x8e00] ;  /* 0x008e000001127983 */ /* 0x002ea80000300a00 */
[----:B----4-:R-:W-:Y:S04]  /*1b4dd0*/  STL.64 [R1+0x8de8], R12 ;  /* 0x008de80c01007387 */ /* 0x010fe80000100a00 */
[----:B------:R1:W-:Y:S04]  /*1b4de0*/  STL [R1+0x8dd0], R28 ;  /* 0x008dd01c01007387 */ /* 0x0003e80000100800 */
[----:B-1----:R-:W4:Y:S04]  /*1b4df0*/  LDL.LU R28, [R1+0xec] ;  /* 0x0000ec00011c7983 */ /* 0x002f280000300800 */
[----:B---3--:R1:W-:Y:S01]  /*1b4e00*/  STL.64 [R1+0x8dc8], R16 ;  /* 0x008dc81001007387 */ /* 0x0083e20000100a00 */
[----:B--2---:R-:W-:Y:S01]  /*1b4e10*/  IMAD.X R11, R11, 0x1, R14, P2 ;  /* 0x000000010b0b7824 */ /* 0x004fe200010e060e */
[----:B----4-:R-:W-:Y:S01]  /*1b4e20*/  IADD3 R22, P0, R28, R17, RZ ;  /* 0x000000111c167210 */ /* 0x010fe20007f1e0ff */
[----:B-1----:R-:W-:-:S02]  /*1b4e30*/  IMAD.MOV.U32 R17, RZ, RZ, R25 ;  /* 0x000000ffff117224 */ /* 0x002fc400078e0019 */
[----:B------:R-:W-:Y:S01]  /*1b4e40*/  IMAD.X R25, R15, 0x1, R26, P1 ;  /* 0x000000010f197824 */ /* 0x000fe200008e061a */
[C---:B------:R-:W-:Y:S01]  /*1b4e50*/  IADD3 R12, P2, R28.reuse, R21, RZ ;  /* 0x000000151c0c7210 */ /* 0x040fe20007f5e0ff */
[----:B------:R-:W2:Y:S04]  /*1b4e60*/  LDL.LU R15, [R1+0x8df8] ;  /* 0x008df800010f7983 */ /* 0x000ea80000300800 */
[----:B------:R-:W-:Y:S04]  /*1b4e70*/  STL [R1+0x42ec], R25 ;  /* 0x0042ec1901007387 */ /* 0x000fe80000100800 */
[----:B------:R1:W-:Y:S04]  /*1b4e80*/  STL.64 [R1+0x42e0], R10 ;  /* 0x0042e00a01007387 */ /* 0x0003e80000100a00 */
[----:B-1----:R-:W3:Y:S04]  /*1b4e90*/  LDL.LU.64 R10, [R1+0x8df0] ;  /* 0x008df000010a7983 */ /* 0x002ee80000300a00 */
[----:B------:R1:W-:Y:S04]  /*1b4ea0*/  STL [R1+0x42c8], R12 ;  /* 0x0042c80c01007387 */ /* 0x0003e80000100800 */
[----:B-1----:R-:W4:Y:S04]  /*1b4eb0*/  LDL.LU.64 R12, [R1+0x8de8] ;  /* 0x008de800010c7983 */ /* 0x002f280000300a00 */
[----:B------:R1:W-:Y:S04]  /*1b4ec0*/  STL [R1+0x8dbc], R21 ;  /* 0x008dbc1501007387 */ /* 0x0003e80000100800 */
[----:B-1----:R-:W2:Y:S01]  /*1b4ed0*/  LDL.LU R21, [R1+0x410] ;  /* 0x0004100001157983 */ /* 0x002ea20000300800 */
[----:B------:R-:W-:Y:S01]  /*1b4ee0*/  IADD3 R24, P1, R28, R19, RZ ;  /* 0x000000131c187210 */ /* 0x000fe20007f3e0ff */
[----:B--2---:R-:W-:-:S04]  /*1b4ef0*/  IMAD.X R23, R21, 0x1, R15, P0 ;  /* 0x0000000115177824 */ /* 0x004fc800000e060f */
[----:B------:R-:W-:Y:S01]  /*1b4f00*/  IMAD.X R25, R21, 0x1, R18, P1 ;  /* 0x0000000115197824 */ /* 0x000fe200008e0612 */
[----:B------:R1:W-:Y:S04]  /*1b4f10*/  STL.64 [R1+0x42d8], R22 ;  /* 0x0042d81601007387 */ /* 0x0003e80000100a00 */
[----:B-1----:R-:W2:Y:S04]  /*1b4f20*/  LDL.LU.64 R22, [R1+0x8de0] ;  /* 0x008de00001167983 */ /* 0x002ea80000300a00 */
[----:B------:R-:W-:Y:S04]  /*1b4f30*/  STL.64 [R1+0x8db0], R14 ;  /* 0x008db00e01007387 */ /* 0x000fe80000100a00 */
[----:B------:R-:W-:Y:S04]  /*1b4f40*/  STL [R1+0x8db8], R15 ;  /* 0x008db80f01007387 */ /* 0x000fe80000100800 */
[----:B------:R1:W-:Y:S04]  /*1b4f50*/  STL.64 [R1+0x42d0], R24 ;  /* 0x0042d01801007387 */ /* 0x0003e80000100a00 */
[----:B-1----:R-:W3:Y:S04]  /*1b4f60*/  LDL.LU.64 R24, [R1+0x8dd8] ;  /* 0x008dd80001187983 */ /* 0x002ee80000300a00 */
[----:B------:R1:W-:Y:S04]  /*1b4f70*/  STL.64 [R1+0x8dc0], R18 ;  /* 0x008dc01201007387 */ /* 0x0003e80000100a00 */
[----:B-1----:R0:W3:Y:S04]  /*1b4f80*/  LDL.64 R18, [R1+0x42c8] ;  /* 0x0042c80001127983 */ /* 0x0020e80000100a00 */
[----:B----4-:R1:W-:Y:S04]  /*1b4f90*/  STL.64 [R1+0x8da8], R12 ;  /* 0x008da80c01007387 */ /* 0x0103e80000100a00 */
[----:B-1----:R-:W4:Y:S01]  /*1b4fa0*/  LDL R13, [R1+0xf0] ;  /* 0x0000f000010d7983 */ /* 0x002f220000100800 */
[----:B--2---:R-:W-:-:S05]  /*1b4fb0*/  IADD3 R14, P0, R28, R23, RZ ;  /* 0x000000171c0e7210 */ /* 0x004fca0007f1e0ff */
[C---:B------:R-:W-:Y:S01]  /*1b4fc0*/  IMAD.X R15, R21.reuse, 0x1, R22, P0 ;  /* 0x00000001150f7824 */ /* 0x040fe200000e0616 */
[C---:B---3--:R-:W-:Y:S01]  /*1b4fd0*/  IADD3 R16, P1, R28.reuse, R25, RZ ;  /* 0x000000191c107210 */ /* 0x048fe20007f3e0ff */
[----:B------:R-:W-:Y:S01]  /*1b4fe0*/  IMAD.X R19, R21, 0x1, R20, P2 ;  /* 0x0000000115137824 */ /* 0x000fe200010e0614 */
[----:B------:R-:W-:-:S04]  /*1b4ff0*/  IADD3 R18, P2, R28, R29, RZ ;  /* 0x0000001d1c127210 */ /* 0x000fc80007f5e0ff */
[----:B------:R-:W-:Y:S04]  /*1b5000*/  STL [R1+0x42cc], R19 ;  /* 0x0042cc1301007387 */ /* 0x000fe80000100800 */
[----:B------:R1:W-:Y:S02]  /*1b5010*/  STL.64 [R1+0x42c0], R14 ;  /* 0x0042c00e01007387 */ /* 0x0003e40000100a00 */
[----:B-1----:R-:W-:Y:S02]  /*1b5020*/  IADD3 R14, P0, R28, R27, RZ ;  /* 0x0000001b1c0e7210 */ /* 0x002fe40007f1e0ff */
[----:B------:R-:W2:Y:S01]  /*1b5030*/  LDL.LU R28, [R1+0x8dd0] ;  /* 0x008dd000011c7983 */ /* 0x000ea20000300800 */
[----:B------:R-:W-:Y:S02]  /*1b5040*/  IMAD.MOV.U32 R12, RZ, RZ, R17 ;  /* 0x000000ffff0c7224 */ /* 0x000fe400078e0011 */
[----:B------:R-:W-:-:S05]  /*1b5050*/  IMAD.X R17, R21, 0x1, R24, P1 ;  /* 0x0000000115117824 */ /* 0x000fca00008e0618 */
[----:B------:R1:W-:Y:S04]  /*1b5060*/  STL.64 [R1+0x42b8], R16 ;  /* 0x0042b81001007387 */ /* 0x0003e80000100a00 */
[----:B-1----:R-:W3:Y:S04]  /*1b5070*/  LDL.LU.64 R16, [R1+0x8dc8] ;  /* 0x008dc80001107983 */ /* 0x002ee80000300a00 */
[----:B------:R-:W-:Y:S01]  /*1b5080*/  STL.64 [R1+0x8da0], R24 ;  /* 0x008da01801007387 */ /* 0x000fe20000100a00 */
[----:B--2---:R-:W-:-:S05]  /*1b5090*/  IMAD.X R19, R21, 0x1, R28, P2 ;  /* 0x0000000115137824 */ /* 0x004fca00010e061c */
[----:B------:R1:W-:Y:S04]  /*1b50a0*/  STL.64 [R1+0x42b0], R18 ;  /* 0x0042b01201007387 */ /* 0x0003e80000100a00 */
[----:B-1----:R-:W2:Y:S04]  /*1b50b0*/  LDL.LU.64 R18, [R1+0x8dc0] ;  /* 0x008dc00001127983 */ /* 0x002ea80000300a00 */
[----:B------:R1:W-:Y:S04]  /*1b50c0*/  STL [R1+0x8d88], R28 ;  /* 0x008d881c01007387 */ /* 0x0003e80000100800 */
[----:B-1----:R-:W4:Y:S01]  /*1b50d0*/  LDL.LU R28, [R1+0xf0] ;  /* 0x0000f000011c7983 */ /* 0x002f220000300800 */
[----:B------:R-:W-:-:S03]  /*1b50e0*/  IMAD.MOV.U32 R15, RZ, RZ, R12 ;  /* 0x000000ffff0f7224 */ /* 0x000fc600078e000c */
[----:B------:R-:W2:Y:S04]  /*1b50f0*/  LDL R25, [R1+0x40c] ;  /* 0x00040c0001197983 */ /* 0x000ea80000100800 */
[----:B---3--:R1:W-:Y:S01]  /*1b5100*/  STL.64 [R1+0x8d98], R16 ;  /* 0x008d981001007387 */ /* 0x0083e20000100a00 */
[C---:B----4-:R-:W-:Y:S01]  /*1b5110*/  IADD3 R24, P2, R28.reuse, R17, RZ ;  /* 0x000000111c187210 */ /* 0x050fe20007f5e0ff */
[----:B-1----:R-:W-:Y:S02]  /*1b5120*/  IMAD.MOV.U32 R17, RZ, RZ, R15 ;  /* 0x000000ffff117224 */ /* 0x002fe400078e000f */
[----:B------:R-:W-:Y:S02]  /*1b5130*/  IMAD.X R15, R21, 0x1, R26, P0 ;  /* 0x00000001150f7824 */ /* 0x000fe400000e061a */
        /* <DEDUP_REMOVED lines=9> */
[----:B-1----:R-:W2:Y:S01]  /*1b51d0*/  LDL.LU.64 R12, [R1+0x8da8] ;  /* 0x008da800010c7983 */ /* 0x002ea20000300a00 */
[----:B------:R-:W-:-:S03]  /*1b51e0*/  IMAD.X R25, R25, 0x1, R15, P2 ;  /* 0x0000000119197824 */ /* 0x000fc600010e060f */
[----:B--2---:R-:W-:Y:S04]  /*1b51f0*/  STL.64 [R1+0x8d90], R12 ;  /* 0x008d900c01007387 */ /* 0x004fe80000100a00 */
[----:B------:R1:W-:Y:S04]  /*1b5200*/  STL.64 [R1+0x8d80], R6 ;  /* 0x008d800601007387 */ /* 0x0003e80000100a00 */
[----:B-1----:R0:W2:Y:S04]  /*1b5210*/  LDL.64 R6, [R1+0x4290] ;  /* 0x0042900001067983 */ /* 0x0020a80000100a00 */
[----:B------:R1:W-:Y:S04]  /*1b5220*/  STL.64 [R1+0x4298], R24 ;  /* 0x0042981801007387 */ /* 0x0003e80000100a00 */
[----:B-1----:R-:W4:Y:S04]  /*1b5230*/  LDL.LU.64 R24, [R1+0x8da0] ;  /* 0x008da00001187983 */ /* 0x002f280000300a00 */
[----:B------:R1:W-:Y:S04]  /*1b5240*/  STL [R1+0x8d70], R15 ;  /* 0x008d700f01007387 */ /* 0x0003e80000100800 */
[----:B-1----:R-:W2:Y:S01]  /*1b5250*/  LDL.LU R15, [R1+0x40c] ;  /* 0x00040c00010f7983 */ /* 0x002ea20000300800 */
[----:B------:R-:W-:Y:S01]  /*1b5260*/  IMAD.MOV.U32 R13, RZ, RZ, R17 ;  /* 0x000000ffff0d7224 */ /* 0x000fe200078e0011 */
[----:B---3--:R-:W-:-:S03]  /*1b5270*/  IADD3 R16, P1, R28, R21, RZ ;  /* 0x000000151c107210 */ /* 0x008fc60007f3e0ff */
[----:B------:R-:W-:Y:S01]  /*1b5280*/  IMAD.MOV.U32 R17, RZ, RZ, R13 ;  /* 0x000000ffff117224 */ /* 0x000fe200078e000d */
[----:B------:R-:W-:Y:S01]  /*1b5290*/  STL.64 [R1+0x8d78], R18 ;  /* 0x008d781201007387 */ /* 0x000fe20000100a00 */
[----:B------:R-:W-:Y:S01]  /*1b52a0*/  IADD3 R12, P2, R28, R23, RZ ;  /* 0x000000171c0c7210 */ /* 0x000fe20007f5e0ff */
[----:B--2---:R-:W-:-:S05]  /*1b52b0*/  IMAD.X R7, R15, 0x1, R18, P0 ;  /* 0x000000010f077824 */ /* 0x004fca00000e0612 */
[----:B------:R1:W-:Y:S01]  /*1b52c0*/  STL [R1+0x4294], R7 ;  /* 0x0042940701007387 */ /* 0x0003e20000100800 */
[C---:B------:R-:W-:Y:S02]  /*1b52d0*/  IMAD.X R13, R15.reuse, 0x1, R22, P2 ;  /* 0x000000010f0d7824 */ /* 0x040fe400010e0616 */
[----:B-1----:R-:W-:Y:S02]  /*1b52e0*/  IMAD.MOV.U32 R7, RZ, RZ, R17 ;  /* 0x000000ffff077224 */ /* 0x002fe400078e0011 */
[----:B------:R-:W-:Y:S01]  /*1b52f0*/  IMAD.X R17, R15, 0x1, R20, P1 ;  /* 0x000000010f117824 */ /* 0x000fe200008e0614 */
[----:B----4-:R-:W-:-:S04]  /*1b5300*/  IADD3 R6, P0, R28, R25, RZ ;  /* 0x000000191c067210 */ /* 0x010fc80007f1e0ff */
[----:B------:R1:W-:Y:S01]  /*1b5310*/  STL.64 [R1+0x4288], R16 ;  /* 0x0042881001007387 */ /* 0x0003e20000100a00 */
[----:B------:R-:W-:-:S03]  /*1b5320*/  IADD3 R18, P1, R28, R29, RZ ;  /* 0x0000001d1c127210 */ /* 0x000fc60007f3e0ff */
[----:B-1----:R-:W2:Y:S04]  /*1b5330*/  LDL.LU.64 R16, [R1+0x8d98] ;  /* 0x008d980001107983 */ /* 0x002ea80000300a00 */
[----:B------:R1:W-:Y:S04]  /*1b5340*/  STL.64 [R1+0x8d68], R20 ;  /* 0x008d681401007387 */ /* 0x0003e80000100a00 */
[----:B------:R-:W2:Y:S04]  /*1b5350*/  LDL R19, [R1+0xf4] ;  /* 0x0000f40001137983 */ /* 0x000ea80000100800 */
[----:B------:R3:W-:Y:S01]  /*1b5360*/  STL.64 [R1+0x4280], R12 ;  /* 0x0042800c01007387 */ /* 0x0007e20000100a00 */
[----:B-1----:R-:W-:Y:S01]  /*1b5370*/  IADD3 R20, P2, R28, R27, RZ ;  /* 0x0000001b1c147210 */ /* 0x002fe20007f5e0ff */
[----:B------:R-:W-:-:S02]  /*1b5380*/  IMAD.MOV.U32 R21, RZ, RZ, R7 ;  /* 0x000000ffff157224 */ /* 0x000fc400078e0007 */
[----:B------:R-:W-:Y:S01]  /*1b5390*/  IMAD.X R7, R15, 0x1, R24, P0 ;  /* 0x000000010f077824 */ /* 0x000fe200000e0618 */
[----:B---3--:R-:W3:Y:S04]  /*1b53a0*/  LDL.LU.64 R12, [R1+0x8d90] ;  /* 0x008d9000010c7983 */ /* 0x008ee80000300a00 */
[----:B------:R-:W-:Y:S04]  /*1b53b0*/  STL.64 [R1+0x8d60], R22 ;  /* 0x008d601601007387 */ /* 0x000fe80000100a00 */
[----:B------:R-:W4:Y:S04]  /*1b53c0*/  LDL.LU R28, [R1+0x8d88] ;  /* 0x008d8800011c7983 */ /* 0x000f280000300800 */
[----:B------:R1:W-:Y:S04]  /*1b53d0*/  STL.64 [R1+0x4278], R6 ;  /* 0x0042780601007387 */ /* 0x0003e80000100a00 */
[----:B-1----:R-:W3:Y:S04]  /*1b53e0*/  LDL.LU.64 R6, [R1+0x8d80] ;  /* 0x008d800001067983 */ /* 0x002ee80000300a00 */
[----:B------:R1:W-:Y:S04]  /*1b53f0*/  STL.64 [R1+0x8d58], R24 ;  /* 0x008d581801007387 */ /* 0x0003e80000100a00 */
[----:B------:R-:W3:Y:S01]  /*1b5400*/  LDL R23, [R1+0x408] ;  /* 0x0004080001177983 */ /* 0x000ee20000100800 */
[----:B-1----:R-:W-:-:S02]  /*1b5410*/  IMAD.MOV.U32 R25, RZ, RZ, R21 ;  /* 0x000000ffff197224 */ /* 0x002fc400078e0015 */
[----:B------:R-:W-:Y:S01]  /*1b5420*/  IMAD.X R21, R15, 0x1, R26, P2 ;  /* 0x000000010f157824 */ /* 0x000fe200010e061a */
[----:B--2---:R-:W-:Y:S01]  /*1b5430*/  IADD3 R22, P0, R19, R16, RZ ;  /* 0x0000001013167210 */ /* 0x004fe20007f1e0ff */
[----:B----4-:R-:W-:-:S05]  /*1b5440*/  IMAD.X R19, R15, 0x1, R28, P1 ;  /* 0x000000010f137824 */ /* 0x010fca00008e061c */
[----:B------:R1:W-:Y:S04]  /*1b5450*/  STL.64 [R1+0x4270], R18 ;  /* 0x0042701201007387 */ /* 0x0003e80000100a00 */
[----:B-1----:R-:W2:Y:S04]  /*1b5460*/  LDL.LU.64 R18, [R1+0x8d78] ;  /* 0x008d780001127983 */ /* 0x002ea80000300a00 */
[----:B------:R1:W-:Y:S01]  /*1b5470*/  STL [R1+0x8d40], R28 ;  /* 0x008d401c01007387 */ /* 0x0003e20000100800 */
[----:B---3--:R-:W-:-:S03]  /*1b5480*/  IMAD.X R23, R23, 0x1, R14, P0 ;  /* 0x0000000117177824 */ /* 0x008fc600000e060e */
[----:B-1----:R-:W3:Y:S04]  /*1b5490*/  LDL.LU R28, [R1+0xf4] ;  /* 0x0000f400011c7983 */ /* 0x002ee80000300800 */
[----:B------:R-:W-:Y:S04]  /*1b54a0*/  STL.64 [R1+0x8d38], R16 ;  /* 0x008d381001007387 */ /* 0x000fe80000100a00 */
[----:B------:R-:W4:Y:S04]  /*1b54b0*/  LDL.LU R15, [R1+0x8d70] ;  /* 0x008d7000010f7983 */ /* 0x000f280000300800 */
[----:B------:R1:W-:Y:S04]  /*1b54c0*/  STL.64 [R1+0x4268], R20 ;  /* 0x0042681401007387 */ /* 0x0003e80000100a00 */
[----:B-1----:R-:W4:Y:S04]  /*1b54d0*/  LDL.LU.64 R20, [R1+0x8d68] ;  /* 0x008d680001147983 */ /* 0x002f280000300a00 */
[----:B------:R-:W-:Y:S04]  /*1b54e0*/  STL.64 [R1+0x8d50], R26 ;  /* 0x008d501a01007387 */ /* 0x000fe80000100a00 */
[----:B------:R1:W-:Y:S04]  /*1b54f0*/  STL.64 [R1+0x4260], R22 ;  /* 0x0042601601007387 */ /* 0x0003e80000100a00 */
[----:B-1----:R-:W4:Y:S04]  /*1b5500*/  LDL.LU.64 R22, [R1+0x8d60] ;  /* 0x008d600001167983 */ /* 0x002f280000300a00 */
[----:B------:R-:W-:Y:S04]  /*1b5510*/  STL.64 [R1+0x8d48], R10 ;  /* 0x008d480a01007387 */ /* 0x000fe80000100a00 */
[----:B------:R1:W-:Y:S04]  /*1b5520*/  STL [R1+0x8d28], R14 ;  /* 0x008d280e01007387 */ /* 0x0003e80000100800 */
[----:B-1----:R-:W4:Y:S01]  /*1b5530*/  LDL.LU R14, [R1+0x408] ;  /* 0x00040800010e7983 */ /* 0x002f220000300800 */
[C---:B---3--:R-:W-:Y:S01]  /*1b5540*/  IADD3 R24, P1, R28.reuse, R17, RZ ;  /* 0x000000111c187210 */ /* 0x048fe20007f3e0ff */
[----:B------:R-:W-:Y:S01]  /*1b5550*/  IMAD.MOV.U32 R17, RZ, RZ, R25 ;  /* 0x000000ffff117224 */ /* 0x000fe200078e0019 */
[----:B--2---:R-:W-:-:S03]  /*1b5560*/  IADD3 R16, P2, R28, R19, RZ ;  /* 0x000000131c107210 */ /* 0x004fc60007f5e0ff */
[----:B------:R-:W-:Y:S01]  /*1b5570*/  IMAD.MOV.U32 R11, RZ, RZ, R17 ;  /* 0x000000ffff0b7224 */ /* 0x000fe200078e0011 */
[----:B----4-:R-:W-:Y:S01]  /*1b5580*/  IADD3 R26, P0, R28, R21, RZ ;  /* 0x000000151c1a7210 */ /* 0x010fe20007f1e0ff */
[C---:B------:R-:W-:Y:S02]  /*1b5590*/  IMAD.X R25, R14.reuse, 0x1, R15, P1 ;  /* 0x000000010e197824 */ /* 0x040fe400008e060f */
[C---:B------:R-:W-:Y:S02]  /*1b55a0*/  IMAD.X R17, R14.reuse, 0x1, R18, P2 ;  /* 0x000000010e117824 */ /* 0x040fe400010e0612 */
[----:B------:R-:W-:Y:S01]  /*1b55b0*/  IMAD.X R27, R14, 0x1, R20, P0 ;  /* 0x000000010e1b7824 */ /* 0x000fe200000e0614 */
[----:B------:R1:W-:Y:S04]  /*1b55c0*/  STL.64 [R1+0x4258], R24 ;  /* 0x0042581801007387 */ /* 0x0003e80000100a00 */
[----:B-1----:R-:W2:Y:S04]  /*1b55d0*/  LDL.LU.64 R24, [R1+0x8d58] ;  /* 0x008d580001187983 */ /* 0x002ea80000300a00 */
[----:B------:R-:W-:Y:S04]  /*1b55e0*/  STL.64 [R1+0x8d30], R18 ;  /* 0x008d301201007387 */ /* 0x000fe80000100a00 */
[----:B------:R-:W-:Y:S04]  /*1b55f0*/  STL.64 [R1+0x4250], R16 ;  /* 0x0042501001007387 */ /* 0x000fe80000100a00 */
[----:B------:R1:W-:Y:S04]  /*1b5600*/  STL.64 [R1+0x4248], R26 ;  /* 0x0042481a01007387 */ /* 0x0003e80000100a00 */
[----:B-1----:R-:W3:Y:S01]  /*1b5610*/  LDL.LU.64 R26, [R1+0x8d50] ;  /* 0x008d5000011a7983 */ /* 0x002ee20000300a00 */
[----:B------:R-:W-:-:S03]  /*1b5620*/  IADD3 R10, P1, R28, R23, RZ ;  /* 0x000000171c0a7210 */ /* 0x000fc60007f3e0ff */
[----:B------:R1:W-:Y:S01]  /*1b5630*/  STL.64 [R1+0x8d18], R20 ;  /* 0x008d181401007387 */ /* 0x0003e20000100a00 */
[----:B------:R-:W-:-:S03]  /*1b5640*/  IADD3 R18, P0, R28, R29, RZ ;  /* 0x0000001d1c127210 */ /* 0x000fc60007f1e0ff */
[----:B------:R-:W-:Y:S01]  /*1b5650*/  STL.64 [R1+0x8d20], R6 ;  /* 0x008d200601007387 */ /* 0x000fe20000100a00 */
[----:B-1----:R-:W-:Y:S02]  /*1b5660*/  IMAD.MOV.U32 R21, RZ, RZ, R11 ;  /* 0x000000ffff157224 */ /* 0x002fe400078e000b */
[----:B------:R-:W-:-:S05]  /*1b5670*/  IMAD.X R11, R14, 0x1, R22, P1 ;  /* 0x000000010e0b7824 */ /* 0x000fca00008e0616 */
[----:B------:R1:W-:Y:S04]  /*1b5680*/  STL.64 [R1+0x4240], R10 ;  /* 0x0042400a01007387 */ /* 0x0003e80000100a00 */
[----:B-1----:R-:W4:Y:S01]  /*1b5690*/  LDL.LU.64 R10, [R1+0x8d48] ;  /* 0x008d4800010a7983 */ /* 0x002f220000300a00 */
[----:B--2---:R-:W-:-:S05]  /*1b56a0*/  IADD3 R16, P2, R28, R25, RZ ;  /* 0x000000191c107210 */ /* 0x004fca0007f5e0ff */
[----:B------:R-:W-:Y:S01]  /*1b56b0*/  IMAD.X R17, R14, 0x1, R24, P2 ;  /* 0x000000010e117824 */ /* 0x000fe200010e0618 */
[----:B---3--:R-:W-:Y:S02]  /*1b56c0*/  IADD3 R6, P1, R28, R27, RZ ;  /* 0x0000001b1c067210 */ /* 0x008fe40007f3e0ff */
[----:B------:R-:W2:Y:S04]  /*1b56d0*/  LDL.LU R28, [R1+0x8d40] ;  /* 0x008d4000011c7983 */ /* 0x000ea80000300800 */
[----:B------:R-:W3:Y:S04]  /*1b56e0*/  LDL R7, [R1+0xf8] ;  /* 0x0000f80001077983 */ /* 0x000ee80000100800 */
[----:B------:R1:W-:Y:S04]  /*1b56f0*/  STL.64 [R1+0x4238], R16 ;  /* 0x0042381001007387 */ /* 0x0003e80000100a00 */
[----:B-1----:R-:W3:Y:S04]  /*1b5700*/  LDL.LU.64 R16, [R1+0x8d38] ;  /* 0x008d380001107983 */ /* 0x002ee80000300a00 */
[----:B------:R-:W-:Y:S04]  /*1b5710*/  STL.64 [R1+0x8d08], R24 ;  /* 0x008d081801007387 */ /* 0x000fe80000100a00 */
[----:B------:R-:W-:Y:S01]  /*1b5720*/  STL.64 [R1+0x8d10], R8 ;  /* 0x008d100801007387 */ /* 0x000fe20000100a00 */
[----:B--2---:R-:W-:-:S05]  /*1b5730*/  IMAD.X R19, R14, 0x1, R28, P0 ;  /* 0x000000010e137824 */ /* 0x004fca00000e061c */
[----:B------:R1:W-:Y:S04]  /*1b5740*/  STL.64 [R1+0x4230], R18 ;  /* 0x0042301201007387 */ /* 0x0003e80000100a00 */
[----:B-1----:R-:W2:Y:S04]  /*1b5750*/  LDL.LU.64 R18, [R1+0x8d30] ;  /* 0x008d300001127983 */ /* 0x002ea80000300a00 */
[----:B------:R-:W-:Y:S01]  /*1b5760*/  STL.64 [R1+0x8d00], R28 ;  /* 0x008d001c01007387 */ /* 0x000fe20000100a00 */
[C---:B---3--:R-:W-:Y:S02]  /*1b5770*/  IADD3 R20, P2, R7.reuse, R16, RZ ;  /* 0x0000001007147210 */ /* 0x048fe40007f5e0ff */
[----:B------:R-:W-:Y:S01]  /*1b5780*/  IADD3 R8, P0, R7, R17, RZ ;  /* 0x0000001107087210 */ /* 0x000fe20007f1e0ff */
[----:B------:R-:W3:Y:S01]  /*1b5790*/  LDL R9, [R1+0x404] ;  /* 0x0004040001097983 */ /* 0x000ee20000100800 */
[----:B------:R-:W-:-:S03]  /*1b57a0*/  IMAD.X R7, R14, 0x1, R26, P1 ;  /* 0x000000010e077824 */ /* 0x000fc600008e061a */
[----:B------:R1:W-:Y:S04]  /*1b57b0*/  STL.64 [R1+0x8cf0], R16 ;  /* 0x008cf01001007387 */ /* 0x0003e80000100a00 */
[----:B-1----:R-:W4:Y:S04]  /*1b57c0*/  LDL.LU R16, [R1+0xf8] ;  /* 0x0000f80001107983 */ /* 0x002f280000300800 */
[----:B------:R-:W3:Y:S01]  /*1b57d0*/  LDL.LU R14, [R1+0x8d28] ;  /* 0x008d2800010e7983 */ /* 0x000ee20000300800 */
[----:B------:R-:W-:-:S03]  /*1b57e0*/  IMAD.MOV.U32 R25, RZ, RZ, R21 ;  /* 0x000000ffff197224 */ /* 0x000fc600078e0015 */
[----:B------:R1:W-:Y:S04]  /*1b57f0*/  STL.64 [R1+0x4228], R6 ;  /* 0x0042280601007387 */ /* 0x0003e80000100a00 */
[----:B-1----:R-:W2:Y:S04]  /*1b5800*/  LDL.LU.64 R6, [R1+0x8d20] ;  /* 0x008d200001067983 */ /* 0x002ea80000300a00 */
[----:B------:R-:W-:Y:S01]  /*1b5810*/  STL.64 [R1+0x8cf8], R26 ;  /* 0x008cf81a01007387 */ /* 0x000fe20000100a00 */
[----:B---3--:R-:W-:-:S05]  /*1b5820*/  IMAD.X R21, R9, 0x1, R14, P2 ;  /* 0x0000000109157824 */ /* 0x008fca00010e060e */
[----:B------:R1:W-:Y:S04]  /*1b5830*/  STL.64 [R1+0x4220], R20 ;  /* 0x0042201401007387 */ /* 0x0003e80000100a00 */
[----:B-1----:R-:W4:Y:S01]  /*1b5840*/  LDL.LU.64 R20, [R1+0x8d18] ;  /* 0x008d180001147983 */ /* 0x002f220000300a00 */
[----:B------:R-:W-:-:S05]  /*1b5850*/  IMAD.X R9, R9, 0x1, R15, P0 ;  /* 0x0000000109097824 */ /* 0x000fca00000e060f */
[----:B------:R1:W-:Y:S01]  /*1b5860*/  STL.64 [R1+0x4218], R8 ;  /* 0x0042180801007387 */ /* 0x0003e20000100a00 */
[----:B----4-:R-:W-:-:S05]  /*1b5870*/  IADD3 R26, P2, R16, R21, RZ ;  /* 0x00000015101a7210 */ /* 0x010fca0007f5e0ff */
[----:B------:R-:W-:Y:S04]  /*1b5880*/  STL [R1+0x4208], R26 ;  /* 0x0042081a01007387 */ /* 0x000fe80000100800 */
[----:B-1----:R-:W3:Y:S04]  /*1b5890*/  LDL.LU.64 R8, [R1+0x8d10] ;  /* 0x008d100001087983 */ /* 0x002ee80000300a00 */
[----:B--2---:R1:W-:Y:S04]  /*1b58a0*/  STL.64 [R1+0x8ce8], R6 ;  /* 0x008ce80601007387 */ /* 0x0043e80000100a00 */
[----:B-1----:R0:W2:Y:S04]  /*1b58b0*/  LDL.64 R6, [R1+0x4208] ;  /* 0x0042080001067983 */ /* 0x0020a80000100a00 */
[----:B------:R1:W-:Y:S04]  /*1b58c0*/  STL [R1+0x8ce0], R15 ;  /* 0x008ce00f01007387 */ /* 0x0003e80000100800 */
[----:B-1----:R-:W4:Y:S01]  /*1b58d0*/  LDL.LU R15, [R1+0x404] ;  /* 0x00040400010f7983 */ /* 0x002f220000300800 */
[----:B------:R-:W-:Y:S01]  /*1b58e0*/  IADD3 R24, P1, R16, R19, RZ ;  /* 0x0000001310187210 */ /* 0x000fe20007f3e0ff */
[----:B------:R-:W-:-:S04]  /*1b58f0*/  IMAD.MOV.U32 R28, RZ, RZ, R25 ;  /* 0x000000ffff1c7224 */ /* 0x000fc800078e0019 */
[----:B----4-:R-:W-:-:S05]  /*1b5900*/  IMAD.X R25, R15, 0x1, R18, P1 ;  /* 0x000000010f197824 */ /* 0x010fca00008e0612 */
[----:B------:R1:W-:Y:S04]  /*1b5910*/  STL.64 [R1+0x4210], R24 ;  /* 0x0042101801007387 */ /* 0x0003e80000100a00 */
[----:B-1----:R-:W4:Y:S01]  /*1b5920*/  LDL.LU.64 R24, [R1+0x8d08] ;  /* 0x008d080001187983 */ /* 0x002f220000300a00 */
[----:B------:R-:W-:-:S03]  /*1b5930*/  IADD3 R26, P0, R16, R23, RZ ;  /* 0x00000017101a7210 */ /* 0x000fc60007f1e0ff */
[----:B---3--:R1:W-:Y:S01]  /*1b5940*/  STL.64 [R1+0x8cd0], R8 ;  /* 0x008cd00801007387 */ /* 0x0083e20000100a00 */
[C---:B--2---:R-:W-:Y:S02]  /*1b5950*/  IMAD.X R7, R15.reuse, 0x1, R20, P2 ;  /* 0x000000010f077824 */ /* 0x044fe400010e0614 */
[----:B------:R-:W-:Y:S02]  /*1b5960*/  IMAD.X R27, R15, 0x1, R22, P0 ;  /* 0x000000010f1b7824 */ /* 0x000fe400000e0616 */
[----:B-1----:R-:W-:Y:S01]  /*1b5970*/  IMAD.MOV.U32 R8, RZ, RZ, R28 ;  /* 0x000000ffff087224 */ /* 0x002fe200078e001c */
[----:B------:R-:W2:Y:S01]  /*1b5980*/  LDL R9, [R1+0xfc] ;  /* 0x0000fc0001097983 */ /* 0x000ea20000100800 */
[----:B----4-:R-:W-:-:S05]  /*1b5990*/  IADD3 R28, P1, R16, R25, RZ ;  /* 0x00000019101c7210 */ /* 0x010fca0007f3e0ff */
[----:B------:R1:W-:Y:S04]  /*1b59a0*/  STL [R1+0x41f8], R28 ;  /* 0x0041f81c01007387 */ /* 0x0003e80000100800 */
[----:B-1----:R-:W3:Y:S04]  /*1b59b0*/  LDL.LU.64 R28, [R1+0x8d00] ;  /* 0x008d0000011c7983 */ /* 0x002ee80000300a00 */
[----:B------:R-:W-:Y:S04]  /*1b59c0*/  STL [R1+0x420c], R7 ;  /* 0x00420c0701007387 */ /* 0x000fe80000100800 */
[----:B------:R1:W-:Y:S04]  /*1b59d0*/  STL.64 [R1+0x4200], R26 ;  /* 0x0042001a01007387 */ /* 0x0003e80000100a00 */
[----:B-1----:R-:W4:Y:S04]  /*1b59e0*/  LDL.LU.64 R26, [R1+0x8cf8] ;  /* 0x008cf800011a7983 */ /* 0x002f280000300a00 */
[----:B------:R1:W-:Y:S04]  /*1b59f0*/  STL.64 [R1+0x8cd8], R22 ;  /* 0x008cd81601007387 */ /* 0x0003e80000100a00 */
[----:B-1----:R0:W2:Y:S01]  /*1b5a00*/  LDL.64 R22, [R1+0x41f8] ;  /* 0x0041f80001167983 */ /* 0x0020a20000100a00 */
[----:B---3--:R-:W-:-:S05]  /*1b5a10*/  IADD3 R6, P2, R16, R29, RZ ;  /* 0x0000001d10067210 */ /* 0x008fca0007f5e0ff */
[----:B------:R-:W-:Y:S01]  /*1b5a20*/  IMAD.X R7, R15, 0x1, R28, P2 ;  /* 0x000000010f077824 */ /* 0x000fe200010e061c */
[----:B----4-:R-:W-:-:S05]  /*1b5a30*/  IADD3 R16, P0, R16, R27, RZ ;  /* 0x0000001b10107210 */ /* 0x010fca0007f1e0ff */
[----:B------:R1:W-:Y:S04]  /*1b5a40*/  STL [R1+0x41e8], R16 ;  /* 0x0041e81001007387 */ /* 0x0003e80000100800 */
[----:B-1----:R-:W3:Y:S01]  /*1b5a50*/  LDL.LU.64 R16, [R1+0x8cf0] ;  /* 0x008cf00001107983 */ /* 0x002ee20000300a00 */
[----:B--2---:R-:W-:-:S05]  /*1b5a60*/  IMAD.X R23, R15, 0x1, R24, P1 ;  /* 0x000000010f177824 */ /* 0x004fca00008e0618 */
[----:B------:R-:W-:Y:S04]  /*1b5a70*/  STL [R1+0x41fc], R23 ;  /* 0x0041fc1701007387 */ /* 0x000fe80000100800 */
[----:B------:R1:W-:Y:S04]  /*1b5a80*/  STL.64 [R1+0x41f0], R6 ;  /* 0x0041f00601007387 */ /* 0x0003e80000100a00 */
[----:B-1----:R-:W2:Y:S04]  /*1b5a90*/  LDL.LU.64 R6, [R1+0x8ce8] ;  /* 0x008ce80001067983 */ /* 0x002ea80000300a00 */
[----:B------:R1:W-:Y:S04]  /*1b5aa0*/  STL.64 [R1+0x8cc8], R28 ;  /* 0x008cc81c01007387 */ /* 0x0003e80000100a00 */
[----:B-1----:R0:W4:Y:S01]  /*1b5ab0*/  LDL.64 R28, [R1+0x41e8] ;  /* 0x0041e800011c7983 */ /* 0x0021220000100a00 */
[----:B------:R-:W-:Y:S01]  /*1b5ac0*/  IMAD.MOV.U32 R23, RZ, RZ, R8 ;  /* 0x000000ffff177224 */ /* 0x000fe200078e0008 */
[----:B---3--:R-:W-:-:S02]  /*1b5ad0*/  IADD3 R22, P1, R9, R16, RZ ;  /* 0x0000001009167210 */ /* 0x008fc40007f3e0ff */
[----:B------:R-:W-:Y:S02]  /*1b5ae0*/  IADD3 R8, P2, R9, R17, RZ ;  /* 0x0000001109087210 */ /* 0x000fe40007f5e0ff */
[----:B------:R-:W3:Y:S04]  /*1b5af0*/  LDL R9, [R1+0x400] ;  /* 0x0004000001097983 */ /* 0x000ee80000100800 */
[----:B------:R1:W-:Y:S04]  /*1b5b00*/  STL [R1+0x8cb8], R17 ;  /* 0x008cb81101007387 */ /* 0x0003e80000100800 */
[----:B-1----:R-:W2:Y:S01]  /*1b5b10*/  LDL.LU R17, [R1+0xfc] ;  /* 0x0000fc0001117983 */ /* 0x002ea20000300800 */
[----:B----4-:R-:W-:-:S03]  /*1b5b20*/  IMAD.X R29, R15, 0x1, R26, P0 ;  /* 0x000000010f1d7824 */ /* 0x010fc600000e061a */
[----:B------:R-:W4:Y:S04]  /*1b5b30*/  LDL.LU R15, [R1+0x8ce0] ;  /* 0x008ce000010f7983 */ /* 0x000f280000300800 */
[----:B------:R-:W-:Y:S04]  /*1b5b40*/  STL.64 [R1+0x8cc0], R26 ;  /* 0x008cc01a01007387 */ /* 0x000fe80000100a00 */
[----:B------:R1:W-:Y:S02]  /*1b5b50*/  STL [R1+0x41ec], R29 ;  /* 0x0041ec1d01007387 */ /* 0x0003e40000100800 */
[----:B-1----:R-:W-:-:S02]  /*1b5b60*/  IMAD.MOV.U32 R29, RZ, RZ, R23 ;  /* 0x000000ffff1d7224 */ /* 0x002fc400078e0017 */
[----:B---3--:R-:W-:-:S05]  /*1b5b70*/  IMAD.X R23, R9, 0x1, R14, P1 ;  /* 0x0000000109177824 */ /* 0x008fca00008e060e */
[----:B------:R1:W-:Y:S04]  /*1b5b80*/  STL.64 [R1+0x41e0], R22 ;  /* 0x0041e01601007387 */ /* 0x0003e80000100a00 */
[----:B-1----:R-:W3:Y:S01]  /*1b5b90*/  LDL.LU.64 R22, [R1+0x8cd8] ;  /* 0x008cd80001167983 */ /* 0x002ee20000300a00 */
[----:B----4-:R-:W-:-:S05]  /*1b5ba0*/  IMAD.X R9, R9, 0x1, R15, P2 ;  /* 0x0000000109097824 */ /* 0x010fca00010e060f */
[----:B------:R1:W-:Y:S04]  /*1b5bb0*/  STL.64 [R1+0x41d8], R8 ;  /* 0x0041d80801007387 */ /* 0x0003e80000100a00 */
[----:B-1----:R-:W4:Y:S01]  /*1b5bc0*/  LDL.LU.64 R8, [R1+0x8cd0] ;  /* 0x008cd00001087983 */ /* 0x002f220000300a00 */
[----:B--2---:R-:W-:-:S03]  /*1b5bd0*/  IADD3 R28, P0, R17, R19, RZ ;  /* 0x00000013111c7210 */ /* 0x004fc60007f1e0ff */
[----:B----4-:R-:W-:Y:S04]  /*1b5be0*/  STL.64 [R1+0x8cb0], R8 ;  /* 0x008cb00801007387 */ /* 0x010fe80000100a00 */
[----:B------:R1:W-:Y:S04]  /*1b5bf0*/  STL [R1+0x8ca8], R15 ;  /* 0x008ca80f01007387 */ /* 0x0003e80000100800 */
[----:B-1----:R-:W2:Y:S01]  /*1b5c00*/  LDL.LU R15, [R1+0x400] ;  /* 0x00040000010f7983 */ /* 0x002ea20000300800 */
[----:B------:R-:W-:Y:S01]  /*1b5c10*/  IADD3 R26, P1, R17, R21, RZ ;  /* 0x00000015111a7210 */ /* 0x000fe20007f3e0ff */
[----:B------:R-:W-:-:S02]  /*1b5c20*/  IMAD.MOV.U32 R27, RZ, RZ, R29 ;  /* 0x000000ffff1b7224 */ /* 0x000fc400078e001d */
[----:B------:R3:W-:Y:S02]  /*1b5c30*/  STL.64 [R1+0x8c98], R2 ;  /* 0x008c980201007387 */ /* 0x0007e40000100a00 */
[----:B---3--:R-:W-:Y:S01]  /*1b5c40*/  IADD3 R2, P2, R17, R23, RZ ;  /* 0x0000001711027210 */ /* 0x008fe20007f5e0ff */
[----:B------:R-:W-:Y:S02]  /*1b5c50*/  IMAD.MOV.U32 R3, RZ, RZ, R27 ;  /* 0x000000ffff037224 */ /* 0x000fe400078e001b */
[C---:B--2---:R-:W-:Y:S02]  /*1b5c60*/  IMAD.X R29, R15.reuse, 0x1, R18, P0 ;  /* 0x000000010f1d7824 */ /* 0x044fe400000e0612 */
[----:B------:R-:W-:-:S03]  /*1b5c70*/  IMAD.X R27, R15, 0x1, R20, P1 ;  /* 0x000000010f1b7824 */ /* 0x000fc600008e0614 */
[----:B------:R1:W-:Y:S04]  /*1b5c80*/  STL.64 [R1+0x41d0], R28 ;  /* 0x0041d01c01007387 */ /* 0x0003e80000100a00 */
[----:B------:R-:W-:Y:S04]  /*1b5c90*/  STL [R1+0x41c0], R2 ;  /* 0x0041c00201007387 */ /* 0x000fe80000100800 */
[----:B-1----:R-:W2:Y:S04]  /*1b5ca0*/  LDL.LU.64 R28, [R1+0x8cc8] ;  /* 0x008cc800011c7983 */ /* 0x002ea80000300a00 */
[----:B------:R1:W-:Y:S04]  /*1b5cb0*/  STL.64 [R1+0x41c8], R26 ;  /* 0x0041c81a01007387 */ /* 0x0003e80000100a00 */
[----:B-1----:R-:W3:Y:S04]  /*1b5cc0*/  LDL.LU.64 R26, [R1+0x8cc0] ;  /* 0x008cc000011a7983 */ /* 0x002ee80000300a00 */
[----:B------:R1:W-:Y:S04]  /*1b5cd0*/  STL.64 [R1+0x8ca0], R20 ;  /* 0x008ca01401007387 */ /* 0x0003e80000100a00 */
[----:B-1----:R0:W4:Y:S04]  /*1b5ce0*/  LDL.64 R20, [R1+0x41c0] ;  /* 0x0041c00001147983 */ /* 0x0021280000100a00 */
[----:B------:R1:W-:Y:S01]  /*1b5cf0*/  STL.64 [R1+0x8c90], R6 ;  /* 0x008c900601007387 */ /* 0x0003e20000100a00 */
[----:B------:R-:W-:-:S03]  /*1b5d00*/  IADD3 R2, P0, R17, R25, RZ ;  /* 0x0000001911027210 */ /* 0x000fc60007f1e0ff */
[----:B-1----:R-:W3:Y:S01]  /*1b5d10*/  LDL R7, [R1+0x100] ;  /* 0x0001000001077983 */ /* 0x002ee20000100800 */
[----:B--2---:R-:W-:Y:S01]  /*1b5d20*/  IADD3 R8, P1, R17, R29, RZ ;  /* 0x0000001d11087210 */ /* 0x004fe20007f3e0ff */
[----:B----4-:R-:W-:Y:S01]  /*1b5d30*/  IMAD.X R21, R15, 0x1, R22, P2 ;  /* 0x000000010f157824 */ /* 0x010fe200010e0616 */
[----:B---3--:R-:W-:-:S04]  /*1b5d40*/  IADD3 R20, P2, R17, R27, RZ ;  /* 0x0000001b11147210 */ /* 0x008fc80007f5e0ff */
[----:B------:R1:W-:Y:S04]  /*1b5d50*/  STL [R1+0x41c4], R21 ;  /* 0x0041c41501007387 */ /* 0x0003e80000100800 */
[----:B------:R-:W2:Y:S01]  /*1b5d60*/  LDL.LU R17, [R1+0x8cb8] ;  /* 0x008cb80001117983 */ /* 0x000ea20000300800 */
[C---:B------:R-:W-:Y:S02]  /*1b5d70*/  IMAD.X R9, R15.reuse, 0x1, R28, P1 ;  /* 0x000000010f097824 */ /* 0x040fe400008e061c */
[----:B-1----:R-:W-:Y:S02]  /*1b5d80*/  IMAD.MOV.U32 R21, RZ, RZ, R3 ;  /* 0x000000ffff157224 */ /* 0x002fe400078e0003 */
[----:B------:R-:W-:-:S05]  /*1b5d90*/  IMAD.X R3, R15, 0x1, R24, P0 ;  /* 0x000000010f037824 */ /* 0x000fca00000e0618 */
[----:B------:R1:W-:Y:S04]  /*1b5da0*/  STL.64 [R1+0x41b8], R2 ;  /* 0x0041b80201007387 */ /* 0x0003e80000100a00 */
[----:B------:R3:W-:Y:S01]  /*1b5db0*/  STL.64 [R1+0x41b0], R8 ;  /* 0x0041b00801007387 */ /* 0x0007e20000100a00 */
[----:B-1----:R-:W-:-:S03]  /*1b5dc0*/  IADD3 R2, P0, R7, R16, RZ ;  /* 0x0000001007027210 */ /* 0x002fc60007f1e0ff */
[----:B---3--:R-:W3:Y:S04]  /*1b5dd0*/  LDL.LU.64 R8, [R1+0x8cb0] ;  /* 0x008cb00001087983 */ /* 0x008ee80000300a00 */
[----:B------:R-:W-:Y:S01]  /*1b5de0*/  STL.64 [R1+0x8c88], R28 ;  /* 0x008c881c01007387 */ /* 0x000fe20000100a00 */
[----:B--2---:R-:W-:Y:S01]  /*1b5df0*/  IADD3 R6, P1, R7, R17, RZ ;  /* 0x0000001107067210 */ /* 0x004fe20007f3e0ff */
[----:B------:R-:W-:Y:S02]  /*1b5e00*/  IMAD.MOV.U32 R7, RZ, RZ, R21 ;  /* 0x000000ffff077224 */ /* 0x000fe400078e0015 */
[----:B------:R-:W-:Y:S01]  /*1b5e10*/  IMAD.X R21, R15, 0x1, R26, P2 ;  /* 0x000000010f157824 */ /* 0x000fe200010e061a */
[----:B------:R1:W-:Y:S01]  /*1b5e20*/  STL [R1+0x8c80], R17 ;  /* 0x008c801101007387 */ /* 0x0003e20000100800 */
[----:B------:R-:W-:-:S03]  /*1b5e30*/  IMAD.X R3, R7, 0x1, R14, P0 ;  /* 0x0000000107037824 */ /* 0x000fc600000e060e */
[----:B-1----:R-:W2:Y:S04]  /*1b5e40*/  LDL.LU R17, [R1+0x100] ;  /* 0x0001000001117983 */ /* 0x002ea80000300800 */
[----:B------:R-:W4:Y:S04]  /*1b5e50*/  LDL.LU R15, [R1+0x8ca8] ;  /* 0x008ca800010f7983 */ /* 0x000f280000300800 */
[----:B------:R1:W-:Y:S04]  /*1b5e60*/  STL.64 [R1+0x41a8], R20 ;  /* 0x0041a81401007387 */ /* 0x0003e80000100a00 */
[----:B-1----:R-:W3:Y:S04]  /*1b5e70*/  LDL.LU.64 R20, [R1+0x8ca0] ;  /* 0x008ca00001147983 */ /* 0x002ee80000300a00 */
[----:B------:R1:W-:Y:S04]  /*1b5e80*/  STL.64 [R1+0x41a0], R2 ;  /* 0x0041a00201007387 */ /* 0x0003e80000100a00 */
[----:B-1----:R-:W4:Y:S01]  /*1b5e90*/  LDL.LU.64 R2, [R1+0x8c98] ;  /* 0x008c980001027983 */ /* 0x002f220000300a00 */
[----:B--2---:R-:W-:-:S03]  /*1b5ea0*/  IADD3 R28, P2, R17, R19, RZ ;  /* 0x00000013111c7210 */ /* 0x004fc60007f5e0ff */
[----:B----4-:R1:W-:Y:S02]  /*1b5eb0*/  STL.64 [R1+0x8c70], R2 ;  /* 0x008c700201007387 */ /* 0x0103e40000100a00 */
[----:B-1----:R-:W-:-:S04]  /*1b5ec0*/  IMAD.MOV.U32 R3, RZ, RZ, R7 ;  /* 0x000000ffff037224 */ /* 0x002fc800078e0007 */
[C---:B------:R-:W-:Y:S02]  /*1b5ed0*/  IMAD.X R7, R3.reuse, 0x1, R15, P1 ;  /* 0x0000000103077824 */ /* 0x040fe400008e060f */
[----:B------:R-:W-:-:S03]  /*1b5ee0*/  IMAD.X R29, R3, 0x1, R18, P2 ;  /* 0x00000001031d7824 */ /* 0x000fc600010e0612 */
[----:B------:R1:W-:Y:S01]  /*1b5ef0*/  STL.64 [R1+0x4198], R6 ;  /* 0x0041980601007387 */ /* 0x0003e20000100a00 */
[----:B---3--:R-:W-:-:S03]  /*1b5f00*/  IADD3 R2, P0, R17, R21, RZ ;  /* 0x0000001511027210 */ /* 0x008fc60007f1e0ff */
[----:B-1----:R-:W2:Y:S04]  /*1b5f10*/  LDL.LU.64 R6, [R1+0x8c90] ;  /* 0x008c900001067983 */ /* 0x002ea80000300a00 */
[----:B------:R1:W-:Y:S04]  /*1b5f20*/  STL.64 [R1+0x8c78], R14 ;  /* 0x008c780e01007387 */ /* 0x0003e80000100a00 */
[----:B------:R3:W-:Y:S01]  /*1b5f30*/  STL.64 [R1+0x4190], R28 ;  /* 0x0041901c01007387 */ /* 0x0007e20000100a00 */
[----:B-1----:R-:W-:Y:S01]  /*1b5f40*/  IADD3 R14, P1, R17, R23, RZ ;  /* 0x00000017110e7210 */ /* 0x002fe20007f3e0ff */
[----:B------:R-:W-:-:S04]  /*1b5f50*/  IMAD.MOV.U32 R15, RZ, RZ, R3 ;  /* 0x000000ffff0f7224 */ /* 0x000fc800078e0003 */
[----:B------:R-:W-:Y:S04]  /*1b5f60*/  STL [R1+0x4180], R14 ;  /* 0x0041800e01007387 */ /* 0x000fe80000100800 */
[----:B---3--:R-:W3:Y:S01]  /*1b5f70*/  LDL.LU.64 R28, [R1+0x8c88] ;  /* 0x008c8800011c7983 */ /* 0x008ee20000300a00 */
[----:B------:R-:W-:-:S03]  /*1b5f80*/  IMAD.X R3, R15, 0x1, R20, P0 ;  /* 0x000000010f037824 */ /* 0x000fc600000e0614 */
[----:B------:R1:W-:Y:S04]  /*1b5f90*/  STL.64 [R1+0x8c68], R20 ;  /* 0x008c681401007387 */ /* 0x0003e80000100a00 */
[----:B-1----:R0:W4:Y:S04]  /*1b5fa0*/  LDL.64 R20, [R1+0x4180] ;  /* 0x0041800001147983 */ /* 0x0021280000100a00 */
[----:B------:R-:W-:Y:S04]  /*1b5fb0*/  STL.64 [R1+0x4188], R2 ;  /* 0x0041880201007387 */ /* 0x000fe80000100a00 */
[----:B------:R-:W-:Y:S04]  /*1b5fc0*/  STL.64 [R1+0x8c48], R10 ;  /* 0x008c480a01007387 */ /* 0x000fe80000100a00 */
[----:B------:R1:W-:Y:S01]  /*1b5fd0*/  STL.64 [R1+0x8c50], R8 ;  /* 0x008c500801007387 */ /* 0x0003e20000100a00 */
[----:B------:R-:W-:-:S03]  /*1b5fe0*/  IADD3 R14, P2, R17, R25, RZ ;  /* 0x00000019110e7210 */ /* 0x000fc60007f5e0ff */
[----:B-1----:R-:W2:Y:S04]  /*1b5ff0*/  LDL R8, [R1+0x104] ;  /* 0x0001040001087983 */ /* 0x002ea80000100800 */
[----:B------:R-:W-:Y:S04]  /*1b6000*/  STL [R1+0x8c58], R9 ;  /* 0x008c580901007387 */ /* 0x000fe80000100800 */
[----:B------:R1:W-:Y:S01]  /*1b6010*/  STL.64 [R1+0x8c60], R22 ;  /* 0x008c601601007387 */ /* 0x0003e20000100a00 */
[----:B---3--:R-:W-:Y:S01]  /*1b6020*/  IADD3 R2, P0, R17, R29, RZ ;  /* 0x0000001d11027210 */ /* 0x008fe20007f1e0ff */
[----:B----4-:R-:W-:-:S02]  /*1b6030*/  IMAD.X R21, R15, 0x1, R22, P1 ;  /* 0x000000010f157824 */ /* 0x010fc400008e0616 */
[----:B-1----:R-:W-:Y:S01]  /*1b6040*/  IMAD.MOV.U32 R22, RZ, RZ, R15 ;  /* 0x000000ffff167224 */ /* 0x002fe200078e000f */
[----:B------:R-:W-:-:S03]  /*1b6050*/  IADD3 R10, P1, R17, R27, RZ ;  /* 0x0000001b110a7210 */ /* 0x000fc60007f3e0ff */
[C---:B------:R-:W-:Y:S02]  /*1b6060*/  IMAD.X R15, R22.reuse, 0x1, R24, P2 ;  /* 0x00000001160f7824 */ /* 0x040fe400010e0618 */
[----:B------:R-:W-:Y:S01]  /*1b6070*/  IMAD.X R3, R22, 0x1, R28, P0 ;  /* 0x0000000116037824 */ /* 0x000fe200000e061c */
[----:B------:R-:W-:Y:S04]  /*1b6080*/  STL [R1+0x4184], R21 ;  /* 0x0041841501007387 */ /* 0x000fe80000100800 */
[----:B------:R-:W3:Y:S04]  /*1b6090*/  LDL.LU R17, [R1+0x8c80] ;  /* 0x008c800001117983 */ /* 0x000ee80000300800 */
[----:B------:R1:W-:Y:S04]  /*1b60a0*/  STL.64 [R1+0x4178], R14 ;  /* 0x0041780e01007387 */ /* 0x0003e80000100a00 */
[----:B-1----:R-:W4:Y:S04]  /*1b60b0*/  LDL.LU.64 R14, [R1+0x8c78] ;  /* 0x008c7800010e7983 */ /* 0x002f280000300a00 */
[----:B------:R1:W-:Y:S04]  /*1b60c0*/  STL.64 [R1+0x4170], R2 ;  /* 0x0041700201007387 */ /* 0x0003e80000100a00 */
[----:B-1----:R-:W4:Y:S04]  /*1b60d0*/  LDL.LU.64 R2, [R1+0x8c70] ;  /* 0x008c700001027983 */ /* 0x002f280000300a00 */
[----:B------:R-:W4:Y:S01]  /*1b60e0*/  LDL R9, [R1+0x3f8] ;  /* 0x0003f80001097983 */ /* 0x000f220000100800 */
[----:B--2---:R-:W-:Y:S01]  /*1b60f0*/  IADD3 R20, P2, R8, R16, RZ ;  /* 0x0000001008147210 */ /* 0x004fe20007f5e0ff */
[----:B------:R-:W-:Y:S01]  /*1b6100*/  IMAD.X R11, R22, 0x1, R26, P1 ;  /* 0x00000001160b7824 */ /* 0x000fe200008e061a */
[----:B---3--:R-:W-:Y:S01]  /*1b6110*/  IADD3 R8, P0, R8, R17, RZ ;  /* 0x0000001108087210 */ /* 0x008fe20007f1e0ff */
[----:B------:R1:W-:Y:S04]  /*1b6120*/  STL [R1+0x8c40], R17 ;  /* 0x008c401101007387 */ /* 0x0003e80000100800 */
[----:B-1----:R-:W2:Y:S04]  /*1b6130*/  LDL.LU R17, [R1+0x104] ;  /* 0x0001040001117983 */ /* 0x002ea80000300800 */
[----:B------:R-:W-:Y:S01]  /*1b6140*/  STL.64 [R1+0x4168], R10 ;  /* 0x0041680a01007387 */ /* 0x000fe20000100a00 */
[----:B----4-:R-:W-:-:S05]  /*1b6150*/  IMAD.X R21, R9, 0x1, R14, P2 ;  /* 0x0000000109157824 */ /* 0x010fca00010e060e */
[----:B------:R1:W-:Y:S04]  /*1b6160*/  STL.64 [R1+0x4160], R20 ;  /* 0x0041601401007387 */ /* 0x0003e80000100a00 */
[----:B-1----:R-:W2:Y:S01]  /*1b6170*/  LDL.LU.64 R20, [R1+0x8c68] ;  /* 0x008c680001147983 */ /* 0x002ea20000300a00 */
[----:B------:R-:W-:Y:S01]  /*1b6180*/  IMAD.X R9, R9, 0x1, R15, P0 ;  /* 0x0000000109097824 */ /* 0x000fe200000e060f */
[----:B--2---:R-:W-:-:S05]  /*1b6190*/  IADD3 R22, P2, R17, R21, RZ ;  /* 0x0000001511167210 */ /* 0x004fca0007f5e0ff */
[----:B------:R1:W-:Y:S04]  /*1b61a0*/  STL [R1+0x4148], R22 ;  /* 0x0041481601007387 */ /* 0x0003e80000100800 */
[----:B-1----:R-:W2:Y:S04]  /*1b61b0*/  LDL.LU.64 R22, [R1+0x8c60] ;  /* 0x008c600001167983 */ /* 0x002ea80000300a00 */
[----:B------:R1:W-:Y:S04]  /*1b61c0*/  STL.64 [R1+0x4158], R8 ;  /* 0x0041580801007387 */ /* 0x0003e80000100a00 */
[----:B-1----:R0:W3:Y:S04]  /*1b61d0*/  LDL.LU R9, [R1+0x8c58] ;  /* 0x008c580001097983 */ /* 0x0020e80000300800 */
[----:B------:R1:W-:Y:S04]  /*1b61e0*/  STL [R1+0x8c30], R15 ;  /* 0x008c300f01007387 */ /* 0x0003e80000100800 */
[----:B-1----:R-:W4:Y:S01]  /*1b61f0*/  LDL.LU R15, [R1+0x3f8] ;  /* 0x0003f800010f7983 */ /* 0x002f220000300800 */
[----:B--2---:R-:W-:-:S05]  /*1b6200*/  IADD3 R8, P0, R17, R23, RZ ;  /* 0x0000001711087210 */ /* 0x004fca0007f1e0ff */
[----:B------:R3:W-:Y:S04]  /*1b6210*/  STL [R1+0x4140], R8 ;  /* 0x0041400801007387 */ /* 0x0007e80000100800 */
[----:B---3--:R-:W2:Y:S01]  /*1b6220*/  LDL.LU.64 R8, [R1+0x8c50] ;  /* 0x008c500001087983 */ /* 0x008ea20000300a00 */
[----:B------:R-:W-:-:S05]  /*1b6230*/  IADD3 R10, P1, R17, R19, RZ ;  /* 0x00000013110a7210 */ /* 0x000fca0007f3e0ff */
[----:B----4-:R-:W-:-:S05]  /*1b6240*/  IMAD.X R11, R15, 0x1, R18, P1 ;  /* 0x000000010f0b7824 */ /* 0x010fca00008e0612 */
[----:B------:R1:W-:Y:S04]  /*1b6250*/  STL.64 [R1+0x4150], R10 ;  /* 0x0041500a01007387 */ /* 0x0003e80000100a00 */
[----:B-1----:R-:W3:Y:S04]  /*1b6260*/  LDL.LU.64 R10, [R1+0x8c48] ;  /* 0x008c4800010a7983 */ /* 0x002ee80000300a00 */
[----:B--2---:R1:W-:Y:S04]  /*1b6270*/  STL.64 [R1+0x8c10], R8 ;  /* 0x008c100801007387 */ /* 0x0043e80000100a00 */
[----:B-1----:R-:W2:Y:S04]  /*1b6280*/  LDL R9, [R1+0x108] ;  /* 0x0001080001097983 */ /* 0x002ea80000100800 */
[----:B------:R-:W-:Y:S04]  /*1b6290*/  STL.64 [R1+0x8c18], R12 ;  /* 0x008c180c01007387 */ /* 0x000fe80000100a00 */
[----:B------:R-:W-:Y:S04]  /*1b62a0*/  STL [R1+0x8c20], R13 ;  /* 0x008c200d01007387 */ /* 0x000fe80000100800 */
[----:B------:R1:W-:Y:S04]  /*1b62b0*/  STL.64 [R1+0x8c28], R4 ;  /* 0x008c280401007387 */ /* 0x0003e80000100a00 */
[----:B-1----:R0:W4:Y:S04]  /*1b62c0*/  LDL.64 R4, [R1+0x4140] ;  /* 0x0041400001047983 */ /* 0x0021280000100a00 */
[----:B------:R1:W-:Y:S04]  /*1b62d0*/  STL.64 [R1+0x8c38], R2 ;  /* 0x008c380201007387 */ /* 0x0003e80000100a00 */
[----:B-1----:R0:W3:Y:S01]  /*1b62e0*/  LDL.64 R2, [R1+0x4148] ;  /* 0x0041480001027983 */ /* 0x0020e20000100a00 */
[----:B------:R-:W-:-:S05]  /*1b62f0*/  IADD3 R12, P1, R17, R25, RZ ;  /* 0x00000019110c7210 */ /* 0x000fca0007f3e0ff */
[C---:B------:R-:W-:Y:S02]  /*1b6300*/  IMAD.X R13, R15.reuse, 0x1, R24, P1 ;  /* 0x000000010f0d7824 */ /* 0x040fe400008e0618 */
[----:B----4-:R-:W-:Y:S01]  /*1b6310*/  IMAD.X R5, R15, 0x1, R22, P0 ;  /* 0x000000010f057824 */ /* 0x010fe200000e0616 */
[----:B------:R-:W-:Y:S01]  /*1b6320*/  IADD3 R4, P0, R17, R27, RZ ;  /* 0x0000001b11047210 */ /* 0x000fe20007f1e0ff */
[----:B---3--:R-:W-:Y:S01]  /*1b6330*/  IMAD.X R3, R15, 0x1, R20, P2 ;  /* 0x000000010f037824 */ /* 0x008fe200010e0614 */
[----:B------:R-:W-:-:S04]  /*1b6340*/  IADD3 R2, P2, R17, R29, RZ ;  /* 0x0000001d11027210 */ /* 0x000fc80007f5e0ff */
[----:B------:R-:W-:Y:S04]  /*1b6350*/  STL [R1+0x414c], R3 ;  /* 0x00414c0301007387 */ /* 0x000fe80000100800 */
[----:B------:R-:W-:Y:S04]  /*1b6360*/  STL [R1+0x4144], R5 ;  /* 0x0041440501007387 */ /* 0x000fe80000100800 */
[----:B------:R-:W3:Y:S04]  /*1b6370*/  LDL.LU R17, [R1+0x8c40] ;  /* 0x008c400001117983 */ /* 0x000ee80000300800 */
[----:B------:R-:W-:Y:S04]  /*1b6380*/  STL.64 [R1+0x8c00], R6 ;  /* 0x008c000601007387 */ /* 0x000fe80000100a00 */
[----:B------:R1:W-:Y:S04]  /*1b6390*/  STL.64 [R1+0x8c08], R24 ;  /* 0x008c081801007387 */ /* 0x0003e80000100a00 */
[----:B-1----:R-:W4:Y:S01]  /*1b63a0*/  LDL R24, [R1+0x3f4] ;  /* 0x0003f40001187983 */ /* 0x002f220000100800 */
[----:B------:R-:W-:-:S03]  /*1b63b0*/  IMAD.X R3, R15, 0x1, R28, P2 ;  /* 0x000000010f037824 */ /* 0x000fc600010e061c */
[----:B------:R2:W-:Y:S01]  /*1b63c0*/  STL.64 [R1+0x4138], R12 ;  /* 0x0041380c01007387 */ /* 0x0005e20000100a00 */
[----:B------:R-:W-:-:S03]  /*1b63d0*/  IMAD.X R5, R15, 0x1, R26, P0 ;  /* 0x000000010f057824 */ /* 0x000fc600000e061a */
[----:B------:R1:W-:Y:S01]  /*1b63e0*/  STL.64 [R1+0x4130], R2 ;  /* 0x0041300201007387 */ /* 0x0003e20000100a00 */
[----:B--2---:R-:W-:-:S03]  /*1b63f0*/  IADD3 R12, P1, R9, R16, RZ ;  /* 0x00000010090c7210 */ /* 0x004fc60007f3e0ff */
[----:B-1----:R-:W2:Y:S01]  /*1b6400*/  LDL.LU.64 R2, [R1+0x8c38] ;  /* 0x008c380001027983 */ /* 0x002ea20000300a00 */
[----:B---3--:R-:W-:-:S03]  /*1b6410*/  IADD3 R8, P2, R9, R17, RZ ;  /* 0x0000001109087210 */ /* 0x008fc60007f5e0ff */
[----:B------:R1:W-:Y:S04]  /*1b6420*/  STL [R1+0x8bf8], R17 ;  /* 0x008bf81101007387 */ /* 0x0003e80000100800 */
[----:B-1----:R-:W3:Y:S04]  /*1b6430*/  LDL.LU R17, [R1+0x108] ;  /* 0x0001080001117983 */ /* 0x002ee80000300800 */
[----:B------:R-:W2:Y:S01]  /*1b6440*/  LDL.LU R15, [R1+0x8c30] ;  /* 0x008c3000010f7983 */ /* 0x000ea20000300800 */
[----:B----4-:R-:W-:-:S03]  /*1b6450*/  IMAD.X R13, R24, 0x1, R14, P1 ;  /* 0x00000001180d7824 */ /* 0x010fc600008e060e */
[----:B------:R1:W-:Y:S04]  /*1b6460*/  STL.64 [R1+0x4128], R4 ;  /* 0x0041280401007387 */ /* 0x0003e80000100a00 */
[----:B-1----:R-:W4:Y:S04]  /*1b6470*/  LDL.LU.64 R4, [R1+0x8c28] ;  /* 0x008c280001047983 */ /* 0x002f280000300a00 */
[----:B------:R1:W-:Y:S04]  /*1b6480*/  STL.64 [R1+0x4120], R12 ;  /* 0x0041200c01007387 */ /* 0x0003e80000100a00 */
[----:B-1----:R0:W4:Y:S01]  /*1b6490*/  LDL.LU R13, [R1+0x8c20] ;  /* 0x008c2000010d7983 */ /* 0x0021220000300800 */
[----:B---3--:R-:W-:Y:S01]  /*1b64a0*/  IADD3 R12, P1, R17, R21, RZ ;  /* 0x00000015110c7210 */ /* 0x008fe20007f3e0ff */
[----:B--2---:R-:W-:-:S04]  /*1b64b0*/  IMAD.X R9, R24, 0x1, R15, P2 ;  /* 0x0000000118097824 */ /* 0x004fc800010e060f */
[----:B------:R4:W-:Y:S04]  /*1b64c0*/  STL [R1+0x4108], R12 ;  /* 0x0041080c01007387 */ /* 0x0009e80000100800 */
[----:B----4-:R-:W2:Y:S04]  /*1b64d0*/  LDL.LU.64 R12, [R1+0x8c18] ;  /* 0x008c1800010c7983 */ /* 0x010ea80000300a00 */
[----:B------:R1:W-:Y:S04]  /*1b64e0*/  STL.64 [R1+0x4118], R8 ;  /* 0x0041180801007387 */ /* 0x0003e80000100a00 */
[----:B-1----:R-:W3:Y:S04]  /*1b64f0*/  LDL.LU.64 R8, [R1+0x8c10] ;  /* 0x008c100001087983 */ /* 0x002ee80000300a00 */
[----:B------:R1:W-:Y:S04]  /*1b6500*/  STL [R1+0x8be8], R15 ;  /* 0x008be80f01007387 */ /* 0x0003e80000100800 */
[----:B-1----:R-:W4:Y:S01]  /*1b6510*/  LDL.LU R15, [R1+0x3f4] ;  /* 0x0003f400010f7983 */ /* 0x002f220000300800 */
[----:B------:R-:W-:-:S02]  /*1b6520*/  IADD3 R6, P0, R17, R19, RZ ;  /* 0x0000001311067210 */ /* 0x000fc40007f1e0ff */
[----:B------:R-:W-:-:S05]  /*1b6530*/  IADD3 R24, P2, R17, R23, RZ ;  /* 0x0000001711187210 */ /* 0x000fca0007f5e0ff */
[----:B------:R1:W-:Y:S04]  /*1b6540*/  STL [R1+0x4100], R24 ;  /* 0x0041001801007387 */ /* 0x0003e80000100800 */
[----:B-1----:R-:W2:Y:S01]  /*1b6550*/  LDL.LU.64 R24, [R1+0x8c08] ;  /* 0x008c080001187983 */ /* 0x002ea20000300a00 */
[----:B----4-:R-:W-:-:S05]  /*1b6560*/  IMAD.X R7, R15, 0x1, R18, P0 ;  /* 0x000000010f077824 */ /* 0x010fca00000e0612 */
[----:B------:R1:W-:Y:S04]  /*1b6570*/  STL.64 [R1+0x4110], R6 ;  /* 0x0041100601007387 */ /* 0x0003e80000100a00 */
[----:B-1----:R-:W4:Y:S04]  /*1b6580*/  LDL.LU.64 R6, [R1+0x8c00] ;  /* 0x008c000001067983 */ /* 0x002f280000300a00 */
[----:B------:R1:W-:Y:S04]  /*1b6590*/  STL.64 [R1+0x8bf0], R18 ;  /* 0x008bf01201007387 */ /* 0x0003e80000100a00 */
[----:B-1----:R0:W3:Y:S04]  /*1b65a0*/  LDL.64 R18, [R1+0x4108] ;  /* 0x0041080001127983 */ /* 0x0020e80000100a00 */
[----:B---3--:R-:W3:Y:S04]  /*1b65b0*/  LDL.LU R19, [R1+0x118] ;  /* 0x0001180001137983 */ /* 0x008ee80000300800 */
[----:B----4-:R3:W-:Y:S04]  /*1b65c0*/  STL.64 [R1+0x8bd8], R6 ;  /* 0x008bd80601007387 */ /* 0x0107e80000100a00 */
[----:B------:R1:W-:Y:S01]  /*1b65d0*/  STL.64 [R1+0x8be0], R20 ;  /* 0x008be01401007387 */ /* 0x0003e20000100a00 */
[----:B---3--:R-:W-:-:S02]  /*1b65e0*/  IMAD.MOV.U32 R7, RZ, RZ, R19 ;  /* 0x000000ffff077224 */ /* 0x008fc400078e0013 */
[----:B------:R-:W-:Y:S02]  /*1b65f0*/  IMAD.X R19, R15, 0x1, R20, P1 ;  /* 0x000000010f137824 */ /* 0x000fe400008e0614 */
[----:B-1----:R0:W3:Y:S01]  /*1b6600*/  LDL.64 R20, [R1+0x4100] ;  /* 0x0041000001147983 */ /* 0x0020e20000100a00 */
[----:B--2---:R-:W-:-:S03]  /*1b6610*/  IADD3 R6, P0, R17, R25, RZ ;  /* 0x0000001911067210 */ /* 0x004fc60007f1e0ff */
[----:B------:R1:W-:Y:S04]  /*1b6620*/  STL [R1+0x410c], R19 ;  /* 0x00410c1301007387 */ /* 0x0003e80000100800 */
[----:B------:R-:W-:Y:S01]  /*1b6630*/  STL.64 [R1+0x8bc8], R22 ;  /* 0x008bc81601007387 */ /* 0x000fe20000100a00 */
[----:B------:R-:W-:Y:S01]  /*1b6640*/  IADD3 R18, P1, R17, R29, RZ ;  /* 0x0000001d11127210 */ /* 0x000fe20007f3e0ff */
[----:B-1----:R-:W-:Y:S02]  /*1b6650*/  IMAD.MOV.U32 R19, RZ, RZ, R7 ;  /* 0x000000ffff137224 */ /* 0x002fe400078e0007 */
[C---:B------:R-:W-:Y:S02]  /*1b6660*/  IMAD.X R7, R15.reuse, 0x1, R24, P0 ;  /* 0x000000010f077824 */ /* 0x040fe400000e0618 */
[----:B---3--:R-:W-:Y:S01]  /*1b6670*/  IMAD.X R21, R15, 0x1, R22, P2 ;  /* 0x000000010f157824 */ /* 0x008fe200010e0616 */
[----:B------:R-:W-:-:S04]  /*1b6680*/  IADD3 R20, P2, R17, R27, RZ ;  /* 0x0000001b11147210 */ /* 0x000fc80007f5e0ff */
[----:B------:R-:W-:Y:S04]  /*1b6690*/  STL [R1+0x4104], R21 ;  /* 0x0041041501007387 */ /* 0x000fe80000100800 */
[----:B------:R-:W2:Y:S04]  /*1b66a0*/  LDL.LU R17, [R1+0x8bf8] ;  /* 0x008bf80001117983 */ /* 0x000ea80000300800 */
[----:B------:R1:W-:Y:S04]  /*1b66b0*/  STL.64 [R1+0x8bd0], R10 ;  /* 0x008bd00a01007387 */ /* 0x0003e80000100a00 */
[----:B-1----:R-:W3:Y:S04]  /*1b66c0*/  LDL R10, [R1+0x10c] ;  /* 0x00010c00010a7983 */ /* 0x002ee80000100800 */
[----:B------:R1:W-:Y:S02]  /*1b66d0*/  STL.64 [R1+0x40f8], R6 ;  /* 0x0040f80601007387 */ /* 0x0003e40000100a00 */
[----:B-1----:R-:W-:-:S02]  /*1b66e0*/  IMAD.MOV.U32 R7, RZ, RZ, R19 ;  /* 0x000000ffff077224 */ /* 0x002fc400078e0013 */
[----:B------:R-:W-:-:S05]  /*1b66f0*/  IMAD.X R19, R15, 0x1, R28, P1 ;  /* 0x000000010f137824 */ /* 0x000fca00008e061c */
[----:B------:R1:W-:Y:S04]  /*1b6700*/  STL.64 [R1+0x40f0], R18 ;  /* 0x0040f01201007387 */ /* 0x0003e80000100a00 */
[----:B-1----:R-:W4:Y:S01]  /*1b6710*/  LDL.LU.64 R18, [R1+0x8bf0] ;  /* 0x008bf00001127983 */ /* 0x002f220000300a00 */
[----:B------:R-:W-:-:S03]  /*1b6720*/  IMAD.X R21, R15, 0x1, R26, P2 ;  /* 0x000000010f157824 */ /* 0x000fc600010e061a */
[----:B--2---:R-:W-:Y:S04]  /*1b6730*/  STL.64 [R1+0x8bb8], R16 ;  /* 0x008bb81001007387 */ /* 0x004fe80000100a00 */
[----:B------:R-:W2:Y:S04]  /*1b6740*/  LDL.LU R15, [R1+0x8be8] ;  /* 0x008be800010f7983 */ /* 0x000ea80000300800 */
[----:B------:R1:W-:Y:S01]  /*1b6750*/  STL.64 [R1+0x40e8], R20 ;  /* 0x0040e81401007387 */ /* 0x0003e20000100a00 */
[----:B---3--:R-:W-:-:S03]  /*1b6760*/  IADD3 R6, P0, R10, R16, RZ ;  /* 0x000000100a067210 */ /* 0x008fc60007f1e0ff */
[----:B-1----:R-:W3:Y:S04]  /*1b6770*/  LDL.LU.64 R20, [R1+0x8be0] ;  /* 0x008be00001147983 */ /* 0x002ee80000300a00 */
[----:B------:R-:W-:Y:S01]  /*1b6780*/  STL.64 [R1+0x8bc0], R26 ;  /* 0x008bc01a01007387 */ /* 0x000fe20000100a00 */
[----:B----4-:R-:W-:-:S03]  /*1b6790*/  IADD3 R16, P2, R10, R19, RZ ;  /* 0x000000130a107210 */ /* 0x010fc60007f5e0ff */
[----:B------:R1:W-:Y:S04]  /*1b67a0*/  STL [R1+0x8ba0], R19 ;  /* 0x008ba01301007387 */ /* 0x0003e80000100800 */
[----:B-1----:R-:W4:Y:S01]  /*1b67b0*/  LDL.LU R19, [R1+0x3f0] ;  /* 0x0003f00001137983 */ /* 0x002f220000300800 */
[----:B------:R-:W-:Y:S02]  /*1b67c0*/  IMAD.MOV.U32 R27, RZ, RZ, R7 ;  /* 0x000000ffff1b7224 */ /* 0x000fe400078e0007 */
[----:B----4-:R-:W-:-:S05]  /*1b67d0*/  IMAD.X R7, R19, 0x1, R14, P0 ;  /* 0x0000000113077824 */ /* 0x010fca00000e060e */
[----:B------:R1:W-:Y:S04]  /*1b67e0*/  STL.64 [R1+0x40e0], R6 ;  /* 0x0040e00601007387 */ /* 0x0003e80000100a00 */
[----:B-1----:R-:W4:Y:S01]  /*1b67f0*/  LDL.LU.64 R6, [R1+0x8bd8] ;  /* 0x008bd80001067983 */ /* 0x002f220000300a00 */
[----:B------:R-:W-:-:S03]  /*1b6800*/  IADD3 R22, P1, R10, R17, RZ ;  /* 0x000000110a167210 */ /* 0x000fc60007f3e0ff */
[----:B----4-:R1:W-:Y:S04]  /*1b6810*/  STL.64 [R1+0x8b98], R6 ;  /* 0x008b980601007387 */ /* 0x0103e80000100a00 */
[----:B-1----:R-:W3:Y:S01]  /*1b6820*/  LDL.LU R7, [R1+0x10c] ;  /* 0x00010c0001077983 */ /* 0x002ee20000300800 */
[----:B--2---:R-:W-:Y:S01]  /*1b6830*/  IMAD.X R23, R19, 0x1, R15, P1 ;  /* 0x0000000113177824 */ /* 0x004fe200008e060f */
[----:B---3--:R-:W-:-:S05]  /*1b6840*/  IADD3 R10, P0, R7, R21, RZ ;  /* 0x00000015070a7210 */ /* 0x008fca0007f1e0ff */
[----:B------:R1:W-:Y:S04]  /*1b6850*/  STL [R1+0x40c8], R10 ;  /* 0x0040c80a01007387 */ /* 0x0003e80000100800 */
[----:B-1----:R-:W2:Y:S04]  /*1b6860*/  LDL.LU.64 R10, [R1+0x8bd0] ;  /* 0x008bd000010a7983 */ /* 0x002ea80000300a00 */
[----:B------:R1:W-:Y:S04]  /*1b6870*/  STL.64 [R1+0x40d8], R22 ;  /* 0x0040d81601007387 */ /* 0x0003e80000100a00 */
[----:B-1----:R-:W3:Y:S04]  /*1b6880*/  LDL.LU.64 R22, [R1+0x8bc8] ;  /* 0x008bc80001167983 */ /* 0x002ee80000300a00 */
[----:B------:R1:W-:Y:S04]  /*1b6890*/  STL.64 [R1+0x8ba8], R14 ;  /* 0x008ba80e01007387 */ /* 0x0003e80000100a00 */
[----:B-1----:R0:W4:Y:S01]  /*1b68a0*/  LDL.64 R14, [R1+0x40c8] ;  /* 0x0040c800010e7983 */ /* 0x0021220000100a00 */
[----:B------:R-:W-:-:S03]  /*1b68b0*/  IMAD.X R17, R19, 0x1, R18, P2 ;  /* 0x0000000113117824 */ /* 0x000fc600010e0612 */
[----:B--2---:R1:W-:Y:S04]  /*1b68c0*/  STL.64 [R1+0x8bb0], R10 ;  /* 0x008bb00a01007387 */ /* 0x0043e80000100a00 */
[----:B------:R2:W-:Y:S01]  /*1b68d0*/  STL.64 [R1+0x40d0], R16 ;  /* 0x0040d01001007387 */ /* 0x0005e20000100a00 */
[C---:B---3--:R-:W-:Y:S01]  /*1b68e0*/  IADD3 R26, P1, R7.reuse, R23, RZ ;  /* 0x00000017071a7210 */ /* 0x048fe20007f3e0ff */
[----:B-1----:R-:W-:Y:S01]  /*1b68f0*/  IMAD.MOV.U32 R10, RZ, RZ, R27 ;  /* 0x000000ffff0a7224 */ /* 0x002fe200078e001b */
[----:B--2---:R-:W-:-:S03]  /*1b6900*/  IADD3 R16, P2, R7, R25, RZ ;  /* 0x0000001907107210 */ /* 0x004fc60007f5e0ff */
[C---:B------:R-:W-:Y:S02]  /*1b6910*/  IMAD.X R27, R19.reuse, 0x1, R22, P1 ;  /* 0x00000001131b7824 */ /* 0x040fe400008e0616 */
[C---:B------:R-:W-:Y:S02]  /*1b6920*/  IMAD.X R17, R19.reuse, 0x1, R24, P2 ;  /* 0x0000000113117824 */ /* 0x040fe400010e0618 */
[----:B----4-:R-:W-:-:S05]  /*1b6930*/  IMAD.X R15, R19, 0x1, R20, P0 ;  /* 0x00000001130f7824 */ /* 0x010fca00000e0614 */
[----:B------:R-:W-:Y:S04]  /*1b6940*/  STL [R1+0x40cc], R15 ;  /* 0x0040cc0f01007387 */ /* 0x000fe80000100800 */
[----:B------:R1:W-:Y:S04]  /*1b6950*/  STL.64 [R1+0x40c0], R26 ;  /* 0x0040c01a01007387 */ /* 0x0003e80000100a00 */
[----:B-1----:R-:W2:Y:S04]  /*1b6960*/  LDL.LU.64 R26, [R1+0x8bc0] ;  /* 0x008bc000011a7983 */ /* 0x002ea80000300a00 */
[----:B------:R1:W-:Y:S04]  /*1b6970*/  STL.64 [R1+0x8b90], R22 ;  /* 0x008b901601007387 */ /* 0x0003e80000100a00 */
[----:B-1----:R-:W3:Y:S04]  /*1b6980*/  LDL R23, [R1+0x110] ;  /* 0x0001100001177983 */ /* 0x002ee80000100800 */
[----:B------:R1:W-:Y:S04]  /*1b6990*/  STL.64 [R1+0x40b8], R16 ;  /* 0x0040b81001007387 */ /* 0x0003e80000100a00 */
[----:B-1----:R-:W3:Y:S01]  /*1b69a0*/  LDL.LU.64 R16, [R1+0x8bb8] ;  /* 0x008bb80001107983 */ /* 0x002ee20000300a00 */
[----:B------:R-:W-:-:S05]  /*1b69b0*/  IADD3 R14, P0, R7, R29, RZ ;  /* 0x0000001d070e7210 */ /* 0x000fca0007f1e0ff */
[----:B------:R-:W-:Y:S01]  /*1b69c0*/  IMAD.X R15, R19, 0x1, R28, P0 ;  /* 0x00000001130f7824 */ /* 0x000fe200000e061c */
[----:B--2---:R-:W-:Y:S01]  /*1b69d0*/  IADD3 R6, P1, R7, R27, RZ ;  /* 0x0000001b07067210 */ /* 0x004fe20007f3e0ff */
[----:B------:R-:W-:Y:S01]  /*1b69e0*/  IMAD.MOV.U32 R7, RZ, RZ, R10 ;  /* 0x000000ffff077224 */ /* 0x000fe200078e000a */
[C---:B---3--:R-:W-:Y:S02]  /*1b69f0*/  IADD3 R10, P2, R23.reuse, R16, RZ ;  /* 0x00000010170a7210 */ /* 0x048fe40007f5e0ff */
[----:B------:R-:W-:-:S03]  /*1b6a00*/  IADD3 R22, P0, R23, R17, RZ ;  /* 0x0000001117167210 */ /* 0x000fc60007f1e0ff */
[----:B------:R1:W-:Y:S04]  /*1b6a10*/  STL [R1+0x40a0], R10 ;  /* 0x0040a00a01007387 */ /* 0x0003e80000100800 */
[----:B-1----:R-:W2:Y:S04]  /*1b6a20*/  LDL.LU.64 R10, [R1+0x8bb0] ;  /* 0x008bb000010a7983 */ /* 0x002ea80000300a00 */
[----:B------:R1:W-:Y:S04]  /*1b6a30*/  STL.64 [R1+0x40b0], R14 ;  /* 0x0040b00e01007387 */ /* 0x0003e80000100a00 */
[----:B-1----:R-:W3:Y:S04]  /*1b6a40*/  LDL.LU.64 R14, [R1+0x8ba8] ;  /* 0x008ba800010e7983 */ /* 0x002ee80000300a00 */
[----:B------:R-:W3:Y:S04]  /*1b6a50*/  LDL R23, [R1+0x3ec] ;  /* 0x0003ec0001177983 */ /* 0x000ee80000100800 */
[----:B------:R1:W-:Y:S02]  /*1b6a60*/  STL.64 [R1+0x8b70], R16 ;  /* 0x008b701001007387 */ /* 0x0003e40000100a00 */
[----:B-1----:R-:W-:-:S02]  /*1b6a70*/  IMAD.MOV.U32 R17, RZ, RZ, R7 ;  /* 0x000000ffff117224 */ /* 0x002fc400078e0007 */
[----:B------:R-:W-:Y:S02]  /*1b6a80*/  IMAD.X R7, R19, 0x1, R26, P1 ;  /* 0x0000000113077824 */ /* 0x000fe400008e061a */
[----:B------:R-:W4:Y:S04]  /*1b6a90*/  LDL.LU R19, [R1+0x8ba0] ;  /* 0x008ba00001137983 */ /* 0x000f280000300800 */
[----:B------:R1:W-:Y:S04]  /*1b6aa0*/  STL.64 [R1+0x40a8], R6 ;  /* 0x0040a80601007387 */ /* 0x0003e80000100a00 */
[----:B-1----:R-:W2:Y:S04]  /*1b6ab0*/  LDL.LU.64 R6, [R1+0x8b98] ;  /* 0x008b980001067983 */ /* 0x002ea80000300a00 */
[----:B------:R-:W-:Y:S04]  /*1b6ac0*/  STL.64 [R1+0x8b80], R26 ;  /* 0x008b801a01007387 */ /* 0x000fe80000100a00 */
[----:B--2---:R1:W-:Y:S04]  /*1b6ad0*/  STL.64 [R1+0x8b78], R6 ;  /* 0x008b780601007387 */ /* 0x0043e80000100a00 */
[----:B-1----:R-:W4:Y:S04]  /*1b6ae0*/  LDL.LU R6, [R1+0x110] ;  /* 0x0001100001067983 */ /* 0x002f280000300800 */
[----:B------:R1:W-:Y:S04]  /*1b6af0*/  STL.64 [R1+0x8b88], R10 ;  /* 0x008b880a01007387 */ /* 0x0003e80000100a00 */
[----:B-1----:R0:W3:Y:S01]  /*1b6b00*/  LDL.64 R10, [R1+0x40a0] ;  /* 0x0040a000010a7983 */ /* 0x0020e20000100a00 */
[----:B----4-:R-:W-:Y:S01]  /*1b6b10*/  IADD3 R26, P1, R6, R19, RZ ;  /* 0x00000013061a7210 */ /* 0x010fe20007f3e0ff */
[----:B---3--:R-:W-:-:S02]  /*1b6b20*/  IMAD.X R11, R23, 0x1, R14, P2 ;  /* 0x00000001170b7824 */ /* 0x008fc400010e060e */
[----:B------:R-:W-:-:S03]  /*1b6b30*/  IMAD.X R23, R23, 0x1, R15, P0 ;  /* 0x0000000117177824 */ /* 0x000fc600000e060f */
[----:B------:R-:W-:Y:S04]  /*1b6b40*/  STL [R1+0x40a4], R11 ;  /* 0x0040a40b01007387 */ /* 0x000fe80000100800 */
[----:B------:R-:W-:Y:S04]  /*1b6b50*/  STL [R1+0x4090], R26 ;  /* 0x0040901a01007387 */ /* 0x000fe80000100800 */
[----:B------:R1:W-:Y:S04]  /*1b6b60*/  STL.64 [R1+0x4098], R22 ;  /* 0x0040981601007387 */ /* 0x0003e80000100a00 */
[----:B-1----:R-:W2:Y:S04]  /*1b6b70*/  LDL.LU.64 R22, [R1+0x8b90] ;  /* 0x008b900001167983 */ /* 0x002ea80000300a00 */
[----:B------:R-:W-:Y:S04]  /*1b6b80*/  STL.64 [R1+0x8b60], R2 ;  /* 0x008b600201007387 */ /* 0x000fe80000100a00 */
[----:B------:R1:W-:Y:S04]  /*1b6b90*/  STL [R1+0x8b58], R15 ;  /* 0x008b580f01007387 */ /* 0x0003e80000100800 */
[----:B-1----:R-:W3:Y:S01]  /*1b6ba0*/  LDL.LU R15, [R1+0x3ec] ;  /* 0x0003ec00010f7983 */ /* 0x002ee20000300800 */
[----:B------:R-:W-:Y:S01]  /*1b6bb0*/  IADD3 R10, P2, R6, R21, RZ ;  /* 0x00000015060a7210 */ /* 0x000fe20007f5e0ff */
[----:B------:R-:W-:-:S02]  /*1b6bc0*/  IMAD.MOV.U32 R2, RZ, RZ, R26 ;  /* 0x000000ffff027224 */ /* 0x000fc400078e001a */
[----:B------:R-:W-:Y:S01]  /*1b6bd0*/  IMAD.MOV.U32 R3, RZ, RZ, R27 ;  /* 0x000000ffff037224 */ /* 0x000fe200078e001b */
[----:B------:R-:W-:Y:S01]  /*1b6be0*/  STL.64 [R1+0x8b68], R18 ;  /* 0x008b681201007387 */ /* 0x000fe20000100a00 */
[C---:B--2---:R-:W-:Y:S01]  /*1b6bf0*/  IADD3 R26, P0, R6.reuse, R23, RZ ;  /* 0x00000017061a7210 */ /* 0x044fe20007f1e0ff */
[C---:B---3--:R-:W-:Y:S02]  /*1b6c00*/  IMAD.X R3, R15.reuse, 0x1, R18, P1 ;  /* 0x000000010f037824 */ /* 0x048fe400008e0612 */
[C---:B------:R-:W-:Y:S02]  /*1b6c10*/  IMAD.X R11, R15.reuse, 0x1, R20, P2 ;  /* 0x000000010f0b7824 */ /* 0x040fe400010e0614 */
[----:B------:R-:W-:Y:S01]  /*1b6c20*/  IMAD.X R27, R15, 0x1, R22, P0 ;  /* 0x000000010f1b7824 */ /* 0x000fe200000e0616 */
[----:B------:R-:W-:Y:S04]  /*1b6c30*/  STL [R1+0x4094], R3 ;  /* 0x0040940301007387 */ /* 0x000fe80000100800 */
[----:B------:R1:W-:Y:S04]  /*1b6c40*/  STL.64 [R1+0x4088], R10 ;  /* 0x0040880a01007387 */ /* 0x0003e80000100a00 */
[----:B-1----:R-:W2:Y:S04]  /*1b6c50*/  LDL.LU.64 R10, [R1+0x8b88] ;  /* 0x008b8800010a7983 */ /* 0x002ea80000300a00 */
[----:B------:R1:W-:Y:S04]  /*1b6c60*/  STL.64 [R1+0x4080], R26 ;  /* 0x0040801a01007387 */ /* 0x0003e80000100a00 */
[----:B-1----:R-:W3:Y:S01]  /*1b6c70*/  LDL.LU.64 R26, [R1+0x8b80] ;  /* 0x008b8000011a7983 */ /* 0x002ee20000300a00 */
[----:B------:R-:W-:-:S02]  /*1b6c80*/  IADD3 R16, P1, R6, R25, RZ ;  /* 0x0000001906107210 */ /* 0x000fc40007f3e0ff */
[----:B------:R-:W-:Y:S01]  /*1b6c90*/  IADD3 R2, P2, R6, R29, RZ ;  /* 0x0000001d06027210 */ /* 0x000fe20007f5e0ff */
[----:B------:R-:W-:Y:S01]  /*1b6ca0*/  IMAD.MOV.U32 R18, RZ, RZ, R17 ;  /* 0x000000ffff127224 */ /* 0x000fe200078e0011 */
[----:B------:R1:W-:Y:S01]  /*1b6cb0*/  STL.64 [R1+0x8b50], R22 ;  /* 0x008b501601007387 */ /* 0x0003e20000100a00 */
[----:B------:R-:W-:-:S03]  /*1b6cc0*/  IMAD.X R17, R15, 0x1, R24, P1 ;  /* 0x000000010f117824 */ /* 0x000fc600008e0618 */
[----:B-1----:R-:W4:Y:S01]  /*1b6cd0*/  LDL R23, [R1+0x114] ;  /* 0x0001140001177983 */ /* 0x002f220000100800 */
[----:B---3--:R-:W-:-:S05]  /*1b6ce0*/  IADD3 R6, P0, R6, R27, RZ ;  /* 0x0000001b06067210 */ /* 0x008fca0007f1e0ff */
[----:B------:R1:W-:Y:S04]  /*1b6cf0*/  STL [R1+0x4068], R6 ;  /* 0x0040680601007387 */ /* 0x0003e80000100800 */
[----:B-1----:R-:W3:Y:S04]  /*1b6d00*/  LDL.LU.64 R6, [R1+0x8b78] ;  /* 0x008b780001067983 */ /* 0x002ee80000300a00 */
[----:B------:R1:W-:Y:S04]  /*1b6d10*/  STL.64 [R1+0x4078], R16 ;  /* 0x0040781001007387 */ /* 0x0003e80000100a00 */
[----:B-1----:R-:W4:Y:S01]  /*1b6d20*/  LDL.LU.64 R16, [R1+0x8b70] ;  /* 0x008b700001107983 */ /* 0x002f220000300a00 */
[----:B------:R-:W-:-:S02]  /*1b6d30*/  IMAD.MOV.U32 R22, RZ, RZ, R18 ;  /* 0x000000ffff167224 */ /* 0x000fc400078e0012 */
[----:B------:R-:W-:Y:S01]  /*1b6d40*/  IMAD.X R3, R15, 0x1, R28, P2 ;  /* 0x000000010f037824 */ /* 0x000fe200010e061c */
[----:B----4-:R-:W-:-:S05]  /*1b6d50*/  IADD3 R18, P1, R23, R16, RZ ;  /* 0x0000001017127210 */ /* 0x010fca0007f3e0ff */
[----:B------:R1:W-:Y:S04]  /*1b6d60*/  STL [R1+0x4060], R18 ;  /* 0x0040601201007387 */ /* 0x0003e80000100800 */
[----:B-1----:R-:W4:Y:S04]  /*1b6d70*/  LDL.LU.64 R18, [R1+0x8b68] ;  /* 0x008b680001127983 */ /* 0x002f280000300a00 */
[----:B------:R1:W-:Y:S04]  /*1b6d80*/  STL.64 [R1+0x4070], R2 ;  /* 0x0040700201007387 */ /* 0x0003e80000100a00 */
[----:B-1----:R-:W3:Y:S04]  /*1b6d90*/  LDL.LU.64 R2, [R1+0x8b60] ;  /* 0x008b600001027983 */ /* 0x002ee80000300a00 */
[----:B------:R1:W-:Y:S04]  /*1b6da0*/  STL.64 [R1+0x8b48], R28 ;  /* 0x008b481c01007387 */ /* 0x0003e80000100a00 */
[----:B-1----:R0:W2:Y:S02]  /*1b6db0*/  LDL.64 R28, [R1+0x4068] ;  /* 0x00406800011c7983 */ /* 0x0020a40000100a00 */
[----:B--2---:R-:W-:Y:S01]  /*1b6dc0*/  IMAD.MOV.U32 R29, RZ, RZ, R22 ;  /* 0x000000ffff1d7224 */ /* 0x004fe200078e0016 */
[----:B------:R-:W-:-:S02]  /*1b6dd0*/  IADD3 R22, P2, R23, R17, RZ ;  /* 0x0000001117167210 */ /* 0x000fc40007f5e0ff */
[----:B------:R-:W2:Y:S04]  /*1b6de0*/  LDL.LU R23, [R1+0x120] ;  /* 0x0001200001177983 */ /* 0x000ea80000300800 */
[----:B------:R1:W-:Y:S04]  /*1b6df0*/  STL.64 [R1+0x8b40], R16 ;  /* 0x008b401001007387 */ /* 0x0003e80000100a00 */
[----:B-1----:R0:W4:Y:S02]  /*1b6e00*/  LDL.64 R16, [R1+0x4060] ;  /* 0x0040600001107983 */ /* 0x0021240000100a00 */
[----:B----4-:R-:W-:-:S02]  /*1b6e10*/  IMAD.MOV.U32 R17, RZ, RZ, R29 ;  /* 0x000000ffff117224 */ /* 0x010fc400078e001d */
[----:B------:R-:W-:Y:S02]  /*1b6e20*/  IMAD.X R29, R15, 0x1, R26, P0 ;  /* 0x000000010f1d7824 */ /* 0x000fe400000e061a */
[----:B------:R-:W4:Y:S04]  /*1b6e30*/  LDL.LU R15, [R1+0x8b58] ;  /* 0x008b5800010f7983 */ /* 0x000f280000300800 */
[----:B------:R1:W-:Y:S04]  /*1b6e40*/  STL [R1+0x8b38], R26 ;  /* 0x008b381a01007387 */ /* 0x0003e80000100800 */
[----:B-1----:R-:W3:Y:S04]  /*1b6e50*/  LDL.LU R26, [R1+0x114] ;  /* 0x00011400011a7983 */ /* 0x002ee80000300800 */
[----:B------:R-:W-:Y:S04]  /*1b6e60*/  STL [R1+0x406c], R29 ;  /* 0x00406c1d01007387 */ /* 0x000fe80000100800 */
[----:B------:R1:W-:Y:S01]  /*1b6e70*/  STL [R1+0x8b28], R19 ;  /* 0x008b281301007387 */ /* 0x0003e20000100800 */
[----:B---3--:R-:W-:-:S03]  /*1b6e80*/  IADD3 R28, P0, R26, R19, RZ ;  /* 0x000000131a1c7210 */ /* 0x008fc60007f1e0ff */
[----:B-1----:R-:W3:Y:S01]  /*1b6e90*/  LDL.LU R19, [R1+0x3e8] ;  /* 0x0003e80001137983 */ /* 0x002ee20000300800 */
[----:B------:R-:W-:Y:S02]  /*1b6ea0*/  IMAD.MOV.U32 R29, RZ, RZ, R17 ;  /* 0x000000ffff1d7224 */ /* 0x000fe400078e0011 */
[----:B---3--:R-:W-:-:S05]  /*1b6eb0*/  IMAD.X R17, R19, 0x1, R14, P1 ;  /* 0x0000000113117824 */ /* 0x008fca00008e060e */
[----:B------:R2:W-:Y:S02]  /*1b6ec0*/  STL [R1+0x4064], R17 ;  /* 0x0040641101007387 */ /* 0x0005e40000100800 */
[----:B--2---:R-:W-:Y:S02]  /*1b6ed0*/  IMAD.MOV.U32 R17, RZ, RZ, R23 ;  /* 0x000000ffff117224 */ /* 0x004fe400078e0017 */
[----:B----4-:R-:W-:-:S05]  /*1b6ee0*/  IMAD.X R23, R19, 0x1, R15, P2 ;  /* 0x0000000113177824 */ /* 0x010fca00010e060f */
[----:B------:R1:W-:Y:S04]  /*1b6ef0*/  STL.64 [R1+0x4058], R22 ;  /* 0x0040581601007387 */ /* 0x0003e80000100a00 */
[----:B-1----:R-:W2:Y:S04]  /*1b6f00*/  LDL.LU.64 R22, [R1+0x8b50] ;  /* 0x008b500001167983 */ /* 0x002ea80000300a00 */
[----:B------:R1:W-:Y:S04]  /*1b6f10*/  STL.64 [R1+0x8b20], R14 ;  /* 0x008b200e01007387 */ /* 0x0003e80000100a00 */
[----:B------:R-:W-:Y:S01]  /*1b6f20*/  STL.64 [R1+0x8b30], R10 ;  /* 0x008b300a01007387 */ /* 0x000fe20000100a00 */
[----:B-1----:R-:W-:-:S02]  /*1b6f30*/  IMAD.MOV.U32 R15, RZ, RZ, R29 ;  /* 0x000000ffff0f7224 */ /* 0x002fc400078e001d */
[----:B------:R-:W-:-:S05]  /*1b6f40*/  IMAD.X R29, R19, 0x1, R18, P0 ;  /* 0x00000001131d7824 */ /* 0x000fca00000e0612 */
[----:B------:R1:W-:Y:S04]  /*1b6f50*/  STL.64 [R1+0x4050], R28 ;  /* 0x0040501c01007387 */ /* 0x0003e80000100a00 */
[----:B-1----:R-:W3:Y:S01]  /*1b6f60*/  LDL.LU.64 R28, [R1+0x8b48] ;  /* 0x008b4800011c7983 */ /* 0x002ee20000300a00 */
[----:B------:R-:W-:-:S03]  /*1b6f70*/  IADD3 R16, P1, R26, R21, RZ ;  /* 0x000000151a107210 */ /* 0x000fc60007f3e0ff */
[----:B------:R1:W-:Y:S01]  /*1b6f80*/  STL.64 [R1+0x8b18], R8 ;  /* 0x008b180801007387 */ /* 0x0003e20000100a00 */
[----:B------:R-:W-:Y:S02]  /*1b6f90*/  IMAD.MOV.U32 R11, RZ, RZ, R15 ;  /* 0x000000ffff0b7224 */ /* 0x000fe400078e000f */
[----:B-1----:R-:W-:Y:S02]  /*1b6fa0*/  IMAD.MOV.U32 R9, RZ, RZ, R17 ;  /* 0x000000ffff097224 */ /* 0x002fe400078e0011 */
[----:B------:R-:W-:-:S05]  /*1b6fb0*/  IMAD.X R17, R19, 0x1, R20, P1 ;  /* 0x0000000113117824 */ /* 0x000fca00008e0614 */
[----:B------:R1:W-:Y:S01]  /*1b6fc0*/  STL.64 [R1+0x4048], R16 ;  /* 0x0040481001007387 */ /* 0x0003e20000100a00 */
[----:B------:R-:W-:-:S03]  /*1b6fd0*/  IADD3 R8, P0, R26, R25, RZ ;  /* 0x000000191a087210 */ /* 0x000fc60007f1e0ff */
[----:B-1----:R-:W4:Y:S01]  /*1b6fe0*/  LDL.LU.64 R16, [R1+0x8b40] ;  /* 0x008b400001107983 */ /* 0x002f220000300a00 */
[----:B--2---:R-:W-:-:S03]  /*1b6ff0*/  IADD3 R14, P2, R26, R23, RZ ;  /* 0x000000171a0e7210 */ /* 0x004fc60007f5e0ff */
[----:B------:R-:W-:Y:S02]  /*1b7000*/  STL.64 [R1+0x8b10], R22 ;  /* 0x008b101601007387 */ /* 0x000fe40000100a00 */
[----:B------:R-:W-:-:S05]  /*1b7010*/  IMAD.X R15, R19, 0x1, R22, P2 ;  /* 0x00000001130f7824 */ /* 0x000fca00010e0616 */
[----:B------:R1:W-:Y:S02]  /*1b7020*/  STL.64 [R1+0x4040], R14 ;  /* 0x0040400e01007387 */ /* 0x0003e40000100a00 */
[C---:B-1----:R-:W-:Y:S02]  /*1b7030*/  IADD3 R14, P2, R26.reuse, R27, RZ ;  /* 0x0000001b1a0e7210 */ /* 0x042fe40007f5e0ff */
[----:B---3--:R-:W-:Y:S02]  /*1b7040*/  IADD3 R10, P1, R26, R29, RZ ;  /* 0x0000001d1a0a7210 */ /* 0x008fe40007f3e0ff */
[----:B------:R-:W2:Y:S01]  /*1b7050*/  LDL.LU R26, [R1+0x8b38] ;  /* 0x008b3800011a7983 */ /* 0x000ea20000300800 */
[----:B------:R-:W-:Y:S02]  /*1b7060*/  IMAD.MOV.U32 R15, RZ, RZ, R9 ;  /* 0x000000ffff0f7224 */ /* 0x000fe400078e0009 */
[----:B------:R-:W-:-:S05]  /*1b7070*/  IMAD.X R9, R19, 0x1, R24, P0 ;  /* 0x0000000113097824 */ /* 0x000fca00000e0618 */
[----:B------:R1:W-:Y:S01]  /*1b7080*/  STL.64 [R1+0x4038], R8 ;  /* 0x0040380801007387 */ /* 0x0003e20000100a00 */
[----:B------:R-:W-:Y:S02]  /*1b7090*/  IMAD.MOV.U32 R23, RZ, RZ, R15 ;  /* 0x000000ffff177224 */ /* 0x000fe400078e000f */
[----:B-1----:R-:W-:Y:S01]  /*1b70a0*/  IMAD.MOV.U32 R9, RZ, RZ, R11 ;  /* 0x000000ffff097224 */ /* 0x002fe200078e000b */
[----:B----4-:R-:W-:Y:S01]  /*1b70b0*/  IADD3 R8, P0, R11, R16, RZ ;  /* 0x000000100b087210 */ /* 0x010fe20007f1e0ff */
[----:B------:R-:W-:-:S05]  /*1b70c0*/  IMAD.X R11, R19, 0x1, R28, P1 ;  /* 0x00000001130b7824 */ /* 0x000fca00008e061c */
[----:B------:R1:W-:Y:S04]  /*1b70d0*/  STL.64 [R1+0x4030], R10 ;  /* 0x0040300a01007387 */ /* 0x0003e80000100a00 */
[----:B-1----:R-:W3:Y:S04]  /*1b70e0*/  LDL.LU.64 R10, [R1+0x8b30] ;  /* 0x008b3000010a7983 */ /* 0x002ee80000300a00 */
[----:B------:R-:W-:Y:S01]  /*1b70f0*/  STL.64 [R1+0x8b00], R16 ;  /* 0x008b001001007387 */ /* 0x000fe20000100a00 */
[----:B--2---:R-:W-:-:S03]  /*1b7100*/  IMAD.X R15, R19, 0x1, R26, P2 ;  /* 0x00000001130f7824 */ /* 0x004fc600010e061a */
[----:B------:R-:W2:Y:S04]  /*1b7110*/  LDL.LU R19, [R1+0x8b28] ;  /* 0x008b280001137983 */ /* 0x000ea80000300800 */
[----:B------:R1:W-:Y:S04]  /*1b7120*/  STL.64 [R1+0x4028], R14 ;  /* 0x0040280e01007387 */ /* 0x0003e80000100a00 */
[----:B-1----:R-:W4:Y:S04]  /*1b7130*/  LDL.LU.64 R14, [R1+0x8b20] ;  /* 0x008b2000010e7983 */ /* 0x002f280000300a00 */
[----:B------:R1:W-:Y:S02]  /*1b7140*/  STL.64 [R1+0x8b08], R26 ;  /* 0x008b081a01007387 */ /* 0x0003e40000100a00 */
[----:B-1----:R-:W-:-:S05]  /*1b7150*/  IMAD.MOV.U32 R27, RZ, RZ, R9 ;  /* 0x000000ffff1b7224 */ /* 0x002fca00078e0009 */
[----:B--2---:R-:W-:Y:S01]  /*1b7160*/  IADD3 R16, P2, R27, R19, RZ ;  /* 0x000000131b107210 */ /* 0x004fe20007f5e0ff */
[----:B------:R1:W-:Y:S04]  /*1b7170*/  STL [R1+0x8ae8], R19 ;  /* 0x008ae81301007387 */ /* 0x0003e80000100800 */
[----:B-1----:R-:W4:Y:S01]  /*1b7180*/  LDL.LU R19, [R1+0x3e4] ;  /* 0x0003e40001137983 */ /* 0x002f220000300800 */
[----:B------:R-:W-:Y:S01]  /*1b7190*/  IADD3 R22, P1, R9, R17, RZ ;  /* 0x0000001109167210 */ /* 0x000fe20007f3e0ff */
[----:B----4-:R-:W-:-:S05]  /*1b71a0*/  IMAD.X R9, R19, 0x1, R14, P0 ;  /* 0x0000000113097824 */ /* 0x010fca00000e060e */
[----:B------:R1:W-:Y:S04]  /*1b71b0*/  STL.64 [R1+0x4020], R8 ;  /* 0x0040200801007387 */ /* 0x0003e80000100a00 */
[----:B-1----:R-:W2:Y:S04]  /*1b71c0*/  LDL.LU.64 R8, [R1+0x8b18] ;  /* 0x008b180001087983 */ /* 0x002ea80000300a00 */
[----:B--2---:R-:W-:Y:S04]  /*1b71d0*/  STL.64 [R1+0x8af0], R8 ;  /* 0x008af00801007387 */ /* 0x004fe80000100a00 */
[----:B------:R1:W-:Y:S02]  /*1b71e0*/  STL.64 [R1+0x8af8], R2 ;  /* 0x008af80201007387 */ /* 0x0003e40000100a00 */
[----:B-1----:R-:W-:-:S02]  /*1b71f0*/  IMAD.MOV.U32 R2, RZ, RZ, R23 ;  /* 0x000000ffff027224 */ /* 0x002fc400078e0017 */
[----:B------:R-:W-:-:S05]  /*1b7200*/  IMAD.X R23, R19, 0x1, R15, P1 ;  /* 0x0000000113177824 */ /* 0x000fca00008e060f */
[----:B------:R1:W-:Y:S04]  /*1b7210*/  STL.64 [R1+0x4018], R22 ;  /* 0x0040181601007387 */ /* 0x0003e80000100a00 */
[----:B-1----:R-:W2:Y:S04]  /*1b7220*/  LDL.LU.64 R22, [R1+0x8b10] ;  /* 0x008b100001167983 */ /* 0x002ea80000300a00 */
[----:B------:R1:W-:Y:S01]  /*1b7230*/  STL.64 [R1+0x8ae0], R14 ;  /* 0x008ae00e01007387 */ /* 0x0003e20000100a00 */
[----:B------:R-:W-:Y:S01]  /*1b7240*/  IMAD.X R17, R19, 0x1, R18, P2 ;  /* 0x0000000113117824 */ /* 0x000fe200010e0612 */
[----:B------:R-:W-:Y:S01]  /*1b7250*/  IADD3 R8, P0, R27, R21, RZ ;  /* 0x000000151b087210 */ /* 0x000fe20007f1e0ff */
[----:B-1----:R-:W-:-:S03]  /*1b7260*/  IMAD.MOV.U32 R15, RZ, RZ, R27 ;  /* 0x000000ffff0f7224 */ /* 0x002fc600078e001b */
[----:B------:R1:W-:Y:S01]  /*1b7270*/  STL.64 [R1+0x4010], R16 ;  /* 0x0040101001007387 */ /* 0x0003e20000100a00 */
[----:B------:R-:W-:-:S05]  /*1b7280*/  IMAD.X R9, R19, 0x1, R20, P0 ;  /* 0x0000000113097824 */ /* 0x000fca00000e0614 */
[----:B------:R-:W-:Y:S01]  /*1b7290*/  STL.64 [R1+0x4008], R8 ;  /* 0x0040080801007387 */ /* 0x000fe20000100a00 */
[----:B-1----:R-:W-:-:S05]  /*1b72a0*/  IADD3 R16, P2, R15, R25, RZ ;  /* 0x000000190f107210 */ /* 0x002fca0007f5e0ff */
[----:B------:R-:W-:Y:S01]  /*1b72b0*/  IMAD.X R17, R19, 0x1, R24, P2 ;  /* 0x0000000113117824 */ /* 0x000fe200010e0618 */
[----:B--2---:R-:W-:-:S05]  /*1b72c0*/  IADD3 R26, P1, R15, R23, RZ ;  /* 0x000000170f1a7210 */ /* 0x004fca0007f3e0ff */
[----:B------:R-:W-:-:S05]  /*1b72d0*/  IMAD.X R27, R19, 0x1, R22, P1 ;  /* 0x00000001131b7824 */ /* 0x000fca00008e0616 */
[----:B------:R1:W-:Y:S04]  /*1b72e0*/  STL.64 [R1+0x4000], R26 ;  /* 0x0040001a01007387 */ /* 0x0003e80000100a00 */
[----:B-1----:R-:W2:Y:S04]  /*1b72f0*/  LDL.LU.64 R26, [R1+0x8b08] ;  /* 0x008b0800011a7983 */ /* 0x002ea80000300a00 */
[----:B------:R1:W-:Y:S04]  /*1b7300*/  STL.64 [R1+0x8ad8], R22 ;  /* 0x008ad81601007387 */ /* 0x0003e80000100a00 */
[----:B-1----:R-:W4:Y:S04]  /*1b7310*/  LDL R23, [R1+0x11c] ;  /* 0x00011c0001177983 */ /* 0x002f280000100800 */
[----:B------:R1:W-:Y:S04]  /*1b7320*/  STL.64 [R1+0x3ff8], R16 ;  /* 0x003ff81001007387 */ /* 0x0003e80000100a00 */
[----:B-1----:R-:W4:Y:S01]  /*1b7330*/  LDL.LU.64 R16, [R1+0x8b00] ;  /* 0x008b000001107983 */ /* 0x002f220000300a00 */
[----:B------:R-:W-:-:S05]  /*1b7340*/  IADD3 R8, P0, R15, R29, RZ ;  /* 0x0000001d0f087210 */ /* 0x000fca0007f1e0ff */
[----:B------:R-:W-:Y:S01]  /*1b7350*/  IMAD.X R9, R19, 0x1, R28, P0 ;  /* 0x0000000113097824 */ /* 0x000fe200000e061c */
[----:B--2---:R-:W-:Y:S01]  /*1b7360*/  IADD3 R14, P1, R15, R27, RZ ;  /* 0x0000001b0f0e7210 */ /* 0x004fe20007f3e0ff */
[----:B------:R-:W-:Y:S01]  /*1b7370*/  IMAD.MOV.U32 R15, RZ, RZ, R2 ;  /* 0x000000ffff0f7224 */ /* 0x000fe200078e0002 */
[C---:B----4-:R-:W-:Y:S02]  /*1b7380*/  IADD3 R2, P2, R23.reuse, R16, RZ ;  /* 0x0000001017027210 */ /* 0x050fe40007f5e0ff */
[----:B------:R-:W-:Y:S01]  /*1b7390*/  IADD3 R22, P0, R23, R17, RZ ;  /* 0x0000001117167210 */ /* 0x000fe20007f1e0ff */
[----:B------:R-:W-:Y:S02]  /*1b73a0*/  IMAD.MOV.U32 R23, RZ, RZ, R15 ;  /* 0x000000ffff177224 */ /* 0x000fe400078e000f */
[----:B------:R1:W-:Y:S01]  /*1b73b0*/  STL [R1+0x3fe0], R2 ;  /* 0x003fe00201007387 */ /* 0x0003e20000100800 */
[----:B------:R-:W-:-:S03]  /*1b73c0*/  IMAD.X R15, R19, 0x1, R26, P1 ;  /* 0x00000001130f7824 */ /* 0x000fc600008e061a */
[----:B-1----:R-:W2:Y:S04]  /*1b73d0*/  LDL.LU.64 R2, [R1+0x8af8] ;  /* 0x008af80001027983 */ /* 0x002ea80000300a00 */
[----:B------:R1:W-:Y:S04]  /*1b73e0*/  STL.64 [R1+0x3ff0], R8 ;  /* 0x003ff00801007387 */ /* 0x0003e80000100a00 */
[----:B-1----:R-:W4:Y:S04]  /*1b73f0*/  LDL.LU.64 R8, [R1+0x8af0] ;  /* 0x008af00001087983 */ /* 0x002f280000300a00 */
[----:B------:R1:W-:Y:S04]  /*1b7400*/  STL.64 [R1+0x8ad0], R28 ;  /* 0x008ad01c01007387 */ /* 0x0003e80000100a00 */
[----:B-1----:R0:W3:Y:S04]  /*1b7410*/  LDL.64 R28, [R1+0x3fe0] ;  /* 0x003fe000011c7983 */ /* 0x0020e80000100a00 */
[----:B------:R-:W-:Y:S04]  /*1b7420*/  STL.64 [R1+0x8ab8], R16 ;  /* 0x008ab81001007387 */ /* 0x000fe80000100a00 */
[----:B------:R-:W2:Y:S04]  /*1b7430*/  LDL.LU R19, [R1+0x8ae8] ;  /* 0x008ae80001137983 */ /* 0x000ea80000300800 */
[----:B------:R1:W-:Y:S04]  /*1b7440*/  STL.64 [R1+0x3fe8], R14 ;  /* 0x003fe80e01007387 */ /* 0x0003e80000100a00 */
[----:B-1----:R-:W3:Y:S04]  /*1b7450*/  LDL.LU.64 R14, [R1+0x8ae0] ;  /* 0x008ae000010e7983 */ /* 0x002ee80000300a00 */
[----:B------:R1:W-:Y:S04]  /*1b7460*/  STL [R1+0x8ac0], R26 ;  /* 0x008ac01a01007387 */ /* 0x0003e80000100800 */
[----:B-1----:R-:W2:Y:S04]  /*1b7470*/  LDL.LU R26, [R1+0x11c] ;  /* 0x00011c00011a7983 */ /* 0x002ea80000300800 */
[----:B------:R-:W3:Y:S02]  /*1b7480*/  LDL R17, [R1+0x3e0] ;  /* 0x0003e00001117983 */ /* 0x000ee40000100800 */
[----:B---3--:R-:W-:-:S05]  /*1b7490*/  IMAD.X R29, R17, 0x1, R14, P2 ;  /* 0x00000001111d7824 */ /* 0x008fca00010e060e */
[----:B------:R1:W-:Y:S02]  /*1b74a0*/  STL [R1+0x3fe4], R29 ;  /* 0x003fe41d01007387 */ /* 0x0003e40000100800 */
[----:B-1----:R-:W-:Y:S02]  /*1b74b0*/  IMAD.MOV.U32 R29, RZ, RZ, R23 ;  /* 0x000000ffff1d7224 */ /* 0x002fe400078e0017 */
[----:B------:R-:W-:-:S05]  /*1b74c0*/  IMAD.X R23, R17, 0x1, R15, P0 ;  /* 0x0000000111177824 */ /* 0x000fca00000e060f */
[----:B------:R1:W-:Y:S04]  /*1b74d0*/  STL.64 [R1+0x3fd8], R22 ;  /* 0x003fd81601007387 */ /* 0x0003e80000100a00 */
[----:B-1----:R-:W3:Y:S01]  /*1b74e0*/  LDL.LU.64 R22, [R1+0x8ad8] ;  /* 0x008ad80001167983 */ /* 0x002ee20000300a00 */
[----:B--2---:R-:W-:-:S03]  /*1b74f0*/  IADD3 R16, P1, R26, R19, RZ ;  /* 0x000000131a107210 */ /* 0x004fc60007f3e0ff */
[----:B------:R1:W-:Y:S02]  /*1b7500*/  STL.64 [R1+0x8aa8], R14 ;  /* 0x008aa80e01007387 */ /* 0x0003e40000100a00 */
[----:B------:R-:W-:Y:S02]  /*1b7510*/  IMAD.X R17, R17, 0x1, R18, P1 ;  /* 0x0000000111117824 */ /* 0x000fe400008e0612 */
[----:B-1----:R-:W2:Y:S04]  /*1b7520*/  LDL.LU R15, [R1+0x124] ;  /* 0x00012400010f7983 */ /* 0x002ea80000300800 */
[----:B---3--:R1:W-:Y:S04]  /*1b7530*/  STL.64 [R1+0x8ac8], R22 ;  /* 0x008ac81601007387 */ /* 0x0083e80000100a00 */
[----:B-1----:R-:W3:Y:S04]  /*1b7540*/  LDL.LU R22, [R1+0x190] ;  /* 0x0001900001167983 */ /* 0x002ee80000300800 */
        /* <DEDUP_REMOVED lines=8> */
[----:B------:R3:W-:Y:S01]  /*1b75d0*/  STL.64 [R1+0x8aa0], R20 ;  /* 0x008aa01401007387 */ /* 0x0007e20000100a00 */
[C---:B------:R-:W-:Y:S01]  /*1b75e0*/  IADD3 R14, P0, R26.reuse, R23, RZ ;  /* 0x000000171a0e7210 */ /* 0x040fe20007f1e0ff */
[----:B---3--:R-:W-:Y:S01]  /*1b75f0*/  IMAD.MOV.U32 R20, RZ, RZ, R22 ;  /* 0x000000ffff147224 */ /* 0x008fe200078e0016 */
[----:B----4-:R-:W-:-:S05]  /*1b7600*/  IADD3 R22, P2, R26, R29, RZ ;  /* 0x0000001d1a167210 */ /* 0x010fca0007f5e0ff */
[----:B------:R1:W-:Y:S04]  /*1b7610*/  STL [R1+0x3fb0], R22 ;  /* 0x003fb01601007387 */ /* 0x0003e80000100800 */
[----:B-1----:R-:W3:Y:S01]  /*1b7620*/  LDL.LU.64 R22, [R1+0x8ac8] ;  /* 0x008ac80001167983 */ /* 0x002ee20000300a00 */
[----:B--2---:R-:W-:Y:S01]  /*1b7630*/  IMAD.MOV.U32 R21, RZ, RZ, R15 ;  /* 0x000000ffff157224 */ /* 0x004fe200078e000f */
[----:B------:R-:W-:Y:S01]  /*1b7640*/  IADD3 R16, P1, R26, R25, RZ ;  /* 0x000000191a107210 */ /* 0x000fe20007f3e0ff */
[----:B---3--:R-:W-:Y:S01]  /*1b7650*/  IMAD.X R15, R18, 0x1, R22, P0 ;  /* 0x00000001120f7824 */ /* 0x008fe200000e0616 */
[----:B------:R1:W-:Y:S04]  /*1b7660*/  STL.64 [R1+0x8a90], R22 ;  /* 0x008a901601007387 */ /* 0x0003e80000100a00 */
[----:B-1----:R0:W2:Y:S04]  /*1b7670*/  LDL.64 R22, [R1+0x3fb0] ;  /* 0x003fb00001167983 */ /* 0x0020a80000100a00 */
[----:B------:R1:W-:Y:S02]  /*1b7680*/  STL.64 [R1+0x3fc0], R14 ;  /* 0x003fc00e01007387 */ /* 0x0003e40000100a00 */
[----:B-1----:R-:W-:-:S02]  /*1b7690*/  IMAD.MOV.U32 R15, RZ, RZ, R17 ;  /* 0x000000ffff0f7224 */ /* 0x002fc400078e0011 */
[----:B------:R-:W-:Y:S01]  /*1b76a0*/  IMAD.X R17, R18, 0x1, R24, P1 ;  /* 0x0000000112117824 */ /* 0x000fe200008e0618 */
[----:B------:R-:W-:Y:S02]  /*1b76b0*/  IADD3 R14, P0, R26, R27, RZ ;  /* 0x0000001b1a0e7210 */ /* 0x000fe40007f1e0ff */
[----:B------:R-:W3:Y:S04]  /*1b76c0*/  LDL.LU R26, [R1+0x8ac0] ;  /* 0x008ac000011a7983 */ /* 0x000ee80000300800 */
[----:B------:R1:W-:Y:S04]  /*1b76d0*/  STL.64 [R1+0x3fb8], R16 ;  /* 0x003fb81001007387 */ /* 0x0003e80000100a00 */
[----:B-1----:R-:W4:Y:S04]  /*1b76e0*/  LDL.LU.64 R16, [R1+0x8ab8] ;  /* 0x008ab80001107983 */ /* 0x002f280000300a00 */
[----:B------:R1:W-:Y:S02]  /*1b76f0*/  STL.64 [R1+0x8a88], R24 ;  /* 0x008a881801007387 */ /* 0x0003e40000100a00 */
[----:B-1----:R-:W-:-:S02]  /*1b7700*/  IMAD.MOV.U32 R25, RZ, RZ, R21 ;  /* 0x000000ffff197224 */ /* 0x002fc400078e0015 */
[----:B------:R-:W3:Y:S04]  /*1b7710*/  LDL R21, [R1+0x3dc] ;  /* 0x0003dc0001157983 */ /* 0x000ee80000100800 */
[----:B------:R-:W-:Y:S01]  /*1b7720*/  STL.64 [R1+0x8a98], R28 ;  /* 0x008a981c01007387 */ /* 0x000fe20000100a00 */
[----:B------:R-:W-:Y:S02]  /*1b7730*/  IMAD.MOV.U32 R24, RZ, RZ, R20 ;  /* 0x000000ffff187224 */ /* 0x000fe400078e0014 */
[----:B--2---:R-:W-:-:S05]  /*1b7740*/  IMAD.X R23, R18, 0x1, R28, P2 ;  /* 0x0000000112177824 */ /* 0x004fca00010e061c */
[----:B------:R-:W-:Y:S01]  /*1b7750*/  STL [R1+0x3fb4], R23 ;  /* 0x003fb41701007387 */ /* 0x000fe20000100800 */
[----:B----4-:R-:W-:-:S03]  /*1b7760*/  IADD3 R22, P2, R15, R17, RZ ;  /* 0x000000110f167210 */ /* 0x010fc60007f5e0ff */
[----:B------:R1:W-:Y:S01]  /*1b7770*/  STL.64 [R1+0x8a78], R16 ;  /* 0x008a781001007387 */ /* 0x0003e20000100a00 */
[----:B------:R-:W-:Y:S01]  /*1b7780*/  IADD3 R20, P1, R15, R16, RZ ;  /* 0x000000100f147210 */ /* 0x000fe20007f3e0ff */
[----:B-1----:R-:W-:Y:S02]  /*1b7790*/  IMAD.MOV.U32 R17, RZ, RZ, R15 ;  /* 0x000000ffff117224 */ /* 0x002fe400078e000f */
[----:B---3--:R-:W-:Y:S02]  /*1b77a0*/  IMAD.X R15, R18, 0x1, R26, P0 ;  /* 0x00000001120f7824 */ /* 0x008fe400000e061a */
[----:B------:R-:W2:Y:S04]  /*1b77b0*/  LDL.LU R18, [R1+0x8ab0] ;  /* 0x008ab00001127983 */ /* 0x000ea80000300800 */
[----:B------:R1:W-:Y:S04]  /*1b77c0*/  STL.64 [R1+0x3fa8], R14 ;  /* 0x003fa80e01007387 */ /* 0x0003e80000100a00 */
[----:B-1----:R-:W3:Y:S04]  /*1b77d0*/  LDL.LU.64 R14, [R1+0x8aa8] ;  /* 0x008aa800010e7983 */ /* 0x002ee80000300a00 */
[----:B------:R-:W-:Y:S01]  /*1b77e0*/  STL.64 [R1+0x8a80], R26 ;  /* 0x008a801a01007387 */ /* 0x000fe20000100a00 */
[----:B---3--:R-:W-:-:S05]  /*1b77f0*/  IMAD.X R21, R21, 0x1, R14, P1 ;  /* 0x0000000115157824 */ /* 0x008fca00008e060e */
[----:B------:R1:W-:Y:S04]  /*1b7800*/  STL.64 [R1+0x3fa0], R20 ;  /* 0x003fa01401007387 */ /* 0x0003e80000100a00 */
[----:B-1----:R-:W3:Y:S02]  /*1b7810*/  LDL.LU.64 R20, [R1+0x8aa0] ;  /* 0x008aa00001147983 */ /* 0x002ee40000300a00 */
[----:B---3--:R-:W-:-:S05]  /*1b7820*/  IADD3 R28, P1, R17, R21, RZ ;  /* 0x00000015111c7210 */ /* 0x008fca0007f3e0ff */
[----:B------:R1:W-:Y:S04]  /*1b7830*/  STL [R1+0x3f88], R28 ;  /* 0x003f881c01007387 */ /* 0x0003e80000100800 */
[----:B-1----:R-:W3:Y:S04]  /*1b7840*/  LDL.LU.64 R28, [R1+0x8a98] ;  /* 0x008a9800011c7983 */ /* 0x002ee80000300a00 */
[----:B------:R1:W-:Y:S04]  /*1b7850*/  STL [R1+0x8a60], R21 ;  /* 0x008a601501007387 */ /* 0x0003e80000100800 */
[----:B-1----:R-:W4:Y:S01]  /*1b7860*/  LDL.LU R21, [R1+0x3dc] ;  /* 0x0003dc0001157983 */ /* 0x002f220000300800 */
[----:B------:R-:W-:Y:S01]  /*1b7870*/  IMAD.MOV.U32 R16, RZ, RZ, R24 ;  /* 0x000000ffff107224 */ /* 0x000fe200078e0018 */
[----:B------:R-:W-:Y:S01]  /*1b7880*/  IADD3 R24, P0, R17, R19, RZ ;  /* 0x0000001311187210 */ /* 0x000fe20007f1e0ff */
[----:B------:R-:W-:-:S02]  /*1b7890*/  IMAD.MOV.U32 R27, RZ, RZ, R25 ;  /* 0x000000ffff1b7224 */ /* 0x000fc400078e0019 */
[----:B----4-:R-:W-:-:S05]  /*1b78a0*/  IMAD.X R23, R21, 0x1, R15, P2 ;  /* 0x0000000115177824 */ /* 0x010fca00010e060f */
[----:B------:R1:W-:Y:S01]  /*1b78b0*/  STL.64 [R1+0x3f98], R22 ;  /* 0x003f981601007387 */ /* 0x0003e20000100a00 */
[----:B--2---:R-:W-:-:S03]  /*1b78c0*/  IMAD.X R25, R21, 0x1, R18, P0 ;  /* 0x0000000115197824 */ /* 0x004fc600000e0612 */
[----:B-1----:R-:W2:Y:S04]  /*1b78d0*/  LDL.LU.64 R22, [R1+0x8a90] ;  /* 0x008a900001167983 */ /* 0x002ea80000300a00 */
[----:B------:R-:W-:Y:S04]  /*1b78e0*/  STL.64 [R1+0x8a68], R14 ;  /* 0x008a680e01007387 */ /* 0x000fe80000100a00 */
[----:B------:R1:W-:Y:S04]  /*1b78f0*/  STL [R1+0x8a70], R15 ;  /* 0x008a700f01007387 */ /* 0x0003e80000100800 */
[----:B-1----:R0:W4:Y:S04]  /*1b7900*/  LDL.64 R14, [R1+0x3f88] ;  /* 0x003f8800010e7983 */ /* 0x0021280000100a00 */
[----:B------:R1:W-:Y:S04]  /*1b7910*/  STL.64 [R1+0x3f90], R24 ;  /* 0x003f901801007387 */ /* 0x0003e80000100a00 */
[----:B-1----:R-:W3:Y:S04]  /*1b7920*/  LDL.LU.64 R24, [R1+0x8a88] ;  /* 0x008a880001187983 */ /* 0x002ee80000300a00 */
[----:B------:R-:W-:Y:S04]  /*1b7930*/  STL.64 [R1+0x8a50], R12 ;  /* 0x008a500c01007387 */ /* 0x000fe80000100a00 */
[----:B------:R1:W-:Y:S02]  /*1b7940*/  STL.64 [R1+0x8a58], R10 ;  /* 0x008a580a01007387 */ /* 0x0003e40000100a00 */
[----:B-1----:R-:W-:-:S02]  /*1b7950*/  IMAD.MOV.U32 R11, RZ, RZ, R17 ;  /* 0x000000ffff0b7224 */ /* 0x002fc400078e0011 */
[----:B------:R-:W-:Y:S01]  /*1b7960*/  IMAD.MOV.U32 R13, RZ, RZ, R16 ;  /* 0x000000ffff0d7224 */ /* 0x000fe200078e0010 */
[----:B--2---:R-:W-:Y:S01]  /*1b7970*/  IADD3 R26, P2, R17, R23, RZ ;  /* 0x00000017111a7210 */ /* 0x004fe20007f5e0ff */
[----:B----4-:R-:W-:-:S04]  /*1b7980*/  IMAD.MOV.U32 R15, RZ, RZ, R27 ;  /* 0x000000ffff0f7224 */ /* 0x010fc800078e001b */
[C---:B------:R-:W-:Y:S02]  /*1b7990*/  IMAD.X R27, R21.reuse, 0x1, R22, P2 ;  /* 0x00000001151b7824 */ /* 0x040fe400010e0616 */
[----:B------:R-:W-:Y:S02]  /*1b79a0*/  IMAD.MOV.U32 R12, RZ, RZ, R15 ;  /* 0x000000ffff0c7224 */ /* 0x000fe400078e000f */
[----:B------:R-:W-:Y:S01]  /*1b79b0*/  IMAD.X R15, R21, 0x1, R20, P1 ;  /* 0x00000001150f7824 */ /* 0x000fe200008e0614 */
[----:B---3--:R-:W-:-:S04]  /*1b79c0*/  IADD3 R14, P1, R11, R29, RZ ;  /* 0x0000001d0b0e7210 */ /* 0x008fc80007f3e0ff */
[----:B------:R1:W-:Y:S01]  /*1b79d0*/  STL [R1+0x3f8c], R15 ;  /* 0x003f8c0f01007387 */ /* 0x0003e20000100800 */
[----:B------:R-:W-:-:S03]  /*1b79e0*/  IADD3 R16, P0, R11, R25, RZ ;  /* 0x000000190b107210 */ /* 0x000fc60007f1e0ff */
[----:B------:R2:W-:Y:S02]  /*1b79f0*/  STL.64 [R1+0x3f80], R26 ;  /* 0x003f801a01007387 */ /* 0x0005e40000100a00 */
[C---:B------:R-:W-:Y:S02]  /*1b7a00*/  IMAD.X R17, R21.reuse, 0x1, R24, P0 ;  /* 0x0000000115117824 */ /* 0x040fe400000e0618 */
[----:B-1----:R-:W-:Y:S01]  /*1b7a10*/  IMAD.X R15, R21, 0x1, R28, P1 ;  /* 0x00000001150f7824 */ /* 0x002fe200008e061c */
[----:B--2---:R-:W2:Y:S04]  /*1b7a20*/  LDL.LU.64 R26, [R1+0x8a80] ;  /* 0x008a8000011a7983 */ /* 0x004ea80000300a00 */
[----:B------:R1:W-:Y:S04]  /*1b7a30*/  STL.64 [R1+0x8a48], R22 ;  /* 0x008a481601007387 */ /* 0x0003e80000100a00 */
[----:B-1----:R-:W3:Y:S04]  /*1b7a40*/  LDL R22, [R1+0x3d8] ;  /* 0x0003d80001167983 */ /* 0x002ee80000100800 */
[----:B------:R1:W-:Y:S04]  /*1b7a50*/  STL.64 [R1+0x3f78], R16 ;  /* 0x003f781001007387 */ /* 0x0003e80000100a00 */
[----:B-1----:R-:W4:Y:S04]  /*1b7a60*/  LDL.LU.64 R16, [R1+0x8a78] ;  /* 0x008a780001107983 */ /* 0x002f280000300a00 */
[----:B------:R-:W-:Y:S04]  /*1b7a70*/  STL.64 [R1+0x8a40], R24 ;  /* 0x008a401801007387 */ /* 0x000fe80000100a00 */
[----:B------:R1:W-:Y:S04]  /*1b7a80*/  STL.64 [R1+0x3f70], R14 ;  /* 0x003f700e01007387 */ /* 0x0003e80000100a00 */
[----:B-1----:R0:W3:Y:S01]  /*1b7a90*/  LDL.LU R15, [R1+0x8a70] ;  /* 0x008a7000010f7983 */ /* 0x0020e20000300800 */
[----:B--2---:R-:W-:Y:S01]  /*1b7aa0*/  IADD3 R10, P2, R11, R27, RZ ;  /* 0x0000001b0b0a7210 */ /* 0x004fe20007f5e0ff */
[----:B------:R-:W-:-:S05]  /*1b7ab0*/  IMAD.MOV.U32 R11, RZ, RZ, R12 ;  /* 0x000000ffff0b7224 */ /* 0x000fca00078e000c */
[C---:B----4-:R-:W-:Y:S02]  /*1b7ac0*/  IADD3 R14, P1, R11.reuse, R17, RZ ;  /* 0x000000110b0e7210 */ /* 0x050fe40007f3e0ff */
[----:B------:R-:W-:-:S03]  /*1b7ad0*/  IADD3 R12, P0, R11, R16, RZ ;  /* 0x000000100b0c7210 */ /* 0x000fc60007f1e0ff */
[----:B------:R3:W-:Y:S04]  /*1b7ae0*/  STL [R1+0x3f58], R14 ;  /* 0x003f580e01007387 */ /* 0x0007e80000100800 */
[----:B---3--:R-:W2:Y:S04]  /*1b7af0*/  LDL.LU.64 R14, [R1+0x8a68] ;  /* 0x008a6800010e7983 */ /* 0x008ea80000300a00 */
[----:B------:R1:W-:Y:S02]  /*1b7b00*/  STL.64 [R1+0x8a30], R16 ;  /* 0x008a301001007387 */ /* 0x0003e40000100a00 */
[----:B-1----:R-:W-:-:S02]  /*1b7b10*/  IMAD.MOV.U32 R17, RZ, RZ, R11 ;  /* 0x000000ffff117224 */ /* 0x002fc400078e000b */
[----:B------:R-:W-:Y:S02]  /*1b7b20*/  IMAD.X R11, R21, 0x1, R26, P2 ;  /* 0x00000001150b7824 */ /* 0x000fe400010e061a */
[----:B------:R-:W3:Y:S01]  /*1b7b30*/  LDL.LU R21, [R1+0x8a60] ;  /* 0x008a600001157983 */ /* 0x000ee20000300800 */
[----:B------:R-:W-:-:S03]  /*1b7b40*/  IMAD.MOV.U32 R25, RZ, RZ, R13 ;  /* 0x000000ffff197224 */ /* 0x000fc600078e000d */
[----:B------:R1:W-:Y:S04]  /*1b7b50*/  STL.64 [R1+0x3f68], R10 ;  /* 0x003f680a01007387 */ /* 0x0003e80000100a00 */
[----:B-1----:R-:W4:Y:S04]  /*1b7b60*/  LDL.LU.64 R10, [R1+0x8a58] ;  /* 0x008a5800010a7983 */ /* 0x002f280000300a00 */
[----:B------:R1:W-:Y:S04]  /*1b7b70*/  STL.64 [R1+0x8a38], R26 ;  /* 0x008a381a01007387 */ /* 0x0003e80000100a00 */
[----:B-1----:R0:W4:Y:S01]  /*1b7b80*/  LDL.64 R26, [R1+0x3f58] ;  /* 0x003f5800011a7983 */ /* 0x0021220000100a00 */
[----:B--2---:R-:W-:-:S05]  /*1b7b90*/  IMAD.X R13, R22, 0x1, R14, P0 ;  /* 0x00000001160d7824 */ /* 0x004fca00000e060e */
[----:B------:R1:W-:Y:S01]  /*1b7ba0*/  STL.64 [R1+0x3f60], R12 ;  /* 0x003f600c01007387 */ /* 0x0003e20000100a00 */
[----:B---3--:R-:W-:-:S03]  /*1b7bb0*/  IADD3 R22, P0, R17, R21, RZ ;  /* 0x0000001511167210 */ /* 0x008fc60007f1e0ff */
[----:B-1----:R-:W2:Y:S04]  /*1b7bc0*/  LDL.LU.64 R12, [R1+0x8a50] ;  /* 0x008a5000010c7983 */ /* 0x002ea80000300a00 */
        /* <DEDUP_REMOVED lines=16> */
[----:B-1----:R-:W-:Y:S02]  /*1b7cd0*/  IMAD.MOV.U32 R3, RZ, RZ, R17 ;  /* 0x000000ffff037224 */ /* 0x002fe400078e0011 */
[----:B----4-:R-:W-:-:S05]  /*1b7ce0*/  IMAD.X R15, R21, 0x1, R20, P0 ;  /* 0x00000001150f7824 */ /* 0x010fca00000e0614 */
[----:B------:R1:W-:Y:S02]  /*1b7cf0*/  STL [R1+0x3f4c], R15 ;  /* 0x003f4c0f01007387 */ /* 0x0003e40000100800 */
[----:B-1----:R-:W-:Y:S01]  /*1b7d00*/  IMAD.MOV.U32 R15, RZ, RZ, R27 ;  /* 0x000000ffff0f7224 */ /* 0x002fe200078e001b */
[----:B--2---:R-:W-:Y:S01]  /*1b7d10*/  IADD3 R16, P2, R3, R25, RZ ;  /* 0x0000001903107210 */ /* 0x004fe20007f5e0ff */
[----:B------:R-:W-:-:S04]  /*1b7d20*/  IMAD.X R27, R21, 0x1, R22, P1 ;  /* 0x00000001151b7824 */ /* 0x000fc800008e0616 */
[----:B------:R-:W-:Y:S01]  /*1b7d30*/  IMAD.X R17, R21, 0x1, R24, P2 ;  /* 0x0000000115117824 */ /* 0x000fe200010e0618 */
[----:B------:R1:W-:Y:S04]  /*1b7d40*/  STL.64 [R1+0x3f40], R26 ;  /* 0x003f401a01007387 */ /* 0x0003e80000100a00 */
[----:B-1----:R-:W2:Y:S04]  /*1b7d50*/  LDL.LU.64 R26, [R1+0x8a38] ;  /* 0x008a3800011a7983 */ /* 0x002ea80000300a00 */
[----:B------:R1:W-:Y:S04]  /*1b7d60*/  STL.64 [R1+0x8a10], R22 ;  /* 0x008a101601007387 */ /* 0x0003e80000100a00 */
[----:B-1----:R-:W3:Y:S04]  /*1b7d70*/  LDL R23, [R1+0x128] ;  /* 0x0001280001177983 */ /* 0x002ee80000100800 */
[----:B------:R1:W-:Y:S04]  /*1b7d80*/  STL.64 [R1+0x3f38], R16 ;  /* 0x003f381001007387 */ /* 0x0003e80000100a00 */
[----:B-1----:R-:W3:Y:S01]  /*1b7d90*/  LDL.LU.64 R16, [R1+0x8a30] ;  /* 0x008a300001107983 */ /* 0x002ee20000300a00 */
[----:B------:R-:W-:-:S03]  /*1b7da0*/  IADD3 R14, P0, R3, R29, RZ ;  /* 0x0000001d030e7210 */ /* 0x000fc60007f1e0ff */
[----:B------:R-:W-:Y:S01]  /*1b7db0*/  STL.64 [R1+0x8a08], R24 ;  /* 0x008a081801007387 */ /* 0x000fe20000100a00 */
[----:B--2---:R-:W-:-:S05]  /*1b7dc0*/  IADD3 R2, P1, R3, R27, RZ ;  /* 0x0000001b03027210 */ /* 0x004fca0007f3e0ff */
[----:B------:R-:W-:Y:S01]  /*1b7dd0*/  IMAD.X R3, R21, 0x1, R26, P1 ;  /* 0x0000000115037824 */ /* 0x000fe200008e061a */
[----:B---3--:R-:W-:Y:S01]  /*1b7de0*/  IADD3 R22, P2, R23, R16, RZ ;  /* 0x0000001017167210 */ /* 0x008fe20007f5e0ff */
[----:B------:R-:W-:Y:S02]  /*1b7df0*/  IMAD.MOV.U32 R23, RZ, RZ, R15 ;  /* 0x000000ffff177224 */ /* 0x000fe400078e000f */
[----:B------:R-:W-:-:S05]  /*1b7e00*/  IMAD.X R15, R21, 0x1, R28, P0 ;  /* 0x00000001150f7824 */ /* 0x000fca00000e061c */
[----:B------:R1:W-:Y:S04]  /*1b7e10*/  STL.64 [R1+0x3f30], R14 ;  /* 0x003f300e01007387 */ /* 0x0003e80000100a00 */
[----:B-1----:R-:W2:Y:S04]  /*1b7e20*/  LDL.LU.64 R14, [R1+0x8a28] ;  /* 0x008a2800010e7983 */ /* 0x002ea80000300a00 */
[----:B------:R1:W-:Y:S04]  /*1b7e30*/  STL [R1+0x89f0], R28 ;  /* 0x0089f01c01007387 */ /* 0x0003e80000100800 */
[----:B-1----:R-:W3:Y:S04]  /*1b7e40*/  LDL.LU R28, [R1+0x128] ;  /* 0x00012800011c7983 */ /* 0x002ee80000300800 */
[----:B------:R-:W2:Y:S04]  /*1b7e50*/  LDL R25, [R1+0x3d4] ;  /* 0x0003d40001197983 */ /* 0x000ea80000100800 */
[----:B------:R-:W-:Y:S04]  /*1b7e60*/  STL.64 [R1+0x89e8], R16 ;  /* 0x0089e81001007387 */ /* 0x000fe80000100a00 */
[----:B------:R-:W4:Y:S04]  /*1b7e70*/  LDL.LU R21, [R1+0x8a20] ;  /* 0x008a200001157983 */ /* 0x000f280000300800 */
[----:B------:R1:W-:Y:S04]  /*1b7e80*/  STL.64 [R1+0x3f28], R2 ;  /* 0x003f280201007387 */ /* 0x0003e80000100a00 */
[----:B-1----:R-:W4:Y:S04]  /*1b7e90*/  LDL.LU.64 R2, [R1+0x8a18] ;  /* 0x008a180001027983 */ /* 0x002f280000300a00 */
[----:B------:R-:W-:Y:S01]  /*1b7ea0*/  STL.64 [R1+0x8a00], R26 ;  /* 0x008a001a01007387 */ /* 0x000fe20000100a00 */
[----:B---3--:R-:W-:Y:S01]  /*1b7eb0*/  IADD3 R24, P0, R28, R17, RZ ;  /* 0x000000111c187210 */ /* 0x008fe20007f1e0ff */
[----:B------:R-:W-:-:S02]  /*1b7ec0*/  IMAD.MOV.U32 R17, RZ, RZ, R23 ;  /* 0x000000ffff117224 */ /* 0x000fc400078e0017 */
[C---:B--2---:R-:W-:Y:S02]  /*1b7ed0*/  IMAD.X R23, R25.reuse, 0x1, R14, P2 ;  /* 0x0000000119177824 */ /* 0x044fe400010e060e */
[----:B------:R-:W-:-:S03]  /*1b7ee0*/  IMAD.X R25, R25, 0x1, R15, P0 ;  /* 0x0000000119197824 */ /* 0x000fc600000e060f */
[----:B------:R1:W-:Y:S04]  /*1b7ef0*/  STL.64 [R1+0x3f20], R22 ;  /* 0x003f201601007387 */ /* 0x0003e80000100a00 */
[----:B-1----:R-:W2:Y:S04]  /*1b7f00*/  LDL.LU.64 R22, [R1+0x8a10] ;  /* 0x008a100001167983 */ /* 0x002ea80000300a00 */
[----:B----4-:R-:W-:Y:S04]  /*1b7f10*/  STL.64 [R1+0x89f8], R2 ;  /* 0x0089f80201007387 */ /* 0x010fe80000100a00 */
[----:B------:R1:W-:Y:S04]  /*1b7f20*/  STL.64 [R1+0x3f18], R24 ;  /* 0x003f181801007387 */ /* 0x0003e80000100a00 */
[----:B-1----:R-:W3:Y:S04]  /*1b7f30*/  LDL.LU.64 R24, [R1+0x8a08] ;  /* 0x008a080001187983 */ /* 0x002ee80000300a00 */
[----:B------:R1:W-:Y:S04]  /*1b7f40*/  STL [R1+0x89d8], R15 ;  /* 0x0089d80f01007387 */ /* 0x0003e80000100800 */
[----:B-1----:R-:W4:Y:S01]  /*1b7f50*/  LDL.LU R15, [R1+0x3d4] ;  /* 0x0003d400010f7983 */ /* 0x002f220000300800 */
[----:B------:R-:W-:-:S02]  /*1b7f60*/  IADD3 R16, P1, R28, R19, RZ ;  /* 0x000000131c107210 */ /* 0x000fc40007f3e0ff */
[----:B------:R-:W-:Y:S01]  /*1b7f70*/  IADD3 R26, P2, R28, R21, RZ ;  /* 0x000000151c1a7210 */ /* 0x000fe20007f5e0ff */
[----:B------:R-:W-:Y:S01]  /*1b7f80*/  IMAD.MOV.U32 R3, RZ, RZ, R17 ;  /* 0x000000ffff037224 */ /* 0x000fe200078e0011 */
[----:B------:R-:W-:Y:S01]  /*1b7f90*/  STL.64 [R1+0x89e0], R18 ;  /* 0x0089e01201007387 */ /* 0x000fe20000100a00 */
[C---:B----4-:R-:W-:Y:S02]  /*1b7fa0*/  IMAD.X R17, R15.reuse, 0x1, R18, P1 ;  /* 0x000000010f117824 */ /* 0x050fe400008e0612 */
[----:B------:R-:W-:-:S03]  /*1b7fb0*/  IMAD.X R27, R15, 0x1, R20, P2 ;  /* 0x000000010f1b7824 */ /* 0x000fc600010e0614 */
[----:B------:R-:W-:Y:S04]  /*1b7fc0*/  STL.64 [R1+0x3f10], R16 ;  /* 0x003f101001007387 */ /* 0x000fe80000100a00 */
[----:B------:R1:W-:Y:S04]  /*1b7fd0*/  STL.64 [R1+0x3f08], R26 ;  /* 0x003f081a01007387 */ /* 0x0003e80000100a00 */
[----:B-1----:R-:W4:Y:S01]  /*1b7fe0*/  LDL.LU.64 R26, [R1+0x8a00] ;  /* 0x008a0000011a7983 */ /* 0x002f220000300a00 */
[C---:B--2---:R-:W-:Y:S01]  /*1b7ff0*/  IADD3 R2, P0, R28.reuse, R23, RZ ;  /* 0x000000171c027210 */ /* 0x044fe20007f1e0ff */
[----:B------:R-:W-:Y:S01]  /*1b8000*/  IMAD.MOV.U32 R19, RZ, RZ, R3 ;  /* 0x000000ffff137224 */ /* 0x000fe200078e0003 */
[----:B---3--:R-:W-:-:S03]  /*1b8010*/  IADD3 R16, P1, R28, R25, RZ ;  /* 0x000000191c107210 */ /* 0x008fc60007f3e0ff */
[C---:B------:R-:W-:Y:S01]  /*1b8020*/  IMAD.X R3, R15.reuse, 0x1, R22, P0 ;  /* 0x000000010f037824 */ /* 0x040fe200000e0616 */
[----:B------:R-:W-:Y:S01]  /*1b8030*/  STL.64 [R1+0x89d0], R20 ;  /* 0x0089d01401007387 */ /* 0x000fe20000100a00 */
[----:B------:R-:W-:-:S03]  /*1b8040*/  IMAD.X R17, R15, 0x1, R24, P1 ;  /* 0x000000010f117824 */ /* 0x000fc600008e0618 */
[----:B------:R1:W-:Y:S01]  /*1b8050*/  STL.64 [R1+0x3f00], R2 ;  /* 0x003f000201007387 */ /* 0x0003e20000100a00 */
[----:B------:R-:W-:-:S03]  /*1b8060*/  IADD3 R18, P2, R28, R29, RZ ;  /* 0x0000001d1c127210 */ /* 0x000fc60007f5e0ff */
[----:B-1----:R-:W2:Y:S04]  /*1b8070*/  LDL.LU.64 R2, [R1+0x89f8] ;  /* 0x0089f80001027983 */ /* 0x002ea80000300a00 */
[----:B------:R1:W-:Y:S04]  /*1b8080*/  STL.64 [R1+0x89c8], R22 ;  /* 0x0089c81601007387 */ /* 0x0003e80000100a00 */
[----:B-1----:R-:W3:Y:S01]  /*1b8090*/  LDL R23, [R1+0x12c] ;  /* 0x00012c0001177983 */ /* 0x002ee20000100800 */
[----:B----4-:R-:W-:-:S03]  /*1b80a0*/  IADD3 R20, P0, R28, R27, RZ ;  /* 0x0000001b1c147210 */ /* 0x010fc60007f1e0ff */
[----:B------:R-:W4:Y:S04]  /*1b80b0*/  LDL.LU R28, [R1+0x89f0] ;  /* 0x0089f000011c7983 */ /* 0x000f280000300800 */
[----:B------:R1:W-:Y:S04]  /*1b80c0*/  STL.64 [R1+0x3ef8], R16 ;  /* 0x003ef81001007387 */ /* 0x0003e80000100a00 */
[----:B-1----:R-:W3:Y:S04]  /*1b80d0*/  LDL.LU.64 R16, [R1+0x89e8] ;  /* 0x0089e80001107983 */ /* 0x002ee80000300a00 */
[----:B------:R-:W-:Y:S04]  /*1b80e0*/  STL.64 [R1+0x89b8], R24 ;  /* 0x0089b81801007387 */ /* 0x000fe80000100a00 */
[----:B------:R-:W-:Y:S01]  /*1b80f0*/  STL.64 [R1+0x89c0], R8 ;  /* 0x0089c00801007387 */ /* 0x000fe20000100a00 */
[----:B------:R-:W-:Y:S01]  /*1b8100*/  IMAD.X R21, R15, 0x1, R26, P0 ;  /* 0x000000010f157824 */ /* 0x000fe200000e061a */
[----:B---3--:R-:W-:Y:S01]  /*1b8110*/  IADD3 R22, P1, R23, R16, RZ ;  /* 0x0000001017167210 */ /* 0x008fe20007f3e0ff */
[----:B------:R-:W-:-:S02]  /*1b8120*/  IMAD.MOV.U32 R23, RZ, RZ, R19 ;  /* 0x000000ffff177224 */ /* 0x000fc400078e0013 */
[----:B----4-:R-:W-:-:S05]  /*1b8130*/  IMAD.X R19, R15, 0x1, R28, P2 ;  /* 0x000000010f137824 */ /* 0x010fca00010e061c */
[----:B------:R1:W-:Y:S04]  /*1b8140*/  STL.64 [R1+0x3ef0], R18 ;  /* 0x003ef01201007387 */ /* 0x0003e80000100a00 */
[----:B-1----:R-:W3:Y:S04]  /*1b8150*/  LDL.LU.64 R18, [R1+0x89e0] ;  /* 0x0089e00001127983 */ /* 0x002ee80000300a00 */
[----:B------:R1:W-:Y:S04]  /*1b8160*/  STL [R1+0x89a0], R28 ;  /* 0x0089a01c01007387 */ /* 0x0003e80000100800 */
[----:B-1----:R-:W4:Y:S04]  /*1b8170*/  LDL.LU R28, [R1+0x12c] ;  /* 0x00012c00011c7983 */ /* 0x002f280000300800 */
[----:B------:R-:W2:Y:S04]  /*1b8180*/  LDL R9, [R1+0x3d0] ;  /* 0x0003d00001097983 */ /* 0x000ea80000100800 */
[----:B------:R-:W-:Y:S04]  /*1b8190*/  STL.64 [R1+0x89a8], R16 ;  /* 0x0089a81001007387 */ /* 0x000fe80000100a00 */
[----:B------:R-:W3:Y:S01]  /*1b81a0*/  LDL.LU R15, [R1+0x89d8] ;  /* 0x0089d800010f7983 */ /* 0x000ee20000300800 */
[----:B------:R-:W-:-:S03]  /*1b81b0*/  IMAD.MOV.U32 R25, RZ, RZ, R23 ;  /* 0x000000ffff197224 */ /* 0x000fc600078e0017 */
[----:B------:R1:W-:Y:S04]  /*1b81c0*/  STL.64 [R1+0x3ee8], R20 ;  /* 0x003ee81401007387 */ /* 0x0003e80000100a00 */
[----:B-1----:R-:W3:Y:S04]  /*1b81d0*/  LDL.LU.64 R20, [R1+0x89d0] ;  /* 0x0089d00001147983 */ /* 0x002ee80000300a00 */
[----:B------:R-:W-:Y:S01]  /*1b81e0*/  STL.64 [R1+0x89b0], R12 ;  /* 0x0089b00c01007387 */ /* 0x000fe20000100a00 */
[----:B----4-:R-:W-:Y:S01]  /*1b81f0*/  IADD3 R8, P2, R28, R17, RZ ;  /* 0x000000111c087210 */ /* 0x010fe20007f5e0ff */
[----:B--2---:R-:W-:-:S04]  /*1b8200*/  IMAD.X R23, R9, 0x1, R14, P1 ;  /* 0x0000000109177824 */ /* 0x004fc800008e060e */
[----:B---3--:R-:W-:Y:S01]  /*1b8210*/  IMAD.X R9, R9, 0x1, R15, P2 ;  /* 0x0000000109097824 */ /* 0x008fe200010e060f */
[----:B------:R1:W-:Y:S04]  /*1b8220*/  STL.64 [R1+0x3ee0], R22 ;  /* 0x003ee01601007387 */ /* 0x0003e80000100a00 */
[----:B-1----:R-:W2:Y:S04]  /*1b8230*/  LDL.LU.64 R22, [R1+0x89c8] ;  /* 0x0089c80001167983 */ /* 0x002ea80000300a00 */
[----:B------:R1:W-:Y:S04]  /*1b8240*/  STL.64 [R1+0x3ed8], R8 ;  /* 0x003ed80801007387 */ /* 0x0003e80000100a00 */
[----:B-1----:R-:W3:Y:S04]  /*1b8250*/  LDL.LU.64 R8, [R1+0x89c0] ;  /* 0x0089c00001087983 */ /* 0x002ee80000300a00 */
        /* <DEDUP_REMOVED lines=8> */
[----:B------:R4:W-:Y:S02]  /*1b82e0*/  STL.64 [R1+0x8998], R18 ;  /* 0x0089981201007387 */ /* 0x0009e40000100a00 */
[----:B------:R-:W-:-:S05]  /*1b82f0*/  IMAD.X R13, R15, 0x1, R20, P1 ;  /* 0x000000010f0d7824 */ /* 0x000fca00008e0614 */
[----:B------:R1:W-:Y:S01]  /*1b8300*/  STL.64 [R1+0x3ec8], R12 ;  /* 0x003ec80c01007387 */ /* 0x0003e20000100a00 */
[----:B----4-:R-:W-:-:S05]  /*1b8310*/  IADD3 R18, P0, R28, R25, RZ ;  /* 0x000000191c127210 */ /* 0x010fca0007f1e0ff */
[----:B------:R4:W-:Y:S04]  /*1b8320*/  STL [R1+0x3eb8], R18 ;  /* 0x003eb81201007387 */ /* 0x0009e80000100800 */
[----:B-1----:R-:W3:Y:S01]  /*1b8330*/  LDL.LU.64 R12, [R1+0x89b0] ;  /* 0x0089b000010c7983 */ /* 0x002ee20000300a00 */
[----:B--2---:R-:W-:Y:S01]  /*1b8340*/  IADD3 R16, P2, R28, R23, RZ ;  /* 0x000000171c107210 */ /* 0x004fe20007f5e0ff */
[----:B------:R-:W-:-:S04]  /*1b8350*/  IMAD.MOV.U32 R19, RZ, RZ, R17 ;  /* 0x000000ffff137224 */ /* 0x000fc800078e0011 */
[C---:B------:R-:W-:Y:S01]  /*1b8360*/  IMAD.X R17, R15.reuse, 0x1, R22, P2 ;  /* 0x000000010f117824 */ /* 0x040fe200010e0616 */
[----:B------:R1:W-:Y:S04]  /*1b8370*/  STL.64 [R1+0x8988], R20 ;  /* 0x0089881401007387 */ /* 0x0003e80000100a00 */
[----:B------:R2:W-:Y:S01]  /*1b8380*/  STL.64 [R1+0x3ec0], R16 ;  /* 0x003ec01001007387 */ /* 0x0005e20000100a00 */
[C---:B----4-:R-:W-:Y:S02]  /*1b8390*/  IADD3 R18, P1, R28.reuse, R29, RZ ;  /* 0x0000001d1c127210 */ /* 0x050fe40007f3e0ff */
[----:B-1----:R-:W-:Y:S01]  /*1b83a0*/  IADD3 R20, P2, R28, R27, RZ ;  /* 0x0000001b1c147210 */ /* 0x002fe20007f5e0ff */
[----:B--2---:R-:W2:Y:S04]  /*1b83b0*/  LDL.LU.64 R16, [R1+0x89a8] ;  /* 0x0089a80001107983 */ /* 0x004ea80000300a00 */
[----:B------:R1:W-:Y:S04]  /*1b83c0*/  STL.64 [R1+0x8978], R22 ;  /* 0x0089781601007387 */ /* 0x0003e80000100a00 */
[----:B-1----:R-:W2:Y:S04]  /*1b83d0*/  LDL R23, [R1+0x130] ;  /* 0x0001300001177983 */ /* 0x002ea80000100800 */
[----:B------:R-:W4:Y:S04]  /*1b83e0*/  LDL.LU R28, [R1+0x89a0] ;  /* 0x0089a000011c7983 */ /* 0x000f280000300800 */
[----:B---3--:R1:W-:Y:S04]  /*1b83f0*/  STL.64 [R1+0x8980], R12 ;  /* 0x0089800c01007387 */ /* 0x0083e80000100a00 */
[----:B-1----:R0:W3:Y:S01]  /*1b8400*/  LDL.64 R12, [R1+0x3eb8] ;  /* 0x003eb800010c7983 */ /* 0x0020e20000100a00 */
[----:B------:R-:W-:-:S02]  /*1b8410*/  IMAD.X R21, R15, 0x1, R26, P2 ;  /* 0x000000010f157824 */ /* 0x000fc400010e061a */
[----:B---3--:R-:W-:-:S05]  /*1b8420*/  IMAD.X R13, R15, 0x1, R24, P0 ;  /* 0x000000010f0d7824 */ /* 0x008fca00000e0618 */
[----:B------:R1:W-:Y:S01]  /*1b8430*/  STL [R1+0x3ebc], R13 ;  /* 0x003ebc0d01007387 */ /* 0x0003e20000100800 */
[----:B--2---:R-:W-:-:S03]  /*1b8440*/  IADD3 R12, P0, R23, R16, RZ ;  /* 0x00000010170c7210 */ /* 0x004fc60007f1e0ff */
[----:B-1----:R-:W2:Y:S04]  /*1b8450*/  LDL R13, [R1+0x3cc] ;  /* 0x0003cc00010d7983 */ /* 0x002ea80000100800 */
[----:B------:R-:W-:Y:S04]  /*1b8460*/  STL.64 [R1+0x8968], R10 ;  /* 0x0089680a01007387 */ /* 0x000fe80000100a00 */
[----:B------:R1:W-:Y:S04]  /*1b8470*/  STL [R1+0x8958], R16 ;  /* 0x0089581001007387 */ /* 0x0003e80000100800 */
[----:B-1----:R-:W3:Y:S01]  /*1b8480*/  LDL.LU R16, [R1+0x130] ;  /* 0x0001300001107983 */ /* 0x002ee20000300800 */
[----:B------:R-:W-:-:S02]  /*1b8490*/  IMAD.MOV.U32 R11, RZ, RZ, R19 ;  /* 0x000000ffff0b7224 */ /* 0x000fc400078e0013 */
[----:B----4-:R-:W-:-:S05]  /*1b84a0*/  IMAD.X R19, R15, 0x1, R28, P1 ;  /* 0x000000010f137824 */ /* 0x010fca00008e061c */
[----:B------:R1:W-:Y:S04]  /*1b84b0*/  STL.64 [R1+0x3eb0], R18 ;  /* 0x003eb01201007387 */ /* 0x0003e80000100a00 */
[----:B-1----:R-:W4:Y:S04]  /*1b84c0*/  LDL.LU.64 R18, [R1+0x8998] ;  /* 0x0089980001127983 */ /* 0x002f280000300a00 */
[----:B------:R-:W-:Y:S04]  /*1b84d0*/  STL.64 [R1+0x8970], R28 ;  /* 0x0089701c01007387 */ /* 0x000fe80000100a00 */
[----:B------:R-:W4:Y:S04]  /*1b84e0*/  LDL.LU R15, [R1+0x8990] ;  /* 0x00899000010f7983 */ /* 0x000f280000300800 */
[----:B------:R1:W-:Y:S04]  /*1b84f0*/  STL.64 [R1+0x3ea8], R20 ;  /* 0x003ea81401007387 */ /* 0x0003e80000100a00 */
[----:B-1----:R-:W3:Y:S04]  /*1b8500*/  LDL.LU.64 R20, [R1+0x8988] ;  /* 0x0089880001147983 */ /* 0x002ee80000300a00 */
[----:B------:R-:W-:Y:S01]  /*1b8510*/  STL.64 [R1+0x8960], R26 ;  /* 0x0089601a01007387 */ /* 0x000fe20000100a00 */
[----:B--2---:R-:W-:-:S05]  /*1b8520*/  IMAD.X R13, R13, 0x1, R14, P0 ;  /* 0x000000010d0d7824 */ /* 0x004fca00000e060e */
[----:B------:R1:W-:Y:S04]  /*1b8530*/  STL.64 [R1+0x3ea0], R12 ;  /* 0x003ea00c01007387 */ /* 0x0003e80000100a00 */
[----:B-1----:R-:W2:Y:S01]  /*1b8540*/  LDL.LU.64 R12, [R1+0x8980] ;  /* 0x00898000010c7983 */ /* 0x002ea20000300a00 */
[----:B---3--:R-:W-:-:S03]  /*1b8550*/  IADD3 R10, P0, R16, R21, RZ ;  /* 0x00000015100a7210 */ /* 0x008fc60007f1e0ff */
[----:B------:R1:W-:Y:S04]  /*1b8560*/  STL [R1+0x8940], R21 ;  /* 0x0089401501007387 */ /* 0x0003e80000100800 */
[----:B-1----:R-:W4:Y:S01]  /*1b8570*/  LDL.LU R21, [R1+0x3cc] ;  /* 0x0003cc0001157983 */ /* 0x002f220000300800 */
[----:B------:R-:W-:-:S05]  /*1b8580*/  IADD3 R22, P1, R16, R17, RZ ;  /* 0x0000001110167210 */ /* 0x000fca0007f3e0ff */
[----:B----4-:R-:W-:-:S05]  /*1b8590*/  IMAD.X R23, R21, 0x1, R15, P1 ;  /* 0x0000000115177824 */ /* 0x010fca00008e060f */
[----:B------:R1:W-:Y:S04]  /*1b85a0*/  STL.64 [R1+0x3e98], R22 ;  /* 0x003e981601007387 */ /* 0x0003e80000100a00 */
[----:B-1----:R-:W3:Y:S01]  /*1b85b0*/  LDL.LU.64 R22, [R1+0x8978] ;  /* 0x0089780001167983 */ /* 0x002ee20000300a00 */
[----:B------:R-:W-:Y:S01]  /*1b85c0*/  IADD3 R28, P2, R16, R19, RZ ;  /* 0x00000013101c7210 */ /* 0x000fe20007f5e0ff */
[----:B------:R-:W-:Y:S02]  /*1b85d0*/  IMAD.MOV.U32 R27, RZ, RZ, R11 ;  /* 0x000000ffff1b7224 */ /* 0x000fe400078e000b */
[C---:B------:R-:W-:Y:S02]  /*1b85e0*/  IMAD.X R11, R21.reuse, 0x1, R20, P0 ;  /* 0x00000001150b7824 */ /* 0x040fe400000e0614 */
[----:B------:R-:W-:Y:S01]  /*1b85f0*/  IMAD.X R29, R21, 0x1, R18, P2 ;  /* 0x00000001151d7824 */ /* 0x000fe200010e0612 */
[----:B------:R1:W-:Y:S04]  /*1b8600*/  STL.64 [R1+0x8948], R14 ;  /* 0x0089480e01007387 */ /* 0x0003e80000100a00 */
[----:B--2---:R-:W-:Y:S04]  /*1b8610*/  STL.64 [R1+0x8950], R12 ;  /* 0x0089500c01007387 */ /* 0x004fe80000100a00 */
[----:B------:R2:W-:Y:S01]  /*1b8620*/  STL.64 [R1+0x3e90], R28 ;  /* 0x003e901c01007387 */ /* 0x0005e20000100a00 */
[----:B-1----:R-:W-:-:S03]  /*1b8630*/  IMAD.MOV.U32 R15, RZ, RZ, R27 ;  /* 0x000000ffff0f7224 */ /* 0x002fc600078e001b */
[----:B--2---:R-:W2:Y:S04]  /*1b8640*/  LDL.LU.64 R28, [R1+0x8970] ;  /* 0x00897000011c7983 */ /* 0x004ea80000300a00 */
[----:B------:R1:W-:Y:S04]  /*1b8650*/  STL.64 [R1+0x3e88], R10 ;  /* 0x003e880a01007387 */ /* 0x0003e80000100a00 */
[----:B-1----:R-:W4:Y:S04]  /*1b8660*/  LDL.LU.64 R10, [R1+0x8968] ;  /* 0x00896800010a7983 */ /* 0x002f280000300a00 */
[----:B------:R1:W-:Y:S04]  /*1b8670*/  STL.64 [R1+0x8930], R6 ;  /* 0x0089300601007387 */ /* 0x0003e80000100a00 */
[----:B-1----:R-:W4:Y:S01]  /*1b8680*/  LDL R7, [R1+0x134] ;  /* 0x0001340001077983 */ /* 0x002f220000100800 */
[----:B---3--:R-:W-:-:S05]  /*1b8690*/  IADD3 R26, P1, R16, R23, RZ ;  /* 0x00000017101a7210 */ /* 0x008fca0007f3e0ff */
[----:B------:R-:W-:-:S05]  /*1b86a0*/  IMAD.X R27, R21, 0x1, R22, P1 ;  /* 0x00000001151b7824 */ /* 0x000fca00008e0616 */
[----:B------:R1:W-:Y:S04]  /*1b86b0*/  STL.64 [R1+0x3e80], R26 ;  /* 0x003e801a01007387 */ /* 0x0003e80000100a00 */
[----:B-1----:R-:W3:Y:S04]  /*1b86c0*/  LDL.LU.64 R26, [R1+0x8960] ;  /* 0x00896000011a7983 */ /* 0x002ee80000300a00 */
[----:B------:R3:W-:Y:S01]  /*1b86d0*/  STL.64 [R1+0x8938], R22 ;  /* 0x0089381601007387 */ /* 0x0007e20000100a00 */
[C---:B------:R-:W-:Y:S02]  /*1b86e0*/  IADD3 R12, P2, R16.reuse, R25, RZ ;  /* 0x00000019100c7210 */ /* 0x040fe40007f5e0ff */
[----:B--2---:R-:W-:Y:S01]  /*1b86f0*/  IADD3 R14, P0, R16, R29, RZ ;  /* 0x0000001d100e7210 */ /* 0x004fe20007f1e0ff */
[----:B------:R-:W-:-:S02]  /*1b8700*/  IMAD.MOV.U32 R6, RZ, RZ, R15 ;  /* 0x000000ffff067224 */ /* 0x000fc400078e000f */
[C---:B------:R-:W-:Y:S01]  /*1b8710*/  IMAD.X R13, R21.reuse, 0x1, R24, P2 ;  /* 0x00000001150d7824 */ /* 0x040fe200010e0618 */
[----:B---3--:R-:W-:Y:S02]  /*1b8720*/  IADD3 R22, P1, R16, R27, RZ ;  /* 0x0000001b10167210 */ /* 0x008fe40007f3e0ff */
[----:B------:R-:W2:Y:S04]  /*1b8730*/  LDL.LU R16, [R1+0x8958] ;  /* 0x0089580001107983 */ /* 0x000ea80000300800 */
[----:B------:R-:W-:Y:S04]  /*1b8740*/  STL [R1+0x3e68], R22 ;  /* 0x003e681601007387 */ /* 0x000fe80000100800 */
[----:B------:R1:W-:Y:S01]  /*1b8750*/  STL.64 [R1+0x8920], R8 ;  /* 0x0089200801007387 */ /* 0x0003e20000100a00 */
[----:B------:R-:W-:-:S03]  /*1b8760*/  IMAD.X R15, R21, 0x1, R28, P0 ;  /* 0x00000001150f7824 */ /* 0x000fc600000e061c */
[----:B-1----:R0:W3:Y:S04]  /*1b8770*/  LDL.64 R8, [R1+0x3e68] ;  /* 0x003e680001087983 */ /* 0x0020e80000100a00 */
[----:B------:R1:W-:Y:S04]  /*1b8780*/  STL.64 [R1+0x3e78], R12 ;  /* 0x003e780c01007387 */ /* 0x0003e80000100a00 */
[----:B-1----:R-:W3:Y:S04]  /*1b8790*/  LDL.LU.64 R12, [R1+0x8950] ;  /* 0x00895000010c7983 */ /* 0x002ee80000300a00 */
[----:B------:R1:W-:Y:S04]  /*1b87a0*/  STL.64 [R1+0x8928], R24 ;  /* 0x0089281801007387 */ /* 0x0003e80000100a00 */
[----:B------:R4:W-:Y:S01]  /*1b87b0*/  STL.64 [R1+0x3e70], R14 ;  /* 0x003e700e01007387 */ /* 0x0009e20000100a00 */
[----:B-1----:R-:W-:-:S03]  /*1b87c0*/  IMAD.MOV.U32 R24, RZ, RZ, R6 ;  /* 0x000000ffff187224 */ /* 0x002fc600078e0006 */
[----:B----4-:R-:W4:Y:S04]  /*1b87d0*/  LDL.LU.64 R14, [R1+0x8948] ;  /* 0x00894800010e7983 */ /* 0x010f280000300a00 */
[----:B------:R-:W-:Y:S01]  /*1b87e0*/  STL.64 [R1+0x8918], R28 ;  /* 0x0089181c01007387 */ /* 0x000fe20000100a00 */
[C---:B------:R-:W-:Y:S02]  /*1b87f0*/  IADD3 R6, P0, R7.reuse, R17, RZ ;  /* 0x0000001107067210 */ /* 0x040fe40007f1e0ff */
[----:B--2---:R-:W-:Y:S02]  /*1b8800*/  IADD3 R22, P2, R7, R16, RZ ;  /* 0x0000001007167210 */ /* 0x004fe40007f5e0ff */
[----:B------:R-:W4:Y:S01]  /*1b8810*/  LDL R7, [R1+0x3c8] ;  /* 0x0003c80001077983 */ /* 0x000f220000100800 */
[----:B---3--:R-:W-:-:S03]  /*1b8820*/  IMAD.X R9, R21, 0x1, R26, P1 ;  /* 0x0000000115097824 */ /* 0x008fc600008e061a */
[----:B------:R-:W2:Y:S04]  /*1b8830*/  LDL.LU R21, [R1+0x8940] ;  /* 0x0089400001157983 */ /* 0x000ea80000300800 */
[----:B------:R1:W-:Y:S04]  /*1b8840*/  STL [R1+0x8910], R26 ;  /* 0x0089101a01007387 */ /* 0x0003e80000100800 */
[----:B-1----:R-:W3:Y:S04]  /*1b8850*/  LDL.LU R26, [R1+0x134] ;  /* 0x00013400011a7983 */ /* 0x002ee80000300800 */
[----:B------:R-:W-:Y:S01]  /*1b8860*/  STL [R1+0x3e6c], R9 ;  /* 0x003e6c0901007387 */ /* 0x000fe20000100800 */
[----:B----4-:R-:W-:-:S02]  /*1b8870*/  IMAD.X R23, R7, 0x1, R14, P2 ;  /* 0x0000000107177824 */ /* 0x010fc400010e060e */
[----:B------:R-:W-:-:S03]  /*1b8880*/  IMAD.X R7, R7, 0x1, R15, P0 ;  /* 0x0000000107077824 */ /* 0x000fc600000e060f */
[----:B------:R1:W-:Y:S04]  /*1b8890*/  STL.64 [R1+0x3e60], R22 ;  /* 0x003e601601007387 */ /* 0x0003e80000100a00 */
[----:B-1----:R-:W4:Y:S04]  /*1b88a0*/  LDL.LU.64 R22, [R1+0x8938] ;  /* 0x0089380001167983 */ /* 0x002f280000300a00 */
[----:B------:R1:W-:Y:S04]  /*1b88b0*/  STL.64 [R1+0x3e58], R6 ;  /* 0x003e580601007387 */ /* 0x0003e80000100a00 */
[----:B-1----:R-:W2:Y:S01]  /*1b88c0*/  LDL.LU.64 R6, [R1+0x8930] ;  /* 0x0089300001067983 */ /* 0x002ea20000300a00 */
[----:B---3--:R-:W-:-:S03]  /*1b88d0*/  IADD3 R8, P1, R26, R19, RZ ;  /* 0x000000131a087210 */ /* 0x008fc60007f3e0ff */
[----:B--2---:R-:W-:Y:S04]  /*1b88e0*/  STL.64 [R1+0x8908], R6 ;  /* 0x0089080601007387 */ /* 0x004fe80000100a00 */
[----:B------:R1:W-:Y:S04]  /*1b88f0*/  STL [R1+0x8900], R15 ;  /* 0x0089000f01007387 */ /* 0x0003e80000100800 */
[----:B-1----:R-:W2:Y:S01]  /*1b8900*/  LDL.LU R15, [R1+0x3c8] ;  /* 0x0003c800010f7983 */ /* 0x002ea20000300800 */
[----:B------:R-:W-:Y:S01]  /*1b8910*/  IMAD.MOV.U32 R7, RZ, RZ, R24 ;  /* 0x000000ffff077224 */ /* 0x000fe200078e0018 */
[----:B----4-:R-:W-:-:S05]  /*1b8920*/  IADD3 R24, P0, R26, R23, RZ ;  /* 0x000000171a187210 */ /* 0x010fca0007f1e0ff */
[----:B------:R1:W-:Y:S04]  /*1b8930*/  STL [R1+0x3e40], R24 ;  /* 0x003e401801007387 */ /* 0x0003e80000100800 */
[----:B-1----:R-:W3:Y:S01]  /*1b8940*/  LDL.LU.64 R24, [R1+0x8928] ;  /* 0x0089280001187983 */ /* 0x002ee20000300a00 */
[----:B--2---:R-:W-:-:S05]  /*1b8950*/  IMAD.X R9, R15, 0x1, R18, P1 ;  /* 0x000000010f097824 */ /* 0x004fca00008e0612 */
[----:B------:R1:W-:Y:S04]  /*1b8960*/  STL.64 [R1+0x3e50], R8 ;  /* 0x003e500801007387 */ /* 0x0003e80000100a00 */
[----:B-1----:R-:W2:Y:S01]  /*1b8970*/  LDL.LU.64 R8, [R1+0x8920] ;  /* 0x0089200001087983 */ /* 0x002ea20000300a00 */
[----:B------:R-:W-:-:S05]  /*1b8980*/  IADD3 R28, P2, R26, R21, RZ ;  /* 0x000000151a1c7210 */ /* 0x000fca0007f5e0ff */
[----:B------:R-:W-:Y:S01]  /*1b8990*/  IMAD.X R29, R15, 0x1, R20, P2 ;  /* 0x000000010f1d7824 */ /* 0x000fe200010e0614 */
[----:B--2---:R-:W-:Y:S04]  /*1b89a0*/  STL.64 [R1+0x88f0], R8 ;  /* 0x0088f00801007387 */ /* 0x004fe80000100a00 */
[----:B------:R1:W-:Y:S04]  /*1b89b0*/  STL.64 [R1+0x88e0], R2 ;  /* 0x0088e00201007387 */ /* 0x0003e80000100a00 */
[----:B-1----:R-:W2:Y:S04]  /*1b89c0*/  LDL R3, [R1+0x138] ;  /* 0x0001380001037983 */ /* 0x002ea80000100800 */
[----:B------:R1:W-:Y:S04]  /*1b89d0*/  STL.64 [R1+0x3e48], R28 ;  /* 0x003e481c01007387 */ /* 0x0003e80000100a00 */
[----:B-1----:R-:W4:Y:S04]  /*1b89e0*/  LDL.LU.64 R28, [R1+0x8918] ;  /* 0x00891800011c7983 */ /* 0x002f280000300a00 */
[----:B------:R-:W-:Y:S04]  /*1b89f0*/  STL.64 [R1+0x88e8], R12 ;  /* 0x0088e80c01007387 */ /* 0x000fe80000100a00 */
[----:B------:R1:W-:Y:S04]  /*1b8a00*/  STL.64 [R1+0x88f8], R4 ;  /* 0x0088f80401007387 */ /* 0x0003e80000100a00 */
[----:B-1----:R0:W2:Y:S01]  /*1b8a10*/  LDL.64 R4, [R1+0x3e40] ;  /* 0x003e400001047983 */ /* 0x0020a20000100a00 */
[----:B---3--:R-:W-:-:S02]  /*1b8a20*/  IADD3 R8, P1, R26, R25, RZ ;  /* 0x000000191a087210 */ /* 0x008fc40007f3e0ff */
[C---:B----4-:R-:W-:Y:S01]  /*1b8a30*/  IADD3 R6, P2, R26.reuse, R29, RZ ;  /* 0x0000001d1a067210 */ /* 0x050fe20007f5e0ff */
[----:B--2---:R-:W-:Y:S01]  /*1b8a40*/  IMAD.X R5, R15, 0x1, R22, P0 ;  /* 0x000000010f057824 */ /* 0x004fe200000e0616 */
[----:B------:R-:W-:-:S04]  /*1b8a50*/  IADD3 R4, P0, R26, R27, RZ ;  /* 0x0000001b1a047210 */ /* 0x000fc80007f1e0ff */
[----:B------:R-:W-:Y:S04]  /*1b8a60*/  STL [R1+0x3e44], R5 ;  /* 0x003e440501007387 */ /* 0x000fe80000100800 */
[----:B------:R-:W2:Y:S01]  /*1b8a70*/  LDL.LU R26, [R1+0x8910] ;  /* 0x00891000011a7983 */ /* 0x000ea20000300800 */
[----:B------:R-:W-:Y:S02]  /*1b8a80*/  IMAD.MOV.U32 R12, RZ, RZ, R7 ;  /* 0x000000ffff0c7224 */ /* 0x000fe400078e0007 */
[C---:B------:R-:W-:Y:S02]  /*1b8a90*/  IMAD.X R9, R15.reuse, 0x1, R24, P1 ;  /* 0x000000010f097824 */ /* 0x040fe400008e0618 */
[----:B------:R-:W-:Y:S01]  /*1b8aa0*/  IMAD.X R7, R15, 0x1, R28, P2 ;  /* 0x000000010f077824 */ /* 0x000fe200010e061c */
[----:B------:R-:W-:-:S02]  /*1b8ab0*/  IADD3 R2, P2, R3, R17, RZ ;  /* 0x0000001103027210 */ /* 0x000fc40007f5e0ff */
[----:B------:R1:W-:Y:S04]  /*1b8ac0*/  STL.64 [R1+0x3e38], R8 ;  /* 0x003e380801007387 */ /* 0x0003e80000100a00 */
[----:B------:R3:W-:Y:S01]  /*1b8ad0*/  STL.64 [R1+0x3e30], R6 ;  /* 0x003e300601007387 */ /* 0x0007e20000100a00 */
[----:B-1----:R-:W-:-:S03]  /*1b8ae0*/  IADD3 R8, P1, R3, R16, RZ ;  /* 0x0000001003087210 */ /* 0x002fc60007f3e0ff */
[----:B---3--:R-:W3:Y:S04]  /*1b8af0*/  LDL.LU.64 R6, [R1+0x8908] ;  /* 0x0089080001067983 */ /* 0x008ee80000300a00 */
[----:B------:R-:W-:Y:S04]  /*1b8b00*/  STL.64 [R1+0x88d8], R28 ;  /* 0x0088d81c01007387 */ /* 0x000fe80000100a00 */
[----:B------:R-:W4:Y:S04]  /*1b8b10*/  LDL R3, [R1+0x3c4] ;  /* 0x0003c40001037983 */ /* 0x000f280000100800 */
[----:B------:R1:W-:Y:S04]  /*1b8b20*/  STL [R1+0x88d0], R17 ;  /* 0x0088d01101007387 */ /* 0x0003e80000100800 */
[----:B-1----:R-:W3:Y:S01]  /*1b8b30*/  LDL.LU R17, [R1+0x138] ;  /* 0x0001380001117983 */ /* 0x002ee20000300800 */
[----:B--2---:R-:W-:-:S03]  /*1b8b40*/  IMAD.X R5, R15, 0x1, R26, P0 ;  /* 0x000000010f057824 */ /* 0x004fc600000e061a */
[----:B------:R-:W2:Y:S01]  /*1b8b50*/  LDL.LU R15, [R1+0x8900] ;  /* 0x00890000010f7983 */ /* 0x000ea20000300800 */
[----:B------:R-:W-:-:S03]  /*1b8b60*/  IMAD.MOV.U32 R29, RZ, RZ, R12 ;  /* 0x000000ffff1d7224 */ /* 0x000fc600078e000c */
[----:B------:R1:W-:Y:S04]  /*1b8b70*/  STL.64 [R1+0x3e28], R4 ;  /* 0x003e280401007387 */ /* 0x0003e80000100a00 */
[----:B-1----:R-:W2:Y:S01]  /*1b8b80*/  LDL.LU.64 R4, [R1+0x88f8] ;  /* 0x0088f80001047983 */ /* 0x002ea20000300a00 */
[----:B----4-:R-:W-:-:S05]  /*1b8b90*/  IMAD.X R9, R3, 0x1, R14, P1 ;  /* 0x0000000103097824 */ /* 0x010fca00008e060e */
[----:B------:R1:W-:Y:S01]  /*1b8ba0*/  STL.64 [R1+0x3e20], R8 ;  /* 0x003e200801007387 */ /* 0x0003e20000100a00 */
[----:B---3--:R-:W-:-:S03]  /*1b8bb0*/  IADD3 R12, P1, R17, R21, RZ ;  /* 0x00000015110c7210 */ /* 0x008fc60007f3e0ff */
[----:B-1----:R-:W3:Y:S04]  /*1b8bc0*/  LDL.LU.64 R8, [R1+0x88f0] ;  /* 0x0088f00001087983 */ /* 0x002ee80000300a00 */
[----:B------:R1:W-:Y:S04]  /*1b8bd0*/  STL [R1+0x3e08], R12 ;  /* 0x003e080c01007387 */ /* 0x0003e80000100800 */
[----:B-1----:R-:W4:Y:S01]  /*1b8be0*/  LDL.LU.64 R12, [R1+0x88e8] ;  /* 0x0088e800010c7983 */ /* 0x002f220000300a00 */
[----:B--2---:R-:W-:-:S05]  /*1b8bf0*/  IMAD.X R3, R3, 0x1, R15, P2 ;  /* 0x0000000103037824 */ /* 0x004fca00010e060f */
[----:B------:R1:W-:Y:S04]  /*1b8c00*/  STL.64 [R1+0x3e18], R2 ;  /* 0x003e180201007387 */ /* 0x0003e80000100a00 */
[----:B-1----:R-:W2:Y:S01]  /*1b8c10*/  LDL.LU.64 R2, [R1+0x88e0] ;  /* 0x0088e00001027983 */ /* 0x002ea20000300a00 */
[----:B------:R-:W-:-:S03]  /*1b8c20*/  IADD3 R28, P0, R17, R19, RZ ;  /* 0x00000013111c7210 */ /* 0x000fc60007f1e0ff */
[----:B--2---:R1:W-:Y:S04]  /*1b8c30*/  STL.64 [R1+0x88c0], R2 ;  /* 0x0088c00201007387 */ /* 0x0043e80000100a00 */
[----:B-1----:R0:W2:Y:S04]  /*1b8c40*/  LDL.64 R2, [R1+0x3e08] ;  /* 0x003e080001027983 */ /* 0x0020a80000100a00 */
[----:B----4-:R-:W-:Y:S04]  /*1b8c50*/  STL.64 [R1+0x88c8], R12 ;  /* 0x0088c80c01007387 */ /* 0x010fe80000100a00 */
[----:B------:R1:W-:Y:S04]  /*1b8c60*/  STL [R1+0x88b8], R15 ;  /* 0x0088b80f01007387 */ /* 0x0003e80000100800 */
[----:B-1----:R-:W4:Y:S01]  /*1b8c70*/  LDL.LU R15, [R1+0x3c4] ;  /* 0x0003c400010f7983 */ /* 0x002f220000300800 */
[----:B------:R-:W-:Y:S01]  /*1b8c80*/  IADD3 R12, P2, R17, R23, RZ ;  /* 0x00000017110c7210 */ /* 0x000fe20007f5e0ff */
[----:B--2---:R-:W-:-:S02]  /*1b8c90*/  IMAD.MOV.U32 R3, RZ, RZ, R29 ;  /* 0x000000ffff037224 */ /* 0x004fc400078e001d */
[----:B----4-:R-:W-:-:S05]  /*1b8ca0*/  IMAD.X R29, R15, 0x1, R18, P0 ;  /* 0x000000010f1d7824 */ /* 0x010fca00000e0612 */
[----:B------:R1:W-:Y:S04]  /*1b8cb0*/  STL.64 [R1+0x3e10], R28 ;  /* 0x003e101c01007387 */ /* 0x0003e80000100a00 */
[----:B------:R-:W-:Y:S04]  /*1b8cc0*/  STL [R1+0x3e00], R12 ;  /* 0x003e000c01007387 */ /* 0x000fe80000100800 */
[----:B-1----:R-:W2:Y:S04]  /*1b8cd0*/  LDL.LU.64 R28, [R1+0x88d8] ;  /* 0x0088d800011c7983 */ /* 0x002ea80000300a00 */
[----:B------:R1:W-:Y:S02]  /*1b8ce0*/  STL.64 [R1+0x88a0], R10 ;  /* 0x0088a00a01007387 */ /* 0x0003e40000100a00 */
[----:B-1----:R-:W-:-:S02]  /*1b8cf0*/  IMAD.MOV.U32 R10, RZ, RZ, R3 ;  /* 0x000000ffff0a7224 */ /* 0x002fc400078e0003 */
[----:B------:R-:W-:Y:S01]  /*1b8d00*/  IMAD.X R3, R15, 0x1, R20, P1 ;  /* 0x000000010f037824 */ /* 0x000fe200008e0614 */
[----:B------:R-:W4:Y:S04]  /*1b8d10*/  LDL R11, [R1+0x13c] ;  /* 0x00013c00010b7983 */ /* 0x000f280000100800 */
[----:B------:R1:W-:Y:S04]  /*1b8d20*/  STL.64 [R1+0x88b0], R6 ;  /* 0x0088b00601007387 */ /* 0x0003e80000100a00 */
[----:B------:R3:W-:Y:S04]  /*1b8d30*/  STL [R1+0x3e0c], R3 ;  /* 0x003e0c0301007387 */ /* 0x0007e80000100800 */
[----:B-1----:R0:W3:Y:S04]  /*1b8d40*/  LDL.64 R6, [R1+0x3e00] ;  /* 0x003e000001067983 */ /* 0x0020e80000100a00 */
[----:B------:R1:W-:Y:S01]  /*1b8d50*/  STL.64 [R1+0x88a8], R22 ;  /* 0x0088a81601007387 */ /* 0x0003e20000100a00 */
[----:B------:R-:W-:-:S02]  /*1b8d60*/  IADD3 R12, P0, R17, R25, RZ ;  /* 0x00000019110c7210 */ /* 0x000fc40007f1e0ff */
[----:B--2---:R-:W-:Y:S01]  /*1b8d70*/  IADD3 R2, P1, R17, R29, RZ ;  /* 0x0000001d11027210 */ /* 0x004fe20007f3e0ff */
[----:B---3--:R-:W-:Y:S01]  /*1b8d80*/  IMAD.X R7, R15, 0x1, R22, P2 ;  /* 0x000000010f077824 */ /* 0x008fe200010e0616 */
[----:B------:R-:W-:-:S04]  /*1b8d90*/  IADD3 R6, P2, R17, R27, RZ ;  /* 0x0000001b11067210 */ /* 0x000fc80007f5e0ff */
[----:B------:R2:W-:Y:S04]  /*1b8da0*/  STL [R1+0x3e04], R7 ;  /* 0x003e040701007387 */ /* 0x0005e80000100800 */
[----:B------:R-:W3:Y:S01]  /*1b8db0*/  LDL.LU R17, [R1+0x88d0] ;  /* 0x0088d00001117983 */ /* 0x000ee20000300800 */
[C---:B------:R-:W-:Y:S02]  /*1b8dc0*/  IMAD.X R13, R15.reuse, 0x1, R24, P0 ;  /* 0x000000010f0d7824 */ /* 0x040fe400000e0618 */
[----:B------:R-:W-:Y:S02]  /*1b8dd0*/  IMAD.X R3, R15, 0x1, R28, P1 ;  /* 0x000000010f037824 */ /* 0x000fe400008e061c */
[----:B-1----:R-:W-:Y:S01]  /*1b8de0*/  IMAD.MOV.U32 R23, RZ, RZ, R10 ;  /* 0x000000ffff177224 */ /* 0x002fe200078e000a */
[----:B------:R1:W-:Y:S01]  /*1b8df0*/  STL.64 [R1+0x3df8], R12 ;  /* 0x003df80c01007387 */ /* 0x0003e20000100a00 */
[----:B----4-:R-:W-:Y:S01]  /*1b8e00*/  IADD3 R22, P0, R11, R16, RZ ;  /* 0x000000100b167210 */ /* 0x010fe20007f1e0ff */
[----:B--2---:R-:W-:-:S02]  /*1b8e10*/  IMAD.X R7, R15, 0x1, R26, P2 ;  /* 0x000000010f077824 */ /* 0x004fc400010e061a */
[----:B-1----:R-:W2:Y:S04]  /*1b8e20*/  LDL.LU.64 R12, [R1+0x88c8] ;  /* 0x0088c800010c7983 */ /* 0x002ea80000300a00 */
[----:B------:R1:W-:Y:S04]  /*1b8e30*/  STL.64 [R1+0x3df0], R2 ;  /* 0x003df00201007387 */ /* 0x0003e80000100a00 */
[----:B-1----:R-:W4:Y:S04]  /*1b8e40*/  LDL.LU.64 R2, [R1+0x88c0] ;  /* 0x0088c00001027983 */ /* 0x002f280000300a00 */
[----:B------:R-:W-:Y:S01]  /*1b8e50*/  STL.64 [R1+0x8898], R28 ;  /* 0x0088981c01007387 */ /* 0x000fe20000100a00 */
[----:B---3--:R-:W-:-:S03]  /*1b8e60*/  IADD3 R10, P1, R11, R17, RZ ;  /* 0x000000110b0a7210 */ /* 0x008fc60007f3e0ff */
[----:B------:R-:W3:Y:S04]  /*1b8e70*/  LDL R11, [R1+0x3c0] ;  /* 0x0003c000010b7983 */ /* 0x000ee80000100800 */
[----:B------:R1:W-:Y:S04]  /*1b8e80*/  STL [R1+0x8888], R17 ;  /* 0x0088881101007387 */ /* 0x0003e80000100800 */
[----:B-1----:R-:W2:Y:S04]  /*1b8e90*/  LDL.LU R17, [R1+0x13c] ;  /* 0x00013c0001117983 */ /* 0x002ea80000300800 */
[----:B------:R-:W4:Y:S01]  /*1b8ea0*/  LDL.LU R15, [R1+0x88b8] ;  /* 0x0088b800010f7983 */ /* 0x000f220000300800 */
[----:B------:R-:W-:-:S03]  /*1b8eb0*/  IMAD.MOV.U32 R29, RZ, RZ, R23 ;  /* 0x000000ffff1d7224 */ /* 0x000fc600078e0017 */
[----:B------:R1:W-:Y:S04]  /*1b8ec0*/  STL.64 [R1+0x3de8], R6 ;  /* 0x003de80601007387 */ /* 0x0003e80000100a00 */
[----:B-1----:R-:W2:Y:S04]  /*1b8ed0*/  LDL.LU.64 R6, [R1+0x88b0] ;  /* 0x0088b00001067983 */ /* 0x002ea80000300a00 */
[----:B------:R-:W-:Y:S01]  /*1b8ee0*/  STL.64 [R1+0x8890], R26 ;  /* 0x0088901a01007387 */ /* 0x000fe20000100a00 */
[----:B---3--:R-:W-:-:S05]  /*1b8ef0*/  IMAD.X R23, R11, 0x1, R14, P0 ;  /* 0x000000010b177824 */ /* 0x008fca00000e060e */
[----:B------:R1:W-:Y:S01]  /*1b8f00*/  STL.64 [R1+0x3de0], R22 ;  /* 0x003de01601007387 */ /* 0x0003e20000100a00 */
[----:B----4-:R-:W-:-:S03]  /*1b8f10*/  IMAD.X R11, R11, 0x1, R15, P1 ;  /* 0x000000010b0b7824 */ /* 0x010fc600008e060f */
[----:B-1----:R-:W3:Y:S04]  /*1b8f20*/  LDL.LU.64 R22, [R1+0x88a8] ;  /* 0x0088a80001167983 */ /* 0x002ee80000300a00 */
[----:B------:R1:W-:Y:S04]  /*1b8f30*/  STL.64 [R1+0x3dd8], R10 ;  /* 0x003dd80a01007387 */ /* 0x0003e80000100a00 */
[----:B-1----:R-:W4:Y:S01]  /*1b8f40*/  LDL.LU.64 R10, [R1+0x88a0] ;  /* 0x0088a000010a7983 */ /* 0x002f220000300a00 */
[----:B--2---:R-:W-:-:S03]  /*1b8f50*/  IADD3 R28, P2, R17, R19, RZ ;  /* 0x00000013111c7210 */ /* 0x004fc60007f5e0ff */
[----:B----4-:R-:W-:Y:S04]  /*1b8f60*/  STL.64 [R1+0x8878], R10 ;  /* 0x0088780a01007387 */ /* 0x010fe80000100a00 */
[----:B------:R-:W-:Y:S04]  /*1b8f70*/  STL.64 [R1+0x8880], R6 ;  /* 0x0088800601007387 */ /* 0x000fe80000100a00 */
[----:B------:R1:W-:Y:S04]  /*1b8f80*/  STL [R1+0x8870], R15 ;  /* 0x0088700f01007387 */ /* 0x0003e80000100800 */
[----:B-1----:R-:W2:Y:S01]  /*1b8f90*/  LDL.LU R15, [R1+0x3c0] ;  /* 0x0003c000010f7983 */ /* 0x002ea20000300800 */
[C---:B------:R-:W-:Y:S01]  /*1b8fa0*/  IADD3 R26, P0, R17.reuse, R21, RZ ;  /* 0x00000015111a7210 */ /* 0x040fe20007f1e0ff */
[----:B------:R-:W-:Y:S01]  /*1b8fb0*/  IMAD.MOV.U32 R27, RZ, RZ, R29 ;  /* 0x000000ffff1b7224 */ /* 0x000fe200078e001d */
[----:B---3--:R-:W-:-:S03]  /*1b8fc0*/  IADD3 R6, P1, R17, R23, RZ ;  /* 0x0000001711067210 */ /* 0x008fc60007f3e0ff */
        /* <DEDUP_REMOVED lines=10> */
[----:B------:R-:W-:Y:S01]  /*1b9070*/  STL.64 [R1+0x8860], R22 ;  /* 0x0088601601007387 */ /* 0x000fe20000100a00 */
[----:B------:R-:W-:-:S02]  /*1b9080*/  IADD3 R6, P2, R17, R25, RZ ;  /* 0x0000001911067210 */ /* 0x000fc40007f5e0ff */
[----:B--2---:R-:W-:Y:S01]  /*1b9090*/  IADD3 R10, P0, R17, R29, RZ ;  /* 0x0000001d110a7210 */ /* 0x004fe20007f1e0ff */
[----:B----4-:R-:W-:Y:S01]  /*1b90a0*/  IMAD.X R21, R15, 0x1, R22, P1 ;  /* 0x000000010f157824 */ /* 0x010fe200008e0616 */
[----:B---3--:R-:W-:-:S04]  /*1b90b0*/  IADD3 R20, P1, R17, R27, RZ ;  /* 0x0000001b11147210 */ /* 0x008fc80007f3e0ff */
[----:B------:R1:W-:Y:S04]  /*1b90c0*/  STL [R1+0x3dc4], R21 ;  /* 0x003dc41501007387 */ /* 0x0003e80000100800 */
[----:B------:R-:W2:Y:S04]  /*1b90d0*/  LDL.LU R17, [R1+0x8888] ;  /* 0x0088880001117983 */ /* 0x000ea80000300800 */
[----:B-1----:R-:W2:Y:S01]  /*1b90e0*/  LDL R21, [R1+0x140] ;  /* 0x0001400001157983 */ /* 0x002ea20000100800 */
[----:B------:R-:W-:Y:S02]  /*1b90f0*/  IMAD.MOV.U32 R11, RZ, RZ, R7 ;  /* 0x000000ffff0b7224 */ /* 0x000fe400078e0007 */
[----:B------:R-:W-:-:S02]  /*1b9100*/  IMAD.X R7, R15, 0x1, R24, P2 ;  /* 0x000000010f077824 */ /* 0x000fc400010e0618 */
[----:B------:R-:W-:Y:S02]  /*1b9110*/  IMAD.MOV.U32 R23, RZ, RZ, R11 ;  /* 0x000000ffff177224 */ /* 0x000fe400078e000b */
[----:B------:R-:W-:Y:S01]  /*1b9120*/  IMAD.X R11, R15, 0x1, R28, P0 ;  /* 0x000000010f0b7824 */ /* 0x000fe200000e061c */
[----:B------:R1:W-:Y:S04]  /*1b9130*/  STL.64 [R1+0x3db8], R6 ;  /* 0x003db80601007387 */ /* 0x0003e80000100a00 */
[----:B-1----:R-:W3:Y:S04]  /*1b9140*/  LDL.LU.64 R6, [R1+0x8880] ;  /* 0x0088800001067983 */ /* 0x002ee80000300a00 */
[----:B------:R-:W-:Y:S04]  /*1b9150*/  STL.64 [R1+0x8858], R24 ;  /* 0x0088581801007387 */ /* 0x000fe80000100a00 */
[----:B------:R1:W-:Y:S04]  /*1b9160*/  STL.64 [R1+0x3db0], R10 ;  /* 0x003db00a01007387 */ /* 0x0003e80000100a00 */
[----:B-1----:R-:W4:Y:S04]  /*1b9170*/  LDL.LU.64 R10, [R1+0x8878] ;  /* 0x00887800010a7983 */ /* 0x002f280000300a00 */
[----:B------:R-:W-:Y:S01]  /*1b9180*/  STL.64 [R1+0x8850], R28 ;  /* 0x0088501c01007387 */ /* 0x000fe20000100a00 */
[----:B--2---:R-:W-:-:S02]  /*1b9190*/  IADD3 R24, P0, R21, R17, RZ ;  /* 0x0000001115187210 */ /* 0x004fc40007f1e0ff */
[----:B------:R-:W-:Y:S01]  /*1b91a0*/  IADD3 R22, P2, R21, R16, RZ ;  /* 0x0000001015167210 */ /* 0x000fe20007f5e0ff */
[----:B------:R-:W-:Y:S02]  /*1b91b0*/  IMAD.X R21, R15, 0x1, R26, P1 ;  /* 0x000000010f157824 */ /* 0x000fe400008e061a */
[----:B------:R-:W-:Y:S04]  /*1b91c0*/  STL [R1+0x3d98], R24 ;  /* 0x003d981801007387 */ /* 0x000fe80000100800 */
[----:B------:R1:W-:Y:S04]  /*1b91d0*/  STL.64 [R1+0x8840], R16 ;  /* 0x0088401001007387 */ /* 0x0003e80000100a00 */
[----:B-1----:R-:W2:Y:S04]  /*1b91e0*/  LDL.LU R16, [R1+0x140] ;  /* 0x0001400001107983 */ /* 0x002ea80000300800 */
[----:B------:R-:W3:Y:S04]  /*1b91f0*/  LDL.LU R15, [R1+0x8870] ;  /* 0x00887000010f7983 */ /* 0x000ee80000300800 */
[----:B------:R1:W-:Y:S04]  /*1b9200*/  STL.64 [R1+0x3da8], R20 ;  /* 0x003da81401007387 */ /* 0x0003e80000100a00 */
[----:B-1----:R-:W4:Y:S04]  /*1b9210*/  LDL.LU.64 R20, [R1+0x8868] ;  /* 0x0088680001147983 */ /* 0x002f280000300a00 */
[----:B------:R1:W-:Y:S04]  /*1b9220*/  STL.64 [R1+0x8848], R26 ;  /* 0x0088481a01007387 */ /* 0x0003e80000100a00 */
[----:B-1----:R0:W2:Y:S01]  /*1b9230*/  LDL.64 R26, [R1+0x3d98] ;  /* 0x003d9800011a7983 */ /* 0x0020a20000100a00 */
[----:B------:R-:W-:-:S03]  /*1b9240*/  IMAD.MOV.U32 R25, RZ, RZ, R23 ;  /* 0x000000ffff197224 */ /* 0x000fc600078e0017 */
[----:B--2---:R-:W2:Y:S02]  /*1b9250*/  LDL R27, [R1+0x3bc] ;  /* 0x0003bc00011b7983 */ /* 0x004ea40000100800 */
[C---:B--2---:R-:W-:Y:S02]  /*1b9260*/  IMAD.X R23, R27.reuse, 0x1, R14, P2 ;  /* 0x000000011b177824 */ /* 0x044fe400010e060e */
[----:B---3--:R-:W-:-:S03]  /*1b9270*/  IMAD.X R27, R27, 0x1, R15, P0 ;  /* 0x000000011b1b7824 */ /* 0x008fc600000e060f */
[----:B------:R1:W-:Y:S04]  /*1b9280*/  STL.64 [R1+0x3da0], R22 ;  /* 0x003da01601007387 */ /* 0x0003e80000100a00 */
[----:B-1----:R-:W2:Y:S04]  /*1b9290*/  LDL.LU.64 R22, [R1+0x8860] ;  /* 0x0088600001167983 */ /* 0x002ea80000300a00 */
[----:B------:R1:W-:Y:S04]  /*1b92a0*/  STL [R1+0x8830], R15 ;  /* 0x0088300f01007387 */ /* 0x0003e80000100800 */
[----:B-1----:R-:W3:Y:S01]  /*1b92b0*/  LDL.LU R15, [R1+0x3bc] ;  /* 0x0003bc00010f7983 */ /* 0x002ee20000300800 */
[----:B------:R-:W-:-:S03]  /*1b92c0*/  IADD3 R24, P1, R16, R19, RZ ;  /* 0x0000001310187210 */ /* 0x000fc60007f3e0ff */
[----:B------:R1:W-:Y:S02]  /*1b92d0*/  STL [R1+0x3d9c], R27 ;  /* 0x003d9c1b01007387 */ /* 0x0003e40000100800 */
[----:B-1----:R-:W-:Y:S02]  /*1b92e0*/  IMAD.MOV.U32 R27, RZ, RZ, R25 ;  /* 0x000000ffff1b7224 */ /* 0x002fe400078e0019 */
[----:B---3--:R-:W-:-:S05]  /*1b92f0*/  IMAD.X R25, R15, 0x1, R18, P1 ;  /* 0x000000010f197824 */ /* 0x008fca00008e0612 */
[----:B------:R1:W-:Y:S04]  /*1b9300*/  STL.64 [R1+0x3d90], R24 ;  /* 0x003d901801007387 */ /* 0x0003e80000100a00 */
[----:B-1----:R-:W3:Y:S01]  /*1b9310*/  LDL.LU.64 R24, [R1+0x8858] ;  /* 0x0088580001187983 */ /* 0x002ee20000300a00 */
[----:B----4-:R-:W-:-:S03]  /*1b9320*/  IADD3 R28, P2, R16, R21, RZ ;  /* 0x00000015101c7210 */ /* 0x010fc60007f5e0ff */
[----:B------:R3:W-:Y:S02]  /*1b9330*/  STL.64 [R1+0x8838], R18 ;  /* 0x0088381201007387 */ /* 0x0007e40000100a00 */
[----:B------:R-:W-:Y:S01]  /*1b9340*/  IMAD.X R29, R15, 0x1, R20, P2 ;  /* 0x000000010f1d7824 */ /* 0x000fe200010e0614 */
[----:B--2---:R-:W-:-:S04]  /*1b9350*/  IADD3 R26, P0, R16, R23, RZ ;  /* 0x00000017101a7210 */ /* 0x004fc80007f1e0ff */
[----:B------:R1:W-:Y:S01]  /*1b9360*/  STL.64 [R1+0x3d88], R28 ;  /* 0x003d881c01007387 */ /* 0x0003e20000100a00 */
[----:B---3--:R-:W-:-:S05]  /*1b9370*/  IADD3 R18, P1, R16, R25, RZ ;  /* 0x0000001910127210 */ /* 0x008fca0007f3e0ff */
[----:B------:R-:W-:Y:S04]  /*1b9380*/  STL [R1+0x3d78], R18 ;  /* 0x003d781201007387 */ /* 0x000fe80000100800 */
[----:B-1----:R-:W2:Y:S04]  /*1b9390*/  LDL.LU.64 R28, [R1+0x8850] ;  /* 0x00885000011c7983 */ /* 0x002ea80000300a00 */
[----:B------:R1:W-:Y:S04]  /*1b93a0*/  STL.64 [R1+0x8828], R20 ;  /* 0x0088281401007387 */ /* 0x0003e80000100a00 */
[----:B-1----:R0:W3:Y:S04]  /*1b93b0*/  LDL.64 R20, [R1+0x3d78] ;  /* 0x003d780001147983 */ /* 0x0020e80000100a00 */
[----:B------:R1:W-:Y:S04]  /*1b93c0*/  STL.64 [R1+0x8818], R10 ;  /* 0x0088180a01007387 */ /* 0x0003e80000100a00 */
[----:B-1----:R-:W4:Y:S04]  /*1b93d0*/  LDL R11, [R1+0x144] ;  /* 0x00014400010b7983 */ /* 0x002f280000100800 */
[----:B------:R1:W-:Y:S02]  /*1b93e0*/  STL.64 [R1+0x8820], R6 ;  /* 0x0088200601007387 */ /* 0x0003e40000100a00 */
[----:B-1----:R-:W-:-:S02]  /*1b93f0*/  IMAD.MOV.U32 R6, RZ, RZ, R27 ;  /* 0x000000ffff067224 */ /* 0x002fc400078e001b */
[----:B------:R-:W-:-:S05]  /*1b9400*/  IMAD.X R27, R15, 0x1, R22, P0 ;  /* 0x000000010f1b7824 */ /* 0x000fca00000e0616 */
[----:B------:R1:W-:Y:S04]  /*1b9410*/  STL.64 [R1+0x3d80], R26 ;  /* 0x003d801a01007387 */ /* 0x0003e80000100a00 */
[----:B-1----:R-:W3:Y:S01]  /*1b9420*/  LDL.LU.64 R26, [R1+0x8848] ;  /* 0x00884800011a7983 */ /* 0x002ee20000300a00 */
[C---:B--2---:R-:W-:Y:S02]  /*1b9430*/  IADD3 R18, P2, R16.reuse, R29, RZ ;  /* 0x0000001d10127210 */ /* 0x044fe40007f5e0ff */
[----:B---3--:R-:W-:-:S05]  /*1b9440*/  IADD3 R16, P0, R16, R27, RZ ;  /* 0x0000001b10107210 */ /* 0x008fca0007f1e0ff */
[----:B------:R1:W-:Y:S04]  /*1b9450*/  STL [R1+0x3d68], R16 ;  /* 0x003d681001007387 */ /* 0x0003e80000100800 */
[----:B-1----:R-:W4:Y:S01]  /*1b9460*/  LDL.LU.64 R16, [R1+0x8840] ;  /* 0x0088400001107983 */ /* 0x002f220000300a00 */
[C---:B------:R-:W-:Y:S02]  /*1b9470*/  IMAD.X R21, R15.reuse, 0x1, R24, P1 ;  /* 0x000000010f157824 */ /* 0x040fe400008e0618 */
[----:B------:R-:W-:-:S03]  /*1b9480*/  IMAD.X R19, R15, 0x1, R28, P2 ;  /* 0x000000010f137824 */ /* 0x000fc600010e061c */
[----:B------:R-:W-:Y:S04]  /*1b9490*/  STL [R1+0x3d7c], R21 ;  /* 0x003d7c1501007387 */ /* 0x000fe80000100800 */
[----:B------:R1:W-:Y:S04]  /*1b94a0*/  STL.64 [R1+0x3d70], R18 ;  /* 0x003d701201007387 */ /* 0x0003e80000100a00 */
[----:B-1----:R-:W2:Y:S01]  /*1b94b0*/  LDL.LU.64 R18, [R1+0x8838] ;  /* 0x0088380001127983 */ /* 0x002ea20000300a00 */
[C---:B----4-:R-:W-:Y:S02]  /*1b94c0*/  IADD3 R20, P1, R11.reuse, R16, RZ ;  /* 0x000000100b147210 */ /* 0x050fe40007f3e0ff */
[----:B------:R-:W-:Y:S01]  /*1b94d0*/  IADD3 R10, P2, R11, R17, RZ ;  /* 0x000000110b0a7210 */ /* 0x000fe20007f5e0ff */
[----:B------:R1:W-:Y:S04]  /*1b94e0*/  STL.64 [R1+0x8808], R16 ;  /* 0x0088081001007387 */ /* 0x0003e80000100a00 */
[----:B-1----:R0:W3:Y:S02]  /*1b94f0*/  LDL.64 R16, [R1+0x3d68] ;  /* 0x003d680001107983 */ /* 0x0020e40000100a00 */
[----:B---3--:R-:W-:-:S02]  /*1b9500*/  IMAD.X R17, R15, 0x1, R26, P0 ;  /* 0x000000010f117824 */ /* 0x008fc400000e061a */
[----:B------:R-:W3:Y:S04]  /*1b9510*/  LDL.LU R15, [R1+0x8830] ;  /* 0x00883000010f7983 */ /* 0x000ee80000300800 */
[----:B------:R1:W-:Y:S04]  /*1b9520*/  STL [R1+0x8810], R26 ;  /* 0x0088101a01007387 */ /* 0x0003e80000100800 */
[----:B-1----:R-:W4:Y:S04]  /*1b9530*/  LDL.LU R26, [R1+0x144] ;  /* 0x00014400011a7983 */ /* 0x002f280000300800 */
[----:B------:R-:W-:Y:S04]  /*1b9540*/  STL [R1+0x3d6c], R17 ;  /* 0x003d6c1101007387 */ /* 0x000fe80000100800 */
[----:B--2---:R1:W-:Y:S01]  /*1b9550*/  STL [R1+0x87f8], R19 ;  /* 0x0087f81301007387 */ /* 0x0043e20000100800 */
[----:B----4-:R-:W-:-:S03]  /*1b9560*/  IADD3 R16, P0, R26, R19, RZ ;  /* 0x000000131a107210 */ /* 0x010fc60007f1e0ff */
[----:B-1----:R-:W2:Y:S02]  /*1b9570*/  LDL.LU R19, [R1+0x3b8] ;  /* 0x0003b80001137983 */ /* 0x002ea40000300800 */
[----:B--2---:R-:W-:-:S05]  /*1b9580*/  IMAD.X R21, R19, 0x1, R14, P1 ;  /* 0x0000000113157824 */ /* 0x004fca00008e060e */
[----:B------:R1:W-:Y:S04]  /*1b9590*/  STL.64 [R1+0x3d60], R20 ;  /* 0x003d601401007387 */ /* 0x0003e80000100a00 */
[----:B-1----:R-:W2:Y:S01]  /*1b95a0*/  LDL.LU.64 R20, [R1+0x8828] ;  /* 0x0088280001147983 */ /* 0x002ea20000300a00 */
[----:B------:R-:W-:Y:S02]  /*1b95b0*/  IMAD.MOV.U32 R17, RZ, RZ, R6 ;  /* 0x000000ffff117224 */ /* 0x000fe400078e0006 */
[----:B---3--:R-:W-:Y:S01]  /*1b95c0*/  IMAD.X R11, R19, 0x1, R15, P2 ;  /* 0x00000001130b7824 */ /* 0x008fe200010e060f */
[----:B--2---:R-:W-:-:S05]  /*1b95d0*/  IADD3 R6, P1, R26, R21, RZ ;  /* 0x000000151a067210 */ /* 0x004fca0007f3e0ff */
[----:B------:R1:W-:Y:S04]  /*1b95e0*/  STL [R1+0x3d48], R6 ;  /* 0x003d480601007387 */ /* 0x0003e80000100800 */
[----:B-1----:R-:W2:Y:S04]  /*1b95f0*/  LDL.LU.64 R6, [R1+0x8820] ;  /* 0x0088200001067983 */ /* 0x002ea80000300a00 */
[----:B------:R1:W-:Y:S04]  /*1b9600*/  STL.64 [R1+0x3d58], R10 ;  /* 0x003d580a01007387 */ /* 0x0003e80000100a00 */
[----:B-1----:R-:W3:Y:S04]  /*1b9610*/  LDL.LU.64 R10, [R1+0x8818] ;  /* 0x00881800010a7983 */ /* 0x002ee80000300a00 */
[----:B------:R-:W-:Y:S04]  /*1b9620*/  STL.64 [R1+0x87f0], R14 ;  /* 0x0087f00e01007387 */ /* 0x000fe80000100a00 */
[----:B---3--:R1:W-:Y:S04]  /*1b9630*/  STL.64 [R1+0x8800], R10 ;  /* 0x0088000a01007387 */ /* 0x0083e80000100a00 */
[----:B-1----:R0:W3:Y:S01]  /*1b9640*/  LDL.64 R10, [R1+0x3d48] ;  /* 0x003d4800010a7983 */ /* 0x0020e20000100a00 */
[----:B------:R-:W-:-:S05]  /*1b9650*/  IADD3 R14, P2, R26, R23, RZ ;  /* 0x000000171a0e7210 */ /* 0x000fca0007f5e0ff */
[C---:B------:R-:W-:Y:S02]  /*1b9660*/  IMAD.X R15, R19.reuse, 0x1, R22, P2 ;  /* 0x00000001130f7824 */ /* 0x040fe400010e0616 */
[----:B---3--:R-:W-:Y:S02]  /*1b9670*/  IMAD.MOV.U32 R11, RZ, RZ, R17 ;  /* 0x000000ffff0b7224 */ /* 0x008fe400078e0011 */
[----:B------:R-:W-:-:S05]  /*1b9680*/  IMAD.X R17, R19, 0x1, R18, P0 ;  /* 0x0000000113117824 */ /* 0x000fca00000e0612 */
[----:B------:R1:W-:Y:S02]  /*1b9690*/  STL.64 [R1+0x3d50], R16 ;  /* 0x003d501001007387 */ /* 0x0003e40000100a00 */
[----:B-1----:R-:W-:Y:S02]  /*1b96a0*/  IMAD.MOV.U32 R17, RZ, RZ, R11 ;  /* 0x000000ffff117224 */ /* 0x002fe400078e000b */
[----:B------:R-:W-:Y:S01]  /*1b96b0*/  IMAD.X R11, R19, 0x1, R20, P1 ;  /* 0x00000001130b7824 */ /* 0x000fe200008e0614 */
[----:B------:R-:W-:-:S04]  /*1b96c0*/  IADD3 R16, P0, R26, R25, RZ ;  /* 0x000000191a107210 */ /* 0x000fc80007f1e0ff */
[----:B------:R-:W-:Y:S04]  /*1b96d0*/  STL [R1+0x3d4c], R11 ;  /* 0x003d4c0b01007387 */ /* 0x000fe80000100800 */
[----:B------:R-:W-:Y:S04]  /*1b96e0*/  STL.64 [R1+0x87e8], R22 ;  /* 0x0087e81601007387 */ /* 0x000fe80000100a00 */
[----:B------:R1:W-:Y:S01]  /*1b96f0*/  STL.64 [R1+0x3d40], R14 ;  /* 0x003d400e01007387 */ /* 0x0003e20000100a00 */
[----:B------:R-:W-:Y:S01]  /*1b9700*/  IADD3 R10, P1, R26, R29, RZ ;  /* 0x0000001d1a0a7210 */ /* 0x000fe20007f3e0ff */
[----:B-1----:R-:W-:-:S02]  /*1b9710*/  IMAD.MOV.U32 R15, RZ, RZ, R17 ;  /* 0x000000ffff0f7224 */ /* 0x002fc400078e0011 */
[C---:B------:R-:W-:Y:S01]  /*1b9720*/  IMAD.X R17, R19.reuse, 0x1, R24, P0 ;  /* 0x0000000113117824 */ /* 0x040fe200000e0618 */
[----:B------:R-:W-:Y:S02]  /*1b9730*/  IADD3 R14, P2, R26, R27, RZ ;  /* 0x0000001b1a0e7210 */ /* 0x000fe40007f5e0ff */
[----:B------:R-:W3:Y:S04]  /*1b9740*/  LDL.LU R26, [R1+0x8810] ;  /* 0x00881000011a7983 */ /* 0x000ee80000300800 */
[----:B------:R1:W-:Y:S04]  /*1b9750*/  STL.64 [R1+0x3d38], R16 ;  /* 0x003d381001007387 */ /* 0x0003e80000100a00 */
[----:B-1----:R-:W4:Y:S04]  /*1b9760*/  LDL.LU.64 R16, [R1+0x8808] ;  /* 0x0088080001107983 */ /* 0x002f280000300a00 */
[----:B------:R1:W-:Y:S04]  /*1b9770*/  STL [R1+0x87d8], R24 ;  /* 0x0087d81801007387 */ /* 0x0003e80000100800 */
[----:B-1----:R-:W4:Y:S01]  /*1b9780*/  LDL.LU R24, [R1+0x148] ;  /* 0x0001480001187983 */ /* 0x002f220000300800 */
[----:B------:R-:W-:-:S02]  /*1b9790*/  IMAD.X R11, R19, 0x1, R28, P1 ;  /* 0x00000001130b7824 */ /* 0x000fc400008e061c */
[----:B------:R-:W-:-:S03]  /*1b97a0*/  IMAD.MOV.U32 R23, RZ, RZ, R15 ;  /* 0x000000ffff177224 */ /* 0x000fc600078e000f */
[----:B------:R1:W-:Y:S01]  /*1b97b0*/  STL.64 [R1+0x3d30], R10 ;  /* 0x003d300a01007387 */ /* 0x0003e20000100a00 */
[----:B---3--:R-:W-:Y:S01]  /*1b97c0*/  IMAD.X R15, R19, 0x1, R26, P2 ;  /* 0x00000001130f7824 */ /* 0x008fe200010e061a */
[----:B----4-:R-:W-:-:S05]  /*1b97d0*/  IADD3 R22, P0, R24, R16, RZ ;  /* 0x0000001018167210 */ /* 0x010fca0007f1e0ff */
[----:B------:R3:W-:Y:S04]  /*1b97e0*/  STL [R1+0x3d20], R22 ;  /* 0x003d201601007387 */ /* 0x0007e80000100800 */
[----:B-1----:R-:W4:Y:S04]  /*1b97f0*/  LDL.LU.64 R10, [R1+0x8800] ;  /* 0x00880000010a7983 */ /* 0x002f280000300a00 */
[----:B------:R1:W-:Y:S01]  /*1b9800*/  STL.64 [R1+0x87e0], R28 ;  /* 0x0087e01c01007387 */ /* 0x0003e20000100a00 */
[----:B---3--:R-:W-:-:S03]  /*1b9810*/  IADD3 R22, P1, R24, R17, RZ ;  /* 0x0000001118167210 */ /* 0x008fc60007f3e0ff */
[----:B-1----:R0:W3:Y:S04]  /*1b9820*/  LDL.64 R28, [R1+0x3d20] ;  /* 0x003d2000011c7983 */ /* 0x0020e80000100a00 */
[----:B------:R-:W-:Y:S04]  /*1b9830*/  STL.64 [R1+0x87d0], R16 ;  /* 0x0087d01001007387 */ /* 0x000fe80000100a00 */
[----:B------:R-:W2:Y:S04]  /*1b9840*/  LDL.LU R19, [R1+0x87f8] ;  /* 0x0087f80001137983 */ /* 0x000ea80000300800 */
[----:B------:R1:W-:Y:S04]  /*1b9850*/  STL.64 [R1+0x3d28], R14 ;  /* 0x003d280e01007387 */ /* 0x0003e80000100a00 */
[----:B-1----:R-:W3:Y:S04]  /*1b9860*/  LDL.LU.64 R14, [R1+0x87f0] ;  /* 0x0087f000010e7983 */ /* 0x002ee80000300a00 */
[----:B------:R-:W3:Y:S01]  /*1b9870*/  LDL R17, [R1+0x3b4] ;  /* 0x0003b40001117983 */ /* 0x000ee20000100800 */
[----:B--2---:R-:W-:Y:S01]  /*1b9880*/  IADD3 R16, P2, R24, R19, RZ ;  /* 0x0000001318107210 */ /* 0x004fe20007f5e0ff */
[----:B---3--:R-:W-:-:S05]  /*1b9890*/  IMAD.X R29, R17, 0x1, R14, P0 ;  /* 0x00000001111d7824 */ /* 0x008fca00000e060e */
[----:B------:R1:W-:Y:S02]  /*1b98a0*/  STL [R1+0x3d24], R29 ;  /* 0x003d241d01007387 */ /* 0x0003e40000100800 */
[----:B-1----:R-:W-:Y:S02]  /*1b98b0*/  IMAD.MOV.U32 R29, RZ, RZ, R23 ;  /* 0x000000ffff1d7224 */ /* 0x002fe400078e0017 */
[C---:B------:R-:W-:Y:S02]  /*1b98c0*/  IMAD.X R23, R17.reuse, 0x1, R15, P1 ;  /* 0x0000000111177824 */ /* 0x040fe400008e060f */
[----:B------:R-:W-:-:S03]  /*1b98d0*/  IMAD.X R17, R17, 0x1, R18, P2 ;  /* 0x0000000111117824 */ /* 0x000fc600010e0612 */
[----:B------:R1:W-:Y:S04]  /*1b98e0*/  STL.64 [R1+0x3d18], R22 ;  /* 0x003d181601007387 */ /* 0x0003e80000100a00 */
[----:B-1----:R-:W2:Y:S04]  /*1b98f0*/  LDL.LU.64 R22, [R1+0x87e8] ;  /* 0x0087e80001167983 */ /* 0x002ea80000300a00 */
[----:B------:R-:W-:Y:S04]  /*1b9900*/  STL.64 [R1+0x87b8], R14 ;  /* 0x0087b80e01007387 */ /* 0x000fe80000100a00 */
[----:B------:R1:W-:Y:S04]  /*1b9910*/  STL [R1+0x87c0], R18 ;  /* 0x0087c01201007387 */ /* 0x0003e80000100800 */
[----:B-1----:R-:W3:Y:S01]  /*1b9920*/  LDL.LU R18, [R1+0x3b4] ;  /* 0x0003b40001127983 */ /* 0x002ee20000300800 */
[----:B------:R-:W-:-:S03]  /*1b9930*/  IADD3 R28, P0, R24, R21, RZ ;  /* 0x00000015181c7210 */ /* 0x000fc60007f1e0ff */
[----:B------:R1:W-:Y:S02]  /*1b9940*/  STL.64 [R1+0x3d10], R16 ;  /* 0x003d101001007387 */ /* 0x0003e40000100a00 */
[----:B-1----:R-:W-:Y:S02]  /*1b9950*/  IMAD.MOV.U32 R17, RZ, RZ, R29 ;  /* 0x000000ffff117224 */ /* 0x002fe400078e001d */
[----:B---3--:R-:W-:-:S05]  /*1b9960*/  IMAD.X R29, R18, 0x1, R20, P0 ;  /* 0x00000001121d7824 */ /* 0x008fca00000e0614 */
[----:B------:R1:W-:Y:S04]  /*1b9970*/  STL.64 [R1+0x3d08], R28 ;  /* 0x003d081c01007387 */ /* 0x0003e80000100a00 */
[----:B-1----:R-:W3:Y:S01]  /*1b9980*/  LDL.LU.64 R28, [R1+0x87e0] ;  /* 0x0087e000011c7983 */ /* 0x002ee20000300a00 */
[----:B--2---:R-:W-:-:S03]  /*1b9990*/  IADD3 R14, P1, R24, R23, RZ ;  /* 0x00000017180e7210 */ /* 0x004fc60007f3e0ff */
[----:B------:R-:W-:Y:S04]  /*1b99a0*/  STL.64 [R1+0x87c8], R20 ;  /* 0x0087c81401007387 */ /* 0x000fe80000100a00 */
[----:B------:R1:W-:Y:S01]  /*1b99b0*/  STL.64 [R1+0x87b0], R22 ;  /* 0x0087b01601007387 */ /* 0x0003e20000100a00 */
[----:B------:R-:W-:Y:S01]  /*1b99c0*/  IMAD.X R15, R18, 0x1, R22, P1 ;  /* 0x00000001120f7824 */ /* 0x000fe200008e0616 */
[C---:B------:R-:W-:Y:S02]  /*1b99d0*/  IADD3 R16, P2, R24.reuse, R25, RZ ;  /* 0x0000001918107210 */ /* 0x040fe40007f5e0ff */
[----:B-1----:R-:W2:Y:S04]  /*1b99e0*/  LDL R23, [R1+0x14c] ;  /* 0x00014c0001177983 */ /* 0x002ea80000100800 */
[----:B------:R1:W-:Y:S02]  /*1b99f0*/  STL.64 [R1+0x3d00], R14 ;  /* 0x003d000e01007387 */ /* 0x0003e40000100a00 */
[----:B-1----:R-:W-:-:S02]  /*1b9a00*/  IADD3 R14, P1, R24, R27, RZ ;  /* 0x0000001b180e7210 */ /* 0x002fc40007f3e0ff */
[----:B---3--:R-:W-:Y:S02]  /*1b9a10*/  IADD3 R20, P0, R24, R29, RZ ;  /* 0x0000001d18147210 */ /* 0x008fe40007f1e0ff */
[----:B------:R-:W3:Y:S04]  /*1b9a20*/  LDL.LU R24, [R1+0x87d8] ;  /* 0x0087d80001187983 */ /* 0x000ee80000300800 */
[----:B----4-:R1:W-:Y:S02]  /*1b9a30*/  STL.64 [R1+0x87a8], R10 ;  /* 0x0087a80a01007387 */ /* 0x0103e40000100a00 */
[----:B-1----:R-:W-:Y:S02]  /*1b9a40*/  IMAD.MOV.U32 R11, RZ, RZ, R17 ;  /* 0x000000ffff0b7224 */ /* 0x002fe400078e0011 */
[----:B---3--:R-:W-:-:S05]  /*1b9a50*/  IMAD.X R17, R18, 0x1, R24, P2 ;  /* 0x0000000112117824 */ /* 0x008fca00010e0618 */
[----:B------:R1:W-:Y:S04]  /*1b9a60*/  STL.64 [R1+0x3cf8], R16 ;  /* 0x003cf81001007387 */ /* 0x0003e80000100a00 */
[----:B-1----:R-:W2:Y:S01]  /*1b9a70*/  LDL.LU.64 R16, [R1+0x87d0] ;  /* 0x0087d00001107983 */ /* 0x002ea20000300a00 */
[----:B------:R-:W-:-:S03]  /*1b9a80*/  IMAD.X R21, R18, 0x1, R28, P0 ;  /* 0x0000000112157824 */ /* 0x000fc600000e061c */
[----:B------:R-:W-:Y:S01]  /*1b9a90*/  STL.64 [R1+0x8798], R12 ;  /* 0x0087980c01007387 */ /* 0x000fe20000100a00 */
[----:B------:R-:W-:-:S03]  /*1b9aa0*/  IMAD.X R15, R18, 0x1, R26, P1 ;  /* 0x00000001120f7824 */ /* 0x000fc600008e061a */
[----:B------:R1:W-:Y:S04]  /*1b9ab0*/  STL.64 [R1+0x3cf0], R20 ;  /* 0x003cf01401007387 */ /* 0x0003e80000100a00 */
[----:B-1----:R-:W3:Y:S04]  /*1b9ac0*/  LDL.LU.64 R20, [R1+0x87c8] ;  /* 0x0087c80001147983 */ /* 0x002ee80000300a00 */
[----:B------:R1:W-:Y:S04]  /*1b9ad0*/  STL.64 [R1+0x87a0], R28 ;  /* 0x0087a01c01007387 */ /* 0x0003e80000100a00 */
[----:B-1----:R-:W4:Y:S01]  /*1b9ae0*/  LDL R28, [R1+0x3b0] ;  /* 0x0003b000011c7983 */ /* 0x002f220000100800 */
[----:B--2---:R-:W-:-:S03]  /*1b9af0*/  IADD3 R12, P2, R23, R16, RZ ;  /* 0x00000010170c7210 */ /* 0x004fc60007f5e0ff */
[----:B------:R1:W-:Y:S04]  /*1b9b00*/  STL.64 [R1+0x8788], R16 ;  /* 0x0087881001007387 */ /* 0x0003e80000100a00 */
[----:B-1----:R-:W2:Y:S04]  /*1b9b10*/  LDL.LU R16, [R1+0x14c] ;  /* 0x00014c0001107983 */ /* 0x002ea80000300800 */
[----:B------:R-:W4:Y:S04]  /*1b9b20*/  LDL.LU R18, [R1+0x87c0] ;  /* 0x0087c00001127983 */ /* 0x000f280000300800 */
[----:B------:R1:W-:Y:S04]  /*1b9b30*/  STL.64 [R1+0x3ce8], R14 ;  /* 0x003ce80e01007387 */ /* 0x0003e80000100a00 */
[----:B-1----:R-:W3:Y:S01]  /*1b9b40*/  LDL.LU.64 R14, [R1+0x87b8] ;  /* 0x0087b800010e7983 */ /* 0x002ee20000300a00 */
[----:B------:R-:W-:-:S03]  /*1b9b50*/  IADD3 R22, P0, R23, R17, RZ ;  /* 0x0000001117167210 */ /* 0x000fc60007f1e0ff */
[----:B------:R1:W-:Y:S02]  /*1b9b60*/  STL.64 [R1+0x8790], R26 ;  /* 0x0087901a01007387 */ /* 0x0003e40000100a00 */
[----:B-1----:R-:W-:Y:S01]  /*1b9b70*/  IMAD.MOV.U32 R27, RZ, RZ, R11 ;  /* 0x000000ffff1b7224 */ /* 0x002fe200078e000b */
[----:B--2---:R-:W-:-:S05]  /*1b9b80*/  IADD3 R10, P1, R16, R19, RZ ;  /* 0x00000013100a7210 */ /* 0x004fca0007f3e0ff */
[C---:B----4-:R-:W-:Y:S02]  /*1b9b90*/  IMAD.X R11, R28.reuse, 0x1, R18, P1 ;  /* 0x000000011c0b7824 */ /* 0x050fe400008e0612 */
[C---:B---3--:R-:W-:Y:S02]  /*1b9ba0*/  IMAD.X R13, R28.reuse, 0x1, R14, P2 ;  /* 0x000000011c0d7824 */ /* 0x048fe400010e060e */
[----:B------:R-:W-:-:S03]  /*1b9bb0*/  IMAD.X R23, R28, 0x1, R15, P0 ;  /* 0x000000011c177824 */ /* 0x000fc600000e060f */
[----:B------:R-:W-:Y:S04]  /*1b9bc0*/  STL.64 [R1+0x3ce0], R12 ;  /* 0x003ce00c01007387 */ /* 0x000fe80000100a00 */
[----:B------:R1:W-:Y:S04]  /*1b9bd0*/  STL.64 [R1+0x3cd8], R22 ;  /* 0x003cd81601007387 */ /* 0x0003e80000100a00 */
[----:B-1----:R-:W2:Y:S04]  /*1b9be0*/  LDL.LU.64 R22, [R1+0x87b0] ;  /* 0x0087b00001167983 */ /* 0x002ea80000300a00 */
[----:B------:R-:W-:Y:S04]  /*1b9bf0*/  STL.64 [R1+0x8780], R14 ;  /* 0x0087800e01007387 */ /* 0x000fe80000100a00 */
[----:B------:R1:W-:Y:S04]  /*1b9c00*/  STL.64 [R1+0x3cd0], R10 ;  /* 0x003cd00a01007387 */ /* 0x0003e80000100a00 */
[----:B-1----:R-:W3:Y:S04]  /*1b9c10*/  LDL.LU.64 R10, [R1+0x87a8] ;  /* 0x0087a800010a7983 */ /* 0x002ee80000300a00 */
[----:B------:R1:W-:Y:S04]  /*1b9c20*/  STL [R1+0x8778], R18 ;  /* 0x0087781201007387 */ /* 0x0003e80000100800 */
[----:B-1----:R-:W4:Y:S01]  /*1b9c30*/  LDL.LU R18, [R1+0x3b0] ;  /* 0x0003b00001127983 */ /* 0x002f220000300800 */
[----:B------:R-:W-:-:S02]  /*1b9c40*/  IADD3 R12, P2, R16, R21, RZ ;  /* 0x00000015100c7210 */ /* 0x000fc40007f5e0ff */
[----:B------:R-:W-:-:S05]  /*1b9c50*/  IADD3 R28, P1, R16, R25, RZ ;  /* 0x00000019101c7210 */ /* 0x000fca0007f3e0ff */
[----:B------:R1:W-:Y:S04]  /*1b9c60*/  STL [R1+0x3cb8], R28 ;  /* 0x003cb81c01007387 */ /* 0x0003e80000100800 */
[----:B-1----:R-:W3:Y:S01]  /*1b9c70*/  LDL.LU.64 R28, [R1+0x87a0] ;  /* 0x0087a000011c7983 */ /* 0x002ee20000300a00 */
[----:B----4-:R-:W-:-:S05]  /*1b9c80*/  IMAD.X R13, R18, 0x1, R20, P2 ;  /* 0x00000001120d7824 */ /* 0x010fca00010e0614 */
[----:B------:R1:W-:Y:S04]  /*1b9c90*/  STL.64 [R1+0x3cc8], R12 ;  /* 0x003cc80c01007387 */ /* 0x0003e80000100a00 */
[----:B-1----:R-:W4:Y:S01]  /*1b9ca0*/  LDL.LU.64 R12, [R1+0x8798] ;  /* 0x00879800010c7983 */ /* 0x002f220000300a00 */
[----:B--2---:R-:W-:Y:S01]  /*1b9cb0*/  IADD3 R26, P0, R16, R23, RZ ;  /* 0x00000017101a7210 */ /* 0x004fe20007f1e0ff */
[----:B------:R-:W-:-:S04]  /*1b9cc0*/  IMAD.MOV.U32 R15, RZ, RZ, R27 ;  /* 0x000000ffff0f7224 */ /* 0x000fc800078e001b */
[----:B------:R-:W-:Y:S01]  /*1b9cd0*/  IMAD.X R27, R18, 0x1, R22, P0 ;  /* 0x00000001121b7824 */ /* 0x000fe200000e0616 */
[----:B----4-:R1:W-:Y:S04]  /*1b9ce0*/  STL.64 [R1+0x8768], R12 ;  /* 0x0087680c01007387 */ /* 0x0103e80000100a00 */
[----:B-1----:R-:W2:Y:S04]  /*1b9cf0*/  LDL R13, [R1+0x150] ;  /* 0x00015000010d7983 */ /* 0x002ea80000100800 */
[----:B------:R1:W-:Y:S04]  /*1b9d00*/  STL.64 [R1+0x3cc0], R26 ;  /* 0x003cc01a01007387 */ /* 0x0003e80000100a00 */
[----:B-1----:R-:W4:Y:S04]  /*1b9d10*/  LDL.LU.64 R26, [R1+0x8790] ;  /* 0x00879000011a7983 */ /* 0x002f280000300a00 */
[----:B------:R1:W-:Y:S01]  /*1b9d20*/  STL.64 [R1+0x8770], R22 ;  /* 0x0087701601007387 */ /* 0x0003e20000100a00 */
[----:B---3--:R-:W-:-:S03]  /*1b9d30*/  IADD3 R14, P2, R16, R29, RZ ;  /* 0x0000001d100e7210 */ /* 0x008fc60007f5e0ff */
[----:B-1----:R0:W3:Y:S01]  /*1b9d40*/  LDL.64 R22, [R1+0x3cb8] ;  /* 0x003cb80001167983 */ /* 0x0020e20000100a00 */
[----:B----4-:R-:W-:-:S05]  /*1b9d50*/  IADD3 R16, P0, R16, R27, RZ ;  /* 0x0000001b10107210 */ /* 0x010fca0007f1e0ff */
[----:B------:R1:W-:Y:S04]  /*1b9d60*/  STL [R1+0x3ca8], R16 ;  /* 0x003ca81001007387 */ /* 0x0003e80000100800 */
[----:B-1----:R-:W2:Y:S01]  /*1b9d70*/  LDL.LU.64 R16, [R1+0x8788] ;  /* 0x0087880001107983 */ /* 0x002ea20000300a00 */
[----:B------:R-:W-:Y:S02]  /*1b9d80*/  IMAD.MOV.U32 R12, RZ, RZ, R15 ;  /* 0x000000ffff0c7224 */ /* 0x000fe400078e000f */
[C---:B---3--:R-:W-:Y:S02]  /*1b9d90*/  IMAD.X R23, R18.reuse, 0x1, R24, P1 ;  /* 0x0000000112177824 */ /* 0x048fe400008e0618 */
[----:B------:R-:W-:Y:S01]  /*1b9da0*/  IMAD.X R15, R18, 0x1, R28, P2 ;  /* 0x00000001120f7824 */ /* 0x000fe200010e061c */
[----:B------:R1:W-:Y:S04]  /*1b9db0*/  STL.64 [R1+0x8758], R24 ;  /* 0x0087581801007387 */ /* 0x0003e80000100a00 */
[----:B-1----:R0:W3:Y:S04]  /*1b9dc0*/  LDL.64 R24, [R1+0x3ca8] ;  /* 0x003ca80001187983 */ /* 0x0020e80000100a00 */
[----:B------:R-:W-:Y:S04]  /*1b9dd0*/  STL [R1+0x3cbc], R23 ;  /* 0x003cbc1701007387 */ /* 0x000fe80000100800 */
[----:B------:R1:W-:Y:S04]  /*1b9de0*/  STL.64 [R1+0x3cb0], R14 ;  /* 0x003cb00e01007387 */ /* 0x0003e80000100a00 */
[----:B-1----:R-:W4:Y:S04]  /*1b9df0*/  LDL.LU.64 R14, [R1+0x8780] ;  /* 0x00878000010e7983 */ /* 0x002f280000300a00 */
[----:B------:R-:W-:Y:S04]  /*1b9e00*/  STL.64 [R1+0x8748], R28 ;  /* 0x0087481c01007387 */ /* 0x000fe80000100a00 */
[----:B------:R1:W-:Y:S04]  /*1b9e10*/  STL.64 [R1+0x8750], R6 ;  /* 0x0087500601007387 */ /* 0x0003e80000100a00 */
[----:B------:R-:W-:Y:S01]  /*1b9e20*/  STL [R1+0x8760], R7 ;  /* 0x0087600701007387 */ /* 0x000fe20000100800 */
[----:B-1----:R-:W-:Y:S01]  /*1b9e30*/  IMAD.MOV.U32 R6, RZ, RZ, R12 ;  /* 0x000000ffff067224 */ /* 0x002fe200078e000c */
[----:B--2---:R-:W-:-:S02]  /*1b9e40*/  IADD3 R22, P1, R13, R16, RZ ;  /* 0x000000100d167210 */ /* 0x004fc40007f3e0ff */
[----:B------:R-:W-:Y:S02]  /*1b9e50*/  IADD3 R12, P2, R13, R17, RZ ;  /* 0x000000110d0c7210 */ /* 0x000fe40007f5e0ff */
[----:B------:R-:W4:Y:S04]  /*1b9e60*/  LDL R13, [R1+0x3ac] ;  /* 0x0003ac00010d7983 */ /* 0x000f280000100800 */
[----:B------:R1:W-:Y:S04]  /*1b9e70*/  STL [R1+0x8740], R17 ;  /* 0x0087401101007387 */ /* 0x0003e80000100800 */
[----:B-1----:R-:W2:Y:S01]  /*1b9e80*/  LDL.LU R17, [R1+0x150] ;  /* 0x0001500001117983 */ /* 0x002ea20000300800 */
[----:B---3--:R-:W-:-:S03]  /*1b9e90*/  IMAD.X R25, R18, 0x1, R26, P0 ;  /* 0x0000000112197824 */ /* 0x008fc600000e061a */
[----:B------:R-:W3:Y:S04]  /*1b9ea0*/  LDL.LU R18, [R1+0x8778] ;  /* 0x0087780001127983 */ /* 0x000ee80000300800 */
[----:B------:R-:W-:Y:S01]  /*1b9eb0*/  STL [R1+0x3cac], R25 ;  /* 0x003cac1901007387 */ /* 0x000fe20000100800 */
[C---:B----4-:R-:W-:Y:S02]  /*1b9ec0*/  IMAD.X R23, R13.reuse, 0x1, R14, P1 ;  /* 0x000000010d177824 */ /* 0x050fe400008e060e */
[----:B------:R-:W-:-:S03]  /*1b9ed0*/  IMAD.X R13, R13, 0x1, R15, P2 ;  /* 0x000000010d0d7824 */ /* 0x000fc600010e060f */
[----:B------:R1:W-:Y:S04]  /*1b9ee0*/  STL.64 [R1+0x3ca0], R22 ;  /* 0x003ca01601007387 */ /* 0x0003e80000100a00 */
[----:B-1----:R-:W4:Y:S04]  /*1b9ef0*/  LDL.LU.64 R22, [R1+0x8770] ;  /* 0x0087700001167983 */ /* 0x002f280000300a00 */
[----:B------:R1:W-:Y:S04]  /*1b9f00*/  STL.64 [R1+0x3c98], R12 ;  /* 0x003c980c01007387 */ /* 0x0003e80000100a00 */
[----:B-1----:R-:W3:Y:S01]  /*1b9f10*/  LDL.LU.64 R12, [R1+0x8768] ;  /* 0x00876800010c7983 */ /* 0x002ee20000300a00 */
[----:B--2---:R-:W-:-:S03]  /*1b9f20*/  IADD3 R24, P0, R17, R19, RZ ;  /* 0x0000001311187210 */ /* 0x004fc60007f1e0ff */
[----:B---3--:R-:W-:Y:S04]  /*1b9f30*/  STL.64 [R1+0x8738], R12 ;  /* 0x0087380c01007387 */ /* 0x008fe80000100a00 */
[----:B------:R1:W-:Y:S04]  /*1b9f40*/  STL [R1+0x8730], R15 ;  /* 0x0087300f01007387 */ /* 0x0003e80000100800 */
[----:B-1----:R-:W2:Y:S01]  /*1b9f50*/  LDL.LU R15, [R1+0x3ac] ;  /* 0x0003ac00010f7983 */ /* 0x002ea20000300800 */
[----:B------:R-:W-:Y:S01]  /*1b9f60*/  IMAD.MOV.U32 R13, RZ, RZ, R6 ;  /* 0x000000ffff0d7224 */ /* 0x000fe200078e0006 */
[----:B----4-:R-:W-:-:S05]  /*1b9f70*/  IADD3 R6, P2, R17, R23, RZ ;  /* 0x0000001711067210 */ /* 0x010fca0007f5e0ff */
[----:B------:R-:W-:Y:S04]  /*1b9f80*/  STL [R1+0x3c80], R6 ;  /* 0x003c800601007387 */ /* 0x000fe80000100800 */
[----:B------:R0:W3:Y:S01]  /*1b9f90*/  LDL.LU R7, [R1+0x8760] ;  /* 0x0087600001077983 */ /* 0x0000e20000300800 */
[----:B--2---:R-:W-:-:S05]  /*1b9fa0*/  IMAD.X R25, R15, 0x1, R18, P0 ;  /* 0x000000010f197824 */ /* 0x004fca00000e0612 */
[----:B------:R1:W-:Y:S04]  /*1b9fb0*/  STL.64 [R1+0x3c90], R24 ;  /* 0x003c901801007387 */ /* 0x0003e80000100a00 */
[----:B-1----:R-:W2:Y:S01]  /*1b9fc0*/  LDL.LU.64 R24, [R1+0x8758] ;  /* 0x0087580001187983 */ /* 0x002ea20000300a00 */
[----:B------:R-:W-:-:S05]  /*1b9fd0*/  IADD3 R28, P1, R17, R21, RZ ;  /* 0x00000015111c7210 */ /* 0x000fca0007f3e0ff */
[----:B------:R-:W-:Y:S01]  /*1b9fe0*/  IMAD.X R29, R15, 0x1, R20, P1 ;  /* 0x000000010f1d7824 */ /* 0x000fe200008e0614 */
[----:B--2---:R-:W-:-:S05]  /*1b9ff0*/  IADD3 R6, P0, R17, R25, RZ ;  /* 0x0000001911067210 */ /* 0x004fca0007f1e0ff */
[----:B------:R3:W-:Y:S04]  /*1ba000*/  STL [R1+0x3c78], R6 ;  /* 0x003c780601007387 */ /* 0x0007e80000100800 */
[----:B---3--:R-:W2:Y:S04]  /*1ba010*/  LDL.LU.64 R6, [R1+0x8750] ;  /* 0x0087500001067983 */ /* 0x008ea80000300a00 */
[----:B------:R1:W-:Y:S04]  /*1ba020*/  STL.64 [R1+0x3c88], R28 ;  /* 0x003c881c01007387 */ /* 0x0003e80000100a00 */
[----:B-1----:R-:W3:Y:S04]  /*1ba030*/  LDL.LU.64 R28, [R1+0x8748] ;  /* 0x00874800011c7983 */ /* 0x002ee80000300a00 */
[----:B------:R1:W-:Y:S04]  /*1ba040*/  STL.64 [R1+0x8720], R20 ;  /* 0x0087201401007387 */ /* 0x0003e80000100a00 */
[----:B-1----:R0:W4:Y:S04]  /*1ba050*/  LDL.64 R20, [R1+0x3c78] ;  /* 0x003c780001147983 */ /* 0x0021280000100a00 */
[----:B------:R1:W-:Y:S04]  /*1ba060*/  STL.64 [R1+0x8728], R10 ;  /* 0x0087280a01007387 */ /* 0x0003e80000100a00 */
[----:B-1----:R0:W2:Y:S04]  /*1ba070*/  LDL.64 R10, [R1+0x3c80] ;  /* 0x003c8000010a7983 */ /* 0x0020a80000100a00 */
[----:B------:R1:W-:Y:S01]  /*1ba080*/  STL.64 [R1+0x8718], R22 ;  /* 0x0087181601007387 */ /* 0x0003e20000100a00 */
[----:B---3--:R-:W-:Y:S01]  /*1ba090*/  IADD3 R12, P1, R17, R29, RZ ;  /* 0x0000001d110c7210 */ /* 0x008fe20007f3e0ff */
[----:B--2---:R-:W-:Y:S01]  /*1ba0a0*/  IMAD.X R11, R15, 0x1, R22, P2 ;  /* 0x000000010f0b7824 */ /* 0x004fe200010e0616 */
[----:B------:R-:W-:Y:S01]  /*1ba0b0*/  IADD3 R10, P2, R17, R27, RZ ;  /* 0x0000001b110a7210 */ /* 0x000fe20007f5e0ff */
[----:B-1----:R-:W2:Y:S04]  /*1ba0c0*/  LDL R22, [R1+0x154] ;  /* 0x0001540001167983 */ /* 0x002ea80000100800 */
[----:B------:R1:W-:Y:S04]  /*1ba0d0*/  STL [R1+0x3c84], R11 ;  /* 0x003c840b01007387 */ /* 0x0003e80000100800 */
[----:B------:R-:W2:Y:S01]  /*1ba0e0*/  LDL.LU R17, [R1+0x8740] ;  /* 0x0087400001117983 */ /* 0x000ea20000300800 */
[----:B----4-:R-:W-:-:S02]  /*1ba0f0*/  IMAD.MOV.U32 R21, RZ, RZ, R13 ;  /* 0x000000ffff157224 */ /* 0x010fc400078e000d */
[C---:B------:R-:W-:Y:S01]  /*1ba100*/  IMAD.X R13, R15.reuse, 0x1, R28, P1 ;  /* 0x000000010f0d7824 */ /* 0x040fe200008e061c */
[----:B------:R-:W-:Y:S01]  /*1ba110*/  STL.64 [R1+0x8710], R24 ;  /* 0x0087101801007387 */ /* 0x000fe20000100a00 */
[----:B-1----:R-:W-:Y:S02]  /*1ba120*/  IMAD.MOV.U32 R11, RZ, RZ, R21 ;  /* 0x000000ffff0b7224 */ /* 0x002fe400078e0015 */
[----:B------:R-:W-:-:S05]  /*1ba130*/  IMAD.X R21, R15, 0x1, R24, P0 ;  /* 0x000000010f157824 */ /* 0x000fca00000e0618 */
[----:B------:R-:W-:Y:S04]  /*1ba140*/  STL [R1+0x3c7c], R21 ;  /* 0x003c7c1501007387 */ /* 0x000fe80000100800 */
[----:B------:R1:W-:Y:S04]  /*1ba150*/  STL.64 [R1+0x3c70], R12 ;  /* 0x003c700c01007387 */ /* 0x0003e80000100a00 */
[----:B-1----:R-:W3:Y:S04]  /*1ba160*/  LDL.LU.64 R12, [R1+0x8738] ;  /* 0x00873800010c7983 */ /* 0x002ee80000300a00 */
[----:B------:R1:W-:Y:S02]  /*1ba170*/  STL.64 [R1+0x8708], R28 ;  /* 0x0087081c01007387 */ /* 0x0003e40000100a00 */
[----:B-1----:R-:W-:-:S02]  /*1ba180*/  IMAD.MOV.U32 R28, RZ, RZ, R11 ;  /* 0x000000ffff1c7224 */ /* 0x002fc400078e000b */
[----:B------:R-:W-:Y:S01]  /*1ba190*/  IMAD.X R11, R15, 0x1, R26, P2 ;  /* 0x000000010f0b7824 */ /* 0x000fe200010e061a */
[C---:B--2---:R-:W-:Y:S02]  /*1ba1a0*/  IADD3 R24, P1, R22.reuse, R17, RZ ;  /* 0x0000001116187210 */ /* 0x044fe40007f3e0ff */
[----:B------:R-:W-:-:S03]  /*1ba1b0*/  IADD3 R20, P0, R22, R16, RZ ;  /* 0x0000001016147210 */ /* 0x000fc60007f1e0ff */
[----:B------:R-:W-:Y:S04]  /*1ba1c0*/  STL [R1+0x3c58], R24 ;  /* 0x003c581801007387 */ /* 0x000fe80000100800 */
[----:B------:R1:W-:Y:S04]  /*1ba1d0*/  STL.64 [R1+0x86f8], R16 ;  /* 0x0086f81001007387 */ /* 0x0003e80000100a00 */
[----:B-1----:R-:W2:Y:S04]  /*1ba1e0*/  LDL.LU R16, [R1+0x154] ;  /* 0x0001540001107983 */ /* 0x002ea80000300800 */
[----:B------:R-:W4:Y:S04]  /*1ba1f0*/  LDL.LU R15, [R1+0x8730] ;  /* 0x00873000010f7983 */ /* 0x000f280000300800 */
[----:B------:R1:W-:Y:S04]  /*1ba200*/  STL.64 [R1+0x3c68], R10 ;  /* 0x003c680a01007387 */ /* 0x0003e80000100a00 */
[----:B-1----:R-:W3:Y:S04]  /*1ba210*/  LDL.LU.64 R10, [R1+0x8728] ;  /* 0x00872800010a7983 */ /* 0x002ee80000300a00 */
[----:B------:R1:W-:Y:S04]  /*1ba220*/  STL.64 [R1+0x8700], R26 ;  /* 0x0087001a01007387 */ /* 0x0003e80000100a00 */
[----:B-1----:R0:W2:Y:S04]  /*1ba230*/  LDL.64 R26, [R1+0x3c58] ;  /* 0x003c5800011a7983 */ /* 0x0020a80000100a00 */
[----:B--2---:R-:W2:Y:S02]  /*1ba240*/  LDL R27, [R1+0x3a8] ;  /* 0x0003a800011b7983 */ /* 0x004ea40000100800 */
[----:B--2---:R-:W-:-:S05]  /*1ba250*/  IMAD.X R21, R27, 0x1, R14, P0 ;  /* 0x000000011b157824 */ /* 0x004fca00000e060e */
[----:B------:R1:W-:Y:S04]  /*1ba260*/  STL.64 [R1+0x3c60], R20 ;  /* 0x003c601401007387 */ /* 0x0003e80000100a00 */
[----:B-1----:R-:W2:Y:S01]  /*1ba270*/  LDL.LU.64 R20, [R1+0x8720] ;  /* 0x0087200001147983 */ /* 0x002ea20000300a00 */
[----:B----4-:R-:W-:Y:S01]  /*1ba280*/  IMAD.X R27, R27, 0x1, R15, P1 ;  /* 0x000000011b1b7824 */ /* 0x010fe200008e060f */
[----:B--2---:R-:W-:-:S05]  /*1ba290*/  IADD3 R22, P0, R16, R21, RZ ;  /* 0x0000001510167210 */ /* 0x004fca0007f1e0ff */
[----:B------:R1:W-:Y:S04]  /*1ba2a0*/  STL [R1+0x3c48], R22 ;  /* 0x003c481601007387 */ /* 0x0003e80000100800 */
[----:B-1----:R-:W2:Y:S04]  /*1ba2b0*/  LDL.LU.64 R22, [R1+0x8718] ;  /* 0x0087180001167983 */ /* 0x002ea80000300a00 */
[----:B------:R1:W-:Y:S04]  /*1ba2c0*/  STL [R1+0x86e8], R15 ;  /* 0x0086e80f01007387 */ /* 0x0003e80000100800 */
[----:B-1----:R-:W4:Y:S01]  /*1ba2d0*/  LDL.LU R15, [R1+0x3a8] ;  /* 0x0003a800010f7983 */ /* 0x002f220000300800 */
[----:B------:R-:W-:-:S03]  /*1ba2e0*/  IADD3 R24, P2, R16, R19, RZ ;  /* 0x0000001310187210 */ /* 0x000fc60007f5e0ff */
[----:B------:R-:W-:Y:S02]  /*1ba2f0*/  STL [R1+0x3c5c], R27 ;  /* 0x003c5c1b01007387 */ /* 0x000fe40000100800 */
[----:B----4-:R-:W-:-:S05]  /*1ba300*/  IMAD.X R25, R15, 0x1, R18, P2 ;  /* 0x000000010f197824 */ /* 0x010fca00010e0612 */
[----:B------:R1:W-:Y:S04]  /*1ba310*/  STL.64 [R1+0x3c50], R24 ;  /* 0x003c501801007387 */ /* 0x0003e80000100a00 */
[----:B-1----:R-:W4:Y:S04]  /*1ba320*/  LDL.LU.64 R24, [R1+0x8710] ;  /* 0x0087100001187983 */ /* 0x002f280000300a00 */
[----:B------:R1:W-:Y:S04]  /*1ba330*/  STL.64 [R1+0x86f0], R18 ;  /* 0x0086f01201007387 */ /* 0x0003e80000100a00 */
[----:B-1----:R0:W3:Y:S01]  /*1ba340*/  LDL.64 R18, [R1+0x3c48] ;  /* 0x003c480001127983 */ /* 0x0020e20000100a00 */
[----:B------:R-:W-:Y:S01]  /*1ba350*/  IMAD.MOV.U32 R27, RZ, RZ, R28 ;  /* 0x000000ffff1b7224 */ /* 0x000fe200078e001c */
[----:B----4-:R-:W-:-:S05]  /*1ba360*/  IADD3 R28, P2, R16, R25, RZ ;  /* 0x00000019101c7210 */ /* 0x010fca0007f5e0ff */
[----:B------:R1:W-:Y:S01]  /*1ba370*/  STL [R1+0x3c38], R28 ;  /* 0x003c381c01007387 */ /* 0x0003e20000100800 */
[----:B---3--:R-:W-:-:S03]  /*1ba380*/  IMAD.X R19, R15, 0x1, R20, P0 ;  /* 0x000000010f137824 */ /* 0x008fc600000e0614 */
[----:B-1----:R-:W3:Y:S04]  /*1ba390*/  LDL.LU.64 R28, [R1+0x8708] ;  /* 0x00870800011c7983 */ /* 0x002ee80000300a00 */
[----:B------:R1:W-:Y:S04]  /*1ba3a0*/  STL.64 [R1+0x86e0], R20 ;  /* 0x0086e01401007387 */ /* 0x0003e80000100a00 */
[----:B-1----:R0:W4:Y:S01]  /*1ba3b0*/  LDL.64 R20, [R1+0x3c38] ;  /* 0x003c380001147983 */ /* 0x0021220000100a00 */
[----:B--2---:R-:W-:-:S03]  /*1ba3c0*/  IADD3 R26, P1, R16, R23, RZ ;  /* 0x00000017101a7210 */ /* 0x004fc60007f3e0ff */
[----:B------:R-:W-:Y:S04]  /*1ba3d0*/  STL [R1+0x3c4c], R19 ;  /* 0x003c4c1301007387 */ /* 0x000fe80000100800 */
[----:B------:R1:W-:Y:S04]  /*1ba3e0*/  STL.64 [R1+0x86d0], R12 ;  /* 0x0086d00c01007387 */ /* 0x0003e80000100a00 */
[----:B-1----:R-:W2:Y:S01]  /*1ba3f0*/  LDL R13, [R1+0x158] ;  /* 0x00015800010d7983 */ /* 0x002ea20000100800 */
[----:B----4-:R-:W-:Y:S02]  /*1ba400*/  IMAD.MOV.U32 R21, RZ, RZ, R27 ;  /* 0x000000ffff157224 */ /* 0x010fe400078e001b */
[----:B------:R-:W-:-:S05]  /*1ba410*/  IMAD.X R27, R15, 0x1, R22, P1 ;  /* 0x000000010f1b7824 */ /* 0x000fca00008e0616 */
[----:B------:R1:W-:Y:S04]  /*1ba420*/  STL.64 [R1+0x3c40], R26 ;  /* 0x003c401a01007387 */ /* 0x0003e80000100a00 */
[----:B-1----:R-:W4:Y:S01]  /*1ba430*/  LDL.LU.64 R26, [R1+0x8700] ;  /* 0x00870000011a7983 */ /* 0x002f220000300a00 */
[----:B---3--:R-:W-:-:S03]  /*1ba440*/  IADD3 R18, P0, R16, R29, RZ ;  /* 0x0000001d10127210 */ /* 0x008fc60007f1e0ff */
[----:B------:R-:W-:Y:S01]  /*1ba450*/  STL.64 [R1+0x86d8], R22 ;  /* 0x0086d81601007387 */ /* 0x000fe20000100a00 */
[----:B----4-:R-:W-:-:S05]  /*1ba460*/  IADD3 R16, P1, R16, R27, RZ ;  /* 0x0000001b10107210 */ /* 0x010fca0007f3e0ff */
[----:B------:R1:W-:Y:S04]  /*1ba470*/  STL [R1+0x3c28], R16 ;  /* 0x003c281001007387 */ /* 0x0003e80000100800 */
[----:B-1----:R-:W2:Y:S01]  /*1ba480*/  LDL.LU.64 R16, [R1+0x86f8] ;  /* 0x0086f80001107983 */ /* 0x002ea20000300a00 */
[----:B------:R-:W-:Y:S02]  /*1ba490*/  IMAD.MOV.U32 R22, RZ, RZ, R21 ;  /* 0x000000ffff167224 */ /* 0x000fe400078e0015 */
[C---:B------:R-:W-:Y:S02]  /*1ba4a0*/  IMAD.X R21, R15.reuse, 0x1, R24, P2 ;  /* 0x000000010f157824 */ /* 0x040fe400010e0618 */
[----:B------:R-:W-:-:S03]  /*1ba4b0*/  IMAD.X R19, R15, 0x1, R28, P0 ;  /* 0x000000010f137824 */ /* 0x000fc600000e061c */
[----:B------:R-:W-:Y:S04]  /*1ba4c0*/  STL [R1+0x3c3c], R21 ;  /* 0x003c3c1501007387 */ /* 0x000fe80000100800 */
[----:B------:R1:W-:Y:S04]  /*1ba4d0*/  STL.64 [R1+0x3c30], R18 ;  /* 0x003c301201007387 */ /* 0x0003e80000100a00 */
[----:B-1----:R-:W3:Y:S01]  /*1ba4e0*/  LDL.LU.64 R18, [R1+0x86f0] ;  /* 0x0086f00001127983 */ /* 0x002ee20000300a00 */
[C---:B--2---:R-:W-:Y:S02]  /*1ba4f0*/  IADD3 R20, P2, R13.reuse, R16, RZ ;  /* 0x000000100d147210 */ /* 0x044fe40007f5e0ff */
[----:B------:R-:W-:Y:S01]  /*1ba500*/  IADD3 R12, P0, R13, R17, RZ ;  /* 0x000000110d0c7210 */ /* 0x000fe20007f1e0ff */
[----:B------:R1:W-:Y:S04]  /*1ba510*/  STL.64 [R1+0x86c0], R16 ;  /* 0x0086c01001007387 */ /* 0x0003e80000100a00 */
[----:B-1----:R0:W2:Y:S02]  /*1ba520*/  LDL.64 R16, [R1+0x3c28] ;  /* 0x003c280001107983 */ /* 0x0020a40000100a00 */
[----:B--2---:R-:W-:-:S02]  /*1ba530*/  IMAD.X R17, R15, 0x1, R26, P1 ;  /* 0x000000010f117824 */ /* 0x004fc400008e061a */
[----:B------:R-:W2:Y:S04]  /*1ba540*/  LDL.LU R15, [R1+0x86e8] ;  /* 0x0086e800010f7983 */ /* 0x000ea80000300800 */
[----:B------:R1:W-:Y:S04]  /*1ba550*/  STL [R1+0x86c8], R26 ;  /* 0x0086c81a01007387 */ /* 0x0003e80000100800 */
[----:B-1----:R-:W4:Y:S04]  /*1ba560*/  LDL.LU R26, [R1+0x158] ;  /* 0x00015800011a7983 */ /* 0x002f280000300800 */
[----:B------:R-:W-:Y:S04]  /*1ba570*/  STL [R1+0x3c2c], R17 ;  /* 0x003c2c1101007387 */ /* 0x000fe80000100800 */
[----:B---3--:R1:W-:Y:S01]  /*1ba580*/  STL [R1+0x86b0], R19 ;  /* 0x0086b01301007387 */ /* 0x0083e20000100800 */
[----:B----4-:R-:W-:-:S03]  /*1ba590*/  IADD3 R16, P1, R26, R19, RZ ;  /* 0x000000131a107210 */ /* 0x010fc60007f3e0ff */
[----:B-1----:R-:W3:Y:S02]  /*1ba5a0*/  LDL.LU R19, [R1+0x3a4] ;  /* 0x0003a40001137983 */ /* 0x002ee40000300800 */
[----:B---3--:R-:W-:-:S05]  /*1ba5b0*/  IMAD.X R21, R19, 0x1, R14, P2 ;  /* 0x0000000113157824 */ /* 0x008fca00010e060e */
        /* <DEDUP_REMOVED lines=8> */
[----:B-1----:R-:W3:Y:S04]  /*1ba640*/  LDL.LU.64 R12, [R1+0x86d0] ;  /* 0x0086d000010c7983 */ /* 0x002ee80000300a00 */
[----:B------:R-:W-:Y:S04]  /*1ba650*/  STL.64 [R1+0x86a8], R14 ;  /* 0x0086a80e01007387 */ /* 0x000fe80000100a00 */
[----:B---3--:R1:W-:Y:S04]  /*1ba660*/  STL.64 [R1+0x86b8], R12 ;  /* 0x0086b80c01007387 */ /* 0x0083e80000100a00 */
[----:B-1----:R0:W3:Y:S01]  /*1ba670*/  LDL.64 R12, [R1+0x3c08] ;  /* 0x003c0800010c7983 */ /* 0x0020e20000100a00 */
[----:B--2---:R-:W-:-:S05]  /*1ba680*/  IADD3 R14, P0, R26, R23, RZ ;  /* 0x000000171a0e7210 */ /* 0x004fca0007f1e0ff */
[C---:B------:R-:W-:Y:S02]  /*1ba690*/  IMAD.X R15, R19.reuse, 0x1, R22, P0 ;  /* 0x00000001130f7824 */ /* 0x040fe400000e0616 */
[----:B---3--:R-:W-:Y:S02]  /*1ba6a0*/  IMAD.MOV.U32 R13, RZ, RZ, R17 ;  /* 0x000000ffff0d7224 */ /* 0x008fe400078e0011 */
[----:B------:R-:W-:-:S05]  /*1ba6b0*/  IMAD.X R17, R19, 0x1, R18, P1 ;  /* 0x0000000113117824 */ /* 0x000fca00008e0612 */
[----:B------:R1:W-:Y:S02]  /*1ba6c0*/  STL.64 [R1+0x3c10], R16 ;  /* 0x003c101001007387 */ /* 0x0003e40000100a00 */
[----:B-1----:R-:W-:Y:S02]  /*1ba6d0*/  IMAD.MOV.U32 R17, RZ, RZ, R13 ;  /* 0x000000ffff117224 */ /* 0x002fe400078e000d */
[----:B------:R-:W-:Y:S01]  /*1ba6e0*/  IMAD.X R13, R19, 0x1, R20, P2 ;  /* 0x00000001130d7824 */ /* 0x000fe200010e0614 */
[----:B------:R-:W-:-:S04]  /*1ba6f0*/  IADD3 R16, P1, R26, R25, RZ ;  /* 0x000000191a107210 */ /* 0x000fc80007f3e0ff */
[----:B------:R1:W-:Y:S01]  /*1ba700*/  STL [R1+0x3c0c], R13 ;  /* 0x003c0c0d01007387 */ /* 0x0003e20000100800 */
[----:B------:R-:W-:-:S03]  /*1ba710*/  IADD3 R12, P2, R26, R29, RZ ;  /* 0x0000001d1a0c7210 */ /* 0x000fc60007f5e0ff */
[----:B-1----:R-:W2:Y:S04]  /*1ba720*/  LDL R13, [R1+0x15c] ;  /* 0x00015c00010d7983 */ /* 0x002ea80000100800 */
[----:B------:R-:W-:Y:S04]  /*1ba730*/  STL.64 [R1+0x86a0], R22 ;  /* 0x0086a01601007387 */ /* 0x000fe80000100a00 */
[----:B------:R1:W-:Y:S02]  /*1ba740*/  STL.64 [R1+0x3c00], R14 ;  /* 0x003c000e01007387 */ /* 0x0003e40000100a00 */
[----:B-1----:R-:W-:-:S02]  /*1ba750*/  IMAD.MOV.U32 R15, RZ, RZ, R17 ;  /* 0x000000ffff0f7224 */ /* 0x002fc400078e0011 */
[----:B------:R-:W-:Y:S01]  /*1ba760*/  IMAD.X R17, R19, 0x1, R24, P1 ;  /* 0x0000000113117824 */ /* 0x000fe200008e0618 */
[----:B------:R-:W-:Y:S02]  /*1ba770*/  IADD3 R14, P0, R26, R27, RZ ;  /* 0x0000001b1a0e7210 */ /* 0x000fe40007f1e0ff */
[----:B------:R-:W3:Y:S04]  /*1ba780*/  LDL.LU R26, [R1+0x86c8] ;  /* 0x0086c800011a7983 */ /* 0x000ee80000300800 */
[----:B------:R1:W-:Y:S04]  /*1ba790*/  STL.64 [R1+0x3bf8], R16 ;  /* 0x003bf81001007387 */ /* 0x0003e80000100a00 */
[----:B-1----:R-:W2:Y:S02]  /*1ba7a0*/  LDL.LU.64 R16, [R1+0x86c0] ;  /* 0x0086c00001107983 */ /* 0x002ea40000300a00 */
[----:B--2---:R-:W-:Y:S01]  /*1ba7b0*/  IADD3 R22, P1, R13, R16, RZ ;  /* 0x000000100d167210 */ /* 0x004fe20007f3e0ff */
[----:B------:R-:W-:-:S05]  /*1ba7c0*/  IMAD.X R13, R19, 0x1, R28, P2 ;  /* 0x00000001130d7824 */ /* 0x000fca00010e061c */
[----:B------:R1:W-:Y:S04]  /*1ba7d0*/  STL.64 [R1+0x3bf0], R12 ;  /* 0x003bf00c01007387 */ /* 0x0003e80000100a00 */
[----:B------:R-:W-:Y:S04]  /*1ba7e0*/  STL [R1+0x3be0], R22 ;  /* 0x003be01601007387 */ /* 0x000fe80000100800 */
[----:B-1----:R-:W2:Y:S04]  /*1ba7f0*/  LDL.LU.64 R12, [R1+0x86b8] ;  /* 0x0086b800010c7983 */ /* 0x002ea80000300a00 */
[----:B------:R1:W-:Y:S04]  /*1ba800*/  STL [R1+0x8690], R28 ;  /* 0x0086901c01007387 */ /* 0x0003e80000100800 */
[----:B-1----:R-:W4:Y:S01]  /*1ba810*/  LDL.LU R28, [R1+0x15c] ;  /* 0x00015c00011c7983 */ /* 0x002f220000300800 */
[----:B------:R-:W-:-:S02]  /*1ba820*/  IMAD.MOV.U32 R23, RZ, RZ, R15 ;  /* 0x000000ffff177224 */ /* 0x000fc400078e000f */
[----:B---3--:R-:W-:Y:S01]  /*1ba830*/  IMAD.X R15, R19, 0x1, R26, P0 ;  /* 0x00000001130f7824 */ /* 0x008fe200000e061a */
[----:B------:R-:W-:Y:S04]  /*1ba840*/  STL.64 [R1+0x8688], R16 ;  /* 0x0086881001007387 */ /* 0x000fe80000100a00 */
[----:B------:R-:W3:Y:S04]  /*1ba850*/  LDL.LU R19, [R1+0x86b0] ;  /* 0x0086b00001137983 */ /* 0x000ee80000300800 */
[----:B------:R1:W-:Y:S04]  /*1ba860*/  STL.64 [R1+0x3be8], R14 ;  /* 0x003be80e01007387 */ /* 0x0003e80000100a00 */
[----:B-1----:R-:W2:Y:S04]  /*1ba870*/  LDL.LU.64 R14, [R1+0x86a8] ;  /* 0x0086a800010e7983 */ /* 0x002ea80000300a00 */
[----:B------:R1:W-:Y:S04]  /*1ba880*/  STL.64 [R1+0x8698], R26 ;  /* 0x0086981a01007387 */ /* 0x0003e80000100a00 */
[----:B-1----:R0:W2:Y:S01]  /*1ba890*/  LDL.64 R26, [R1+0x3be0] ;  /* 0x003be000011a7983 */ /* 0x0020a20000100a00 */
[----:B----4-:R-:W-:-:S03]  /*1ba8a0*/  IADD3 R22, P2, R28, R17, RZ ;  /* 0x000000111c167210 */ /* 0x010fc60007f5e0ff */
[----:B------:R-:W2:Y:S01]  /*1ba8b0*/  LDL R17, [R1+0x3a0] ;  /* 0x0003a00001117983 */ /* 0x000ea20000100800 */
[----:B---3--:R-:W-:Y:S01]  /*1ba8c0*/  IADD3 R16, P0, R28, R19, RZ ;  /* 0x000000131c107210 */ /* 0x008fe20007f1e0ff */
[----:B--2---:R-:W-:-:S05]  /*1ba8d0*/  IMAD.X R27, R17, 0x1, R14, P1 ;  /* 0x00000001111b7824 */ /* 0x004fca00008e060e */
        /* <DEDUP_REMOVED lines=9> */
[----:B------:R-:W-:Y:S01]  /*1ba970*/  IADD3 R26, P1, R28, R21, RZ ;  /* 0x000000151c1a7210 */ /* 0x000fe20007f3e0ff */
[----:B------:R-:W-:-:S02]  /*1ba980*/  IMAD.MOV.U32 R15, RZ, RZ, R27 ;  /* 0x000000ffff0f7224 */ /* 0x000fc400078e001b */
[----:B------:R-:W-:Y:S02]  /*1ba990*/  STL.64 [R1+0x3bd0], R16 ;  /* 0x003bd01001007387 */ /* 0x000fe40000100a00 */
[----:B---3--:R-:W-:-:S05]  /*1ba9a0*/  IMAD.X R27, R18, 0x1, R20, P1 ;  /* 0x00000001121b7824 */ /* 0x008fca00008e0614 */
[----:B------:R1:W-:Y:S04]  /*1ba9b0*/  STL.64 [R1+0x3bc8], R26 ;  /* 0x003bc81a01007387 */ /* 0x0003e80000100a00 */
[----:B-1----:R-:W3:Y:S01]  /*1ba9c0*/  LDL.LU.64 R26, [R1+0x8698] ;  /* 0x00869800011a7983 */ /* 0x002ee20000300a00 */
[----:B--2---:R-:W-:-:S03]  /*1ba9d0*/  IADD3 R14, P2, R28, R23, RZ ;  /* 0x000000171c0e7210 */ /* 0x004fc60007f5e0ff */
[----:B------:R1:W-:Y:S04]  /*1ba9e0*/  STL.64 [R1+0x8680], R20 ;  /* 0x0086801401007387 */ /* 0x0003e80000100a00 */
[----:B------:R2:W-:Y:S01]  /*1ba9f0*/  STL.64 [R1+0x8668], R22 ;  /* 0x0086681601007387 */ /* 0x0005e20000100a00 */
[----:B------:R-:W-:Y:S01]  /*1baa00*/  IADD3 R16, P0, R28, R25, RZ ;  /* 0x000000191c107210 */ /* 0x000fe20007f1e0ff */
[----:B-1----:R-:W-:Y:S02]  /*1baa10*/  IMAD.MOV.U32 R21, RZ, RZ, R15 ;  /* 0x000000ffff157224 */ /* 0x002fe400078e000f */
[----:B------:R-:W-:Y:S01]  /*1baa20*/  IMAD.X R15, R18, 0x1, R22, P2 ;  /* 0x00000001120f7824 */ /* 0x000fe200010e0616 */
[----:B--2---:R-:W2:Y:S01]  /*1baa30*/  LDL R23, [R1+0x160] ;  /* 0x0001600001177983 */ /* 0x004ea20000100800 */
[----:B------:R-:W-:-:S03]  /*1baa40*/  IADD3 R20, P1, R28, R29, RZ ;  /* 0x0000001d1c147210 */ /* 0x000fc60007f3e0ff */
[----:B------:R3:W-:Y:S01]  /*1baa50*/  STL.64 [R1+0x3bc0], R14 ;  /* 0x003bc00e01007387 */ /* 0x0007e20000100a00 */
[----:B------:R-:W-:Y:S01]  /*1baa60*/  IMAD.X R17, R18, 0x1, R24, P0 ;  /* 0x0000000112117824 */ /* 0x000fe200000e0618 */
[----:B---3--:R-:W-:Y:S02]  /*1baa70*/  IADD3 R14, P2, R28, R27, RZ ;  /* 0x0000001b1c0e7210 */ /* 0x008fe40007f5e0ff */
[----:B------:R-:W3:Y:S04]  /*1baa80*/  LDL.LU R28, [R1+0x8690] ;  /* 0x00869000011c7983 */ /* 0x000ee80000300800 */
[----:B------:R1:W-:Y:S04]  /*1baa90*/  STL.64 [R1+0x3bb8], R16 ;  /* 0x003bb81001007387 */ /* 0x0003e80000100a00 */
[----:B-1----:R-:W2:Y:S04]  /*1baaa0*/  LDL.LU.64 R16, [R1+0x8688] ;  /* 0x0086880001107983 */ /* 0x002ea80000300a00 */
[----:B------:R1:W-:Y:S04]  /*1baab0*/  STL.64 [R1+0x8660], R24 ;  /* 0x0086601801007387 */ /* 0x0003e80000100a00 */
[----:B------:R2:W-:Y:S01]  /*1baac0*/  STL.64 [R1+0x8650], R10 ;  /* 0x0086500a01007387 */ /* 0x0005e20000100a00 */
[----:B------:R-:W-:-:S02]  /*1baad0*/  IMAD.X R15, R18, 0x1, R26, P2 ;  /* 0x00000001120f7824 */ /* 0x000fc400010e061a */
[----:B-1----:R-:W-:Y:S02]  /*1baae0*/  IMAD.MOV.U32 R25, RZ, RZ, R21 ;  /* 0x000000ffff197224 */ /* 0x002fe400078e0015 */
[----:B---3--:R-:W-:-:S05]  /*1baaf0*/  IMAD.X R21, R18, 0x1, R28, P1 ;  /* 0x0000000112157824 */ /* 0x008fca00008e061c */
[----:B------:R1:W-:Y:S01]  /*1bab00*/  STL.64 [R1+0x3bb0], R20 ;  /* 0x003bb01401007387 */ /* 0x0003e20000100a00 */
[----:B--2---:R-:W-:-:S03]  /*1bab10*/  IADD3 R10, P0, R23, R16, RZ ;  /* 0x00000010170a7210 */ /* 0x004fc60007f1e0ff */
[----:B-1----:R-:W2:Y:S04]  /*1bab20*/  LDL.LU.64 R20, [R1+0x8680] ;  /* 0x0086800001147983 */ /* 0x002ea80000300a00 */
[----:B------:R1:W-:Y:S04]  /*1bab30*/  STL.64 [R1+0x8658], R28 ;  /* 0x0086581c01007387 */ /* 0x0003e80000100a00 */
[----:B-1----:R-:W3:Y:S04]  /*1bab40*/  LDL R28, [R1+0x39c] ;  /* 0x00039c00011c7983 */ /* 0x002ee80000100800 */
[----:B------:R1:W-:Y:S04]  /*1bab50*/  STL.64 [R1+0x8640], R16 ;  /* 0x0086401001007387 */ /* 0x0003e80000100a00 */
[----:B-1----:R-:W4:Y:S04]  /*1bab60*/  LDL.LU R16, [R1+0x160] ;  /* 0x0001600001107983 */ /* 0x002f280000300800 */
[----:B------:R-:W3:Y:S04]  /*1bab70*/  LDL.LU R18, [R1+0x8678] ;  /* 0x0086780001127983 */ /* 0x000ee80000300800 */
[----:B------:R1:W-:Y:S04]  /*1bab80*/  STL.64 [R1+0x3ba8], R14 ;  /* 0x003ba80e01007387 */ /* 0x0003e80000100a00 */
[----:B-1----:R-:W2:Y:S01]  /*1bab90*/  LDL.LU.64 R14, [R1+0x8670] ;  /* 0x00867000010e7983 */ /* 0x002ea20000300a00 */
[----:B------:R-:W-:-:S03]  /*1baba0*/  IADD3 R22, P1, R23, R17, RZ ;  /* 0x0000001117167210 */ /* 0x000fc60007f3e0ff */
[----:B------:R1:W-:Y:S02]  /*1babb0*/  STL.64 [R1+0x8648], R26 ;  /* 0x0086481a01007387 */ /* 0x0003e40000100a00 */
[----:B-1----:R-:W-:Y:S01]  /*1babc0*/  IMAD.MOV.U32 R27, RZ, RZ, R25 ;  /* 0x000000ffff1b7224 */ /* 0x002fe200078e0019 */
[----:B----4-:R-:W-:-:S05]  /*1babd0*/  IADD3 R24, P2, R16, R19, RZ ;  /* 0x0000001310187210 */ /* 0x010fca0007f5e0ff */
[C---:B---3--:R-:W-:Y:S02]  /*1babe0*/  IMAD.X R25, R28.reuse, 0x1, R18, P2 ;  /* 0x000000011c197824 */ /* 0x048fe400010e0612 */
[C---:B--2---:R-:W-:Y:S02]  /*1babf0*/  IMAD.X R11, R28.reuse, 0x1, R14, P0 ;  /* 0x000000011c0b7824 */ /* 0x044fe400000e060e */
        /* <DEDUP_REMOVED lines=75> */
[----:B------:R1:W-:Y:S01]  /*1bb0b0*/  STL.64 [R1+0x85d8], R22 ;  /* 0x0085d81601007387 */ /* 0x0003e20000100a00 */
[----:B----4-:R-:W-:-:S04]  /*1bb0c0*/  IMAD.MOV.U32 R21, RZ, RZ, R11 ;  /* 0x000000ffff157224 */ /* 0x010fc800078e000b */
[----:B------:R-:W-:Y:S02]  /*1bb0d0*/  IMAD.MOV.U32 R11, RZ, RZ, R21 ;  /* 0x000000ffff0b7224 */ /* 0x000fe400078e0015 */
[----:B------:R-:W-:Y:S02]  /*1bb0e0*/  IMAD.X R21, R15, 0x1, R22, P0 ;  /* 0x000000010f157824 */ /* 0x000fe400000e0616 */
[----:B-1----:R0:W4:Y:S01]  /*1bb0f0*/  LDL.64 R22, [R1+0x3b38] ;  /* 0x003b380001167983 */ /* 0x0021220000100a00 */
[----:B---3--:R-:W-:-:S03]  /*1bb100*/  IADD3 R10, P2, R17, R29, RZ ;  /* 0x0000001d110a7210 */ /* 0x008fc60007f5e0ff */
[----:B------:R1:W-:Y:S01]  /*1bb110*/  STL [R1+0x3b44], R21 ;  /* 0x003b441501007387 */ /* 0x0003e20000100800 */
[----:B------:R-:W-:-:S03]  /*1bb120*/  IADD3 R20, P0, R17, R27, RZ ;  /* 0x0000001b11147210 */ /* 0x000fc60007f1e0ff */
[----:B------:R-:W3:Y:S04]  /*1bb130*/  LDL.LU R17, [R1+0x85f8] ;  /* 0x0085f80001117983 */ /* 0x000ee80000300800 */
[----:B-1----:R-:W3:Y:S04]  /*1bb140*/  LDL R21, [R1+0x168] ;  /* 0x0001680001157983 */ /* 0x002ee80000100800 */
[----:B------:R-:W-:Y:S01]  /*1bb150*/  STL.64 [R1+0x85d0], R24 ;  /* 0x0085d01801007387 */ /* 0x000fe20000100a00 */
[----:B----4-:R-:W-:-:S05]  /*1bb160*/  IMAD.X R23, R15, 0x1, R24, P1 ;  /* 0x000000010f177824 */ /* 0x010fca00008e0618 */
[----:B------:R1:W-:Y:S02]  /*1bb170*/  STL [R1+0x3b3c], R23 ;  /* 0x003b3c1701007387 */ /* 0x0003e40000100800 */
[----:B-1----:R-:W-:Y:S02]  /*1bb180*/  IMAD.MOV.U32 R23, RZ, RZ, R11 ;  /* 0x000000ffff177224 */ /* 0x002fe400078e000b */
[----:B------:R-:W-:Y:S01]  /*1bb190*/  IMAD.X R11, R15, 0x1, R28, P2 ;  /* 0x000000010f0b7824 */ /* 0x000fe200010e061c */
[C---:B---3--:R-:W-:Y:S02]  /*1bb1a0*/  IADD3 R24, P2, R21.reuse, R17, RZ ;  /* 0x0000001115187210 */ /* 0x048fe40007f5e0ff */
[----:B------:R-:W-:Y:S01]  /*1bb1b0*/  IADD3 R22, P1, R21, R16, RZ ;  /* 0x0000001015167210 */ /* 0x000fe20007f3e0ff */
[----:B------:R-:W-:Y:S01]  /*1bb1c0*/  IMAD.X R21, R15, 0x1, R26, P0 ;  /* 0x000000010f157824 */ /* 0x000fe200000e061a */
[----:B------:R1:W-:Y:S04]  /*1bb1d0*/  STL.64 [R1+0x3b30], R10 ;  /* 0x003b300a01007387 */ /* 0x0003e80000100a00 */
[----:B-1----:R-:W3:Y:S04]  /*1bb1e0*/  LDL.LU.64 R10, [R1+0x85f0] ;  /* 0x0085f000010a7983 */ /* 0x002ee80000300a00 */
[----:B------:R-:W-:Y:S04]  /*1bb1f0*/  STL.64 [R1+0x85c8], R28 ;  /* 0x0085c81c01007387 */ /* 0x000fe80000100a00 */
[----:B------:R-:W-:Y:S04]  /*1bb200*/  STL [R1+0x3b18], R24 ;  /* 0x003b181801007387 */ /* 0x000fe80000100800 */
[----:B------:R1:W-:Y:S04]  /*1bb210*/  STL.64 [R1+0x85b8], R16 ;  /* 0x0085b81001007387 */ /* 0x0003e80000100a00 */
[----:B-1----:R-:W4:Y:S04]  /*1bb220*/  LDL.LU R16, [R1+0x168] ;  /* 0x0001680001107983 */ /* 0x002f280000300800 */
[----:B------:R-:W2:Y:S04]  /*1bb230*/  LDL.LU R15, [R1+0x85e8] ;  /* 0x0085e800010f7983 */ /* 0x000ea80000300800 */
[----:B------:R1:W-:Y:S04]  /*1bb240*/  STL.64 [R1+0x3b28], R20 ;  /* 0x003b281401007387 */ /* 0x0003e80000100a00 */
[----:B-1----:R-:W3:Y:S04]  /*1bb250*/  LDL.LU.64 R20, [R1+0x85e0] ;  /* 0x0085e00001147983 */ /* 0x002ee80000300a00 */
[----:B------:R1:W-:Y:S04]  /*1bb260*/  STL.64 [R1+0x85c0], R26 ;  /* 0x0085c01a01007387 */ /* 0x0003e80000100a00 */
[----:B-1----:R0:W4:Y:S01]  /*1bb270*/  LDL.64 R26, [R1+0x3b18] ;  /* 0x003b1800011a7983 */ /* 0x0021220000100a00 */
[----:B------:R-:W-:-:S03]  /*1bb280*/  IMAD.MOV.U32 R25, RZ, RZ, R23 ;  /* 0x000000ffff197224 */ /* 0x000fc600078e0017 */
[----:B----4-:R-:W4:Y:S02]  /*1bb290*/  LDL R27, [R1+0x394] ;  /* 0x00039400011b7983 */ /* 0x010f240000100800 */
[C---:B----4-:R-:W-:Y:S02]  /*1bb2a0*/  IMAD.X R23, R27.reuse, 0x1, R14, P1 ;  /* 0x000000011b177824 */ /* 0x050fe400008e060e */
[----:B--2---:R-:W-:-:S03]  /*1bb2b0*/  IMAD.X R27, R27, 0x1, R15, P2 ;  /* 0x000000011b1b7824 */ /* 0x004fc600010e060f */
[----:B------:R1:W-:Y:S04]  /*1bb2c0*/  STL.64 [R1+0x3b20], R22 ;  /* 0x003b201601007387 */ /* 0x0003e80000100a00 */
[----:B-1----:R-:W2:Y:S04]  /*1bb2d0*/  LDL.LU.64 R22, [R1+0x85d8] ;  /* 0x0085d80001167983 */ /* 0x002ea80000300a00 */
[----:B------:R1:W-:Y:S04]  /*1bb2e0*/  STL [R1+0x85a8], R15 ;  /* 0x0085a80f01007387 */ /* 0x0003e80000100800 */
[----:B-1----:R-:W4:Y:S01]  /*1bb2f0*/  LDL.LU R15, [R1+0x394] ;  /* 0x00039400010f7983 */ /* 0x002f220000300800 */
[----:B------:R-:W-:-:S03]  /*1bb300*/  IADD3 R24, P0, R16, R19, RZ ;  /* 0x0000001310187210 */ /* 0x000fc60007f1e0ff */
[----:B------:R1:W-:Y:S02]  /*1bb310*/  STL [R1+0x3b1c], R27 ;  /* 0x003b1c1b01007387 */ /* 0x0003e40000100800 */
[----:B-1----:R-:W-:Y:S02]  /*1bb320*/  IMAD.MOV.U32 R27, RZ, RZ, R25 ;  /* 0x000000ffff1b7224 */ /* 0x002fe400078e0019 */
[----:B----4-:R-:W-:-:S05]  /*1bb330*/  IMAD.X R25, R15, 0x1, R18, P0 ;  /* 0x000000010f197824 */ /* 0x010fca00000e0612 */
[----:B------:R1:W-:Y:S04]  /*1bb340*/  STL.64 [R1+0x3b10], R24 ;  /* 0x003b101801007387 */ /* 0x0003e80000100a00 */
[----:B-1----:R-:W4:Y:S01]  /*1bb350*/  LDL.LU.64 R24, [R1+0x85d0] ;  /* 0x0085d00001187983 */ /* 0x002f220000300a00 */
[----:B---3--:R-:W-:-:S03]  /*1bb360*/  IADD3 R28, P1, R16, R21, RZ ;  /* 0x00000015101c7210 */ /* 0x008fc60007f3e0ff */
[----:B------:R4:W-:Y:S02]  /*1bb370*/  STL.64 [R1+0x85b0], R18 ;  /* 0x0085b01201007387 */ /* 0x0009e40000100a00 */
[----:B------:R-:W-:-:S05]  /*1bb380*/  IMAD.X R29, R15, 0x1, R20, P1 ;  /* 0x000000010f1d7824 */ /* 0x000fca00008e0614 */
[----:B------:R1:W-:Y:S01]  /*1bb390*/  STL.64 [R1+0x3b08], R28 ;  /* 0x003b081c01007387 */ /* 0x0003e20000100a00 */
[----:B----4-:R-:W-:-:S05]  /*1bb3a0*/  IADD3 R18, P0, R16, R25, RZ ;  /* 0x0000001910127210 */ /* 0x010fca0007f1e0ff */
[----:B------:R-:W-:Y:S04]  /*1bb3b0*/  STL [R1+0x3af8], R18 ;  /* 0x003af81201007387 */ /* 0x000fe80000100800 */
[----:B-1----:R-:W3:Y:S04]  /*1bb3c0*/  LDL.LU.64 R28, [R1+0x85c8] ;  /* 0x0085c800011c7983 */ /* 0x002ee80000300a00 */
[----:B------:R1:W-:Y:S04]  /*1bb3d0*/  STL.64 [R1+0x85a0], R20 ;  /* 0x0085a01401007387 */ /* 0x0003e80000100a00 */
[----:B-1----:R0:W4:Y:S01]  /*1bb3e0*/  LDL.64 R20, [R1+0x3af8] ;  /* 0x003af80001147983 */ /* 0x0021220000100a00 */
[----:B--2---:R-:W-:Y:S01]  /*1bb3f0*/  IADD3 R26, P2, R16, R23, RZ ;  /* 0x00000017101a7210 */ /* 0x004fe20007f5e0ff */
[----:B----4-:R-:W-:-:S04]  /*1bb400*/  IMAD.MOV.U32 R21, RZ, RZ, R27 ;  /* 0x000000ffff157224 */ /* 0x010fc800078e001b */
[----:B------:R-:W-:-:S05]  /*1bb410*/  IMAD.X R27, R15, 0x1, R22, P2 ;  /* 0x000000010f1b7824 */ /* 0x000fca00010e0616 */
[----:B------:R1:W-:Y:S04]  /*1bb420*/  STL.64 [R1+0x3b00], R26 ;  /* 0x003b001a01007387 */ /* 0x0003e80000100a00 */
[----:B-1----:R-:W2:Y:S01]  /*1bb430*/  LDL.LU.64 R26, [R1+0x85c0] ;  /* 0x0085c000011a7983 */ /* 0x002ea20000300a00 */
[----:B---3--:R-:W-:-:S03]  /*1bb440*/  IADD3 R18, P1, R16, R29, RZ ;  /* 0x0000001d10127210 */ /* 0x008fc60007f3e0ff */
[----:B------:R1:W-:Y:S02]  /*1bb450*/  STL.64 [R1+0x8590], R22 ;  /* 0x0085901601007387 */ /* 0x0003e40000100a00 */
[----:B-1----:R-:W-:Y:S02]  /*1bb460*/  IMAD.MOV.U32 R22, RZ, RZ, R21 ;  /* 0x000000ffff167224 */ /* 0x002fe400078e0015 */
[----:B------:R-:W3:Y:S01]  /*1bb470*/  LDL R23, [R1+0x16c] ;  /* 0x00016c0001177983 */ /* 0x000ee20000100800 */
[----:B------:R-:W-:Y:S01]  /*1bb480*/  IMAD.X R21, R15, 0x1, R24, P0 ;  /* 0x000000010f157824 */ /* 0x000fe200000e0618 */
[----:B--2---:R-:W-:-:S05]  /*1bb490*/  IADD3 R16, P2, R16, R27, RZ ;  /* 0x0000001b10107210 */ /* 0x004fca0007f5e0ff */
[----:B------:R1:W-:Y:S04]  /*1bb4a0*/  STL [R1+0x3ae8], R16 ;  /* 0x003ae81001007387 */ /* 0x0003e80000100800 */
[----:B-1----:R-:W3:Y:S04]  /*1bb4b0*/  LDL.LU.64 R16, [R1+0x85b8] ;  /* 0x0085b80001107983 */ /* 0x002ee80000300a00 */
[----:B------:R1:W-:Y:S04]  /*1bb4c0*/  STL.64 [R1+0x8580], R24 ;  /* 0x0085801801007387 */ /* 0x0003e80000100a00 */
[----:B-1----:R0:W2:Y:S04]  /*1bb4d0*/  LDL.64 R24, [R1+0x3ae8] ;  /* 0x003ae80001187983 */ /* 0x0020a80000100a00 */
[----:B------:R-:W-:Y:S04]  /*1bb4e0*/  STL [R1+0x3afc], R21 ;  /* 0x003afc1501007387 */ /* 0x000fe80000100800 */
[----:B------:R1:W-:Y:S04]  /*1bb4f0*/  STL.64 [R1+0x8588], R12 ;  /* 0x0085880c01007387 */ /* 0x0003e80000100a00 */
[----:B-1----:R-:W4:Y:S01]  /*1bb500*/  LDL R12, [R1+0x390] ;  /* 0x00039000010c7983 */ /* 0x002f220000100800 */
[----:B------:R-:W-:-:S05]  /*1bb510*/  IMAD.X R19, R15, 0x1, R28, P1 ;  /* 0x000000010f137824 */ /* 0x000fca00008e061c */
[----:B------:R1:W-:Y:S04]  /*1bb520*/  STL.64 [R1+0x3af0], R18 ;  /* 0x003af01201007387 */ /* 0x0003e80000100a00 */
[----:B-1----:R-:W4:Y:S04]  /*1bb530*/  LDL.LU.64 R18, [R1+0x85b0] ;  /* 0x0085b00001127983 */ /* 0x002f280000300a00 */
[----:B------:R-:W-:Y:S04]  /*1bb540*/  STL.64 [R1+0x8598], R8 ;  /* 0x0085980801007387 */ /* 0x000fe80000100a00 */
[----:B------:R1:W-:Y:S02]  /*1bb550*/  STL.64 [R1+0x8578], R28 ;  /* 0x0085781c01007387 */ /* 0x0003e40000100a00 */
[----:B-1----:R-:W-:Y:S01]  /*1bb560*/  IMAD.MOV.U32 R28, RZ, RZ, R22 ;  /* 0x000000ffff1c7224 */ /* 0x002fe200078e0016 */
[----:B---3--:R-:W-:-:S02]  /*1bb570*/  IADD3 R20, P0, R23, R16, RZ ;  /* 0x0000001017147210 */ /* 0x008fc40007f1e0ff */
[----:B------:R-:W-:Y:S01]  /*1bb580*/  IADD3 R22, P1, R23, R17, RZ ;  /* 0x0000001117167210 */ /* 0x000fe20007f3e0ff */
[----:B------:R1:W-:Y:S04]  /*1bb590*/  STL [R1+0x8570], R17 ;  /* 0x0085701101007387 */ /* 0x0003e80000100800 */
[----:B-1----:R-:W3:Y:S01]  /*1bb5a0*/  LDL.LU R17, [R1+0x16c] ;  /* 0x00016c0001117983 */ /* 0x002ee20000300800 */
[----:B--2---:R-:W-:-:S03]  /*1bb5b0*/  IMAD.X R25, R15, 0x1, R26, P2 ;  /* 0x000000010f197824 */ /* 0x004fc600010e061a */
[----:B------:R-:W2:Y:S04]  /*1bb5c0*/  LDL.LU R15, [R1+0x85a8] ;  /* 0x0085a800010f7983 */ /* 0x000ea80000300800 */
[----:B------:R-:W-:Y:S01]  /*1bb5d0*/  STL [R1+0x3aec], R25 ;  /* 0x003aec1901007387 */ /* 0x000fe20000100800 */
[----:B----4-:R-:W-:-:S05]  /*1bb5e0*/  IMAD.X R21, R12, 0x1, R14, P0 ;  /* 0x000000010c157824 */ /* 0x010fca00000e060e */
        /* <DEDUP_REMOVED lines=19> */
[----:B---3--:R1:W-:Y:S02]  /*1bb720*/  STL.64 [R1+0x8550], R12 ;  /* 0x0085500c01007387 */ /* 0x0083e40000100a00 */
[----:B-1----:R-:W-:Y:S01]  /*1bb730*/  IMAD.MOV.U32 R12, RZ, RZ, R28 ;  /* 0x000000ffff0c7224 */ /* 0x002fe200078e001c */
[----:B----4-:R-:W-:Y:S01]  /*1bb740*/  IADD3 R28, P2, R17, R25, RZ ;  /* 0x00000019111c7210 */ /* 0x010fe20007f5e0ff */
[----:B------:R-:W3:Y:S04]  /*1bb750*/  LDL R13, [R1+0x170] ;  /* 0x00017000010d7983 */ /* 0x000ee80000100800 */
[----:B------:R1:W-:Y:S01]  /*1bb760*/  STL [R1+0x3ab8], R28 ;  /* 0x003ab81c01007387 */ /* 0x0003e20000100800 */
[----:B--2---:R-:W-:-:S03]  /*1bb770*/  IMAD.X R19, R15, 0x1, R20, P0 ;  /* 0x000000010f137824 */ /* 0x004fc600000e0614 */
[----:B-1----:R-:W2:Y:S04]  /*1bb780*/  LDL.LU.64 R28, [R1+0x8578] ;  /* 0x00857800011c7983 */ /* 0x002ea80000300a00 */
[----:B------:R1:W-:Y:S04]  /*1bb790*/  STL.64 [R1+0x8558], R20 ;  /* 0x0085581401007387 */ /* 0x0003e80000100a00 */
[----:B-1----:R0:W4:Y:S04]  /*1bb7a0*/  LDL.64 R20, [R1+0x3ac0] ;  /* 0x003ac00001147983 */ /* 0x0021280000100a00 */
[----:B------:R-:W-:Y:S04]  /*1bb7b0*/  STL [R1+0x3acc], R19 ;  /* 0x003acc1301007387 */ /* 0x000fe80000100800 */
[----:B------:R1:W-:Y:S01]  /*1bb7c0*/  STL.64 [R1+0x8548], R22 ;  /* 0x0085481601007387 */ /* 0x0003e20000100a00 */
[----:B----4-:R-:W-:-:S03]  /*1bb7d0*/  IMAD.X R21, R15, 0x1, R22, P1 ;  /* 0x000000010f157824 */ /* 0x010fc600008e0616 */
[----:B-1----:R0:W4:Y:S04]  /*1bb7e0*/  LDL.64 R22, [R1+0x3ab8] ;  /* 0x003ab80001167983 */ /* 0x0021280000100a00 */
[----:B------:R1:W-:Y:S01]  /*1bb7f0*/  STL [R1+0x3ac4], R21 ;  /* 0x003ac41501007387 */ /* 0x0003e20000100800 */
[C---:B--2---:R-:W-:Y:S02]  /*1bb800*/  IADD3 R18, P0, R17.reuse, R29, RZ ;  /* 0x0000001d11127210 */ /* 0x044fe40007f1e0ff */
[----:B------:R-:W-:Y:S02]  /*1bb810*/  IADD3 R20, P1, R17, R27, RZ ;  /* 0x0000001b11147210 */ /* 0x000fe40007f3e0ff */
[----:B------:R-:W2:Y:S01]  /*1bb820*/  LDL.LU R17, [R1+0x8570] ;  /* 0x0085700001117983 */ /* 0x000ea20000300800 */
[----:B-1----:R-:W-:-:S02]  /*1bb830*/  IMAD.MOV.U32 R21, RZ, RZ, R12 ;  /* 0x000000ffff157224 */ /* 0x002fc400078e000c */
[----:B----4-:R-:W-:Y:S01]  /*1bb840*/  IMAD.X R23, R15, 0x1, R24, P2 ;  /* 0x000000010f177824 */ /* 0x010fe200010e0618 */
[----:B---3--:R-:W-:Y:S02]  /*1bb850*/  IADD3 R12, P2, R13, R16, RZ ;  /* 0x000000100d0c7210 */ /* 0x008fe40007f5e0ff */
[----:B------:R-:W3:Y:S01]  /*1bb860*/  LDL R13, [R1+0x38c] ;  /* 0x00038c00010d7983 */ /* 0x000ee20000100800 */
[----:B------:R-:W-:-:S03]  /*1bb870*/  IMAD.X R19, R15, 0x1, R28, P0 ;  /* 0x000000010f137824 */ /* 0x000fc600000e061c */
[----:B------:R1:W-:Y:S04]  /*1bb880*/  STL [R1+0x3abc], R23 ;  /* 0x003abc1701007387 */ /* 0x0003e80000100800 */
[----:B------:R4:W-:Y:S01]  /*1bb890*/  STL.64 [R1+0x3ab0], R18 ;  /* 0x003ab01201007387 */ /* 0x0009e20000100a00 */
[----:B-1----:R-:W-:Y:S02]  /*1bb8a0*/  IMAD.MOV.U32 R23, RZ, RZ, R21 ;  /* 0x000000ffff177224 */ /* 0x002fe400078e0015 */
[----:B------:R-:W-:Y:S01]  /*1bb8b0*/  IMAD.X R21, R15, 0x1, R26, P1 ;  /* 0x000000010f157824 */ /* 0x000fe200008e061a */
[----:B----4-:R-:W4:Y:S04]  /*1bb8c0*/  LDL.LU.64 R18, [R1+0x8568] ;  /* 0x0085680001127983 */ /* 0x010f280000300a00 */
[----:B------:R1:W-:Y:S04]  /*1bb8d0*/  STL [R1+0x8538], R28 ;  /* 0x0085381c01007387 */ /* 0x0003e80000100800 */
[----:B-1----:R-:W4:Y:S04]  /*1bb8e0*/  LDL.LU R28, [R1+0x170] ;  /* 0x00017000011c7983 */ /* 0x002f280000300800 */
[----:B--2---:R-:W-:Y:S04]  /*1bb8f0*/  STL.64 [R1+0x8528], R16 ;  /* 0x0085281001007387 */ /* 0x004fe80000100a00 */
[----:B------:R-:W2:Y:S04]  /*1bb900*/  LDL.LU R15, [R1+0x8560] ;  /* 0x00856000010f7983 */ /* 0x000ea80000300800 */
[----:B------:R1:W-:Y:S04]  /*1bb910*/  STL.64 [R1+0x3aa8], R20 ;  /* 0x003aa81401007387 */ /* 0x0003e80000100a00 */
[----:B-1----:R-:W2:Y:S04]  /*1bb920*/  LDL.LU.64 R20, [R1+0x8558] ;  /* 0x0085580001147983 */ /* 0x002ea80000300a00 */
[----:B------:R-:W-:Y:S01]  /*1bb930*/  STL.64 [R1+0x8540], R26 ;  /* 0x0085401a01007387 */ /* 0x000fe20000100a00 */
[----:B---3--:R-:W-:-:S05]  /*1bb940*/  IMAD.X R13, R13, 0x1, R14, P2 ;  /* 0x000000010d0d7824 */ /* 0x008fca00010e060e */
[----:B------:R1:W-:Y:S04]  /*1bb950*/  STL.64 [R1+0x3aa0], R12 ;  /* 0x003aa00c01007387 */ /* 0x0003e80000100a00 */
[----:B-1----:R-:W3:Y:S04]  /*1bb960*/  LDL.LU.64 R12, [R1+0x8550] ;  /* 0x00855000010c7983 */ /* 0x002ee80000300a00 */
[----:B---3--:R-:W-:Y:S04]  /*1bb970*/  STL.64 [R1+0x8530], R12 ;  /* 0x0085300c01007387 */ /* 0x008fe80000100a00 */
[----:B------:R1:W-:Y:S04]  /*1bb980*/  STL [R1+0x8518], R14 ;  /* 0x0085180e01007387 */ /* 0x0003e80000100800 */
[----:B-1----:R-:W2:Y:S01]  /*1bb990*/  LDL.LU R14, [R1+0x38c] ;  /* 0x00038c00010e7983 */ /* 0x002ea20000300800 */
[----:B----4-:R-:W-:Y:S01]  /*1bb9a0*/  IADD3 R22, P0, R28, R17, RZ ;  /* 0x000000111c167210 */ /* 0x010fe20007f1e0ff */
[----:B------:R-:W-:-:S04]  /*1bb9b0*/  IMAD.MOV.U32 R12, RZ, RZ, R23 ;  /* 0x000000ffff0c7224 */ /* 0x000fc800078e0017 */
[----:B--2---:R-:W-:-:S05]  /*1bb9c0*/  IMAD.X R23, R14, 0x1, R15, P0 ;  /* 0x000000010e177824 */ /* 0x004fca00000e060f */
[----:B------:R1:W-:Y:S04]  /*1bb9d0*/  STL.64 [R1+0x3a98], R22 ;  /* 0x003a981601007387 */ /* 0x0003e80000100a00 */
[----:B-1----:R-:W2:Y:S01]  /*1bb9e0*/  LDL.LU.64 R22, [R1+0x8548] ;  /* 0x0085480001167983 */ /* 0x002ea20000300a00 */
[C---:B------:R-:W-:Y:S02]  /*1bb9f0*/  IADD3 R26, P2, R28.reuse, R21, RZ ;  /* 0x000000151c1a7210 */ /* 0x040fe40007f5e0ff */
[----:B------:R-:W-:-:S03]  /*1bba00*/  IADD3 R16, P1, R28, R19, RZ ;  /* 0x000000131c107210 */ /* 0x000fc60007f3e0ff */
[----:B------:R-:W-:Y:S04]  /*1bba10*/  STL [R1+0x3a88], R26 ;  /* 0x003a881a01007387 */ /* 0x000fe80000100800 */
[----:B------:R1:W-:Y:S01]  /*1bba20*/  STL.64 [R1+0x8520], R10 ;  /* 0x0085200a01007387 */ /* 0x0003e20000100a00 */
[C---:B------:R-:W-:Y:S02]  /*1bba30*/  IMAD.X R17, R14.reuse, 0x1, R18, P1 ;  /* 0x000000010e117824 */ /* 0x040fe400008e0612 */
[----:B-1----:R-:W-:Y:S02]  /*1bba40*/  IMAD.MOV.U32 R10, RZ, RZ, R26 ;  /* 0x000000ffff0a7224 */ /* 0x002fe400078e001a */
[----:B------:R-:W-:Y:S02]  /*1bba50*/  IMAD.MOV.U32 R11, RZ, RZ, R27 ;  /* 0x000000ffff0b7224 */ /* 0x000fe400078e001b */
[----:B------:R-:W-:Y:S01]  /*1bba60*/  IMAD.X R11, R14, 0x1, R20, P2 ;  /* 0x000000010e0b7824 */ /* 0x000fe200010e0614 */
[----:B------:R-:W-:Y:S04]  /*1bba70*/  STL.64 [R1+0x3a90], R16 ;  /* 0x003a901001007387 */ /* 0x000fe80000100a00 */
[----:B------:R-:W-:Y:S04]  /*1bba80*/  STL.64 [R1+0x8510], R20 ;  /* 0x0085101401007387 */ /* 0x000fe80000100a00 */
[----:B------:R-:W-:Y:S01]  /*1bba90*/  STL [R1+0x3a8c], R11 ;  /* 0x003a8c0b01007387 */ /* 0x000fe20000100800 */
[----:B--2---:R-:W-:-:S05]  /*1bbaa0*/  IADD3 R26, P0, R28, R23, RZ ;  /* 0x000000171c1a7210 */ /* 0x004fca0007f1e0ff */
[----:B------:R-:W-:-:S05]  /*1bbab0*/  IMAD.X R27, R14, 0x1, R22, P0 ;  /* 0x000000010e1b7824 */ /* 0x000fca00000e0616 */
[----:B------:R1:W-:Y:S04]  /*1bbac0*/  STL.64 [R1+0x3a80], R26 ;  /* 0x003a801a01007387 */ /* 0x0003e80000100a00 */
[----:B-1----:R-:W2:Y:S01]  /*1bbad0*/  LDL.LU.64 R26, [R1+0x8540] ;  /* 0x00854000011a7983 */ /* 0x002ea20000300a00 */
[C---:B------:R-:W-:Y:S01]  /*1bbae0*/  IADD3 R16, P1, R28.reuse, R25, RZ ;  /* 0x000000191c107210 */ /* 0x040fe20007f3e0ff */
[----:B------:R-:W-:Y:S02]  /*1bbaf0*/  IMAD.MOV.U32 R21, RZ, RZ, R12 ;  /* 0x000000ffff157224 */ /* 0x000fe400078e000c */
[----:B------:R1:W-:Y:S01]  /*1bbb00*/  STL.64 [R1+0x8500], R22 ;  /* 0x0085001601007387 */ /* 0x0003e20000100a00 */
[----:B------:R-:W-:Y:S01]  /*1bbb10*/  IADD3 R10, P2, R28, R29, RZ ;  /* 0x0000001d1c0a7210 */ /* 0x000fe20007f5e0ff */
[----:B------:R-:W-:-:S02]  /*1bbb20*/  IMAD.X R17, R14, 0x1, R24, P1 ;  /* 0x000000010e117824 */ /* 0x000fc400008e0618 */
[----:B-1----:R-:W3:Y:S01]  /*1bbb30*/  LDL R23, [R1+0x174] ;  /* 0x0001740001177983 */ /* 0x002ee20000100800 */
[----:B--2---:R-:W-:-:S03]  /*1bbb40*/  IADD3 R12, P0, R28, R27, RZ ;  /* 0x0000001b1c0c7210 */ /* 0x004fc60007f1e0ff */
[----:B------:R-:W2:Y:S04]  /*1bbb50*/  LDL.LU R28, [R1+0x8538] ;  /* 0x00853800011c7983 */ /* 0x000ea80000300800 */
[----:B------:R1:W-:Y:S04]  /*1bbb60*/  STL [R1+0x3a68], R12 ;  /* 0x003a680c01007387 */ /* 0x0003e80000100800 */
[----:B-1----:R-:W4:Y:S04]  /*1bbb70*/  LDL.LU.64 R12, [R1+0x8530] ;  /* 0x00853000010c7983 */ /* 0x002f280000300a00 */
[----:B------:R1:W-:Y:S04]  /*1bbb80*/  STL.64 [R1+0x3a78], R16 ;  /* 0x003a781001007387 */ /* 0x0003e80000100a00 */
[----:B-1----:R-:W3:Y:S04]  /*1bbb90*/  LDL.LU.64 R16, [R1+0x8528] ;  /* 0x0085280001107983 */ /* 0x002ee80000300a00 */
[----:B------:R-:W-:Y:S01]  /*1bbba0*/  STL.64 [R1+0x84f8], R24 ;  /* 0x0084f81801007387 */ /* 0x000fe20000100a00 */
[----:B--2---:R-:W-:-:S03]  /*1bbbb0*/  IMAD.X R11, R14, 0x1, R28, P2 ;  /* 0x000000010e0b7824 */ /* 0x004fc600010e061c */
[----:B----4-:R-:W-:Y:S04]  /*1bbbc0*/  STL.64 [R1+0x8508], R12 ;  /* 0x0085080c01007387 */ /* 0x010fe80000100a00 */
[----:B------:R1:W-:Y:S01]  /*1bbbd0*/  STL.64 [R1+0x3a70], R10 ;  /* 0x003a700a01007387 */ /* 0x0003e20000100a00 */
[----:B---3--:R-:W-:-:S03]  /*1bbbe0*/  IADD3 R20, P1, R23, R16, RZ ;  /* 0x0000001017147210 */ /* 0x008fc60007f3e0ff */
[----:B-1----:R-:W2:Y:S01]  /*1bbbf0*/  LDL.LU.64 R10, [R1+0x8520] ;  /* 0x00852000010a7983 */ /* 0x002ea20000300a00 */
[----:B------:R-:W-:-:S03]  /*1bbc00*/  IADD3 R22, P2, R23, R17, RZ ;  /* 0x0000001117167210 */ /* 0x000fc60007f5e0ff */
[----:B------:R-:W3:Y:S04]  /*1bbc10*/  LDL R23, [R1+0x388] ;  /* 0x0003880001177983 */ /* 0x000ee80000100800 */
[----:B------:R1:W-:Y:S04]  /*1bbc20*/  STL.64 [R1+0x84e8], R16 ;  /* 0x0084e81001007387 */ /* 0x0003e80000100a00 */
[----:B-1----:R0:W4:Y:S02]  /*1bbc30*/  LDL.64 R16, [R1+0x3a68] ;  /* 0x003a680001107983 */ /* 0x0021240000100a00 */
[----:B----4-:R-:W-:-:S02]  /*1bbc40*/  IMAD.X R17, R14, 0x1, R26, P0 ;  /* 0x000000010e117824 */ /* 0x010fc400000e061a */
[----:B------:R-:W3:Y:S01]  /*1bbc50*/  LDL.LU R14, [R1+0x8518] ;  /* 0x00851800010e7983 */ /* 0x000ee20000300800 */
[----:B------:R-:W-:-:S03]  /*1bbc60*/  IMAD.MOV.U32 R25, RZ, RZ, R21 ;  /* 0x000000ffff197224 */ /* 0x000fc600078e0015 */
[----:B------:R-:W-:Y:S04]  /*1bbc70*/  STL [R1+0x3a6c], R17 ;  /* 0x003a6c1101007387 */ /* 0x000fe80000100800 */
[----:B------:R1:W-:Y:S04]  /*1bbc80*/  STL [R1+0x84f0], R26 ;  /* 0x0084f01a01007387 */ /* 0x0003e80000100800 */
[----:B-1----:R-:W4:Y:S01]  /*1bbc90*/  LDL.LU R26, [R1+0x174] ;  /* 0x00017400011a7983 */ /* 0x002f220000300800 */
[----:B---3--:R-:W-:-:S05]  /*1bbca0*/  IMAD.X R21, R23, 0x1, R14, P1 ;  /* 0x0000000117157824 */ /* 0x008fca00008e060e */
[----:B------:R1:W-:Y:S04]  /*1bbcb0*/  STL.64 [R1+0x3a60], R20 ;  /* 0x003a601401007387 */ /* 0x0003e80000100a00 */
[----:B-1----:R-:W4:Y:S01]  /*1bbcc0*/  LDL.LU.64 R20, [R1+0x8510] ;  /* 0x0085100001147983 */ /* 0x002f220000300a00 */
[----:B------:R-:W-:Y:S01]  /*1bbcd0*/  IMAD.X R23, R23, 0x1, R15, P2 ;  /* 0x0000000117177824 */ /* 0x000fe200010e060f */
[----:B----4-:R-:W-:-:S05]  /*1bbce0*/  IADD3 R12, P1, R26, R21, RZ ;  /* 0x000000151a0c7210 */ /* 0x010fca0007f3e0ff */
[----:B------:R1:W-:Y:S04]  /*1bbcf0*/  STL [R1+0x3a30], R12 ;  /* 0x003a300c01007387 */ /* 0x0003e80000100800 */
[----:B-1----:R-:W3:Y:S04]  /*1bbd00*/  LDL.LU.64 R12, [R1+0x8508] ;  /* 0x00850800010c7983 */ /* 0x002ee80000300a00 */
[----:B------:R1:W-:Y:S04]  /*1bbd10*/  STL.64 [R1+0x3a58], R22 ;  /* 0x003a581601007387 */ /* 0x0003e80000100a00 */
[----:B-1----:R-:W4:Y:S04]  /*1bbd20*/  LDL.LU.64 R22, [R1+0x8500] ;  /* 0x0085000001167983 */ /* 0x002f280000300a00 */
[----:B------:R4:W-:Y:S04]  /*1bbd30*/  STL.64 [R1+0x84d8], R14 ;  /* 0x0084d80e01007387 */ /* 0x0009e80000100a00 */
[----:B------:R-:W-:Y:S01]  /*1bbd40*/  STL [R1+0x84e0], R15 ;  /* 0x0084e00f01007387 */ /* 0x000fe20000100800 */
[----:B------:R-:W-:-:S02]  /*1bbd50*/  IADD3 R24, P0, R26, R19, RZ ;  /* 0x000000131a187210 */ /* 0x000fc40007f1e0ff */
[----:B----4-:R-:W-:Y:S01]  /*1bbd60*/  IADD3 R14, P2, R26, R23, RZ ;  /* 0x000000171a0e7210 */ /* 0x010fe20007f5e0ff */
[----:B------:R1:W-:Y:S04]  /*1bbd70*/  STL [R1+0x84e4], R23 ;  /* 0x0084e41701007387 */ /* 0x0003e80000100800 */
[----:B-1----:R-:W4:Y:S01]  /*1bbd80*/  LDL.LU R23, [R1+0x388] ;  /* 0x0003880001177983 */ /* 0x002f220000300800 */
[----:B------:R-:W-:Y:S02]  /*1bbd90*/  IMAD.MOV.U32 R17, RZ, RZ, R25 ;  /* 0x000000ffff117224 */ /* 0x000fe400078e0019 */
[----:B----4-:R-:W-:-:S05]  /*1bbda0*/  IMAD.X R25, R23, 0x1, R18, P0 ;  /* 0x0000000117197824 */ /* 0x010fca00000e0612 */
[----:B------:R1:W-:Y:S04]  /*1bbdb0*/  STL.64 [R1+0x3a50], R24 ;  /* 0x003a501801007387 */ /* 0x0003e80000100a00 */
[----:B-1----:R-:W4:Y:S04]  /*1bbdc0*/  LDL.LU.64 R24, [R1+0x84f8] ;  /* 0x0084f80001187983 */ /* 0x002f280000300a00 */
[----:B---3--:R1:W-:Y:S04]  /*1bbdd0*/  STL.64 [R1+0x84c0], R12 ;  /* 0x0084c00c01007387 */ /* 0x0083e80000100a00 */
[----:B-1----:R0:W3:Y:S04]  /*1bbde0*/  LDL.64 R12, [R1+0x3a30] ;  /* 0x003a3000010c7983 */ /* 0x0020e80000100a00 */
[----:B------:R1:W-:Y:S01]  /*1bbdf0*/  STL.64 [R1+0x84c8], R8 ;  /* 0x0084c80801007387 */ /* 0x0003e20000100a00 */
[----:B------:R-:W-:-:S03]  /*1bbe00*/  IMAD.X R15, R23, 0x1, R22, P2 ;  /* 0x00000001170f7824 */ /* 0x000fc600010e0616 */
[----:B-1----:R-:W2:Y:S04]  /*1bbe10*/  LDL R8, [R1+0x178] ;  /* 0x0001780001087983 */ /* 0x002ea80000100800 */
[----:B------:R1:W-:Y:S02]  /*1bbe20*/  STL [R1+0x84d0], R9 ;  /* 0x0084d00901007387 */ /* 0x0003e40000100800 */
[----:B-1----:R-:W-:Y:S01]  /*1bbe30*/  IMAD.MOV.U32 R9, RZ, RZ, R17 ;  /* 0x000000ffff097224 */ /* 0x002fe200078e0011 */
[----:B----4-:R-:W-:-:S05]  /*1bbe40*/  IADD3 R16, P0, R26, R25, RZ ;  /* 0x000000191a107210 */ /* 0x010fca0007f1e0ff */
[C---:B------:R-:W-:Y:S02]  /*1bbe50*/  IMAD.X R17, R23.reuse, 0x1, R24, P0 ;  /* 0x0000000117117824 */ /* 0x040fe400000e0618 */
[----:B---3--:R-:W-:Y:S01]  /*1bbe60*/  IMAD.X R13, R23, 0x1, R20, P1 ;  /* 0x00000001170d7824 */ /* 0x008fe200008e0614 */
[----:B------:R-:W-:-:S04]  /*1bbe70*/  IADD3 R12, P1, R26, R29, RZ ;  /* 0x0000001d1a0c7210 */ /* 0x000fc80007f3e0ff */
[----:B------:R-:W-:Y:S04]  /*1bbe80*/  STL [R1+0x3a34], R13 ;  /* 0x003a340d01007387 */ /* 0x000fe80000100800 */
[----:B------:R1:W-:Y:S02]  /*1bbe90*/  STL.64 [R1+0x3a38], R14 ;  /* 0x003a380e01007387 */ /* 0x0003e40000100a00 */
[----:B-1----:R-:W-:Y:S02]  /*1bbea0*/  IADD3 R14, P2, R26, R27, RZ ;  /* 0x0000001b1a0e7210 */ /* 0x002fe40007f5e0ff */
[----:B------:R-:W3:Y:S04]  /*1bbeb0*/  LDL.LU R26, [R1+0x84f0] ;  /* 0x0084f000011a7983 */ /* 0x000ee80000300800 */
[----:B------:R1:W-:Y:S01]  /*1bbec0*/  STL.64 [R1+0x3a40], R16 ;  /* 0x003a401001007387 */ /* 0x0003e20000100a00 */
[----:B------:R-:W-:-:S03]  /*1bbed0*/  IMAD.X R13, R23, 0x1, R28, P1 ;  /* 0x00000001170d7824 */ /* 0x000fc600008e061c */
[----:B-1----:R-:W4:Y:S04]  /*1bbee0*/  LDL.LU.64 R16, [R1+0x84e8] ;  /* 0x0084e80001107983 */ /* 0x002f280000300a00 */
[----:B------:R1:W-:Y:S04]  /*1bbef0*/  STL [R1+0x84b0], R28 ;  /* 0x0084b01c01007387 */ /* 0x0003e80000100800 */
[----:B-1----:R-:W2:Y:S01]  /*1bbf00*/  LDL.LU R28, [R1+0x178] ;  /* 0x00017800011c7983 */ /* 0x002ea20000300800 */
[----:B------:R-:W-:-:S03]  /*1bbf10*/  IMAD.MOV.U32 R15, RZ, RZ, R9 ;  /* 0x000000ffff0f7224 */ /* 0x000fc600078e0009 */
[----:B------:R1:W-:Y:S04]  /*1bbf20*/  STL.64 [R1+0x3a48], R12 ;  /* 0x003a480c01007387 */ /* 0x0003e80000100a00 */
[----:B-1----:R-:W3:Y:S04]  /*1bbf30*/  LDL R13, [R1+0x384] ;  /* 0x00038400010d7983 */ /* 0x002ee80000100800 */
[----:B----4-:R1:W-:Y:S01]  /*1bbf40*/  STL.64 [R1+0x84b8], R16 ;  /* 0x0084b81001007387 */ /* 0x0103e20000100a00 */
[----:B--2---:R-:W-:Y:S01]  /*1bbf50*/  IADD3 R12, P1, R28, R17, RZ ;  /* 0x000000111c0c7210 */ /* 0x004fe20007f3e0ff */
[----:B-1----:R-:W-:-:S02]  /*1bbf60*/  IMAD.MOV.U32 R17, RZ, RZ, R15 ;  /* 0x000000ffff117224 */ /* 0x002fc400078e000f */
[----:B---3--:R-:W-:Y:S02]  /*1bbf70*/  IMAD.X R15, R23, 0x1, R26, P2 ;  /* 0x00000001170f7824 */ /* 0x008fe400010e061a */
[----:B------:R-:W2:Y:S04]  /*1bbf80*/  LDL.LU R23, [R1+0x84e4] ;  /* 0x0084e40001177983 */ /* 0x000ea80000300800 */
[----:B------:R1:W-:Y:S04]  /*1bbf90*/  STL.64 [R1+0x3a18], R14 ;  /* 0x003a180e01007387 */ /* 0x0003e80000100a00 */
[----:B-1----:R0:W3:Y:S01]  /*1bbfa0*/  LDL.LU R15, [R1+0x84e0] ;  /* 0x0084e000010f7983 */ /* 0x0020e20000300800 */
[----:B------:R-:W-:-:S05]  /*1bbfb0*/  IADD3 R14, P2, R28, R19, RZ ;  /* 0x000000131c0e7210 */ /* 0x000fca0007f5e0ff */
[----:B------:R3:W-:Y:S04]  /*1bbfc0*/  STL [R1+0x39f0], R14 ;  /* 0x0039f00e01007387 */ /* 0x0007e80000100800 */
[----:B---3--:R-:W3:Y:S01]  /*1bbfd0*/  LDL.LU.64 R14, [R1+0x84d8] ;  /* 0x0084d800010e7983 */ /* 0x008ee20000300a00 */
[----:B------:R-:W-:-:S05]  /*1bbfe0*/  IADD3 R8, P0, R8, R16, RZ ;  /* 0x0000001008087210 */ /* 0x000fca0007f1e0ff */
[----:B---3--:R-:W-:-:S05]  /*1bbff0*/  IMAD.X R9, R13, 0x1, R14, P0 ;  /* 0x000000010d097824 */ /* 0x008fca00000e060e */
[----:B------:R1:W-:Y:S04]  /*1bc000*/  STL.64 [R1+0x3a20], R8 ;  /* 0x003a200801007387 */ /* 0x0003e80000100a00 */
[----:B-1----:R0:W3:Y:S01]  /*1bc010*/  LDL.LU R9, [R1+0x84d0] ;  /* 0x0084d00001097983 */ /* 0x0020e20000300800 */
[----:B------:R-:W-:Y:S01]  /*1bc020*/  IADD3 R8, P0, R28, R21, RZ ;  /* 0x000000151c087210 */ /* 0x000fe20007f1e0ff */
[----:B------:R-:W-:-:S04]  /*1bc030*/  IMAD.X R13, R13, 0x1, R15, P1 ;  /* 0x000000010d0d7824 */ /* 0x000fc800008e060f */
[----:B------:R3:W-:Y:S04]  /*1bc040*/  STL [R1+0x39f8], R8 ;  /* 0x0039f80801007387 */ /* 0x0007e80000100800 */
[----:B---3--:R-:W3:Y:S04]  /*1bc050*/  LDL.LU.64 R8, [R1+0x84c8] ;  /* 0x0084c80001087983 */ /* 0x008ee80000300a00 */
[----:B------:R1:W-:Y:S04]  /*1bc060*/  STL.64 [R1+0x3a28], R12 ;  /* 0x003a280c01007387 */ /* 0x0003e80000100a00 */
[----:B-1----:R-:W4:Y:S04]  /*1bc070*/  LDL.LU.64 R12, [R1+0x84c0] ;  /* 0x0084c000010c7983 */ /* 0x002f280000300a00 */
[----:B------:R1:W-:Y:S04]  /*1bc080*/  STL.64 [R1+0x84a8], R10 ;  /* 0x0084a80a01007387 */ /* 0x0003e80000100a00 */
[----:B-1----:R0:W3:Y:S04]  /*1bc090*/  LDL.64 R10, [R1+0x39f8] ;  /* 0x0039f800010a7983 */ /* 0x0020e80000100a00 */
[----:B------:R1:W-:Y:S04]  /*1bc0a0*/  STL [R1+0x84a0], R15 ;  /* 0x0084a00f01007387 */ /* 0x0003e80000100800 */
[----:B-1----:R-:W4:Y:S04]  /*1bc0b0*/  LDL.LU R15, [R1+0x384] ;  /* 0x00038400010f7983 */ /* 0x002f280000300800 */
[----:B------:R1:W-:Y:S04]  /*1bc0c0*/  STL.64 [R1+0x8490], R4 ;  /* 0x0084900401007387 */ /* 0x0003e80000100a00 */
[----:B-1----:R0:W4:Y:S01]  /*1bc0d0*/  LDL.64 R4, [R1+0x39f0] ;  /* 0x0039f00001047983 */ /* 0x0021220000100a00 */
[----:B--2---:R-:W-:Y:S01]  /*1bc0e0*/  IADD3 R16, P1, R28, R23, RZ ;  /* 0x000000171c107210 */ /* 0x004fe20007f3e0ff */
[----:B---3--:R-:W-:-:S04]  /*1bc0f0*/  IMAD.MOV.U32 R11, RZ, RZ, R17 ;  /* 0x000000ffff0b7224 */ /* 0x008fc800078e0011 */
[----:B------:R-:W-:Y:S02]  /*1bc100*/  IMAD.MOV.U32 R17, RZ, RZ, R11 ;  /* 0x000000ffff117224 */ /* 0x000fe400078e000b */
[C---:B----4-:R-:W-:Y:S02]  /*1bc110*/  IMAD.X R11, R15.reuse, 0x1, R20, P0 ;  /* 0x000000010f0b7824 */ /* 0x050fe400000e0614 */
[----:B------:R-:W-:-:S05]  /*1bc120*/  IMAD.X R5, R15, 0x1, R18, P2 ;  /* 0x000000010f057824 */ /* 0x000fca00010e0612 */
[----:B------:R-:W-:Y:S04]  /*1bc130*/  STL [R1+0x39f4], R5 ;  /* 0x0039f40501007387 */ /* 0x000fe80000100800 */
[----:B------:R-:W-:Y:S04]  /*1bc140*/  STL.64 [R1+0x8498], R20 ;  /* 0x0084981401007387 */ /* 0x000fe80000100a00 */
[----:B------:R1:W-:Y:S01]  /*1bc150*/  STL [R1+0x39fc], R11 ;  /* 0x0039fc0b01007387 */ /* 0x0003e20000100800 */
[----:B------:R-:W-:Y:S01]  /*1bc160*/  IADD3 R4, P2, R28, R25, RZ ;  /* 0x000000191c047210 */ /* 0x000fe20007f5e0ff */
[----:B-1----:R-:W-:-:S02]  /*1bc170*/  IMAD.MOV.U32 R11, RZ, RZ, R17 ;  /* 0x000000ffff0b7224 */ /* 0x002fc400078e0011 */
[C---:B------:R-:W-:Y:S01]  /*1bc180*/  IMAD.X R17, R15.reuse, 0x1, R22, P1 ;  /* 0x000000010f117824 */ /* 0x040fe200008e0616 */
[C---:B------:R-:W-:Y:S02]  /*1bc190*/  IADD3 R10, P0, R28.reuse, R29, RZ ;  /* 0x0000001d1c0a7210 */ /* 0x040fe40007f1e0ff */
[----:B------:R-:W-:Y:S02]  /*1bc1a0*/  IADD3 R20, P1, R28, R27, RZ ;  /* 0x0000001b1c147210 */ /* 0x000fe40007f3e0ff */
[----:B------:R1:W-:Y:S04]  /*1bc1b0*/  STL.64 [R1+0x3a00], R16 ;  /* 0x003a001001007387 */ /* 0x0003e80000100a00 */
[----:B-1----:R-:W2:Y:S04]  /*1bc1c0*/  LDL.LU.64 R16, [R1+0x84b8] ;  /* 0x0084b80001107983 */ /* 0x002ea80000300a00 */
[----:B------:R1:W-:Y:S04]  /*1bc1d0*/  STL.64 [R1+0x8488], R22 ;  /* 0x0084881601007387 */ /* 0x0003e80000100a00 */
[----:B-1----:R-:W3:Y:S04]  /*1bc1e0*/  LDL R22, [R1+0x380] ;  /* 0x0003800001167983 */ /* 0x002ee80000100800 */
[----:B------:R-:W4:Y:S04]  /*1bc1f0*/  LDL.LU R28, [R1+0x84b0] ;  /* 0x0084b000011c7983 */ /* 0x000f280000300800 */
[----:B------:R-:W2:Y:S01]  /*1bc200*/  LDL R21, [R1+0x17c] ;  /* 0x00017c0001157983 */ /* 0x000ea20000100800 */
[----:B------:R-:W-:-:S03]  /*1bc210*/  IMAD.X R5, R15, 0x1, R24, P2 ;  /* 0x000000010f057824 */ /* 0x000fc600010e0618 */
[----:B------:R-:W-:Y:S04]  /*1bc220*/  STL.64 [R1+0x8480], R24 ;  /* 0x0084801801007387 */ /* 0x000fe80000100a00 */
[----:B------:R1:W-:Y:S02]  /*1bc230*/  STL.64 [R1+0x3a08], R4 ;  /* 0x003a080401007387 */ /* 0x0003e40000100a00 */
[----:B-1----:R-:W-:-:S04]  /*1bc240*/  IMAD.MOV.U32 R5, RZ, RZ, R11 ;  /* 0x000000ffff057224 */ /* 0x002fc800078e000b */
[----:B------:R-:W-:Y:S02]  /*1bc250*/  IMAD.MOV.U32 R25, RZ, RZ, R5 ;  /* 0x000000ffff197224 */ /* 0x000fe400078e0005 */
[----:B----4-:R-:W-:Y:S01]  /*1bc260*/  IMAD.X R11, R15, 0x1, R28, P0 ;  /* 0x000000010f0b7824 */ /* 0x010fe200000e061c */
[C---:B--2---:R-:W-:Y:S02]  /*1bc270*/  IADD3 R24, P0, R21.reuse, R17, RZ ;  /* 0x0000001115187210 */ /* 0x044fe40007f1e0ff */
[----:B------:R-:W-:Y:S01]  /*1bc280*/  IADD3 R4, P2, R21, R16, RZ ;  /* 0x0000001015047210 */ /* 0x000fe20007f5e0ff */
[----:B------:R-:W-:Y:S01]  /*1bc290*/  IMAD.X R21, R15, 0x1, R26, P1 ;  /* 0x000000010f157824 */ /* 0x000fe200008e061a */
[----:B------:R1:W-:Y:S03]  /*1bc2a0*/  STL.64 [R1+0x3a10], R10 ;  /* 0x003a100a01007387 */ /* 0x0003e60000100a00 */
[----:B---3--:R-:W-:Y:S01]  /*1bc2b0*/  IMAD.X R5, R22, 0x1, R14, P2 ;  /* 0x0000000116057824 */ /* 0x008fe200010e060e */
[----:B-1----:R-:W2:Y:S04]  /*1bc2c0*/  LDL.LU.64 R10, [R1+0x84a8] ;  /* 0x0084a800010a7983 */ /* 0x002ea80000300a00 */
[----:B------:R1:W-:Y:S04]  /*1bc2d0*/  STL [R1+0x8470], R17 ;  /* 0x0084701101007387 */ /* 0x0003e80000100800 */
[----:B------:R-:W-:Y:S04]  /*1bc2e0*/  STL [R1+0x39e8], R24 ;  /* 0x0039e81801007387 */ /* 0x000fe80000100800 */
[----:B-1----:R-:W3:Y:S04]  /*1bc2f0*/  LDL.LU R17, [R1+0x17c] ;  /* 0x00017c0001117983 */ /* 0x002ee80000300800 */
[----:B------:R-:W4:Y:S04]  /*1bc300*/  LDL.LU R15, [R1+0x84a0] ;  /* 0x0084a000010f7983 */ /* 0x000f280000300800 */
[----:B------:R1:W-:Y:S04]  /*1bc310*/  STL.64 [R1+0x39d8], R20 ;  /* 0x0039d81401007387 */ /* 0x0003e80000100a00 */
[----:B-1----:R-:W3:Y:S04]  /*1bc320*/  LDL.LU.64 R20, [R1+0x8498] ;  /* 0x0084980001147983 */ /* 0x002ee80000300a00 */
[----:B------:R1:W-:Y:S04]  /*1bc330*/  STL.64 [R1+0x39e0], R4 ;  /* 0x0039e00401007387 */ /* 0x0003e80000100a00 */
[----:B-1----:R-:W2:Y:S01]  /*1bc340*/  LDL.LU.64 R4, [R1+0x8490] ;  /* 0x0084900001047983 */ /* 0x002ea20000300a00 */
[----:B---3--:R-:W-:-:S03]  /*1bc350*/  IADD3 R22, P2, R17, R21, RZ ;  /* 0x0000001511167210 */ /* 0x008fc60007f5e0ff */
[----:B--2---:R1:W-:Y:S04]  /*1bc360*/  STL.64 [R1+0x8478], R4 ;  /* 0x0084780401007387 */ /* 0x0043e80000100a00 */
[----:B-1----:R0:W2:Y:S04]  /*1bc370*/  LDL.64 R4, [R1+0x39e8] ;  /* 0x0039e80001047983 */ /* 0x0020a80000100a00 */
[----:B------:R1:W-:Y:S04]  /*1bc380*/  STL [R1+0x39b8], R22 ;  /* 0x0039b81601007387 */ /* 0x0003e80000100800 */
[----:B-1----:R-:W3:Y:S04]  /*1bc390*/  LDL.LU.64 R22, [R1+0x8488] ;  /* 0x0084880001167983 */ /* 0x002ee80000300a00 */
[----:B------:R1:W-:Y:S04]  /*1bc3a0*/  STL [R1+0x8460], R21 ;  /* 0x0084601501007387 */ /* 0x0003e80000100800 */
[----:B-1----:R-:W2:Y:S04]  /*1bc3b0*/  LDL.LU R21, [R1+0x380] ;  /* 0x0003800001157983 */ /* 0x002ea80000300800 */
[----:B----4-:R1:W-:Y:S01]  /*1bc3c0*/  STL.64 [R1+0x8468], R14 ;  /* 0x0084680e01007387 */ /* 0x0103e20000100a00 */
[----:B------:R-:W-:Y:S01]  /*1bc3d0*/  IADD3 R24, P1, R17, R19, RZ ;  /* 0x0000001311187210 */ /* 0x000fe20007f3e0ff */
[----:B--2---:R-:W-:-:S02]  /*1bc3e0*/  IMAD.X R5, R21, 0x1, R15, P0 ;  /* 0x0000000115057824 */ /* 0x004fc400000e060f */
[----:B-1----:R0:W2:Y:S04]  /*1bc3f0*/  LDL.64 R14, [R1+0x39b8] ;  /* 0x0039b800010e7983 */ /* 0x0020a80000100a00 */
[----:B------:R-:W-:Y:S01]  /*1bc400*/  STL [R1+0x39ec], R5 ;  /* 0x0039ec0501007387 */ /* 0x000fe20000100800 */
[----:B--2---:R-:W-:Y:S02]  /*1bc410*/  IMAD.MOV.U32 R15, RZ, RZ, R25 ;  /* 0x000000ffff0f7224 */ /* 0x004fe400078e0019 */
[----:B------:R-:W-:-:S05]  /*1bc420*/  IMAD.X R25, R21, 0x1, R18, P1 ;  /* 0x0000000115197824 */ /* 0x000fca00008e0612 */
[----:B------:R1:W-:Y:S04]  /*1bc430*/  STL.64 [R1+0x39b0], R24 ;  /* 0x0039b01801007387 */ /* 0x0003e80000100a00 */
[----:B-1----:R-:W2:Y:S01]  /*1bc440*/  LDL.LU.64 R24, [R1+0x8480] ;  /* 0x0084800001187983 */ /* 0x002ea20000300a00 */
[----:B---3--:R-:W-:-:S03]  /*1bc450*/  IADD3 R4, P0, R17, R23, RZ ;  /* 0x0000001711047210 */ /* 0x008fc60007f1e0ff */
[----:B------:R1:W-:Y:S02]  /*1bc460*/  STL.64 [R1+0x8450], R12 ;  /* 0x0084500c01007387 */ /* 0x0003e40000100a00 */
[C---:B------:R-:W-:Y:S02]  /*1bc470*/  IMAD.X R5, R21.reuse, 0x1, R22, P0 ;  /* 0x0000000115057824 */ /* 0x040fe400000e0616 */
[----:B-1----:R-:W-:Y:S01]  /*1bc480*/  IMAD.MOV.U32 R12, RZ, RZ, R15 ;  /* 0x000000ffff0c7224 */ /* 0x002fe200078e000f */
[----:B------:R-:W3:Y:S04]  /*1bc490*/  LDL R13, [R1+0x180] ;  /* 0x00018000010d7983 */ /* 0x000ee80000100800 */
[----:B------:R2:W-:Y:S01]  /*1bc4a0*/  STL.64 [R1+0x8458], R10 ;  /* 0x0084580a01007387 */ /* 0x0005e20000100a00 */
[----:B------:R-:W-:-:S05]  /*1bc4b0*/  IMAD.X R15, R21, 0x1, R20, P2 ;  /* 0x00000001150f7824 */ /* 0x000fca00010e0614 */
[----:B------:R-:W-:Y:S01]  /*1bc4c0*/  STL [R1+0x39bc], R15 ;  /* 0x0039bc0f01007387 */ /* 0x000fe20000100800 */
[----:B--2---:R-:W-:-:S05]  /*1bc4d0*/  IADD3 R10, P1, R17, R25, RZ ;  /* 0x00000019110a7210 */ /* 0x004fca0007f3e0ff */
[----:B------:R-:W-:Y:S04]  /*1bc4e0*/  STL [R1+0x39c8], R10 ;  /* 0x0039c80a01007387 */ /* 0x000fe80000100800 */
[----:B------:R1:W-:Y:S04]  /*1bc4f0*/  STL.64 [R1+0x39c0], R4 ;  /* 0x0039c00401007387 */ /* 0x0003e80000100a00 */
[----:B-1----:R-:W2:Y:S04]  /*1bc500*/  LDL.LU.64 R4, [R1+0x8478] ;  /* 0x0084780001047983 */ /* 0x002ea80000300a00 */
[----:B------:R1:W-:Y:S04]  /*1bc510*/  STL.64 [R1+0x8448], R22 ;  /* 0x0084481601007387 */ /* 0x0003e80000100a00 */
[----:B-1----:R0:W4:Y:S01]  /*1bc520*/  LDL.64 R22, [R1+0x39c8] ;  /* 0x0039c80001167983 */ /* 0x0021220000100a00 */
[----:B------:R-:W-:-:S02]  /*1bc530*/  IADD3 R14, P2, R17, R29, RZ ;  /* 0x0000001d110e7210 */ /* 0x000fc40007f5e0ff */
[----:B------:R-:W-:Y:S01]  /*1bc540*/  IADD3 R10, P0, R17, R27, RZ ;  /* 0x0000001b110a7210 */ /* 0x000fe20007f1e0ff */
[----:B------:R-:W-:Y:S01]  /*1bc550*/  IMAD.MOV.U32 R11, RZ, RZ, R12 ;  /* 0x000000ffff0b7224 */ /* 0x000fe200078e000c */
[----:B------:R-:W2:Y:S01]  /*1bc560*/  LDL.LU R17, [R1+0x8470] ;  /* 0x0084700001117983 */ /* 0x000ea20000300800 */
[----:B------:R-:W-:-:S03]  /*1bc570*/  IMAD.X R15, R21, 0x1, R28, P2 ;  /* 0x00000001150f7824 */ /* 0x000fc600010e061c */
[----:B------:R-:W-:Y:S01]  /*1bc580*/  STL.64 [R1+0x8440], R24 ;  /* 0x0084401801007387 */ /* 0x000fe20000100a00 */
[----:B----4-:R-:W-:Y:S01]  /*1bc590*/  IMAD.X R23, R21, 0x1, R24, P1 ;  /* 0x0000000115177824 */ /* 0x010fe200008e0618 */
[----:B---3--:R-:W-:Y:S02]  /*1bc5a0*/  IADD3 R12, P1, R13, R16, RZ ;  /* 0x000000100d0c7210 */ /* 0x008fe40007f3e0ff */
[----:B------:R-:W3:Y:S04]  /*1bc5b0*/  LDL R13, [R1+0x37c] ;  /* 0x00037c00010d7983 */ /* 0x000ee80000100800 */
[----:B------:R-:W-:Y:S04]  /*1bc5c0*/  STL [R1+0x39cc], R23 ;  /* 0x0039cc1701007387 */ /* 0x000fe80000100800 */
[----:B------:R1:W-:Y:S04]  /*1bc5d0*/  STL.64 [R1+0x39d0], R14 ;  /* 0x0039d00e01007387 */ /* 0x0003e80000100a00 */
[----:B-1----:R-:W3:Y:S04]  /*1bc5e0*/  LDL.LU.64 R14, [R1+0x8468] ;  /* 0x00846800010e7983 */ /* 0x002ee80000300a00 */
[----:B------:R1:W-:Y:S04]  /*1bc5f0*/  STL [R1+0x8438], R28 ;  /* 0x0084381c01007387 */ /* 0x0003e80000100800 */
[----:B-1----:R-:W4:Y:S04]  /*1bc600*/  LDL.LU R28, [R1+0x180] ;  /* 0x00018000011c7983 */ /* 0x002f280000300800 */
[----:B--2---:R1:W-:Y:S01]  /*1bc610*/  STL.64 [R1+0x8430], R16 ;  /* 0x0084301001007387 */ /* 0x0043e20000100a00 */
[----:B----4-:R-:W-:Y:S01]  /*1bc620*/  IADD3 R22, P2, R28, R17, RZ ;  /* 0x000000111c167210 */ /* 0x010fe20007f5e0ff */
[----:B-1----:R-:W-:-:S02]  /*1bc630*/  IMAD.MOV.U32 R17, RZ, RZ, R11 ;  /* 0x000000ffff117224 */ /* 0x002fc400078e000b */
[----:B------:R-:W-:Y:S02]  /*1bc640*/  IMAD.X R11, R21, 0x1, R26, P0 ;  /* 0x00000001150b7824 */ /* 0x000fe400000e061a */
[----:B------:R-:W2:Y:S04]  /*1bc650*/  LDL.LU R21, [R1+0x8460] ;  /* 0x0084600001157983 */ /* 0x000ea80000300800 */
[----:B------:R1:W-:Y:S04]  /*1bc660*/  STL.64 [R1+0x3998], R10 ;  /* 0x0039980a01007387 */ /* 0x0003e80000100a00 */
[----:B-1----:R-:W4:Y:S01]  /*1bc670*/  LDL.LU.64 R10, [R1+0x8458] ;  /* 0x00845800010a7983 */ /* 0x002f220000300a00 */
[----:B---3--:R-:W-:-:S05]  /*1bc680*/  IMAD.X R13, R13, 0x1, R14, P1 ;  /* 0x000000010d0d7824 */ /* 0x008fca00008e060e */
[----:B------:R1:W-:Y:S04]  /*1bc690*/  STL.64 [R1+0x39a0], R12 ;  /* 0x0039a00c01007387 */ /* 0x0003e80000100a00 */
[----:B-1----:R-:W3:Y:S04]  /*1bc6a0*/  LDL.LU.64 R12, [R1+0x8450] ;  /* 0x00845000010c7983 */ /* 0x002ee80000300a00 */
[----:B----4-:R2:W-:Y:S04]  /*1bc6b0*/  STL.64 [R1+0x8420], R10 ;  /* 0x0084200a01007387 */ /* 0x0105e80000100a00 */
[----:B------:R1:W-:Y:S01]  /*1bc6c0*/  STL.64 [R1+0x8428], R8 ;  /* 0x0084280801007387 */ /* 0x0003e20000100a00 */
[----:B--2---:R-:W-:-:S03]  /*1bc6d0*/  IADD3 R10, P1, R28, R21, RZ ;  /* 0x000000151c0a7210 */ /* 0x004fc60007f3e0ff */
[----:B-1----:R-:W2:Y:S04]  /*1bc6e0*/  LDL R8, [R1+0x184] ;  /* 0x0001840001087983 */ /* 0x002ea80000100800 */
[----:B------:R1:W-:Y:S04]  /*1bc6f0*/  STL [R1+0x8410], R21 ;  /* 0x0084101501007387 */ /* 0x0003e80000100800 */
[----:B-1----:R-:W4:Y:S01]  /*1bc700*/  LDL.LU R21, [R1+0x37c] ;  /* 0x00037c0001157983 */ /* 0x002f220000300800 */
[----:B------:R-:W-:Y:S01]  /*1bc710*/  IADD3 R24, P0, R28, R19, RZ ;  /* 0x000000131c187210 */ /* 0x000fe20007f1e0ff */
[----:B----4-:R-:W-:-:S04]  /*1bc720*/  IMAD.X R23, R21, 0x1, R15, P2 ;  /* 0x0000000115177824 */ /* 0x010fc800010e060f */
[C---:B------:R-:W-:Y:S01]  /*1bc730*/  IMAD.X R25, R21.reuse, 0x1, R18, P0 ;  /* 0x0000000115197824 */ /* 0x040fe200000e0612 */
[----:B------:R1:W-:Y:S04]  /*1bc740*/  STL.64 [R1+0x39a8], R22 ;  /* 0x0039a81601007387 */ /* 0x0003e80000100a00 */
[----:B-1----:R-:W4:Y:S04]  /*1bc750*/  LDL.LU.64 R22, [R1+0x8448] ;  /* 0x0084480001167983 */ /* 0x002f280000300a00 */
[----:B------:R-:W-:Y:S04]  /*1bc760*/  STL.64 [R1+0x8408], R14 ;  /* 0x0084080e01007387 */ /* 0x000fe80000100a00 */
[----:B------:R1:W-:Y:S04]  /*1bc770*/  STL.64 [R1+0x3948], R24 ;  /* 0x0039481801007387 */ /* 0x0003e80000100a00 */
[----:B-1----:R-:W3:Y:S01]  /*1bc780*/  LDL.LU.64 R24, [R1+0x8440] ;  /* 0x0084400001187983 */ /* 0x002ee20000300a00 */
[----:B------:R-:W-:-:S03]  /*1bc790*/  IMAD.X R11, R21, 0x1, R20, P1 ;  /* 0x00000001150b7824 */ /* 0x000fc600008e0614 */
[----:B------:R1:W-:Y:S04]  /*1bc7a0*/  STL.64 [R1+0x8418], R18 ;  /* 0x0084181201007387 */ /* 0x0003e80000100a00 */
[----:B------:R0:W-:Y:S01]  /*1bc7b0*/  STL.64 [R1+0x3950], R10 ;  /* 0x0039500a01007387 */ /* 0x0001e20000100a00 */
[----:B-1----:R-:W-:Y:S01]  /*1bc7c0*/  IMAD.MOV.U32 R18, RZ, RZ, R17 ;  /* 0x000000ffff127224 */ /* 0x002fe200078e0011 */
[C---:B0-----:R-:W-:Y:S02]  /*1bc7d0*/  IADD3 R10, P1, R28.reuse, R29, RZ ;  /* 0x0000001d1c0a7210 */ /* 0x041fe40007f3e0ff */
[----:B----4-:R-:W-:-:S05]  /*1bc7e0*/  IADD3 R14, P2, R28, R23, RZ ;  /* 0x000000171c0e7210 */ /* 0x010fca0007f5e0ff */
[----:B------:R-:W-:Y:S01]  /*1bc7f0*/  IMAD.X R15, R21, 0x1, R22, P2 ;  /* 0x00000001150f7824 */ /* 0x000fe200010e0616 */
[----:B---3--:R-:W-:-:S04]  /*1bc800*/  IADD3 R16, P0, R28, R25, RZ ;  /* 0x000000191c107210 */ /* 0x008fc80007f1e0ff */
[----:B------:R0:W-:Y:S01]  /*1bc810*/  STL.64 [R1+0x3958], R14 ;  /* 0x0039580e01007387 */ /* 0x0001e20000100a00 */
[C---:B------:R-:W-:Y:S01]  /*1bc820*/  IMAD.X R17, R21.reuse, 0x1, R24, P0 ;  /* 0x0000000115117824 */ /* 0x040fe200000e0618 */
[----:B0-----:R-:W-:Y:S02]  /*1bc830*/  IADD3 R14, P2, R28, R27, RZ ;  /* 0x0000001b1c0e7210 */ /* 0x001fe40007f5e0ff */
[----:B------:R-:W3:Y:S04]  /*1bc840*/  LDL.LU R28, [R1+0x8438] ;  /* 0x00843800011c7983 */ /* 0x000ee80000300800 */
[----:B------:R0:W-:Y:S04]  /*1bc850*/  STL.64 [R1+0x3960], R16 ;  /* 0x0039601001007387 */ /* 0x0001e80000100a00 */
[----:B0-----:R-:W2:Y:S04]  /*1bc860*/  LDL.LU.64 R16, [R1+0x8430] ;  /* 0x0084300001107983 */ /* 0x001ea80000300a00 */
[----:B------:R-:W-:Y:S01]  /*1bc870*/  STL.64 [R1+0x8400], R24 ;  /* 0x0084001801007387 */ /* 0x000fe20000100a00 */
[----:B---3--:R-:W-:Y:S01]  /*1bc880*/  IMAD.X R11, R21, 0x1, R28, P1 ;  /* 0x00000001150b7824 */ /* 0x008fe200008e061c */
[----:B--2---:R-:W-:-:S05]  /*1bc890*/  IADD3 R8, P0, R8, R16, RZ ;  /* 0x0000001008087210 */ /* 0x004fca0007f1e0ff */
[----:B------:R0:W-:Y:S04]  /*1bc8a0*/  STL [R1+0x3938], R8 ;  /* 0x0039380801007387 */ /* 0x0001e80000100800 */
[----:B0-----:R-:W2:Y:S04]  /*1bc8b0*/  LDL.LU.64 R8, [R1+0x8428] ;  /* 0x0084280001087983 */ /* 0x001ea80000300a00 */
[----:B------:R0:W-:Y:S04]  /*1bc8c0*/  STL.64 [R1+0x3968], R10 ;  /* 0x0039680a01007387 */ /* 0x0001e80000100a00 */
[----:B0-----:R-:W3:Y:S04]  /*1bc8d0*/  LDL.LU.64 R10, [R1+0x8420] ;  /* 0x00842000010a7983 */ /* 0x001ee80000300a00 */
[----:B------:R0:W-:Y:S04]  /*1bc8e0*/  STL [R1+0x83e8], R28 ;  /* 0x0083e81c01007387 */ /* 0x0001e80000100800 */
[----:B0-----:R-:W4:Y:S01]  /*1bc8f0*/  LDL.LU R28, [R1+0x184] ;  /* 0x00018400011c7983 */ /* 0x001f220000300800 */
[----:B------:R-:W-:Y:S01]  /*1bc900*/  IMAD.MOV.U32 R25, RZ, RZ, R18 ;  /* 0x000000ffff197224 */ /* 0x000fe200078e0012 */
[----:B----4-:R-:W-:-:S05]  /*1bc910*/  IADD3 R18, P1, R28, R17, RZ ;  /* 0x000000111c127210 */ /* 0x010fca0007f3e0ff */
[----:B------:R0:W-:Y:S04]  /*1bc920*/  STL [R1+0x3940], R18 ;  /* 0x0039401201007387 */ /* 0x0001e80000100800 */
[----:B0-----:R-:W4:Y:S04]  /*1bc930*/  LDL.LU.64 R18, [R1+0x8418] ;  /* 0x0084180001127983 */ /* 0x001f280000300a00 */
[----:B------:R0:W-:Y:S04]  /*1bc940*/  STL.64 [R1+0x83f0], R16 ;  /* 0x0083f01001007387 */ /* 0x0001e80000100a00 */
[----:B0-----:R0:W2:Y:S01]  /*1bc950*/  LDL.64 R16, [R1+0x3940] ;  /* 0x0039400001107983 */ /* 0x0010a20000100a00 */
[----:B------:R-:W-:-:S03]  /*1bc960*/  IMAD.X R15, R21, 0x1, R26, P2 ;  /* 0x00000001150f7824 */ /* 0x000fc600010e061a */
[----:B--2---:R-:W2:Y:S04]  /*1bc970*/  LDL R17, [R1+0x378] ;  /* 0x0003780001117983 */ /* 0x004ea80000100800 */
[----:B------:R-:W3:Y:S04]  /*1bc980*/  LDL.LU R21, [R1+0x8410] ;  /* 0x0084100001157983 */ /* 0x000ee80000300800 */
[----:B------:R1:W-:Y:S04]  /*1bc990*/  STL.64 [R1+0x3930], R14 ;  /* 0x0039300e01007387 */ /* 0x0003e80000100a00 */
[----:B-1----:R-:W2:Y:S04]  /*1bc9a0*/  LDL.LU.64 R14, [R1+0x8408] ;  /* 0x00840800010e7983 */ /* 0x002ea80000300a00 */
[----:B------:R1:W-:Y:S04]  /*1bc9b0*/  STL.64 [R1+0x83f8], R26 ;  /* 0x0083f81a01007387 */ /* 0x0003e80000100a00 */
[----:B-1----:R0:W4:Y:S02]  /*1bc9c0*/  LDL.64 R26, [R1+0x3938] ;  /* 0x00393800011a7983 */ /* 0x0021240000100a00 */
[----:B----4-:R-:W-:-:S04]  /*1bc9d0*/  IMAD.MOV.U32 R27, RZ, RZ, R25 ;  /* 0x000000ffff1b7224 */ /* 0x010fc800078e0019 */
[----:B------:R-:W-:Y:S02]  /*1bc9e0*/  IMAD.MOV.U32 R25, RZ, RZ, R27 ;  /* 0x000000ffff197224 */ /* 0x000fe400078e001b */
[C---:B--2---:R-:W-:Y:S02]  /*1bc9f0*/  IMAD.X R27, R17.reuse, 0x1, R14, P0 ;  /* 0x00000001111b7824 */ /* 0x044fe400000e060e */
[----:B------:R-:W-:-:S03]  /*1bca00*/  IMAD.X R17, R17, 0x1, R15, P1 ;  /* 0x0000000111117824 */ /* 0x000fc600008e060f */
[----:B------:R-:W-:Y:S04]  /*1bca10*/  STL [R1+0x393c], R27 ;  /* 0x00393c1b01007387 */ /* 0x000fe80000100800 */
[----:B------:R1:W-:Y:S04]  /*1bca20*/  STL [R1+0x83d8], R15 ;  /* 0x0083d80f01007387 */ /* 0x0003e80000100800 */
[----:B-1----:R-:W2:Y:S01]  /*1bca30*/  LDL.LU R15, [R1+0x378] ;  /* 0x00037800010f7983 */ /* 0x002ea20000300800 */
[----:B------:R-:W-:-:S03]  /*1bca40*/  IADD3 R24, P2, R28, R19, RZ ;  /* 0x000000131c187210 */ /* 0x000fc60007f5e0ff */
[----:B------:R1:W-:Y:S01]  /*1bca50*/  STL [R1+0x3944], R17 ;  /* 0x0039441101007387 */ /* 0x0003e20000100800 */
[----:B---3--:R-:W-:Y:S01]  /*1bca60*/  IADD3 R26, P0, R28, R21, RZ ;  /* 0x000000151c1a7210 */ /* 0x008fe20007f1e0ff */
[----:B-1----:R-:W-:Y:S02]  /*1bca70*/  IMAD.MOV.U32 R17, RZ, RZ, R25 ;  /* 0x000000ffff117224 */ /* 0x002fe400078e0019 */
[C---:B--2---:R-:W-:Y:S02]  /*1bca80*/  IMAD.X R25, R15.reuse, 0x1, R18, P2 ;  /* 0x000000010f197824 */ /* 0x044fe400010e0612 */
[----:B------:R-:W-:-:S03]  /*1bca90*/  IMAD.X R27, R15, 0x1, R20, P0 ;  /* 0x000000010f1b7824 */ /* 0x000fc600000e0614 */
[----:B------:R1:W-:Y:S04]  /*1bcaa0*/  STL.64 [R1+0x3908], R24 ;  /* 0x0039081801007387 */ /* 0x0003e80000100a00 */
[----:B-1----:R-:W2:Y:S04]  /*1bcab0*/  LDL.LU.64 R24, [R1+0x8400] ;  /* 0x0084000001187983 */ /* 0x002ea80000300a00 */
[----:B------:R-:W-:Y:S04]  /*1bcac0*/  STL.64 [R1+0x83e0], R18 ;  /* 0x0083e01201007387 */ /* 0x000fe80000100a00 */
[----:B------:R-:W-:Y:S04]  /*1bcad0*/  STL.64 [R1+0x83c8], R12 ;  /* 0x0083c80c01007387 */ /* 0x000fe80000100a00 */
[----:B------:R1:W-:Y:S04]  /*1bcae0*/  STL.64 [R1+0x3910], R26 ;  /* 0x0039101a01007387 */ /* 0x0003e80000100a00 */
[----:B-1----:R-:W3:Y:S01]  /*1bcaf0*/  LDL.LU.64 R26, [R1+0x83f8] ;  /* 0x0083f800011a7983 */ /* 0x002ee20000300a00 */
[----:B------:R-:W-:Y:S01]  /*1bcb00*/  IADD3 R16, P1, R28, R23, RZ ;  /* 0x000000171c107210 */ /* 0x000fe20007f3e0ff */
[----:B------:R-:W-:-:S04]  /*1bcb10*/  IMAD.MOV.U32 R19, RZ, RZ, R17 ;  /* 0x000000ffff137224 */ /* 0x000fc800078e0011 */
[----:B------:R-:W-:Y:S01]  /*1bcb20*/  IMAD.X R17, R15, 0x1, R22, P1 ;  /* 0x000000010f117824 */ /* 0x000fe200008e0616 */
[----:B------:R-:W-:Y:S01]  /*1bcb30*/  STL.64 [R1+0x83d0], R20 ;  /* 0x0083d01401007387 */ /* 0x000fe20000100a00 */
[----:B------:R-:W-:-:S03]  /*1bcb40*/  IADD3 R18, P0, R28, R29, RZ ;  /* 0x0000001d1c127210 */ /* 0x000fc60007f1e0ff */
[----:B------:R1:W-:Y:S04]  /*1bcb50*/  STL.64 [R1+0x3918], R16 ;  /* 0x0039181001007387 */ /* 0x0003e80000100a00 */
[----:B-1----:R-:W4:Y:S01]  /*1bcb60*/  LDL.LU.64 R16, [R1+0x83f0] ;  /* 0x0083f00001107983 */ /* 0x002f220000300a00 */
[C---:B--2---:R-:W-:Y:S02]  /*1bcb70*/  IADD3 R12, P2, R28.reuse, R25, RZ ;  /* 0x000000191c0c7210 */ /* 0x044fe40007f5e0ff */
[----:B---3--:R-:W-:Y:S02]  /*1bcb80*/  IADD3 R20, P1, R28, R27, RZ ;  /* 0x0000001b1c147210 */ /* 0x008fe40007f3e0ff */
[----:B------:R-:W2:Y:S04]  /*1bcb90*/  LDL.LU R28, [R1+0x83e8] ;  /* 0x0083e800011c7983 */ /* 0x000ea80000300800 */
[----:B------:R-:W4:Y:S01]  /*1bcba0*/  LDL R21, [R1+0x188] ;  /* 0x0001880001157983 */ /* 0x000f220000100800 */
[----:B------:R-:W-:-:S03]  /*1bcbb0*/  IMAD.X R13, R15, 0x1, R24, P2 ;  /* 0x000000010f0d7824 */ /* 0x000fc600010e0618 */
[----:B------:R-:W-:Y:S04]  /*1bcbc0*/  STL.64 [R1+0x83c0], R24 ;  /* 0x0083c01801007387 */ /* 0x000fe80000100a00 */
[----:B------:R1:W-:Y:S02]  /*1bcbd0*/  STL.64 [R1+0x3920], R12 ;  /* 0x0039200c01007387 */ /* 0x0003e40000100a00 */
[----:B-1----:R-:W-:Y:S02]  /*1bcbe0*/  IMAD.MOV.U32 R13, RZ, RZ, R19 ;  /* 0x000000ffff0d7224 */ /* 0x002fe400078e0013 */
[----:B--2---:R-:W-:Y:S01]  /*1bcbf0*/  IMAD.X R19, R15, 0x1, R28, P0 ;  /* 0x000000010f137824 */ /* 0x004fe200000e061c */
[C---:B----4-:R-:W-:Y:S02]  /*1bcc00*/  IADD3 R24, P0, R21.reuse, R17, RZ ;  /* 0x0000001115187210 */ /* 0x050fe40007f1e0ff */
[----:B------:R-:W-:Y:S01]  /*1bcc10*/  IADD3 R12, P2, R21, R16, RZ ;  /* 0x00000010150c7210 */ /* 0x000fe20007f5e0ff */
[----:B------:R-:W-:Y:S01]  /*1bcc20*/  IMAD.X R21, R15, 0x1, R26, P1 ;  /* 0x000000010f157824 */ /* 0x000fe200008e061a */
[----:B------:R1:W-:Y:S04]  /*1bcc30*/  STL.64 [R1+0x3928], R18 ;  /* 0x0039281201007387 */ /* 0x0003e80000100a00 */
[----:B-1----:R-:W2:Y:S04]  /*1bcc40*/  LDL.LU.64 R18, [R1+0x83e0] ;  /* 0x0083e00001127983 */ /* 0x002ea80000300a00 */
[----:B------:R1:W-:Y:S04]  /*1bcc50*/  STL.64 [R1+0x83b0], R16 ;  /* 0x0083b01001007387 */ /* 0x0003e80000100a00 */
[----:B-1----:R-:W3:Y:S04]  /*1bcc60*/  LDL.LU R16, [R1+0x188] ;  /* 0x0001880001107983 */ /* 0x002ee80000300800 */
[----:B------:R-:W-:Y:S04]  /*1bcc70*/  STL [R1+0x3900], R24 ;  /* 0x0039001801007387 */ /* 0x000fe80000100800 */
[----:B------:R-:W4:Y:S04]  /*1bcc80*/  LDL.LU R15, [R1+0x83d8] ;  /* 0x0083d800010f7983 */ /* 0x000f280000300800 */
[----:B------:R1:W-:Y:S04]  /*1bcc90*/  STL.64 [R1+0x38f0], R20 ;  /* 0x0038f01401007387 */ /* 0x0003e80000100a00 */
[----:B-1----:R-:W2:Y:S04]  /*1bcca0*/  LDL.LU.64 R20, [R1+0x83d0] ;  /* 0x0083d00001147983 */ /* 0x002ea80000300a00 */
[----:B------:R1:W-:Y:S04]  /*1bccb0*/  STL.64 [R1+0x83b8], R26 ;  /* 0x0083b81a01007387 */ /* 0x0003e80000100a00 */
[----:B-1----:R0:W3:Y:S01]  /*1bccc0*/  LDL.64 R26, [R1+0x3900] ;  /* 0x00390000011a7983 */ /* 0x0020e20000100a00 */
[----:B------:R-:W-:-:S03]  /*1bccd0*/  IMAD.MOV.U32 R25, RZ, RZ, R13 ;  /* 0x000000ffff197224 */ /* 0x000fc600078e000d */
[----:B---3--:R-:W3:Y:S02]  /*1bcce0*/  LDL R27, [R1+0x374] ;  /* 0x00037400011b7983 */ /* 0x008ee40000100800 */
[----:B---3--:R-:W-:-:S05]  /*1bccf0*/  IMAD.X R13, R27, 0x1, R14, P2 ;  /* 0x000000011b0d7824 */ /* 0x008fca00010e060e */
[----:B------:R1:W-:Y:S04]  /*1bcd00*/  STL.64 [R1+0x38f8], R12 ;  /* 0x0038f80c01007387 */ /* 0x0003e80000100a00 */
[----:B-1----:R-:W3:Y:S01]  /*1bcd10*/  LDL.LU.64 R12, [R1+0x83c8] ;  /* 0x0083c800010c7983 */ /* 0x002ee20000300a00 */
[----:B----4-:R-:W-:-:S03]  /*1bcd20*/  IMAD.X R27, R27, 0x1, R15, P0 ;  /* 0x000000011b1b7824 */ /* 0x010fc600000e060f */
[----:B---3--:R1:W-:Y:S04]  /*1bcd30*/  STL.64 [R1+0x83a8], R12 ;  /* 0x0083a80c01007387 */ /* 0x0083e80000100a00 */
[----:B--2---:R2:W-:Y:S01]  /*1bcd40*/  STL [R1+0x83a0], R21 ;  /* 0x0083a01501007387 */ /* 0x0045e20000100800 */
[----:B-1----:R-:W-:-:S03]  /*1bcd50*/  IADD3 R12, P2, R16, R21, RZ ;  /* 0x00000015100c7210 */ /* 0x002fc60007f5e0ff */
[----:B--2---:R-:W2:Y:S04]  /*1bcd60*/  LDL R21, [R1+0x18c] ;  /* 0x00018c0001157983 */ /* 0x004ea80000100800 */
[----:B------:R1:W-:Y:S04]  /*1bcd70*/  STL [R1+0x83a4], R15 ;  /* 0x0083a40f01007387 */ /* 0x0003e80000100800 */
[----:B-1----:R-:W3:Y:S01]  /*1bcd80*/  LDL.LU R15, [R1+0x374] ;  /* 0x00037400010f7983 */ /* 0x002ee20000300800 */
[----:B------:R-:W-:Y:S01]  /*1bcd90*/  IADD3 R24, P1, R16, R19, RZ ;  /* 0x0000001310187210 */ /* 0x000fe20007f3e0ff */
[----:B------:R-:W-:-:S02]  /*1bcda0*/  IMAD.MOV.U32 R13, RZ, RZ, R25 ;  /* 0x000000ffff0d7224 */ /* 0x000fc400078e0019 */
[----:B------:R1:W-:Y:S01]  /*1bcdb0*/  STL [R1+0x3904], R27 ;  /* 0x0039041b01007387 */ /* 0x0003e20000100800 */
[----:B------:R-:W-:Y:S01]  /*1bcdc0*/  IADD3 R26, P0, R16, R23, RZ ;  /* 0x00000017101a7210 */ /* 0x000fe20007f1e0ff */
[----:B---3--:R-:W-:-:S05]  /*1bcdd0*/  IMAD.X R25, R15, 0x1, R18, P1 ;  /* 0x000000010f197824 */ /* 0x008fca00008e0612 */
[----:B------:R3:W-:Y:S01]  /*1bcde0*/  STL.64 [R1+0x38c8], R24 ;  /* 0x0038c81801007387 */ /* 0x0007e20000100a00 */
[----:B-1----:R-:W-:-:S03]  /*1bcdf0*/  IMAD.X R27, R15, 0x1, R22, P0 ;  /* 0x000000010f1b7824 */ /* 0x002fc600000e0616 */
[----:B---3--:R-:W3:Y:S04]  /*1bce00*/  LDL.LU.64 R24, [R1+0x83c0] ;  /* 0x0083c00001187983 */ /* 0x008ee80000300a00 */
[----:B------:R1:W-:Y:S02]  /*1bce10*/  STL.64 [R1+0x8398], R4 ;  /* 0x0083980401007387 */ /* 0x0003e40000100a00 */
[----:B-1----:R-:W-:Y:S02]  /*1bce20*/  IMAD.MOV.U32 R5, RZ, RZ, R13 ;  /* 0x000000ffff057224 */ /* 0x002fe400078e000d */
[----:B------:R-:W-:-:S05]  /*1bce30*/  IMAD.X R13, R15, 0x1, R20, P2 ;  /* 0x000000010f0d7824 */ /* 0x000fca00010e0614 */
[----:B------:R-:W-:Y:S04]  /*1bce40*/  STL.64 [R1+0x38d0], R12 ;  /* 0x0038d00c01007387 */ /* 0x000fe80000100a00 */
[----:B------:R1:W-:Y:S04]  /*1bce50*/  STL.64 [R1+0x38d8], R26 ;  /* 0x0038d81a01007387 */ /* 0x0003e80000100a00 */
[----:B-1----:R-:W4:Y:S01]  /*1bce60*/  LDL.LU.64 R26, [R1+0x83b8] ;  /* 0x0083b800011a7983 */ /* 0x002f220000300a00 */
[----:B------:R-:W-:-:S03]  /*1bce70*/  IADD3 R12, P2, R16, R29, RZ ;  /* 0x0000001d100c7210 */ /* 0x000fc60007f5e0ff */
[----:B------:R-:W-:Y:S01]  /*1bce80*/  STL.64 [R1+0x8390], R22 ;  /* 0x0083901601007387 */ /* 0x000fe20000100a00 */
[C---:B---3--:R-:W-:Y:S02]  /*1bce90*/  IADD3 R4, P1, R16.reuse, R25, RZ ;  /* 0x0000001910047210 */ /* 0x048fe40007f3e0ff */
[----:B----4-:R-:W-:-:S05]  /*1bcea0*/  IADD3 R16, P0, R16, R27, RZ ;  /* 0x0000001b10107210 */ /* 0x010fca0007f1e0ff */
[----:B------:R1:W-:Y:S04]  /*1bceb0*/  STL [R1+0x38b0], R16 ;  /* 0x0038b01001007387 */ /* 0x0003e80000100800 */
[----:B-1----:R-:W2:Y:S01]  /*1bcec0*/  LDL.LU.64 R16, [R1+0x83b0] ;  /* 0x0083b00001107983 */ /* 0x002ea20000300a00 */
[----:B------:R-:W-:Y:S02]  /*1bced0*/  IMAD.MOV.U32 R22, RZ, RZ, R5 ;  /* 0x000000ffff167224 */ /* 0x000fe400078e0005 */
[C---:B------:R-:W-:Y:S02]  /*1bcee0*/  IMAD.X R5, R15.reuse, 0x1, R24, P1 ;  /* 0x000000010f057824 */ /* 0x040fe400008e0618 */
[----:B------:R-:W-:-:S03]  /*1bcef0*/  IMAD.X R13, R15, 0x1, R28, P2 ;  /* 0x000000010f0d7824 */ /* 0x000fc600010e061c */
[----:B------:R-:W-:Y:S04]  /*1bcf00*/  STL.64 [R1+0x38e0], R4 ;  /* 0x0038e00401007387 */ /* 0x000fe80000100a00 */
[----:B------:R1:W-:Y:S04]  /*1bcf10*/  STL.64 [R1+0x38e8], R12 ;  /* 0x0038e80c01007387 */ /* 0x0003e80000100a00 */
[----:B-1----:R-:W3:Y:S04]  /*1bcf20*/  LDL.LU.64 R12, [R1+0x83a8] ;  /* 0x0083a800010c7983 */ /* 0x002ee80000300a00 */
[----:B------:R1:W-:Y:S01]  /*1bcf30*/  STL.64 [R1+0x8388], R10 ;  /* 0x0083880a01007387 */ /* 0x0003e20000100a00 */
[----:B--2---:R-:W-:-:S02]  /*1bcf40*/  IADD3 R4, P1, R21, R16, RZ ;  /* 0x0000001015047210 */ /* 0x004fc40007f3e0ff */
[----:B-1----:R-:W-:Y:S01]  /*1bcf50*/  IADD3 R10, P2, R21, R17, RZ ;  /* 0x00000011150a7210 */ /* 0x002fe20007f5e0ff */
[----:B------:R1:W-:Y:S04]  /*1bcf60*/  STL.64 [R1+0x8380], R16 ;  /* 0x0083801001007387 */ /* 0x0003e80000100a00 */
[----:B-1----:R0:W2:Y:S02]  /*1bcf70*/  LDL.64 R16, [R1+0x38b0] ;  /* 0x0038b00001107983 */ /* 0x0020a40000100a00 */
[----:B--2---:R-:W-:Y:S01]  /*1bcf80*/  IMAD.X R17, R15, 0x1, R26, P0 ;  /* 0x000000010f117824 */ /* 0x004fe200000e061a */
[----:B------:R-:W-:Y:S01]  /*1bcf90*/  IADD3 R16, P0, R21, R19, RZ ;  /* 0x0000001315107210 */ /* 0x000fe20007f1e0ff */
[----:B------:R-:W2:Y:S04]  /*1bcfa0*/  LDL.LU R15, [R1+0x83a4] ;  /* 0x0083a400010f7983 */ /* 0x000ea80000300800 */
[----:B------:R-:W-:Y:S04]  /*1bcfb0*/  STL [R1+0x38b4], R17 ;  /* 0x0038b41101007387 */ /* 0x000fe80000100800 */
[----:B------:R-:W4:Y:S04]  /*1bcfc0*/  LDL.LU R21, [R1+0x83a0] ;  /* 0x0083a00001157983 */ /* 0x000f280000300800 */
[----:B------:R1:W-:Y:S04]  /*1bcfd0*/  STL [R1+0x8370], R19 ;  /* 0x0083701301007387 */ /* 0x0003e80000100800 */
[----:B-1----:R-:W3:Y:S02]  /*1bcfe0*/  LDL.LU R19, [R1+0x370] ;  /* 0x0003700001137983 */ /* 0x002ee40000300800 */
[----:B---3--:R-:W-:-:S05]  /*1bcff0*/  IMAD.X R5, R19, 0x1, R14, P1 ;  /* 0x0000000113057824 */ /* 0x008fca00008e060e */
[----:B------:R1:W-:Y:S04]  /*1bd000*/  STL.64 [R1+0x38b8], R4 ;  /* 0x0038b80401007387 */ /* 0x0003e80000100a00 */
[----:B-1----:R-:W3:Y:S04]  /*1bd010*/  LDL.LU.64 R4, [R1+0x8398] ;  /* 0x0083980001047983 */ /* 0x002ee80000300a00 */
[----:B---3--:R1:W-:Y:S04]  /*1bd020*/  STL.64 [R1+0x8368], R4 ;  /* 0x0083680401007387 */ /* 0x0083e80000100a00 */
[----:B-1----:R-:W4:Y:S01]  /*1bd030*/  LDL.LU R5, [R1+0x18c] ;  /* 0x00018c0001057983 */ /* 0x002f220000300800 */
[----:B------:R-:W-:-:S02]  /*1bd040*/  IMAD.MOV.U32 R4, RZ, RZ, R22 ;  /* 0x000000ffff047224 */ /* 0x000fc400078e0016 */
[----:B--2---:R-:W-:Y:S01]  /*1bd050*/  IMAD.X R11, R19, 0x1, R15, P2 ;  /* 0x00000001130b7824 */ /* 0x004fe200010e060f */
[----:B----4-:R-:W-:-:S05]  /*1bd060*/  IADD3 R22, P1, R5, R21, RZ ;  /* 0x0000001505167210 */ /* 0x010fca0007f3e0ff */
[----:B------:R1:W-:Y:S04]  /*1bd070*/  STL [R1+0x38a0], R22 ;  /* 0x0038a01601007387 */ /* 0x0003e80000100800 */
[----:B-1----:R-:W2:Y:S04]  /*1bd080*/  LDL.LU.64 R22, [R1+0x8390] ;  /* 0x0083900001167983 */ /* 0x002ea80000300a00 */
[----:B------:R1:W-:Y:S04]  /*1bd090*/  STL.64 [R1+0x8378], R14 ;  /* 0x0083780e01007387 */ /* 0x0003e80000100a00 */
[----:B-1----:R0:W3:Y:S01]  /*1bd0a0*/  LDL.64 R14, [R1+0x38a0] ;  /* 0x0038a000010e7983 */ /* 0x0020e20000100a00 */
[----:B------:R-:W-:-:S03]  /*1bd0b0*/  IMAD.X R17, R19, 0x1, R18, P0 ;  /* 0x0000000113117824 */ /* 0x000fc600000e0612 */
[----:B------:R-:W-:Y:S04]  /*1bd0c0*/  STL.64 [R1+0x38c0], R10 ;  /* 0x0038c00a01007387 */ /* 0x000fe80000100a00 */
[----:B------:R1:W-:Y:S02]  /*1bd0d0*/  STL.64 [R1+0x3898], R16 ;  /* 0x0038981001007387 */ /* 0x0003e40000100a00 */
[C---:B-1----:R-:W-:Y:S01]  /*1bd0e0*/  IADD3 R16, P0, R5.reuse, R25, RZ ;  /* 0x0000001905107210 */ /* 0x042fe20007f1e0ff */
[----:B------:R-:W-:Y:S01]  /*1bd0f0*/  IMAD.MOV.U32 R17, RZ, RZ, R4 ;  /* 0x000000ffff117224 */ /* 0x000fe200078e0004 */
[----:B--2---:R-:W-:-:S05]  /*1bd100*/  IADD3 R10, P2, R5, R23, RZ ;  /* 0x00000017050a7210 */ /* 0x004fca0007f5e0ff */
[----:B------:R-:W-:Y:S01]  /*1bd110*/  IMAD.X R11, R19, 0x1, R22, P2 ;  /* 0x00000001130b7824 */ /* 0x000fe200010e0616 */
[----:B------:R-:W-:Y:S01]  /*1bd120*/  IADD3 R4, P2, R5, R27, RZ ;  /* 0x0000001b05047210 */ /* 0x000fe20007f5e0ff */
[----:B---3--:R-:W-:Y:S01]  /*1bd130*/  IMAD.X R15, R19, 0x1, R20, P1 ;  /* 0x00000001130f7824 */ /* 0x008fe200008e0614 */
[----:B------:R-:W-:Y:S01]  /*1bd140*/  IADD3 R14, P1, R5, R29, RZ ;  /* 0x0000001d050e7210 */ /* 0x000fe20007f3e0ff */
[----:B------:R-:W-:Y:S02]  /*1bd150*/  IMAD.MOV.U32 R5, RZ, RZ, R17 ;  /* 0x000000ffff057224 */ /* 0x000fe400078e0011 */
[C---:B------:R-:W-:Y:S01]  /*1bd160*/  IMAD.X R17, R19.reuse, 0x1, R24, P0 ;  /* 0x0000000113117824 */ /* 0x040fe200000e0618 */
[----:B------:R-:W-:Y:S04]  /*1bd170*/  STL [R1+0x38a4], R15 ;  /* 0x0038a40f01007387 */ /* 0x000fe80000100800 */
[----:B------:R1:W-:Y:S04]  /*1bd180*/  STL.64 [R1+0x38a8], R10 ;  /* 0x0038a80a01007387 */ /* 0x0003e80000100a00 */
[----:B-1----:R-:W2:Y:S04]  /*1bd190*/  LDL.LU.64 R10, [R1+0x8388] ;  /* 0x00838800010a7983 */ /* 0x002ea80000300a00 */
[----:B------:R-:W-:Y:S04]  /*1bd1a0*/  STL.64 [R1+0x8360], R22 ;  /* 0x0083601601007387 */ /* 0x000fe80000100a00 */
[----:B------:R1:W-:Y:S04]  /*1bd1b0*/  STL.64 [R1+0x3888], R16 ;  /* 0x0038881001007387 */ /* 0x0003e80000100a00 */
[----:B-1----:R-:W3:Y:S01]  /*1bd1c0*/  LDL.LU.64 R16, [R1+0x8380] ;  /* 0x0083800001107983 */ /* 0x002ee20000300a00 */
[----:B------:R-:W-:-:S05]  /*1bd1d0*/  IMAD.X R15, R19, 0x1, R28, P1 ;  /* 0x00000001130f7824 */ /* 0x000fca00008e061c */
[----:B------:R1:W-:Y:S01]  /*1bd1e0*/  STL.64 [R1+0x3890], R14 ;  /* 0x0038900e01007387 */ /* 0x0003e20000100a00 */
[----:B---3--:R-:W-:-:S05]  /*1bd1f0*/  IADD3 R22, P0, R5, R16, RZ ;  /* 0x0000001005167210 */ /* 0x008fca0007f1e0ff */
[----:B------:R3:W-:Y:S04]  /*1bd200*/  STL [R1+0x3878], R22 ;  /* 0x0038781601007387 */ /* 0x0007e80000100800 */
[----:B-1----:R-:W4:Y:S04]  /*1bd210*/  LDL.LU.64 R14, [R1+0x8378] ;  /* 0x00837800010e7983 */ /* 0x002f280000300a00 */
[----:B------:R-:W2:Y:S04]  /*1bd220*/  LDL.LU R23, [R1+0x1e0] ;  /* 0x0001e00001177983 */ /* 0x000ea80000300800 */
[----:B------:R1:W-:Y:S01]  /*1bd230*/  STL.64 [R1+0x8350], R16 ;  /* 0x0083501001007387 */ /* 0x0003e20000100a00 */
[----:B---3--:R-:W-:Y:S01]  /*1bd240*/  IADD3 R22, P1, R5, R17, RZ ;  /* 0x0000001105167210 */ /* 0x008fe20007f3e0ff */
[----:B-1----:R-:W-:-:S02]  /*1bd250*/  IMAD.MOV.U32 R17, RZ, RZ, R5 ;  /* 0x000000ffff117224 */ /* 0x002fc400078e0005 */
[----:B------:R-:W-:Y:S02]  /*1bd260*/  IMAD.X R5, R19, 0x1, R26, P2 ;  /* 0x0000000113057824 */ /* 0x000fe400010e061a */
[----:B------:R-:W3:Y:S04]  /*1bd270*/  LDL.LU R19, [R1+0x8370] ;  /* 0x0083700001137983 */ /* 0x000ee80000300800 */
[----:B------:R1:W-:Y:S04]  /*1bd280*/  STL.64 [R1+0x3870], R4 ;  /* 0x0038700401007387 */ /* 0x0003e80000100a00 */
[----:B-1----:R-:W4:Y:S04]  /*1bd290*/  LDL.LU.64 R4, [R1+0x8368] ;  /* 0x0083680001047983 */ /* 0x002f280000300a00 */
[----:B------:R1:W-:Y:S02]  /*1bd2a0*/  STL.64 [R1+0x8358], R26 ;  /* 0x0083581a01007387 */ /* 0x0003e40000100a00 */
[----:B-1----:R-:W-:-:S05]  /*1bd2b0*/  IMAD.MOV.U32 R27, RZ, RZ, R17 ;  /* 0x000000ffff1b7224 */ /* 0x002fca00078e0011 */
[----:B---3--:R-:W-:Y:S01]  /*1bd2c0*/  IADD3 R16, P2, R27, R19, RZ ;  /* 0x000000131b107210 */ /* 0x008fe20007f5e0ff */
[----:B----4-:R1:W-:Y:S04]  /*1bd2d0*/  STL.64 [R1+0x8340], R4 ;  /* 0x0083400401007387 */ /* 0x0103e80000100a00 */
[----:B-1----:R0:W3:Y:S04]  /*1bd2e0*/  LDL.64 R4, [R1+0x3878] ;  /* 0x0038780001047983 */ /* 0x0020e80000100a00 */
[----:B------:R-:W-:Y:S04]  /*1bd2f0*/  STL.64 [R1+0x8348], R6 ;  /* 0x0083480601007387 */ /* 0x000fe80000100a00 */
[----:B------:R1:W-:Y:S04]  /*1bd300*/  STL [R1+0x8330], R19 ;  /* 0x0083301301007387 */ /* 0x0003e80000100800 */
[----:B-1----:R-:W3:Y:S01]  /*1bd310*/  LDL.LU R19, [R1+0x36c] ;  /* 0x00036c0001137983 */ /* 0x002ee20000300800 */
[----:B--2---:R-:W-:-:S02]  /*1bd320*/  IMAD.MOV.U32 R6, RZ, RZ, R23 ;  /* 0x000000ffff067224 */ /* 0x004fc400078e0017 */
[C---:B---3--:R-:W-:Y:S02]  /*1bd330*/  IMAD.X R5, R19.reuse, 0x1, R14, P0 ;  /* 0x0000000113057824 */ /* 0x048fe400000e060e */
[----:B------:R-:W-:-:S03]  /*1bd340*/  IMAD.X R23, R19, 0x1, R15, P1 ;  /* 0x0000000113177824 */ /* 0x000fc600008e060f */
[----:B------:R-:W-:Y:S04]  /*1bd350*/  STL [R1+0x387c], R5 ;  /* 0x00387c0501007387 */ /* 0x000fe80000100800 */
[----:B------:R1:W-:Y:S04]  /*1bd360*/  STL.64 [R1+0x3880], R22 ;  /* 0x0038801601007387 */ /* 0x0003e80000100a00 */
[----:B-1----:R-:W2:Y:S04]  /*1bd370*/  LDL.LU.64 R22, [R1+0x8360] ;  /* 0x0083600001167983 */ /* 0x002ea80000300a00 */
[----:B------:R1:W-:Y:S01]  /*1bd380*/  STL.64 [R1+0x8328], R14 ;  /* 0x0083280e01007387 */ /* 0x0003e20000100a00 */
[----:B------:R-:W-:Y:S01]  /*1bd390*/  IMAD.X R17, R19, 0x1, R18, P2 ;  /* 0x0000000113117824 */ /* 0x000fe200010e0612 */
[----:B------:R-:W-:-:S02]  /*1bd3a0*/  IADD3 R4, P0, R27, R21, RZ ;  /* 0x000000151b047210 */ /* 0x000fc40007f1e0ff */
[----:B------:R3:W-:Y:S01]  /*1bd3b0*/  STL.64 [R1+0x8338], R10 ;  /* 0x0083380a01007387 */ /* 0x0007e20000100a00 */
[----:B-1----:R-:W-:-:S03]  /*1bd3c0*/  IMAD.MOV.U32 R15, RZ, RZ, R27 ;  /* 0x000000ffff0f7224 */ /* 0x002fc600078e001b */
[----:B---3--:R-:W3:Y:S04]  /*1bd3d0*/  LDL R10, [R1+0x194] ;  /* 0x00019400010a7983 */ /* 0x008ee80000100800 */
[----:B------:R1:W-:Y:S01]  /*1bd3e0*/  STL.64 [R1+0x3848], R16 ;  /* 0x0038481001007387 */ /* 0x0003e20000100a00 */
[----:B------:R-:W-:Y:S01]  /*1bd3f0*/  IMAD.X R5, R19, 0x1, R20, P0 ;  /* 0x0000000113057824 */ /* 0x000fe200000e0614 */
[----:B-1----:R-:W-:-:S04]  /*1bd400*/  IADD3 R16, P2, R15, R25, RZ ;  /* 0x000000190f107210 */ /* 0x002fc80007f5e0ff */
[----:B------:R-:W-:Y:S01]  /*1bd410*/  STL.64 [R1+0x3850], R4 ;  /* 0x0038500401007387 */ /* 0x000fe20000100a00 */
[----:B------:R-:W-:Y:S01]  /*1bd420*/  IMAD.X R17, R19, 0x1, R24, P2 ;  /* 0x0000000113117824 */ /* 0x000fe200010e0618 */
[----:B--2---:R-:W-:-:S05]  /*1bd430*/  IADD3 R26, P1, R15, R23, RZ ;  /* 0x000000170f1a7210 */ /* 0x004fca0007f3e0ff */
[----:B------:R-:W-:-:S05]  /*1bd440*/  IMAD.X R27, R19, 0x1, R22, P1 ;  /* 0x00000001131b7824 */ /* 0x000fca00008e0616 */
[----:B------:R1:W-:Y:S04]  /*1bd450*/  STL.64 [R1+0x3858], R26 ;  /* 0x0038581a01007387 */ /* 0x0003e80000100a00 */
[----:B-1----:R-:W2:Y:S04]  /*1bd460*/  LDL.LU.64 R26, [R1+0x8358] ;  /* 0x00835800011a7983 */ /* 0x002ea80000300a00 */
        /* <DEDUP_REMOVED lines=12> */
[----:B------:R1:W-:Y:S04]  /*1bd530*/  STL [R1+0x3840], R10 ;  /* 0x0038400a01007387 */ /* 0x0003e80000100800 */
[----:B-1----:R-:W4:Y:S04]  /*1bd540*/  LDL.LU.64 R10, [R1+0x8338] ;  /* 0x00833800010a7983 */ /* 0x002f280000300a00 */
[----:B------:R1:W-:Y:S02]  /*1bd550*/  STL.64 [R1+0x8310], R16 ;  /* 0x0083101001007387 */ /* 0x0003e40000100a00 */
[----:B-1----:R-:W-:-:S02]  /*1bd560*/  IMAD.MOV.U32 R17, RZ, RZ, R15 ;  /* 0x000000ffff117224 */ /* 0x002fc400078e000f */
[----:B------:R-:W-:Y:S02]  /*1bd570*/  IMAD.X R15, R19, 0x1, R26, P1 ;  /* 0x00000001130f7824 */ /* 0x000fe400008e061a */
[----:B------:R-:W2:Y:S04]  /*1bd580*/  LDL.LU R19, [R1+0x8330] ;  /* 0x0083300001137983 */ /* 0x000ea80000300800 */
[----:B------:R1:W-:Y:S04]  /*1bd590*/  STL.64 [R1+0x3830], R14 ;  /* 0x0038300e01007387 */ /* 0x0003e80000100a00 */
[----:B-1----:R-:W3:Y:S04]  /*1bd5a0*/  LDL.LU.64 R14, [R1+0x8328] ;  /* 0x00832800010e7983 */ /* 0x002ee80000300a00 */
[----:B------:R1:W-:Y:S04]  /*1bd5b0*/  STL.64 [R1+0x8320], R26 ;  /* 0x0083201a01007387 */ /* 0x0003e80000100a00 */
[----:B-1----:R0:W4:Y:S04]  /*1bd5c0*/  LDL.64 R26, [R1+0x3840] ;  /* 0x00384000011a7983 */ /* 0x0021280000100a00 */
[----:B----4-:R-:W3:Y:S04]  /*1bd5d0*/  LDL R27, [R1+0x368] ;  /* 0x00036800011b7983 */ /* 0x010ee80000100800 */
[----:B------:R1:W-:Y:S04]  /*1bd5e0*/  STL.64 [R1+0x8318], R2 ;  /* 0x0083180201007387 */ /* 0x0003e80000100a00 */
[----:B-1----:R-:W4:Y:S04]  /*1bd5f0*/  LDL.LU R2, [R1+0x194] ;  /* 0x0001940001027983 */ /* 0x002f280000300800 */
[----:B------:R1:W-:Y:S04]  /*1bd600*/  STL.64 [R1+0x8300], R8 ;  /* 0x0083000801007387 */ /* 0x0003e80000100a00 */
[----:B-1----:R0:W2:Y:S04]  /*1bd610*/  LDL.64 R8, [R1+0x3838] ;  /* 0x0038380001087983 */ /* 0x0020a80000100a00 */
[----:B------:R1:W-:Y:S04]  /*1bd620*/  STL.64 [R1+0x8308], R12 ;  /* 0x0083080c01007387 */ /* 0x0003e80000100a00 */
[----:B-1----:R-:W4:Y:S01]  /*1bd630*/  LDL R12, [R1+0x198] ;  /* 0x00019800010c7983 */ /* 0x002f220000100800 */
[----:B--2---:R-:W-:-:S04]  /*1bd640*/  IMAD.MOV.U32 R9, RZ, RZ, R17 ;  /* 0x000000ffff097224 */ /* 0x004fc800078e0011 */
[----:B------:R-:W-:Y:S02]  /*1bd650*/  IMAD.MOV.U32 R17, RZ, RZ, R9 ;  /* 0x000000ffff117224 */ /* 0x000fe400078e0009 */
[----:B---3--:R-:W-:Y:S01]  /*1bd660*/  IMAD.X R9, R27, 0x1, R14, P2 ;  /* 0x000000011b097824 */ /* 0x008fe200010e060e */
[----:B----4-:R-:W-:-:S04]  /*1bd670*/  IADD3 R8, P2, R2, R21, RZ ;  /* 0x0000001502087210 */ /* 0x010fc80007f5e0ff */
[----:B------:R-:W-:Y:S04]  /*1bd680*/  STL [R1+0x383c], R9 ;  /* 0x00383c0901007387 */ /* 0x000fe80000100800 */
[----:B------:R1:W-:Y:S04]  /*1bd690*/  STL [R1+0x82f8], R21 ;  /* 0x0082f81501007387 */ /* 0x0003e80000100800 */
[----:B-1----:R-:W2:Y:S01]  /*1bd6a0*/  LDL.LU R21, [R1+0x368] ;  /* 0x0003680001157983 */ /* 0x002ea20000300800 */
[----:B------:R-:W-:Y:S01]  /*1bd6b0*/  IADD3 R16, P1, R2, R19, RZ ;  /* 0x0000001302107210 */ /* 0x000fe20007f3e0ff */
[----:B--2---:R-:W-:-:S02]  /*1bd6c0*/  IMAD.X R27, R21, 0x1, R15, P0 ;  /* 0x00000001151b7824 */ /* 0x004fc400000e060f */
[----:B------:R-:W-:-:S03]  /*1bd6d0*/  IMAD.X R9, R21, 0x1, R20, P2 ;  /* 0x0000000115097824 */ /* 0x000fc600010e0614 */
[----:B------:R1:W-:Y:S01]  /*1bd6e0*/  STL [R1+0x3844], R27 ;  /* 0x0038441b01007387 */ /* 0x0003e20000100800 */
[----:B------:R-:W-:Y:S01]  /*1bd6f0*/  IADD3 R26, P0, R2, R23, RZ ;  /* 0x00000017021a7210 */ /* 0x000fe20007f1e0ff */
[----:B-1----:R-:W-:Y:S02]  /*1bd700*/  IMAD.MOV.U32 R27, RZ, RZ, R17 ;  /* 0x000000ffff1b7224 */ /* 0x002fe400078e0011 */
[----:B------:R-:W-:-:S05]  /*1bd710*/  IMAD.X R17, R21, 0x1, R18, P1 ;  /* 0x0000000115117824 */ /* 0x000fca00008e0612 */
[----:B------:R-:W-:Y:S04]  /*1bd720*/  STL.64 [R1+0x3808], R16 ;  /* 0x0038081001007387 */ /* 0x000fe80000100a00 */
[----:B------:R1:W-:Y:S02]  /*1bd730*/  STL.64 [R1+0x3810], R8 ;  /* 0x0038100801007387 */ /* 0x0003e40000100a00 */
[----:B-1----:R-:W-:Y:S02]  /*1bd740*/  IMAD.MOV.U32 R9, RZ, RZ, R27 ;  /* 0x000000ffff097224 */ /* 0x002fe400078e001b */
[----:B------:R-:W-:-:S05]  /*1bd750*/  IMAD.X R27, R21, 0x1, R22, P0 ;  /* 0x00000001151b7824 */ /* 0x000fca00000e0616 */
[----:B------:R1:W-:Y:S04]  /*1bd760*/  STL.64 [R1+0x3818], R26 ;  /* 0x0038181a01007387 */ /* 0x0003e80000100a00 */
[----:B-1----:R-:W2:Y:S01]  /*1bd770*/  LDL.LU.64 R26, [R1+0x8320] ;  /* 0x00832000011a7983 */ /* 0x002ea20000300a00 */
[C---:B------:R-:W-:Y:S02]  /*1bd780*/  IADD3 R16, P1, R2.reuse, R25, RZ ;  /* 0x0000001902107210 */ /* 0x040fe40007f3e0ff */
[----:B------:R-:W-:-:S03]  /*1bd790*/  IADD3 R8, P2, R2, R29, RZ ;  /* 0x0000001d02087210 */ /* 0x000fc60007f5e0ff */
[----:B------:R-:W-:Y:S01]  /*1bd7a0*/  IMAD.X R17, R21, 0x1, R24, P1 ;  /* 0x0000000115117824 */ /* 0x000fe200008e0618 */
[----:B--2---:R-:W-:-:S05]  /*1bd7b0*/  IADD3 R2, P0, R2, R27, RZ ;  /* 0x0000001b02027210 */ /* 0x004fca0007f1e0ff */
[----:B------:R1:W-:Y:S04]  /*1bd7c0*/  STL [R1+0x37f0], R2 ;  /* 0x0037f00201007387 */ /* 0x0003e80000100800 */
[----:B-1----:R-:W2:Y:S04]  /*1bd7d0*/  LDL.LU.64 R2, [R1+0x8318] ;  /* 0x0083180001027983 */ /* 0x002ea80000300a00 */
[----:B------:R1:W-:Y:S04]  /*1bd7e0*/  STL.64 [R1+0x3820], R16 ;  /* 0x0038201001007387 */ /* 0x0003e80000100a00 */
[----:B-1----:R-:W3:Y:S04]  /*1bd7f0*/  LDL.LU.64 R16, [R1+0x8310] ;  /* 0x0083100001107983 */ /* 0x002ee80000300a00 */
[----:B------:R1:W-:Y:S04]  /*1bd800*/  STL.64 [R1+0x82f0], R24 ;  /* 0x0082f01801007387 */ /* 0x0003e80000100a00 */
[----:B-1----:R0:W4:Y:S01]  /*1bd810*/  LDL.64 R24, [R1+0x37f0] ;  /* 0x0037f00001187983 */ /* 0x0021220000100a00 */
[----:B---3--:R-:W-:-:S05]  /*1bd820*/  IADD3 R12, P1, R12, R16, RZ ;  /* 0x000000100c0c7210 */ /* 0x008fca0007f3e0ff */
[----:B------:R1:W-:Y:S04]  /*1bd830*/  STL [R1+0x37f8], R12 ;  /* 0x0037f80c01007387 */ /* 0x0003e80000100800 */
[----:B-1----:R-:W3:Y:S01]  /*1bd840*/  LDL.LU.64 R12, [R1+0x8308] ;  /* 0x00830800010c7983 */ /* 0x002ee20000300a00 */
[----:B----4-:R-:W-:Y:S02]  /*1bd850*/  IMAD.MOV.U32 R25, RZ, RZ, R9 ;  /* 0x000000ffff197224 */ /* 0x010fe400078e0009 */
[----:B------:R-:W-:-:S05]  /*1bd860*/  IMAD.X R9, R21, 0x1, R28, P2 ;  /* 0x0000000115097824 */ /* 0x000fca00010e061c */
[----:B------:R1:W-:Y:S04]  /*1bd870*/  STL.64 [R1+0x3828], R8 ;  /* 0x0038280801007387 */ /* 0x0003e80000100a00 */
[----:B-1----:R-:W4:Y:S04]  /*1bd880*/  LDL.LU.64 R8, [R1+0x8300] ;  /* 0x0083000001087983 */ /* 0x002f280000300a00 */
[----:B---3--:R-:W-:Y:S04]  /*1bd890*/  STL.64 [R1+0x82e0], R12 ;  /* 0x0082e00c01007387 */ /* 0x008fe80000100a00 */
[----:B------:R1:W-:Y:S04]  /*1bd8a0*/  STL [R1+0x82d8], R28 ;  /* 0x0082d81c01007387 */ /* 0x0003e80000100800 */
[----:B-1----:R-:W3:Y:S04]  /*1bd8b0*/  LDL.LU R28, [R1+0x198] ;  /* 0x00019800011c7983 */ /* 0x002ee80000300800 */
[----:B------:R1:W-:Y:S04]  /*1bd8c0*/  STL.64 [R1+0x82c8], R16 ;  /* 0x0082c81001007387 */ /* 0x0003e80000100a00 */
[----:B-1----:R-:W2:Y:S01]  /*1bd8d0*/  LDL.LU R16, [R1+0x1a8] ;  /* 0x0001a80001107983 */ /* 0x002ea20000300800 */
[----:B---3--:R-:W-:Y:S01]  /*1bd8e0*/  IADD3 R12, P2, R28, R17, RZ ;  /* 0x000000111c0c7210 */ /* 0x008fe20007f5e0ff */
[----:B------:R-:W-:-:S02]  /*1bd8f0*/  IMAD.MOV.U32 R17, RZ, RZ, R25 ;  /* 0x000000ffff117224 */ /* 0x000fc400078e0019 */
[----:B------:R-:W-:Y:S02]  /*1bd900*/  IMAD.X R25, R21, 0x1, R26, P0 ;  /* 0x0000000115197824 */ /* 0x000fe400000e061a */
[----:B------:R-:W3:Y:S04]  /*1bd910*/  LDL.LU R21, [R1+0x82f8] ;  /* 0x0082f80001157983 */ /* 0x000ee80000300800 */
[----:B------:R1:W-:Y:S04]  /*1bd920*/  STL.64 [R1+0x82e8], R26 ;  /* 0x0082e81a01007387 */ /* 0x0003e80000100a00 */
[----:B-1----:R0:W4:Y:S04]  /*1bd930*/  LDL.64 R26, [R1+0x37f8] ;  /* 0x0037f800011a7983 */ /* 0x0021280000100a00 */
[----:B------:R1:W-:Y:S04]  /*1bd940*/  STL [R1+0x37f4], R25 ;  /* 0x0037f41901007387 */ /* 0x0003e80000100800 */
[----:B-1----:R-:W4:Y:S01]  /*1bd950*/  LDL R25, [R1+0x364] ;  /* 0x0003640001197983 */ /* 0x002f220000100800 */
[----:B------:R-:W-:Y:S01]  /*1bd960*/  IADD3 R24, P0, R28, R19, RZ ;  /* 0x000000131c187210 */ /* 0x000fe20007f1e0ff */
[----:B----4-:R-:W-:-:S02]  /*1bd970*/  IMAD.X R27, R25, 0x1, R14, P1 ;  /* 0x00000001191b7824 */ /* 0x010fc400008e060e */
[C---:B------:R-:W-:Y:S02]  /*1bd980*/  IMAD.X R13, R25.reuse, 0x1, R15, P2 ;  /* 0x00000001190d7824 */ /* 0x040fe400010e060f */
[----:B------:R-:W-:Y:S01]  /*1bd990*/  IMAD.X R25, R25, 0x1, R18, P0 ;  /* 0x0000000119197824 */ /* 0x000fe200000e0612 */
[----:B------:R-:W-:Y:S04]  /*1bd9a0*/  STL [R1+0x37fc], R27 ;  /* 0x0037fc1b01007387 */ /* 0x000fe80000100800 */
[----:B------:R-:W-:Y:S04]  /*1bd9b0*/  STL.64 [R1+0x3800], R12 ;  /* 0x0038000c01007387 */ /* 0x000fe80000100a00 */
[----:B------:R-:W-:Y:S04]  /*1bd9c0*/  STL.64 [R1+0x82b8], R14 ;  /* 0x0082b80e01007387 */ /* 0x000fe80000100a00 */
[----:B------:R1:W-:Y:S04]  /*1bd9d0*/  STL.64 [R1+0x37c8], R24 ;  /* 0x0037c81801007387 */ /* 0x0003e80000100a00 */
[----:B-1----:R-:W4:Y:S04]  /*1bd9e0*/  LDL.LU.64 R24, [R1+0x82f0] ;  /* 0x0082f00001187983 */ /* 0x002f280000300a00 */
[----:B------:R2:W-:Y:S02]  /*1bd9f0*/  STL.64 [R1+0x82c0], R10 ;  /* 0x0082c00a01007387 */ /* 0x0005e40000100a00 */
[----:B--2---:R-:W-:-:S05]  /*1bda00*/  IMAD.MOV.U32 R10, RZ, RZ, R16 ;  /* 0x000000ffff0a7224 */ /* 0x004fca00078e0010 */
[----:B------:R-:W-:Y:S04]  /*1bda10*/  STL.64 [R1+0x82d0], R10 ;  /* 0x0082d00a01007387 */ /* 0x000fe80000100a00 */
[----:B------:R1:W-:Y:S04]  /*1bda20*/  STL [R1+0x82b0], R18 ;  /* 0x0082b01201007387 */ /* 0x0003e80000100800 */
[----:B-1----:R-:W2:Y:S01]  /*1bda30*/  LDL.LU R18, [R1+0x364] ;  /* 0x0003640001127983 */ /* 0x002ea20000300800 */
[C---:B---3--:R-:W-:Y:S02]  /*1bda40*/  IADD3 R26, P1, R28.reuse, R21, RZ ;  /* 0x000000151c1a7210 */ /* 0x048fe40007f3e0ff */
[----:B------:R-:W-:-:S03]  /*1bda50*/  IADD3 R12, P2, R28, R23, RZ ;  /* 0x000000171c0c7210 */ /* 0x000fc60007f5e0ff */
[----:B--2---:R-:W-:-:S05]  /*1bda60*/  IMAD.X R27, R18, 0x1, R20, P1 ;  /* 0x00000001121b7824 */ /* 0x004fca00008e0614 */
[----:B------:R1:W-:Y:S04]  /*1bda70*/  STL.64 [R1+0x37d0], R26 ;  /* 0x0037d01a01007387 */ /* 0x0003e80000100a00 */
[----:B-1----:R-:W2:Y:S01]  /*1bda80*/  LDL.LU.64 R26, [R1+0x82e8] ;  /* 0x0082e800011a7983 */ /* 0x002ea20000300a00 */
[----:B------:R-:W-:Y:S02]  /*1bda90*/  IMAD.X R13, R18, 0x1, R22, P2 ;  /* 0x00000001120d7824 */ /* 0x000fe400010e0616 */
[----:B------:R-:W-:Y:S01]  /*1bdaa0*/  IMAD.MOV.U32 R10, RZ, RZ, R17 ;  /* 0x000000ffff0a7224 */ /* 0x000fe200078e0011 */
[C---:B----4-:R-:W-:Y:S02]  /*1bdab0*/  IADD3 R16, P0, R28.reuse, R25, RZ ;  /* 0x000000191c107210 */ /* 0x050fe40007f1e0ff */
[----:B------:R1:W-:Y:S01]  /*1bdac0*/  STL.64 [R1+0x37d8], R12 ;  /* 0x0037d80c01007387 */ /* 0x0003e20000100a00 */
[----:B------:R-:W-:-:S02]  /*1bdad0*/  IADD3 R14, P1, R28, R29, RZ ;  /* 0x0000001d1c0e7210 */ /* 0x000fc40007f3e0ff */
[----:B------:R-:W-:Y:S01]  /*1bdae0*/  IMAD.X R17, R18, 0x1, R24, P0 ;  /* 0x0000000112117824 */ /* 0x000fe200000e0618 */
[----:B-1----:R-:W3:Y:S04]  /*1bdaf0*/  LDL.LU.64 R12, [R1+0x82e0] ;  /* 0x0082e000010c7983 */ /* 0x002ee80000300a00 */
[----:B------:R1:W-:Y:S02]  /*1bdb00*/  STL.64 [R1+0x82a8], R22 ;  /* 0x0082a81601007387 */ /* 0x0003e40000100a00 */
[----:B-1----:R-:W-:Y:S02]  /*1bdb10*/  IMAD.MOV.U32 R22, RZ, RZ, R10 ;  /* 0x000000ffff167224 */ /* 0x002fe400078e000a */
[----:B------:R-:W4:Y:S01]  /*1bdb20*/  LDL R23, [R1+0x19c] ;  /* 0x00019c0001177983 */ /* 0x000f220000100800 */
[----:B--2---:R-:W-:-:S03]  /*1bdb30*/  IADD3 R10, P2, R28, R27, RZ ;  /* 0x0000001b1c0a7210 */ /* 0x004fc60007f5e0ff */
[----:B------:R-:W2:Y:S04]  /*1bdb40*/  LDL.LU R28, [R1+0x82d8] ;  /* 0x0082d800011c7983 */ /* 0x000ea80000300800 */
[----:B------:R1:W-:Y:S04]  /*1bdb50*/  STL [R1+0x37b0], R10 ;  /* 0x0037b00a01007387 */ /* 0x0003e80000100800 */
[----:B-1----:R-:W3:Y:S04]  /*1bdb60*/  LDL.LU.64 R10, [R1+0x82d0] ;  /* 0x0082d000010a7983 */ /* 0x002ee80000300a00 */
[----:B------:R1:W-:Y:S04]  /*1bdb70*/  STL.64 [R1+0x37e0], R16 ;  /* 0x0037e01001007387 */ /* 0x0003e80000100a00 */
[----:B-1----:R-:W4:Y:S04]  /*1bdb80*/  LDL.LU.64 R16, [R1+0x82c8] ;  /* 0x0082c80001107983 */ /* 0x002f280000300a00 */
[----:B------:R1:W-:Y:S04]  /*1bdb90*/  STL.64 [R1+0x8298], R24 ;  /* 0x0082981801007387 */ /* 0x0003e80000100a00 */
[----:B-1----:R0:W3:Y:S01]  /*1bdba0*/  LDL.64 R24, [R1+0x37b0] ;  /* 0x0037b00001187983 */ /* 0x0020e20000100a00 */
[----:B--2---:R-:W-:-:S02]  /*1bdbb0*/  IMAD.X R15, R18, 0x1, R28, P1 ;  /* 0x00000001120f7824 */ /* 0x004fc400008e061c */
[----:B---3--:R-:W-:Y:S01]  /*1bdbc0*/  IMAD.MOV.U32 R25, RZ, RZ, R10 ;  /* 0x000000ffff197224 */ /* 0x008fe200078e000a */
[----:B----4-:R-:W-:-:S05]  /*1bdbd0*/  IADD3 R10, P0, R23, R16, RZ ;  /* 0x00000010170a7210 */ /* 0x010fca0007f1e0ff */
[----:B------:R1:W-:Y:S04]  /*1bdbe0*/  STL [R1+0x37b8], R10 ;  /* 0x0037b80a01007387 */ /* 0x0003e80000100800 */
[----:B-1----:R-:W2:Y:S04]  /*1bdbf0*/  LDL.LU.64 R10, [R1+0x82c0] ;  /* 0x0082c000010a7983 */ /* 0x002ea80000300a00 */
[----:B------:R1:W-:Y:S04]  /*1bdc00*/  STL.64 [R1+0x37e8], R14 ;  /* 0x0037e80e01007387 */ /* 0x0003e80000100a00 */
[----:B-1----:R-:W3:Y:S04]  /*1bdc10*/  LDL.LU.64 R14, [R1+0x82b8] ;  /* 0x0082b800010e7983 */ /* 0x002ee80000300a00 */
[----:B------:R1:W-:Y:S04]  /*1bdc20*/  STL.64 [R1+0x8288], R28 ;  /* 0x0082881c01007387 */ /* 0x0003e80000100a00 */
[----:B-1----:R0:W4:Y:S02]  /*1bdc30*/  LDL.64 R28, [R1+0x37b8] ;  /* 0x0037b800011c7983 */ /* 0x0021240000100a00 */
[----:B----4-:R-:W-:Y:S01]  /*1bdc40*/  IMAD.MOV.U32 R29, RZ, RZ, R22 ;  /* 0x000000ffff1d7224 */ /* 0x010fe200078e0016 */
[----:B------:R-:W-:-:S02]  /*1bdc50*/  IADD3 R22, P1, R23, R17, RZ ;  /* 0x0000001117167210 */ /* 0x000fc40007f3e0ff */
[----:B------:R-:W3:Y:S04]  /*1bdc60*/  LDL R23, [R1+0x360] ;  /* 0x0003600001177983 */ /* 0x000ee80000100800 */
[----:B------:R1:W-:Y:S04]  /*1bdc70*/  STL.64 [R1+0x82a0], R2 ;  /* 0x0082a00201007387 */ /* 0x0003e80000100a00 */
[----:B--2---:R2:W-:Y:S04]  /*1bdc80*/  STL.64 [R1+0x8290], R10 ;  /* 0x0082900a01007387 */ /* 0x0045e80000100a00 */
[----:B------:R4:W-:Y:S01]  /*1bdc90*/  STL [R1+0x8280], R17 ;  /* 0x0082801101007387 */ /* 0x0009e20000100800 */
[----:B-1----:R-:W-:-:S02]  /*1bdca0*/  IMAD.MOV.U32 R2, RZ, RZ, R29 ;  /* 0x000000ffff027224 */ /* 0x002fc400078e001d */
[----:B--2---:R-:W-:Y:S02]  /*1bdcb0*/  IMAD.MOV.U32 R10, RZ, RZ, R25 ;  /* 0x000000ffff0a7224 */ /* 0x004fe400078e0019 */
[----:B------:R-:W-:Y:S01]  /*1bdcc0*/  IMAD.X R25, R18, 0x1, R26, P2 ;  /* 0x0000000112197824 */ /* 0x000fe200010e061a */
[----:B----4-:R-:W2:Y:S04]  /*1bdcd0*/  LDL.LU R17, [R1+0x19c] ;  /* 0x00019c0001117983 */ /* 0x010ea80000300800 */
[----:B------:R-:W4:Y:S04]  /*1bdce0*/  LDL.LU R18, [R1+0x82b0] ;  /* 0x0082b00001127983 */ /* 0x000f280000300800 */
[----:B------:R-:W-:Y:S01]  /*1bdcf0*/  STL [R1+0x37b4], R25 ;  /* 0x0037b41901007387 */ /* 0x000fe20000100800 */
[----:B---3--:R-:W-:-:S02]  /*1bdd00*/  IMAD.X R29, R23, 0x1, R14, P0 ;  /* 0x00000001171d7824 */ /* 0x008fc400000e060e */
[----:B------:R-:W-:-:S03]  /*1bdd10*/  IMAD.X R23, R23, 0x1, R15, P1 ;  /* 0x0000000117177824 */ /* 0x000fc600008e060f */
[----:B------:R-:W-:Y:S04]  /*1bdd20*/  STL [R1+0x37bc], R29 ;  /* 0x0037bc1d01007387 */ /* 0x000fe80000100800 */
[----:B------:R1:W-:Y:S04]  /*1bdd30*/  STL.64 [R1+0x37c0], R22 ;  /* 0x0037c01601007387 */ /* 0x0003e80000100a00 */
[----:B-1----:R-:W3:Y:S04]  /*1bdd40*/  LDL.LU.64 R22, [R1+0x82a8] ;  /* 0x0082a80001167983 */ /* 0x002ee80000300a00 */
[----:B------:R-:W-:Y:S04]  /*1bdd50*/  STL.64 [R1+0x8278], R4 ;  /* 0x0082780401007387 */ /* 0x000fe80000100a00 */
[----:B------:R1:W-:Y:S04]  /*1bdd60*/  STL [R1+0x8270], R15 ;  /* 0x0082700f01007387 */ /* 0x0003e80000100800 */
[----:B-1----:R-:W4:Y:S01]  /*1bdd70*/  LDL.LU R15, [R1+0x360] ;  /* 0x00036000010f7983 */ /* 0x002f220000300800 */
[C---:B--2---:R-:W-:Y:S01]  /*1bdd80*/  IADD3 R24, P2, R17.reuse, R19, RZ ;  /* 0x0000001311187210 */ /* 0x044fe20007f5e0ff */
[----:B------:R-:W-:Y:S01]  /*1bdd90*/  IMAD.MOV.U32 R5, RZ, RZ, R2 ;  /* 0x000000ffff057224 */ /* 0x000fe200078e0002 */
[----:B---3--:R-:W-:-:S05]  /*1bdda0*/  IADD3 R2, P1, R17, R23, RZ ;  /* 0x0000001711027210 */ /* 0x008fca0007f3e0ff */
[----:B------:R1:W-:Y:S01]  /*1bddb0*/  STL [R1+0x3798], R2 ;  /* 0x0037980201007387 */ /* 0x0003e20000100800 */
[----:B----4-:R-:W-:-:S03]  /*1bddc0*/  IMAD.X R25, R15, 0x1, R18, P2 ;  /* 0x000000010f197824 */ /* 0x010fc600010e0612 */
[----:B-1----:R-:W2:Y:S04]  /*1bddd0*/  LDL.LU.64 R2, [R1+0x82a0] ;  /* 0x0082a00001027983 */ /* 0x002ea80000300a00 */
[----:B------:R1:W-:Y:S04]  /*1bdde0*/  STL.64 [R1+0x3788], R24 ;  /* 0x0037881801007387 */ /* 0x0003e80000100a00 */
[----:B-1----:R-:W3:Y:S01]  /*1bddf0*/  LDL.LU.64 R24, [R1+0x8298] ;  /* 0x0082980001187983 */ /* 0x002ee20000300a00 */
[----:B------:R-:W-:Y:S01]  /*1bde00*/  IADD3 R28, P0, R17, R21, RZ ;  /* 0x00000015111c7210 */ /* 0x000fe20007f1e0ff */
[----:B------:R-:W-:-:S04]  /*1bde10*/  IMAD.MOV.U32 R4, RZ, RZ, R10 ;  /* 0x000000ffff047224 */ /* 0x000fc800078e000a */
[----:B------:R-:W-:Y:S01]  /*1bde20*/  IMAD.X R29, R15, 0x1, R20, P0 ;  /* 0x000000010f1d7824 */ /* 0x000fe200000e0614 */
[----:B---3--:R-:W-:-:S05]  /*1bde30*/  IADD3 R10, P2, R17, R25, RZ ;  /* 0x00000019110a7210 */ /* 0x008fca0007f5e0ff */
[----:B------:R1:W-:Y:S04]  /*1bde40*/  STL [R1+0x37a0], R10 ;  /* 0x0037a00a01007387 */ /* 0x0003e80000100800 */
[----:B-1----:R-:W3:Y:S04]  /*1bde50*/  LDL.LU.64 R10, [R1+0x8290] ;  /* 0x00829000010a7983 */ /* 0x002ee80000300a00 */
[----:B------:R1:W-:Y:S04]  /*1bde60*/  STL.64 [R1+0x3790], R28 ;  /* 0x0037901c01007387 */ /* 0x0003e80000100a00 */
[----:B-1----:R-:W4:Y:S04]  /*1bde70*/  LDL.LU.64 R28, [R1+0x8288] ;  /* 0x00828800011c7983 */ /* 0x002f280000300a00 */
[----:B------:R1:W-:Y:S04]  /*1bde80*/  STL.64 [R1+0x8268], R20 ;  /* 0x0082681401007387 */ /* 0x0003e80000100a00 */
[----:B-1----:R0:W2:Y:S04]  /*1bde90*/  LDL.64 R20, [R1+0x3798] ;  /* 0x0037980001147983 */ /* 0x0020a80000100a00 */
[----:B---3--:R1:W-:Y:S02]  /*1bdea0*/  STL.64 [R1+0x8258], R10 ;  /* 0x0082580a01007387 */ /* 0x0083e40000100a00 */
[----:B-1----:R-:W-:-:S02]  /*1bdeb0*/  IMAD.MOV.U32 R10, RZ, RZ, R5 ;  /* 0x000000ffff0a7224 */ /* 0x002fc400078e0005 */
[----:B------:R-:W3:Y:S04]  /*1bdec0*/  LDL R11, [R1+0x1a0] ;  /* 0x0001a000010b7983 */ /* 0x000ee80000100800 */
[----:B------:R1:W-:Y:S01]  /*1bded0*/  STL.64 [R1+0x8260], R22 ;  /* 0x0082601601007387 */ /* 0x0003e20000100a00 */
[----:B--2---:R-:W-:-:S04]  /*1bdee0*/  IMAD.MOV.U32 R21, RZ, RZ, R4 ;  /* 0x000000ffff157224 */ /* 0x004fc800078e0004 */
[----:B------:R-:W-:Y:S02]  /*1bdef0*/  IMAD.MOV.U32 R5, RZ, RZ, R21 ;  /* 0x000000ffff057224 */ /* 0x000fe400078e0015 */
[----:B------:R-:W-:Y:S02]  /*1bdf00*/  IMAD.X R21, R15, 0x1, R22, P1 ;  /* 0x000000010f157824 */ /* 0x000fe400008e0616 */
[----:B-1----:R0:W2:Y:S01]  /*1bdf10*/  LDL.64 R22, [R1+0x37a0] ;  /* 0x0037a00001167983 */ /* 0x0020a20000100a00 */
[----:B----4-:R-:W-:-:S03]  /*1bdf20*/  IADD3 R4, P0, R17, R29, RZ ;  /* 0x0000001d11047210 */ /* 0x010fc60007f1e0ff */
[----:B------:R1:W-:Y:S01]  /*1bdf30*/  STL [R1+0x379c], R21 ;  /* 0x00379c1501007387 */ /* 0x0003e20000100800 */
[----:B------:R-:W-:-:S03]  /*1bdf40*/  IADD3 R20, P1, R17, R27, RZ ;  /* 0x0000001b11147210 */ /* 0x000fc60007f3e0ff */
[----:B------:R-:W4:Y:S04]  /*1bdf50*/  LDL.LU R17, [R1+0x8280] ;  /* 0x0082800001117983 */ /* 0x000f280000300800 */
[----:B------:R0:W-:Y:S01]  /*1bdf60*/  STL.64 [R1+0x8250], R24 ;  /* 0x0082501801007387 */ /* 0x0001e20000100a00 */
[C---:B-1----:R-:W-:Y:S02]  /*1bdf70*/  IMAD.X R21, R15.reuse, 0x1, R26, P1 ;  /* 0x000000010f157824 */ /* 0x042fe400008e061a */
[C---:B--2---:R-:W-:Y:S02]  /*1bdf80*/  IMAD.X R23, R15.reuse, 0x1, R24, P2 ;  /* 0x000000010f177824 */ /* 0x044fe400010e0618 */
[----:B0-----:R-:W-:Y:S02]  /*1bdf90*/  IMAD.MOV.U32 R24, RZ, RZ, R5 ;  /* 0x000000ffff187224 */ /* 0x001fe400078e0005 */
[----:B------:R-:W-:Y:S01]  /*1bdfa0*/  IMAD.X R5, R15, 0x1, R28, P0 ;  /* 0x000000010f057824 */ /* 0x000fe200000e061c */
[----:B------:R0:W-:Y:S04]  /*1bdfb0*/  STL [R1+0x37a4], R23 ;  /* 0x0037a41701007387 */ /* 0x0001e80000100800 */
[----:B------:R1:W-:Y:S01]  /*1bdfc0*/  STL.64 [R1+0x37a8], R4 ;  /* 0x0037a80401007387 */ /* 0x0003e20000100a00 */
[C---:B---3--:R-:W-:Y:S01]  /*1bdfd0*/  IADD3 R22, P2, R11.reuse, R16, RZ ;  /* 0x000000100b167210 */ /* 0x048fe20007f5e0ff */
[----:B0-----:R-:W-:Y:S01]  /*1bdfe0*/  IMAD.MOV.U32 R23, RZ, RZ, R10 ;  /* 0x000000ffff177224 */ /* 0x001fe200078e000a */
[----:B----4-:R-:W-:Y:S01]  /*1bdff0*/  IADD3 R10, P0, R11, R17, RZ ;  /* 0x000000110b0a7210 */ /* 0x010fe20007f1e0ff */
[----:B-1----:R-:W2:Y:S04]  /*1be000*/  LDL.LU.64 R4, [R1+0x8278] ;  /* 0x0082780001047983 */ /* 0x002ea80000300a00 */
[----:B------:R-:W-:Y:S04]  /*1be010*/  STL.64 [R1+0x8248], R28 ;  /* 0x0082481c01007387 */ /* 0x000fe80000100a00 */
[----:B------:R-:W3:Y:S04]  /*1be020*/  LDL R11, [R1+0x35c] ;  /* 0x00035c00010b7983 */ /* 0x000ee80000100800 */
[----:B------:R0:W-:Y:S04]  /*1be030*/  STL.64 [R1+0x8238], R16 ;  /* 0x0082381001007387 */ /* 0x0001e80000100a00 */
[----:B------:R-:W4:Y:S04]  /*1be040*/  LDL.LU R15, [R1+0x8270] ;  /* 0x00827000010f7983 */ /* 0x000f280000300800 */
[----:B------:R1:W-:Y:S01]  /*1be050*/  STL.64 [R1+0x3770], R20 ;  /* 0x0037701401007387 */ /* 0x0003e20000100a00 */
[----:B0-----:R-:W-:-:S03]  /*1be060*/  IMAD.MOV.U32 R17, RZ, RZ, R23 ;  /* 0x000000ffff117224 */ /* 0x001fc600078e0017 */
[----:B-1----:R-:W2:Y:S04]  /*1be070*/  LDL.LU.64 R20, [R1+0x8268] ;  /* 0x0082680001147983 */ /* 0x002ea80000300a00 */
[----:B------:R0:W-:Y:S04]  /*1be080*/  STL [R1+0x8240], R26 ;  /* 0x0082401a01007387 */ /* 0x0001e80000100800 */
[----:B0-----:R-:W2:Y:S01]  /*1be090*/  LDL.LU R26, [R1+0x1a0] ;  /* 0x0001a000011a7983 */ /* 0x001ea20000300800 */
[C---:B---3--:R-:W-:Y:S02]  /*1be0a0*/  IMAD.X R23, R11.reuse, 0x1, R14, P2 ;  /* 0x000000010b177824 */ /* 0x048fe400010e060e */
[----:B----4-:R-:W-:-:S03]  /*1be0b0*/  IMAD.X R11, R11, 0x1, R15, P0 ;  /* 0x000000010b0b7824 */ /* 0x010fc600000e060f */
[----:B------:R0:W-:Y:S04]  /*1be0c0*/  STL.64 [R1+0x3778], R22 ;  /* 0x0037781601007387 */ /* 0x0001e80000100a00 */
[----:B0-----:R-:W3:Y:S04]  /*1be0d0*/  LDL.LU.64 R22, [R1+0x8260] ;  /* 0x0082600001167983 */ /* 0x001ee80000300a00 */
[----:B------:R0:W-:Y:S04]  /*1be0e0*/  STL.64 [R1+0x3780], R10 ;  /* 0x0037800a01007387 */ /* 0x0001e80000100a00 */
[----:B0-----:R-:W4:Y:S01]  /*1be0f0*/  LDL.LU.64 R10, [R1+0x8258] ;  /* 0x00825800010a7983 */ /* 0x001f220000300a00 */
[----:B--2---:R-:W-:-:S03]  /*1be100*/  IADD3 R16, P1, R26, R19, RZ ;  /* 0x000000131a107210 */ /* 0x004fc60007f3e0ff */
[----:B----4-:R-:W-:Y:S04]  /*1be110*/  STL.64 [R1+0x8230], R10 ;  /* 0x0082300a01007387 */ /* 0x010fe80000100a00 */
[----:B------:R0:W-:Y:S04]  /*1be120*/  STL [R1+0x8228], R15 ;  /* 0x0082280f01007387 */ /* 0x0001e80000100800 */
[----:B0-----:R-:W2:Y:S01]  /*1be130*/  LDL.LU R15, [R1+0x35c] ;  /* 0x00035c00010f7983 */ /* 0x001ea20000300800 */
[----:B------:R-:W-:Y:S01]  /*1be140*/  IMAD.MOV.U32 R11, RZ, RZ, R24 ;  /* 0x000000ffff0b7224 */ /* 0x000fe200078e0018 */
[C---:B---3--:R-:W-:Y:S01]  /*1be150*/  IADD3 R24, P0, R26.reuse, R23, RZ ;  /* 0x000000171a187210 */ /* 0x048fe20007f1e0ff */
[----:B------:R-:W-:Y:S01]  /*1be160*/  IMAD.MOV.U32 R29, RZ, RZ, R17 ;  /* 0x000000ffff1d7224 */ /* 0x000fe200078e0011 */
[----:B------:R-:W-:-:S03]  /*1be170*/  IADD3 R28, P2, R26, R21, RZ ;  /* 0x000000151a1c7210 */ /* 0x000fc60007f5e0ff */
[----:B------:R0:W-:Y:S04]  /*1be180*/  STL [R1+0x3750], R24 ;  /* 0x0037501801007387 */ /* 0x0001e80000100800 */
[----:B0-----:R-:W3:Y:S01]  /*1be190*/  LDL.LU.64 R24, [R1+0x8250] ;  /* 0x0082500001187983 */ /* 0x001ee20000300a00 */
[----:B--2---:R-:W-:-:S05]  /*1be1a0*/  IMAD.X R17, R15, 0x1, R18, P1 ;  /* 0x000000010f117824 */ /* 0x004fca00008e0612 */
[----:B------:R0:W-:Y:S02]  /*1be1b0*/  STL.64 [R1+0x3740], R16 ;  /* 0x0037401001007387 */ /* 0x0001e40000100a00 */
[----:B0-----:R-:W-:Y:S02]  /*1be1c0*/  IMAD.MOV.U32 R17, RZ, RZ, R29 ;  /* 0x000000ffff117224 */ /* 0x001fe400078e001d */
[----:B------:R-:W-:-:S05]  /*1be1d0*/  IMAD.X R29, R15, 0x1, R20, P2 ;  /* 0x000000010f1d7824 */ /* 0x000fca00010e0614 */
[----:B------:R0:W-:Y:S04]  /*1be1e0*/  STL.64 [R1+0x3748], R28 ;  /* 0x0037481c01007387 */ /* 0x0001e80000100a00 */
[----:B0-----:R-:W2:Y:S04]  /*1be1f0*/  LDL.LU.64 R28, [R1+0x8248] ;  /* 0x00824800011c7983 */ /* 0x001ea80000300a00 */
[----:B------:R0:W-:Y:S04]  /*1be200*/  STL.64 [R1+0x8218], R20 ;  /* 0x0082181401007387 */ /* 0x0001e80000100a00 */
[----:B0-----:R-:W4:Y:S04]  /*1be210*/  LDL R21, [R1+0x1a4] ;  /* 0x0001a40001157983 */ /* 0x001f280000100800 */
[----:B------:R-:W-:Y:S04]  /*1be220*/  STL.64 [R1+0x8210], R4 ;  /* 0x0082100401007387 */ /* 0x000fe80000100a00 */
[----:B------:R0:W-:Y:S04]  /*1be230*/  STL.64 [R1+0x8220], R6 ;  /* 0x0082200601007387 */ /* 0x0001e80000100a00 */
[----:B0-----:R0:W4:Y:S01]  /*1be240*/  LDL.64 R6, [R1+0x3750] ;  /* 0x0037500001067983 */ /* 0x0011220000100a00 */
[C---:B---3--:R-:W-:Y:S01]  /*1be250*/  IADD3 R16, P1, R26.reuse, R25, RZ ;  /* 0x000000191a107210 */ /* 0x048fe20007f3e0ff */
[----:B------:R-:W-:Y:S01]  /*1be260*/  IMAD.MOV.U32 R4, RZ, RZ, R11 ;  /* 0x000000ffff047224 */ /* 0x000fe200078e000b */
[----:B--2---:R-:W-:-:S05]  /*1be270*/  IADD3 R10, P2, R26, R29, RZ ;  /* 0x0000001d1a0a7210 */ /* 0x004fca0007f5e0ff */
[C---:B------:R-:W-:Y:S02]  /*1be280*/  IMAD.X R11, R15.reuse, 0x1, R28, P2 ;  /* 0x000000010f0b7824 */ /* 0x040fe400010e061c */
[----:B----4-:R-:W-:-:S05]  /*1be290*/  IMAD.X R7, R15, 0x1, R22, P0 ;  /* 0x000000010f077824 */ /* 0x010fca00000e0616 */
[----:B------:R1:W-:Y:S01]  /*1be2a0*/  STL [R1+0x3754], R7 ;  /* 0x0037540701007387 */ /* 0x0003e20000100800 */
[----:B------:R-:W-:-:S03]  /*1be2b0*/  IADD3 R6, P0, R26, R27, RZ ;  /* 0x0000001b1a067210 */ /* 0x000fc60007f1e0ff */
[----:B------:R-:W2:Y:S01]  /*1be2c0*/  LDL.LU R26, [R1+0x8240] ;  /* 0x00824000011a7983 */ /* 0x000ea20000300800 */
[----:B-1----:R-:W-:Y:S02]  /*1be2d0*/  IMAD.MOV.U32 R7, RZ, RZ, R17 ;  /* 0x000000ffff077224 */ /* 0x002fe400078e0011 */
[----:B------:R-:W-:-:S05]  /*1be2e0*/  IMAD.X R17, R15, 0x1, R24, P1 ;  /* 0x000000010f117824 */ /* 0x000fca00008e0618 */
[----:B------:R1:W-:Y:S04]  /*1be2f0*/  STL.64 [R1+0x3760], R16 ;  /* 0x0037601001007387 */ /* 0x0003e80000100a00 */
[----:B-1----:R-:W3:Y:S04]  /*1be300*/  LDL.LU.64 R16, [R1+0x8238] ;  /* 0x0082380001107983 */ /* 0x002ee80000300a00 */
[----:B------:R-:W-:Y:S04]  /*1be310*/  STL.64 [R1+0x8208], R24 ;  /* 0x0082081801007387 */ /* 0x000fe80000100a00 */
[----:B------:R1:W-:Y:S04]  /*1be320*/  STL.64 [R1+0x3768], R10 ;  /* 0x0037680a01007387 */ /* 0x0003e80000100a00 */
[----:B-1----:R-:W4:Y:S04]  /*1be330*/  LDL.LU.64 R10, [R1+0x8230] ;  /* 0x00823000010a7983 */ /* 0x002f280000300a00 */
[----:B------:R1:W-:Y:S04]  /*1be340*/  STL.64 [R1+0x81f8], R8 ;  /* 0x0081f80801007387 */ /* 0x0003e80000100a00 */
[----:B-1----:R-:W4:Y:S01]  /*1be350*/  LDL.LU R8, [R1+0x1a4] ;  /* 0x0001a40001087983 */ /* 0x002f220000300800 */
[----:B---3--:R-:W-:-:S03]  /*1be360*/  IADD3 R20, P1, R21, R16, RZ ;  /* 0x0000001015147210 */ /* 0x008fc60007f3e0ff */
[----:B------:R1:W-:Y:S02]  /*1be370*/  STL.64 [R1+0x81f0], R16 ;  /* 0x0081f01001007387 */ /* 0x0003e40000100a00 */
[----:B-1----:R-:W-:Y:S02]  /*1be380*/  IMAD.MOV.U32 R16, RZ, RZ, R7 ;  /* 0x000000ffff107224 */ /* 0x002fe400078e0007 */
[----:B--2---:R-:W-:Y:S01]  /*1be390*/  IMAD.X R7, R15, 0x1, R26, P0 ;  /* 0x000000010f077824 */ /* 0x004fe200000e061a */
[----:B----4-:R-:W-:-:S05]  /*1be3a0*/  IADD3 R24, P2, R8, R17, RZ ;  /* 0x0000001108187210 */ /* 0x010fca0007f5e0ff */
[----:B------:R-:W-:Y:S04]  /*1be3b0*/  STL [R1+0x3738], R24 ;  /* 0x0037381801007387 */ /* 0x000fe80000100800 */
[----:B------:R-:W2:Y:S04]  /*1be3c0*/  LDL.LU R15, [R1+0x8228] ;  /* 0x00822800010f7983 */ /* 0x000ea80000300800 */
[----:B------:R1:W-:Y:S04]  /*1be3d0*/  STL.64 [R1+0x3728], R6 ;  /* 0x0037280601007387 */ /* 0x0003e80000100a00 */
[----:B-1----:R-:W3:Y:S04]  /*1be3e0*/  LDL.LU.64 R6, [R1+0x8220] ;  /* 0x0082200001067983 */ /* 0x002ee80000300a00 */
[----:B------:R1:W-:Y:S04]  /*1be3f0*/  STL.64 [R1+0x8200], R26 ;  /* 0x0082001a01007387 */ /* 0x0003e80000100a00 */
[----:B-1----:R0:W4:Y:S04]  /*1be400*/  LDL.64 R26, [R1+0x3738] ;  /* 0x00373800011a7983 */ /* 0x0021280000100a00 */
[----:B----4-:R-:W4:Y:S02]  /*1be410*/  LDL R27, [R1+0x358] ;  /* 0x00035800011b7983 */ /* 0x010f240000100800 */
[----:B----4-:R-:W-:-:S05]  /*1be420*/  IMAD.X R21, R27, 0x1, R14, P1 ;  /* 0x000000011b157824 */ /* 0x010fca00008e060e */
[----:B------:R1:W-:Y:S04]  /*1be430*/  STL.64 [R1+0x3730], R20 ;  /* 0x0037301401007387 */ /* 0x0003e80000100a00 */
[----:B-1----:R-:W4:Y:S01]  /*1be440*/  LDL.LU.64 R20, [R1+0x8218] ;  /* 0x0082180001147983 */ /* 0x002f220000300a00 */
[----:B------:R-:W-:Y:S02]  /*1be450*/  IMAD.MOV.U32 R17, RZ, RZ, R4 ;  /* 0x000000ffff117224 */ /* 0x000fe400078e0004 */
[----:B--2---:R-:W-:Y:S01]  /*1be460*/  IMAD.X R27, R27, 0x1, R15, P2 ;  /* 0x000000011b1b7824 */ /* 0x004fe200010e060f */
[----:B----4-:R-:W-:-:S05]  /*1be470*/  IADD3 R4, P1, R8, R21, RZ ;  /* 0x0000001508047210 */ /* 0x010fca0007f3e0ff */
[----:B------:R1:W-:Y:S04]  /*1be480*/  STL [R1+0x3708], R4 ;  /* 0x0037080401007387 */ /* 0x0003e80000100800 */
[----:B-1----:R-:W2:Y:S04]  /*1be490*/  LDL.LU.64 R4, [R1+0x8210] ;  /* 0x0082100001047983 */ /* 0x002ea80000300a00 */
[----:B------:R-:W-:Y:S04]  /*1be4a0*/  STL [R1+0x373c], R27 ;  /* 0x00373c1b01007387 */ /* 0x000fe80000100800 */
[----:B------:R1:W-:Y:S04]  /*1be4b0*/  STL [R1+0x81e0], R15 ;  /* 0x0081e00f01007387 */ /* 0x0003e80000100800 */
[----:B-1----:R-:W4:Y:S01]  /*1be4c0*/  LDL.LU R15, [R1+0x358] ;  /* 0x00035800010f7983 */ /* 0x002f220000300800 */
[----:B------:R-:W-:-:S05]  /*1be4d0*/  IADD3 R24, P0, R8, R19, RZ ;  /* 0x0000001308187210 */ /* 0x000fca0007f1e0ff */
[----:B----4-:R-:W-:-:S05]  /*1be4e0*/  IMAD.X R25, R15, 0x1, R18, P0 ;  /* 0x000000010f197824 */ /* 0x010fca00000e0612 */
[----:B------:R1:W-:Y:S04]  /*1be4f0*/  STL.64 [R1+0x3700], R24 ;  /* 0x0037001801007387 */ /* 0x0003e80000100a00 */
[----:B-1----:R-:W4:Y:S04]  /*1be500*/  LDL.LU.64 R24, [R1+0x8208] ;  /* 0x0082080001187983 */ /* 0x002f280000300a00 */
[----:B------:R1:W-:Y:S04]  /*1be510*/  STL.64 [R1+0x81e8], R18 ;  /* 0x0081e81201007387 */ /* 0x0003e80000100a00 */
[----:B-1----:R0:W3:Y:S01]  /*1be520*/  LDL.64 R18, [R1+0x3708] ;  /* 0x0037080001127983 */ /* 0x0020e20000100a00 */
[----:B------:R-:W-:Y:S01]  /*1be530*/  IADD3 R26, P2, R8, R23, RZ ;  /* 0x00000017081a7210 */ /* 0x000fe20007f5e0ff */
[----:B------:R-:W-:-:S02]  /*1be540*/  IMAD.MOV.U32 R27, RZ, RZ, R16 ;  /* 0x000000ffff1b7224 */ /* 0x000fc400078e0010 */
[----:B---3--:R-:W-:-:S04]  /*1be550*/  IMAD.MOV.U32 R19, RZ, RZ, R17 ;  /* 0x000000ffff137224 */ /* 0x008fc800078e0011 */
[----:B------:R-:W-:Y:S02]  /*1be560*/  IMAD.MOV.U32 R17, RZ, RZ, R19 ;  /* 0x000000ffff117224 */ /* 0x000fe400078e0013 */
[----:B------:R-:W-:-:S05]  /*1be570*/  IMAD.X R19, R15, 0x1, R20, P1 ;  /* 0x000000010f137824 */ /* 0x000fca00008e0614 */
[----:B------:R1:W-:Y:S02]  /*1be580*/  STL [R1+0x370c], R19 ;  /* 0x00370c1301007387 */ /* 0x0003e40000100800 */
[----:B-1----:R-:W-:Y:S02]  /*1be590*/  IMAD.MOV.U32 R19, RZ, RZ, R27 ;  /* 0x000000ffff137224 */ /* 0x002fe400078e001b */
[----:B------:R-:W-:-:S05]  /*1be5a0*/  IMAD.X R27, R15, 0x1, R22, P2 ;  /* 0x000000010f1b7824 */ /* 0x000fca00010e0616 */
[----:B------:R1:W-:Y:S04]  /*1be5b0*/  STL.64 [R1+0x3710], R26 ;  /* 0x0037101a01007387 */ /* 0x0003e80000100a00 */
[----:B-1----:R-:W3:Y:S01]  /*1be5c0*/  LDL.LU.64 R26, [R1+0x8200] ;  /* 0x00820000011a7983 */ /* 0x002ee20000300a00 */
[C---:B----4-:R-:W-:Y:S02]  /*1be5d0*/  IADD3 R16, P0, R8.reuse, R25, RZ ;  /* 0x0000001908107210 */ /* 0x050fe40007f1e0ff */
[C---:B------:R-:W-:Y:S01]  /*1be5e0*/  IADD3 R18, P1, R8.reuse, R29, RZ ;  /* 0x0000001d08127210 */ /* 0x040fe20007f3e0ff */
[----:B------:R-:W-:Y:S01]  /*1be5f0*/  STL.64 [R1+0x81d8], R22 ;  /* 0x0081d81601007387 */ /* 0x000fe20000100a00 */
[----:B---3--:R-:W-:-:S05]  /*1be600*/  IADD3 R8, P2, R8, R27, RZ ;  /* 0x0000001b08087210 */ /* 0x008fca0007f5e0ff */
[----:B------:R1:W-:Y:S04]  /*1be610*/  STL [R1+0x36e8], R8 ;  /* 0x0036e80801007387 */ /* 0x0003e80000100800 */
[----:B-1----:R-:W3:Y:S04]  /*1be620*/  LDL.LU.64 R8, [R1+0x81f8] ;  /* 0x0081f80001087983 */ /* 0x002ee80000300a00 */
[----:B---3--:R1:W-:Y:S04]  /*1be630*/  STL.64 [R1+0x81c8], R8 ;  /* 0x0081c80801007387 */ /* 0x0083e80000100a00 */
[----:B-1----:R0:W3:Y:S01]  /*1be640*/  LDL.64 R8, [R1+0x36e8] ;  /* 0x0036e80001087983 */ /* 0x0020e20000100a00 */
[----:B------:R-:W-:-:S02]  /*1be650*/  IMAD.MOV.U32 R23, RZ, RZ, R19 ;  /* 0x000000ffff177224 */ /* 0x000fc400078e0013 */
[C---:B------:R-:W-:Y:S02]  /*1be660*/  IMAD.X R19, R15.reuse, 0x1, R28, P1 ;  /* 0x000000010f137824 */ /* 0x040fe400008e061c */
[----:B---3--:R-:W-:Y:S02]  /*1be670*/  IMAD.MOV.U32 R9, RZ, RZ, R17 ;  /* 0x000000ffff097224 */ /* 0x008fe400078e0011 */
[----:B------:R-:W-:-:S05]  /*1be680*/  IMAD.X R17, R15, 0x1, R24, P0 ;  /* 0x000000010f117824 */ /* 0x000fca00000e0618 */
[----:B------:R1:W-:Y:S04]  /*1be690*/  STL.64 [R1+0x3718], R16 ;  /* 0x0037181001007387 */ /* 0x0003e80000100a00 */
[----:B-1----:R-:W3:Y:S04]  /*1be6a0*/  LDL.LU.64 R16, [R1+0x81f0] ;  /* 0x0081f00001107983 */ /* 0x002ee80000300a00 */
[----:B------:R1:W-:Y:S04]  /*1be6b0*/  STL.64 [R1+0x81d0], R24 ;  /* 0x0081d01801007387 */ /* 0x0003e80000100a00 */
[----:B-1----:R-:W4:Y:S04]  /*1be6c0*/  LDL R24, [R1+0x354] ;  /* 0x0003540001187983 */ /* 0x002f280000100800 */
[----:B------:R-:W-:Y:S04]  /*1be6d0*/  STL.64 [R1+0x81b8], R6 ;  /* 0x0081b80601007387 */ /* 0x000fe80000100a00 */
[----:B------:R1:W-:Y:S04]  /*1be6e0*/  STL.64 [R1+0x3720], R18 ;  /* 0x0037201201007387 */ /* 0x0003e80000100a00 */
[----:B-1----:R-:W2:Y:S04]  /*1be6f0*/  LDL.LU.64 R18, [R1+0x81e8] ;  /* 0x0081e80001127983 */ /* 0x002ea80000300a00 */
[----:B------:R1:W-:Y:S02]  /*1be700*/  STL.64 [R1+0x81c0], R28 ;  /* 0x0081c01c01007387 */ /* 0x0003e40000100a00 */
[----:B-1----:R-:W-:-:S02]  /*1be710*/  IMAD.MOV.U32 R28, RZ, RZ, R23 ;  /* 0x000000ffff1c7224 */ /* 0x002fc400078e0017 */
[----:B------:R-:W-:Y:S01]  /*1be720*/  IMAD.MOV.U32 R23, RZ, RZ, R9 ;  /* 0x000000ffff177224 */ /* 0x000fe200078e0009 */
[C---:B---3--:R-:W-:Y:S02]  /*1be730*/  IADD3 R6, P0, R9.reuse, R16, RZ ;  /* 0x0000001009067210 */ /* 0x048fe40007f1e0ff */
[----:B------:R-:W-:Y:S01]  /*1be740*/  IADD3 R22, P1, R9, R17, RZ ;  /* 0x0000001109167210 */ /* 0x000fe20007f3e0ff */
[----:B------:R-:W-:Y:S02]  /*1be750*/  IMAD.X R9, R15, 0x1, R26, P2 ;  /* 0x000000010f097824 */ /* 0x000fe400010e061a */
[----:B------:R-:W3:Y:S04]  /*1be760*/  LDL.LU R15, [R1+0x81e0] ;  /* 0x0081e000010f7983 */ /* 0x000ee80000300800 */
[----:B------:R-:W-:Y:S01]  /*1be770*/  STL [R1+0x36ec], R9 ;  /* 0x0036ec0901007387 */ /* 0x000fe20000100800 */
[----:B----4-:R-:W-:-:S05]  /*1be780*/  IMAD.X R7, R24, 0x1, R14, P0 ;  /* 0x0000000118077824 */ /* 0x010fca00000e060e */
[----:B------:R1:W-:Y:S01]  /*1be790*/  STL.64 [R1+0x36f0], R6 ;  /* 0x0036f00601007387 */ /* 0x0003e20000100a00 */
[C---:B--2---:R-:W-:Y:S02]  /*1be7a0*/  IADD3 R8, P2, R23.reuse, R19, RZ ;  /* 0x0000001317087210 */ /* 0x044fe40007f5e0ff */
[----:B-1----:R-:W-:Y:S01]  /*1be7b0*/  IADD3 R6, P0, R23, R21, RZ ;  /* 0x0000001517067210 */ /* 0x002fe20007f1e0ff */
[----:B------:R-:W-:Y:S02]  /*1be7c0*/  IMAD.MOV.U32 R7, RZ, RZ, R23 ;  /* 0x000000ffff077224 */ /* 0x000fe400078e0017 */
[----:B---3--:R-:W-:-:S05]  /*1be7d0*/  IMAD.X R23, R24, 0x1, R15, P1 ;  /* 0x0000000118177824 */ /* 0x008fca00008e060f */
[----:B------:R1:W-:Y:S04]  /*1be7e0*/  STL.64 [R1+0x36f8], R22 ;  /* 0x0036f81601007387 */ /* 0x0003e80000100a00 */
[----:B-1----:R-:W2:Y:S04]  /*1be7f0*/  LDL.LU.64 R22, [R1+0x81d8] ;  /* 0x0081d80001167983 */ /* 0x002ea80000300a00 */
[----:B------:R1:W-:Y:S04]  /*1be800*/  STL [R1+0x81a8], R15 ;  /* 0x0081a80f01007387 */ /* 0x0003e80000100800 */
[----:B-1----:R-:W3:Y:S01]  /*1be810*/  LDL.LU R15, [R1+0x354] ;  /* 0x00035400010f7983 */ /* 0x002ee20000300800 */
[----:B--2---:R-:W-:-:S05]  /*1be820*/  IADD3 R24, P1, R7, R23, RZ ;  /* 0x0000001707187210 */ /* 0x004fca0007f3e0ff */
[----:B------:R1:W-:Y:S01]  /*1be830*/  STL [R1+0x36d0], R24 ;  /* 0x0036d01801007387 */ /* 0x0003e20000100800 */
[----:B---3--:R-:W-:-:S03]  /*1be840*/  IMAD.X R9, R15, 0x1, R18, P2 ;  /* 0x000000010f097824 */ /* 0x008fc600010e0612 */
[----:B-1----:R-:W2:Y:S04]  /*1be850*/  LDL.LU.64 R24, [R1+0x81d0] ;  /* 0x0081d00001187983 */ /* 0x002ea80000300a00 */
[----:B------:R1:W-:Y:S04]  /*1be860*/  STL.64 [R1+0x36c0], R8 ;  /* 0x0036c00801007387 */ /* 0x0003e80000100a00 */
[----:B-1----:R-:W3:Y:S04]  /*1be870*/  LDL.LU.64 R8, [R1+0x81c8] ;  /* 0x0081c80001087983 */ /* 0x002ee80000300a00 */
[----:B------:R1:W-:Y:S02]  /*1be880*/  STL.64 [R1+0x81b0], R18 ;  /* 0x0081b01201007387 */ /* 0x0003e40000100a00 */
[----:B-1----:R-:W-:-:S02]  /*1be890*/  IMAD.MOV.U32 R19, RZ, RZ, R7 ;  /* 0x000000ffff137224 */ /* 0x002fc400078e0007 */
[----:B------:R-:W-:Y:S01]  /*1be8a0*/  IMAD.X R7, R15, 0x1, R20, P0 ;  /* 0x000000010f077824 */ /* 0x000fe200000e0614 */
[----:B---3--:R1:W-:Y:S02]  /*1be8b0*/  STL.64 [R1+0x8190], R8 ;  /* 0x0081900801007387 */ /* 0x0083e40000100a00 */
[----:B-1----:R-:W-:Y:S01]  /*1be8c0*/  IMAD.MOV.U32 R8, RZ, RZ, R28 ;  /* 0x000000ffff087224 */ /* 0x002fe200078e001c */
[----:B--2---:R-:W-:Y:S01]  /*1be8d0*/  IADD3 R28, P2, R19, R25, RZ ;  /* 0x00000019131c7210 */ /* 0x004fe20007f5e0ff */
[----:B------:R-:W2:Y:S04]  /*1be8e0*/  LDL R9, [R1+0x1ac] ;  /* 0x0001ac0001097983 */ /* 0x000ea80000100800 */
[----:B------:R1:W-:Y:S04]  /*1be8f0*/  STL [R1+0x36d8], R28 ;  /* 0x0036d81c01007387 */ /* 0x0003e80000100800 */
[----:B-1----:R-:W3:Y:S04]  /*1be900*/  LDL.LU.64 R28, [R1+0x81c0] ;  /* 0x0081c000011c7983 */ /* 0x002ee80000300a00 */
[----:B------:R1:W-:Y:S04]  /*1be910*/  STL.64 [R1+0x36c8], R6 ;  /* 0x0036c80601007387 */ /* 0x0003e80000100a00 */
[----:B-1----:R-:W4:Y:S04]  /*1be920*/  LDL.LU.64 R6, [R1+0x81b8] ;  /* 0x0081b80001067983 */ /* 0x002f280000300a00 */
[----:B----4-:R1:W-:Y:S04]  /*1be930*/  STL.64 [R1+0x8198], R6 ;  /* 0x0081980601007387 */ /* 0x0103e80000100a00 */
[----:B-1----:R0:W4:Y:S04]  /*1be940*/  LDL.64 R6, [R1+0x36d8] ;  /* 0x0036d80001067983 */ /* 0x0021280000100a00 */
[----:B------:R1:W-:Y:S04]  /*1be950*/  STL.64 [R1+0x81a0], R4 ;  /* 0x0081a00401007387 */ /* 0x0003e80000100a00 */
[----:B-1----:R0:W2:Y:S01]  /*1be960*/  LDL.64 R4, [R1+0x36d0] ;  /* 0x0036d00001047983 */ /* 0x0020a20000100a00 */
[----:B----4-:R-:W-:-:S05]  /*1be970*/  IMAD.MOV.U32 R7, RZ, RZ, R19 ;  /* 0x000000ffff077224 */ /* 0x010fca00078e0013 */
[----:B---3--:R-:W-:-:S05]  /*1be980*/  IADD3 R18, P0, R7, R29, RZ ;  /* 0x0000001d07127210 */ /* 0x008fca0007f1e0ff */
[C---:B------:R-:W-:Y:S02]  /*1be990*/  IMAD.X R19, R15.reuse, 0x1, R28, P0 ;  /* 0x000000010f137824 */ /* 0x040fe400000e061c */
[----:B--2---:R-:W-:Y:S01]  /*1be9a0*/  IMAD.X R5, R15, 0x1, R22, P1 ;  /* 0x000000010f057824 */ /* 0x004fe200008e0616 */
[----:B------:R-:W-:Y:S01]  /*1be9b0*/  IADD3 R4, P1, R7, R27, RZ ;  /* 0x0000001b07047210 */ /* 0x000fe20007f3e0ff */
[----:B------:R-:W-:-:S03]  /*1be9c0*/  IMAD.X R7, R15, 0x1, R24, P2 ;  /* 0x000000010f077824 */ /* 0x000fc600010e0618 */
[----:B------:R-:W-:Y:S04]  /*1be9d0*/  STL [R1+0x36d4], R5 ;  /* 0x0036d40501007387 */ /* 0x000fe80000100800 */
[----:B------:R1:W-:Y:S04]  /*1be9e0*/  STL [R1+0x36dc], R7 ;  /* 0x0036dc0701007387 */ /* 0x0003e80000100800 */
[----:B------:R2:W-:Y:S01]  /*1be9f0*/  STL.64 [R1+0x36e0], R18 ;  /* 0x0036e01201007387 */ /* 0x0005e20000100a00 */
[C---:B------:R-:W-:Y:S01]  /*1bea00*/  IADD3 R6, P2, R9.reuse, R16, RZ ;  /* 0x0000001009067210 */ /* 0x040fe20007f5e0ff */
[----:B-1----:R-:W-:Y:S01]  /*1bea10*/  IMAD.MOV.U32 R7, RZ, RZ, R8 ;  /* 0x000000ffff077224 */ /* 0x002fe200078e0008 */
[----:B------:R-:W-:Y:S01]  /*1bea20*/  IADD3 R8, P0, R9, R17, RZ ;  /* 0x0000001109087210 */ /* 0x000fe20007f1e0ff */
[----:B--2---:R-:W2:Y:S04]  /*1bea30*/  LDL.LU.64 R18, [R1+0x81b0] ;  /* 0x0081b00001127983 */ /* 0x004ea80000300a00 */
[----:B------:R1:W-:Y:S04]  /*1bea40*/  STL.64 [R1+0x8188], R28 ;  /* 0x0081881c01007387 */ /* 0x0003e80000100a00 */
[----:B------:R-:W3:Y:S04]  /*1bea50*/  LDL R9, [R1+0x350] ;  /* 0x0003500001097983 */ /* 0x000ee80000100800 */
[----:B------:R-:W-:Y:S01]  /*1bea60*/  STL.64 [R1+0x8180], R16 ;  /* 0x0081801001007387 */ /* 0x000fe20000100a00 */
[----:B------:R-:W-:-:S03]  /*1bea70*/  IMAD.X R5, R15, 0x1, R26, P1 ;  /* 0x000000010f057824 */ /* 0x000fc600008e061a */
[----:B------:R-:W4:Y:S04]  /*1bea80*/  LDL.LU R15, [R1+0x81a8] ;  /* 0x0081a800010f7983 */ /* 0x000f280000300800 */
[----:B------:R0:W-:Y:S01]  /*1bea90*/  STL.64 [R1+0x36a8], R4 ;  /* 0x0036a80401007387 */ /* 0x0001e20000100a00 */
[----:B-1----:R-:W-:-:S03]  /*1beaa0*/  IMAD.MOV.U32 R29, RZ, RZ, R7 ;  /* 0x000000ffff1d7224 */ /* 0x002fc600078e0007 */
[----:B0-----:R-:W2:Y:S04]  /*1beab0*/  LDL.LU.64 R4, [R1+0x81a0] ;  /* 0x0081a00001047983 */ /* 0x001ea80000300a00 */
        /* <DEDUP_REMOVED lines=10> */
[----:B---3--:R-:W-:Y:S04]  /*1beb60*/  STL.64 [R1+0x8170], R6 ;  /* 0x0081700601007387 */ /* 0x008fe80000100a00 */
[----:B------:R0:W-:Y:S04]  /*1beb70*/  STL [R1+0x8160], R15 ;  /* 0x0081600f01007387 */ /* 0x0001e80000100800 */
[----:B0-----:R-:W2:Y:S01]  /*1beb80*/  LDL.LU R15, [R1+0x350] ;  /* 0x00035000010f7983 */ /* 0x001ea20000300800 */
[C---:B------:R-:W-:Y:S01]  /*1beb90*/  IADD3 R16, P2, R26.reuse, R21, RZ ;  /* 0x000000151a107210 */ /* 0x040fe20007f5e0ff */
[----:B------:R-:W-:Y:S01]  /*1beba0*/  IMAD.MOV.U32 R17, RZ, RZ, R29 ;  /* 0x000000ffff117224 */ /* 0x000fe200078e001d */
[----:B------:R-:W-:-:S03]  /*1bebb0*/  IADD3 R6, P0, R26, R23, RZ ;  /* 0x000000171a067210 */ /* 0x000fc60007f1e0ff */
[----:B------:R-:W-:Y:S02]  /*1bebc0*/  IMAD.MOV.U32 R7, RZ, RZ, R17 ;  /* 0x000000ffff077224 */ /* 0x000fe400078e0011 */
[C---:B--2---:R-:W-:Y:S02]  /*1bebd0*/  IMAD.X R29, R15.reuse, 0x1, R18, P1 ;  /* 0x000000010f1d7824 */ /* 0x044fe400008e0612 */
[----:B------:R-:W-:-:S03]  /*1bebe0*/  IMAD.X R17, R15, 0x1, R20, P2 ;  /* 0x000000010f117824 */ /* 0x000fc600010e0614 */
[----:B------:R0:W-:Y:S04]  /*1bebf0*/  STL.64 [R1+0x3680], R28 ;  /* 0x0036801c01007387 */ /* 0x0001e80000100a00 */
[----:B------:R-:W-:Y:S04]  /*1bec00*/  STL [R1+0x3690], R6 ;  /* 0x0036900601007387 */ /* 0x000fe80000100800 */
[----:B0-----:R-:W2:Y:S04]  /*1bec10*/  LDL.LU.64 R28, [R1+0x8188] ;  /* 0x00818800011c7983 */ /* 0x001ea80000300a00 */
[----:B------:R0:W-:Y:S04]  /*1bec20*/  STL.64 [R1+0x3688], R16 ;  /* 0x0036881001007387 */ /* 0x0001e80000100a00 */
[----:B0-----:R-:W3:Y:S04]  /*1bec30*/  LDL.LU.64 R16, [R1+0x8180] ;  /* 0x0081800001107983 */ /* 0x001ee80000300a00 */
[----:B------:R0:W-:Y:S04]  /*1bec40*/  STL.64 [R1+0x8148], R10 ;  /* 0x0081480a01007387 */ /* 0x0001e80000100a00 */
[----:B0-----:R-:W3:Y:S04]  /*1bec50*/  LDL R11, [R1+0x1b0] ;  /* 0x0001b000010b7983 */ /* 0x001ee80000100800 */
[----:B------:R0:W-:Y:S04]  /*1bec60*/  STL.64 [R1+0x8158], R12 ;  /* 0x0081580c01007387 */ /* 0x0001e80000100a00 */
[----:B0-----:R0:W4:Y:S04]  /*1bec70*/  LDL.64 R12, [R1+0x3690] ;  /* 0x00369000010c7983 */ /* 0x0011280000100a00 */
[----:B------:R-:W-:Y:S01]  /*1bec80*/  STL.64 [R1+0x8150], R22 ;  /* 0x0081501601007387 */ /* 0x000fe20000100a00 */
[----:B------:R-:W-:-:S02]  /*1bec90*/  IADD3 R6, P1, R26, R25, RZ ;  /* 0x000000191a067210 */ /* 0x000fc40007f3e0ff */
[C---:B--2---:R-:W-:Y:S01]  /*1beca0*/  IADD3 R8, P2, R26.reuse, R29, RZ ;  /* 0x0000001d1a087210 */ /* 0x044fe20007f5e0ff */
[----:B----4-:R-:W-:Y:S01]  /*1becb0*/  IMAD.X R13, R15, 0x1, R22, P0 ;  /* 0x000000010f0d7824 */ /* 0x010fe200000e0616 */
[----:B------:R-:W-:-:S04]  /*1becc0*/  IADD3 R12, P0, R26, R27, RZ ;  /* 0x0000001b1a0c7210 */ /* 0x000fc80007f1e0ff */
[----:B------:R1:W-:Y:S04]  /*1becd0*/  STL [R1+0x3694], R13 ;  /* 0x0036940d01007387 */ /* 0x0003e80000100800 */
[----:B------:R-:W2:Y:S01]  /*1bece0*/  LDL.LU R26, [R1+0x8178] ;  /* 0x00817800011a7983 */ /* 0x000ea20000300800 */
[----:B------:R-:W-:Y:S01]  /*1becf0*/  IMAD.X R9, R15, 0x1, R28, P2 ;  /* 0x000000010f097824 */ /* 0x000fe200010e061c */
[----:B---3--:R-:W-:Y:S01]  /*1bed00*/  IADD3 R10, P2, R11, R17, RZ ;  /* 0x000000110b0a7210 */ /* 0x008fe20007f5e0ff */
[----:B-1----:R-:W-:Y:S02]  /*1bed10*/  IMAD.MOV.U32 R13, RZ, RZ, R7 ;  /* 0x000000ffff0d7224 */ /* 0x002fe400078e0007 */
[----:B------:R-:W-:Y:S01]  /*1bed20*/  IMAD.X R7, R15, 0x1, R24, P1 ;  /* 0x000000010f077824 */ /* 0x000fe200008e0618 */
[----:B------:R-:W-:Y:S01]  /*1bed30*/  IADD3 R22, P1, R11, R16, RZ ;  /* 0x000000100b167210 */ /* 0x000fe20007f3e0ff */
[----:B------:R-:W-:-:S03]  /*1bed40*/  IMAD.MOV.U32 R11, RZ, RZ, R13 ;  /* 0x000000ffff0b7224 */ /* 0x000fc600078e000d */
[----:B------:R1:W-:Y:S04]  /*1bed50*/  STL.64 [R1+0x3698], R6 ;  /* 0x0036980601007387 */ /* 0x0003e80000100a00 */
[----:B-1----:R-:W3:Y:S04]  /*1bed60*/  LDL.LU.64 R6, [R1+0x8170] ;  /* 0x0081700001067983 */ /* 0x002ee80000300a00 */
[----:B------:R1:W-:Y:S04]  /*1bed70*/  STL.64 [R1+0x36a0], R8 ;  /* 0x0036a00801007387 */ /* 0x0003e80000100a00 */
[----:B-1----:R-:W4:Y:S04]  /*1bed80*/  LDL.LU.64 R8, [R1+0x8168] ;  /* 0x0081680001087983 */ /* 0x002f280000300a00 */
[----:B------:R-:W-:Y:S04]  /*1bed90*/  STL.64 [R1+0x8140], R28 ;  /* 0x0081401c01007387 */ /* 0x000fe80000100a00 */
[----:B------:R-:W-:Y:S01]  /*1beda0*/  STL.64 [R1+0x8130], R16 ;  /* 0x0081301001007387 */ /* 0x000fe20000100a00 */
[----:B--2---:R-:W-:-:S03]  /*1bedb0*/  IMAD.X R13, R15, 0x1, R26, P0 ;  /* 0x000000010f0d7824 */ /* 0x004fc600000e061a */
[----:B------:R-:W2:Y:S04]  /*1bedc0*/  LDL.LU R15, [R1+0x8160] ;  /* 0x00816000010f7983 */ /* 0x000ea80000300800 */
[----:B------:R1:W-:Y:S04]  /*1bedd0*/  STL.64 [R1+0x3668], R12 ;  /* 0x0036680c01007387 */ /* 0x0003e80000100a00 */
[----:B-1----:R-:W4:Y:S04]  /*1bede0*/  LDL.LU.64 R12, [R1+0x8158] ;  /* 0x00815800010c7983 */ /* 0x002f280000300a00 */
[----:B------:R1:W-:Y:S04]  /*1bedf0*/  STL [R1+0x8138], R26 ;  /* 0x0081381a01007387 */ /* 0x0003e80000100800 */
[----:B-1----:R-:W3:Y:S04]  /*1bee00*/  LDL.LU R26, [R1+0x1b0] ;  /* 0x0001b000011a7983 */ /* 0x002ee80000300800 */
[----:B------:R-:W2:Y:S01]  /*1bee10*/  LDL R17, [R1+0x34c] ;  /* 0x00034c0001117983 */ /* 0x000ea20000100800 */
[----:B------:R-:W-:-:S02]  /*1bee20*/  IMAD.MOV.U32 R29, RZ, RZ, R11 ;  /* 0x000000ffff1d7224 */ /* 0x000fc400078e000b */
[C---:B--2---:R-:W-:Y:S02]  /*1bee30*/  IMAD.X R23, R17.reuse, 0x1, R14, P1 ;  /* 0x0000000111177824 */ /* 0x044fe400008e060e */
[----:B------:R-:W-:-:S03]  /*1bee40*/  IMAD.X R11, R17, 0x1, R15, P2 ;  /* 0x00000001110b7824 */ /* 0x000fc600010e060f */
[----:B------:R1:W-:Y:S04]  /*1bee50*/  STL.64 [R1+0x3670], R22 ;  /* 0x0036701601007387 */ /* 0x0003e80000100a00 */
[----:B-1----:R-:W2:Y:S04]  /*1bee60*/  LDL.LU.64 R22, [R1+0x8150] ;  /* 0x0081500001167983 */ /* 0x002ea80000300a00 */
[----:B------:R1:W-:Y:S04]  /*1bee70*/  STL.64 [R1+0x3678], R10 ;  /* 0x0036780a01007387 */ /* 0x0003e80000100a00 */
[----:B-1----:R-:W4:Y:S01]  /*1bee80*/  LDL.LU.64 R10, [R1+0x8148] ;  /* 0x00814800010a7983 */ /* 0x002f220000300a00 */
[----:B---3--:R-:W-:-:S05]  /*1bee90*/  IADD3 R16, P0, R26, R19, RZ ;  /* 0x000000131a107210 */ /* 0x008fca0007f1e0ff */
[----:B------:R-:W-:Y:S01]  /*1beea0*/  IMAD.X R17, R17, 0x1, R18, P0 ;  /* 0x0000000111117824 */ /* 0x000fe200000e0612 */
[----:B----4-:R-:W-:Y:S04]  /*1beeb0*/  STL.64 [R1+0x8128], R10 ;  /* 0x0081280a01007387 */ /* 0x010fe80000100a00 */
[----:B------:R-:W-:Y:S04]  /*1beec0*/  STL.64 [R1+0x8118], R14 ;  /* 0x0081180e01007387 */ /* 0x000fe80000100a00 */
[----:B------:R1:W-:Y:S04]  /*1beed0*/  STL [R1+0x8120], R18 ;  /* 0x0081201201007387 */ /* 0x0003e80000100800 */
[----:B-1----:R-:W3:Y:S01]  /*1beee0*/  LDL.LU R18, [R1+0x34c] ;  /* 0x00034c0001127983 */ /* 0x002ee20000300800 */
[----:B------:R-:W-:Y:S01]  /*1beef0*/  IADD3 R28, P1, R26, R21, RZ ;  /* 0x000000151a1c7210 */ /* 0x000fe20007f3e0ff */
[----:B------:R-:W-:-:S02]  /*1bef00*/  IMAD.MOV.U32 R11, RZ, RZ, R29 ;  /* 0x000000ffff0b7224 */ /* 0x000fc400078e001d */
[----:B------:R-:W-:Y:S01]  /*1bef10*/  STL.64 [R1+0x3640], R16 ;  /* 0x0036401001007387 */ /* 0x000fe20000100a00 */
[----:B--2---:R-:W-:Y:S01]  /*1bef20*/  IADD3 R14, P2, R26, R23, RZ ;  /* 0x000000171a0e7210 */ /* 0x004fe20007f5e0ff */
[----:B---3--:R-:W-:-:S05]  /*1bef30*/  IMAD.X R29, R18, 0x1, R20, P1 ;  /* 0x00000001121d7824 */ /* 0x008fca00008e0614 */
[----:B------:R1:W-:Y:S04]  /*1bef40*/  STL.64 [R1+0x3648], R28 ;  /* 0x0036481c01007387 */ /* 0x0003e80000100a00 */
[----:B-1----:R-:W2:Y:S01]  /*1bef50*/  LDL.LU.64 R28, [R1+0x8140] ;  /* 0x00814000011c7983 */ /* 0x002ea20000300a00 */
[----:B------:R-:W-:Y:S01]  /*1bef60*/  IADD3 R16, P0, R26, R25, RZ ;  /* 0x000000191a107210 */ /* 0x000fe20007f1e0ff */
[C---:B------:R-:W-:Y:S02]  /*1bef70*/  IMAD.X R15, R18.reuse, 0x1, R22, P2 ;  /* 0x00000001120f7824 */ /* 0x040fe400010e0616 */
[----:B------:R-:W-:Y:S04]  /*1bef80*/  STL.64 [R1+0x8110], R20 ;  /* 0x0081101401007387 */ /* 0x000fe80000100a00 */
[----:B------:R1:W-:Y:S01]  /*1bef90*/  STL.64 [R1+0x8108], R22 ;  /* 0x0081081601007387 */ /* 0x0003e20000100a00 */
[----:B------:R-:W-:-:S03]  /*1befa0*/  IMAD.X R17, R18, 0x1, R24, P0 ;  /* 0x0000000112117824 */ /* 0x000fc600000e0618 */
[----:B-1----:R-:W3:Y:S04]  /*1befb0*/  LDL R23, [R1+0x1b4] ;  /* 0x0001b40001177983 */ /* 0x002ee80000100800 */
[----:B------:R1:W-:Y:S02]  /*1befc0*/  STL.64 [R1+0x3650], R14 ;  /* 0x0036500e01007387 */ /* 0x0003e40000100a00 */
[C---:B-1----:R-:W-:Y:S02]  /*1befd0*/  IADD3 R14, P2, R26.reuse, R27, RZ ;  /* 0x0000001b1a0e7210 */ /* 0x042fe40007f5e0ff */
        /* <DEDUP_REMOVED lines=8> */
[----:B-1----:R-:W4:Y:S04]  /*1bf060*/  LDL.LU.64 R10, [R1+0x8128] ;  /* 0x00812800010a7983 */ /* 0x002f280000300a00 */
[----:B------:R1:W-:Y:S04]  /*1bf070*/  STL.64 [R1+0x80f8], R28 ;  /* 0x0080f81c01007387 */ /* 0x0003e80000100a00 */
[----:B-1----:R-:W4:Y:S01]  /*1bf080*/  LDL R28, [R1+0x348] ;  /* 0x00034800011c7983 */ /* 0x002f220000100800 */
[----:B--2---:R-:W-:Y:S01]  /*1bf090*/  IMAD.X R15, R18, 0x1, R26, P2 ;  /* 0x00000001120f7824 */ /* 0x004fe200010e061a */
[----:B---3--:R-:W-:-:S02]  /*1bf0a0*/  IADD3 R22, P1, R23, R17, RZ ;  /* 0x0000001117167210 */ /* 0x008fc40007f3e0ff */
[----:B------:R1:W-:Y:S04]  /*1bf0b0*/  STL [R1+0x80e8], R17 ;  /* 0x0080e81101007387 */ /* 0x0003e80000100800 */
[----:B-1----:R-:W2:Y:S04]  /*1bf0c0*/  LDL.LU R17, [R1+0x1b4] ;  /* 0x0001b40001117983 */ /* 0x002ea80000300800 */
[----:B------:R-:W4:Y:S04]  /*1bf0d0*/  LDL.LU R18, [R1+0x8120] ;  /* 0x0081200001127983 */ /* 0x000f280000300800 */
[----:B------:R1:W-:Y:S04]  /*1bf0e0*/  STL.64 [R1+0x3630], R14 ;  /* 0x0036300e01007387 */ /* 0x0003e80000100a00 */
[----:B-1----:R-:W3:Y:S01]  /*1bf0f0*/  LDL.LU.64 R14, [R1+0x8118] ;  /* 0x00811800010e7983 */ /* 0x002ee20000300a00 */
[----:B------:R-:W-:Y:S01]  /*1bf100*/  IADD3 R20, P0, R23, R16, RZ ;  /* 0x0000001017147210 */ /* 0x000fe20007f1e0ff */
[----:B------:R-:W-:-:S02]  /*1bf110*/  IMAD.MOV.U32 R25, RZ, RZ, R21 ;  /* 0x000000ffff197224 */ /* 0x000fc400078e0015 */
[----:B------:R1:W-:Y:S02]  /*1bf120*/  STL.64 [R1+0x80f0], R26 ;  /* 0x0080f01a01007387 */ /* 0x0003e40000100a00 */
[----:B-1----:R-:W-:Y:S01]  /*1bf130*/  IMAD.MOV.U32 R27, RZ, RZ, R25 ;  /* 0x000000ffff1b7224 */ /* 0x002fe200078e0019 */
[----:B--2---:R-:W-:-:S05]  /*1bf140*/  IADD3 R24, P2, R17, R19, RZ ;  /* 0x0000001311187210 */ /* 0x004fca0007f5e0ff */
[C---:B----4-:R-:W-:Y:S02]  /*1bf150*/  IMAD.X R25, R28.reuse, 0x1, R18, P2 ;  /* 0x000000011c197824 */ /* 0x050fe400010e0612 */
[C---:B---3--:R-:W-:Y:S02]  /*1bf160*/  IMAD.X R21, R28.reuse, 0x1, R14, P0 ;  /* 0x000000011c157824 */ /* 0x048fe400000e060e */
[----:B------:R-:W-:-:S03]  /*1bf170*/  IMAD.X R23, R28, 0x1, R15, P1 ;  /* 0x000000011c177824 */ /* 0x000fc600008e060f */
[----:B------:R1:W-:Y:S04]  /*1bf180*/  STL.64 [R1+0x3638], R20 ;  /* 0x0036381401007387 */ /* 0x0003e80000100a00 */
[----:B-1----:R-:W2:Y:S04]  /*1bf190*/  LDL.LU.64 R20, [R1+0x8110] ;  /* 0x0081100001147983 */ /* 0x002ea80000300a00 */
[----:B------:R-:W-:Y:S04]  /*1bf1a0*/  STL.64 [R1+0x80e0], R6 ;  /* 0x0080e00601007387 */ /* 0x000fe80000100a00 */
[----:B------:R1:W-:Y:S04]  /*1bf1b0*/  STL.64 [R1+0x3628], R22 ;  /* 0x0036281601007387 */ /* 0x0003e80000100a00 */
[----:B-1----:R-:W3:Y:S04]  /*1bf1c0*/  LDL.LU.64 R22, [R1+0x8108] ;  /* 0x0081080001167983 */ /* 0x002ee80000300a00 */
[----:B------:R-:W-:Y:S04]  /*1bf1d0*/  STL.64 [R1+0x80d0], R14 ;  /* 0x0080d00e01007387 */ /* 0x000fe80000100a00 */
[----:B------:R1:W-:Y:S04]  /*1bf1e0*/  STL.64 [R1+0x3600], R24 ;  /* 0x0036001801007387 */ /* 0x0003e80000100a00 */
[----:B-1----:R-:W4:Y:S04]  /*1bf1f0*/  LDL.LU.64 R24, [R1+0x8100] ;  /* 0x0081000001187983 */ /* 0x002f280000300a00 */
[----:B------:R1:W-:Y:S04]  /*1bf200*/  STL [R1+0x80d8], R18 ;  /* 0x0080d81201007387 */ /* 0x0003e80000100800 */
[----:B-1----:R-:W4:Y:S01]  /*1bf210*/  LDL.LU R18, [R1+0x348] ;  /* 0x0003480001127983 */ /* 0x002f220000300800 */
[----:B------:R-:W-:Y:S01]  /*1bf220*/  IMAD.MOV.U32 R15, RZ, RZ, R27 ;  /* 0x000000ffff0f7224 */ /* 0x000fe200078e001b */
[----:B--2---:R-:W-:-:S02]  /*1bf230*/  IADD3 R6, P0, R17, R21, RZ ;  /* 0x0000001511067210 */ /* 0x004fc40007f1e0ff */
[C---:B---3--:R-:W-:Y:S02]  /*1bf240*/  IADD3 R26, P1, R17.reuse, R23, RZ ;  /* 0x00000017111a7210 */ /* 0x048fe40007f3e0ff */
[----:B----4-:R-:W-:-:S05]  /*1bf250*/  IADD3 R28, P2, R17, R25, RZ ;  /* 0x00000019111c7210 */ /* 0x010fca0007f5e0ff */
[----:B------:R1:W-:Y:S01]  /*1bf260*/  STL [R1+0x3618], R28 ;  /* 0x0036181c01007387 */ /* 0x0003e20000100800 */
[C---:B------:R-:W-:Y:S02]  /*1bf270*/  IMAD.X R7, R18.reuse, 0x1, R20, P0 ;  /* 0x0000000112077824 */ /* 0x040fe400000e0614 */
[----:B------:R-:W-:Y:S01]  /*1bf280*/  IMAD.X R27, R18, 0x1, R22, P1 ;  /* 0x00000001121b7824 */ /* 0x000fe200008e0616 */
[----:B-1----:R-:W2:Y:S04]  /*1bf290*/  LDL.LU.64 R28, [R1+0x80f8] ;  /* 0x0080f800011c7983 */ /* 0x002ea80000300a00 */
[----:B------:R1:W-:Y:S04]  /*1bf2a0*/  STL.64 [R1+0x80c8], R20 ;  /* 0x0080c81401007387 */ /* 0x0003e80000100a00 */
[----:B-1----:R0:W3:Y:S04]  /*1bf2b0*/  LDL.64 R20, [R1+0x3618] ;  /* 0x0036180001147983 */ /* 0x0020e80000100a00 */
[----:B------:R-:W-:Y:S04]  /*1bf2c0*/  STL.64 [R1+0x3608], R6 ;  /* 0x0036080601007387 */ /* 0x000fe80000100a00 */
[----:B------:R1:W-:Y:S04]  /*1bf2d0*/  STL.64 [R1+0x80b8], R10 ;  /* 0x0080b80a01007387 */ /* 0x0003e80000100a00 */
[----:B-1----:R-:W4:Y:S04]  /*1bf2e0*/  LDL R11, [R1+0x1b8] ;  /* 0x0001b800010b7983 */ /* 0x002f280000100800 */
[----:B------:R1:W-:Y:S04]  /*1bf2f0*/  STL.64 [R1+0x3610], R26 ;  /* 0x0036101a01007387 */ /* 0x0003e80000100a00 */
[----:B-1----:R-:W3:Y:S04]  /*1bf300*/  LDL.LU.64 R26, [R1+0x80f0] ;  /* 0x0080f000011a7983 */ /* 0x002ee80000300a00 */
[----:B------:R1:W-:Y:S01]  /*1bf310*/  STL.64 [R1+0x80c0], R22 ;  /* 0x0080c01601007387 */ /* 0x0003e20000100a00 */
[----:B--2---:R-:W-:-:S02]  /*1bf320*/  IADD3 R6, P0, R17, R29, RZ ;  /* 0x0000001d11067210 */ /* 0x004fc40007f1e0ff */
[----:B---3--:R-:W-:Y:S02]  /*1bf330*/  IADD3 R14, P1, R17, R27, RZ ;  /* 0x0000001b110e7210 */ /* 0x008fe40007f3e0ff */
[----:B------:R-:W2:Y:S01]  /*1bf340*/  LDL.LU R17, [R1+0x80e8] ;  /* 0x0080e80001117983 */ /* 0x000ea20000300800 */
[C---:B------:R-:W-:Y:S02]  /*1bf350*/  IMAD.X R21, R18.reuse, 0x1, R24, P2 ;  /* 0x0000000112157824 */ /* 0x040fe400010e0618 */
[C---:B------:R-:W-:Y:S02]  /*1bf360*/  IMAD.X R7, R18.reuse, 0x1, R28, P0 ;  /* 0x0000000112077824 */ /* 0x040fe400000e061c */
[----:B-1----:R-:W-:Y:S02]  /*1bf370*/  IMAD.MOV.U32 R22, RZ, RZ, R15 ;  /* 0x000000ffff167224 */ /* 0x002fe400078e000f */
[----:B------:R-:W-:Y:S01]  /*1bf380*/  IMAD.X R15, R18, 0x1, R26, P1 ;  /* 0x00000001120f7824 */ /* 0x000fe200008e061a */
[----:B------:R-:W-:Y:S04]  /*1bf390*/  STL [R1+0x361c], R21 ;  /* 0x00361c1501007387 */ /* 0x000fe80000100800 */
[----:B------:R1:W-:Y:S04]  /*1bf3a0*/  STL.64 [R1+0x3620], R6 ;  /* 0x0036200601007387 */ /* 0x0003e80000100a00 */
[----:B-1----:R-:W3:Y:S04]  /*1bf3b0*/  LDL.LU.64 R6, [R1+0x80e0] ;  /* 0x0080e00001067983 */ /* 0x002ee80000300a00 */
[----:B--2---:R-:W-:Y:S04]  /*1bf3c0*/  STL.64 [R1+0x80a8], R16 ;  /* 0x0080a81001007387 */ /* 0x004fe80000100a00 */
[----:B------:R-:W2:Y:S04]  /*1bf3d0*/  LDL.LU R18, [R1+0x80d8] ;  /* 0x0080d80001127983 */ /* 0x000ea80000300800 */
[----:B------:R1:W-:Y:S04]  /*1bf3e0*/  STL.64 [R1+0x35e8], R14 ;  /* 0x0035e80e01007387 */ /* 0x0003e80000100a00 */
[----:B-1----:R-:W3:Y:S04]  /*1bf3f0*/  LDL.LU.64 R14, [R1+0x80d0] ;  /* 0x0080d000010e7983 */ /* 0x002ee80000300a00 */
[----:B------:R1:W-:Y:S04]  /*1bf400*/  STL [R1+0x80b0], R26 ;  /* 0x0080b01a01007387 */ /* 0x0003e80000100800 */
[----:B-1----:R-:W2:Y:S01]  /*1bf410*/  LDL.LU R26, [R1+0x1b8] ;  /* 0x0001b800011a7983 */ /* 0x002ea20000300800 */
[----:B----4-:R-:W-:-:S03]  /*1bf420*/  IADD3 R20, P2, R11, R16, RZ ;  /* 0x000000100b147210 */ /* 0x010fc60007f5e0ff */
[----:B------:R1:W-:Y:S01]  /*1bf430*/  STL [R1+0x8098], R19 ;  /* 0x0080981301007387 */ /* 0x0003e20000100800 */
[----:B--2---:R-:W-:-:S03]  /*1bf440*/  IADD3 R16, P1, R26, R19, RZ ;  /* 0x000000131a107210 */ /* 0x004fc60007f3e0ff */
[----:B-1----:R-:W3:Y:S02]  /*1bf450*/  LDL.LU R19, [R1+0x344] ;  /* 0x0003440001137983 */ /* 0x002ee40000300800 */
[----:B---3--:R-:W-:-:S05]  /*1bf460*/  IMAD.X R21, R19, 0x1, R14, P2 ;  /* 0x0000000113157824 */ /* 0x008fca00010e060e */
[----:B------:R1:W-:Y:S04]  /*1bf470*/  STL.64 [R1+0x35f0], R20 ;  /* 0x0035f01401007387 */ /* 0x0003e80000100a00 */
[----:B-1----:R-:W2:Y:S01]  /*1bf480*/  LDL.LU.64 R20, [R1+0x80c8] ;  /* 0x0080c80001147983 */ /* 0x002ea20000300a00 */
[----:B------:R-:W-:Y:S01]  /*1bf490*/  IADD3 R10, P0, R11, R17, RZ ;  /* 0x000000110b0a7210 */ /* 0x000fe20007f1e0ff */
[----:B------:R-:W-:-:S04]  /*1bf4a0*/  IMAD.MOV.U32 R17, RZ, RZ, R22 ;  /* 0x000000ffff117224 */ /* 0x000fc800078e0016 */
[----:B------:R-:W-:Y:S01]  /*1bf4b0*/  IMAD.X R11, R19, 0x1, R15, P0 ;  /* 0x00000001130b7824 */ /* 0x000fe200000e060f */
        /* <DEDUP_REMOVED lines=26> */
[----:B-1----:R-:W2:Y:S01]  /*1bf660*/  LDL.LU.64 R16, [R1+0x80a8] ;  /* 0x0080a80001107983 */ /* 0x002ea20000300a00 */
[----:B------:R-:W-:-:S02]  /*1bf670*/  IMAD.MOV.U32 R23, RZ, RZ, R15 ;  /* 0x000000ffff177224 */ /* 0x000fc400078e000f */
[----:B---3--:R-:W-:Y:S01]  /*1bf680*/  IMAD.X R15, R19, 0x1, R26, P0 ;  /* 0x00000001130f7824 */ /* 0x008fe200000e061a */
[----:B--2---:R-:W-:Y:S01]  /*1bf690*/  IADD3 R22, P1, R11, R16, RZ ;  /* 0x000000100b167210 */ /* 0x004fe20007f3e0ff */
        /* <DEDUP_REMOVED lines=32> */
[----:B-1----:R-:W4:Y:S01]  /*1bf8a0*/  LDL.LU.64 R12, [R1+0x8080] ;  /* 0x00808000010c7983 */ /* 0x002f220000300a00 */
[----:B---3--:R-:W-:-:S03]  /*1bf8b0*/  IADD3 R14, P2, R28, R23, RZ ;  /* 0x000000171c0e7210 */ /* 0x008fc60007f5e0ff */
[----:B------:R-:W-:Y:S02]  /*1bf8c0*/  STL.64 [R1+0x8050], R22 ;  /* 0x0080501601007387 */ /* 0x000fe40000100a00 */
[----:B------:R-:W-:-:S05]  /*1bf8d0*/  IMAD.X R15, R19, 0x1, R22, P2 ;  /* 0x00000001130f7824 */ /* 0x000fca00010e0616 */
[----:B------:R1:W-:Y:S02]  /*1bf8e0*/  STL.64 [R1+0x3590], R14 ;  /* 0x0035900e01007387 */ /* 0x0003e40000100a00 */
[----:B-1----:R-:W-:Y:S02]  /*1bf8f0*/  IMAD.MOV.U32 R15, RZ, RZ, R17 ;  /* 0x000000ffff0f7224 */ /* 0x002fe400078e0011 */
[C---:B------:R-:W-:Y:S01]  /*1bf900*/  IMAD.X R17, R19.reuse, 0x1, R24, P0 ;  /* 0x0000000113117824 */ /* 0x040fe200000e0618 */
[----:B------:R-:W-:Y:S02]  /*1bf910*/  IADD3 R14, P2, R28, R27, RZ ;  /* 0x0000001b1c0e7210 */ /* 0x000fe40007f5e0ff */
[----:B------:R-:W3:Y:S04]  /*1bf920*/  LDL.LU R28, [R1+0x8078] ;  /* 0x00807800011c7983 */ /* 0x000ee80000300800 */
[----:B------:R1:W-:Y:S04]  /*1bf930*/  STL.64 [R1+0x3598], R16 ;  /* 0x0035981001007387 */ /* 0x0003e80000100a00 */
[----:B-1----:R-:W2:Y:S04]  /*1bf940*/  LDL.LU.64 R16, [R1+0x8070] ;  /* 0x0080700001107983 */ /* 0x002ea80000300a00 */
[----:B------:R1:W-:Y:S04]  /*1bf950*/  STL [R1+0x8038], R24 ;  /* 0x0080381801007387 */ /* 0x0003e80000100800 */
[----:B-1----:R-:W2:Y:S01]  /*1bf960*/  LDL.LU R24, [R1+0x1c0] ;  /* 0x0001c00001187983 */ /* 0x002ea20000300800 */
[----:B---3--:R-:W-:-:S05]  /*1bf970*/  IMAD.X R7, R19, 0x1, R28, P1 ;  /* 0x0000000113077824 */ /* 0x008fca00008e061c */
[----:B------:R1:W-:Y:S01]  /*1bf980*/  STL.64 [R1+0x35a0], R6 ;  /* 0x0035a00601007387 */ /* 0x0003e20000100a00 */
[----:B--2---:R-:W-:-:S05]  /*1bf990*/  IADD3 R22, P0, R24, R16, RZ ;  /* 0x0000001018167210 */ /* 0x004fca0007f1e0ff */
[----:B------:R2:W-:Y:S04]  /*1bf9a0*/  STL [R1+0x3570], R22 ;  /* 0x0035701601007387 */ /* 0x0005e80000100800 */
[----:B-1----:R-:W3:Y:S04]  /*1bf9b0*/  LDL.LU.64 R6, [R1+0x8068] ;  /* 0x0080680001067983 */ /* 0x002ee80000300a00 */
[----:B------:R-:W4:Y:S04]  /*1bf9c0*/  LDL R23, [R1+0x33c] ;  /* 0x00033c0001177983 */ /* 0x000f280000100800 */
[----:B------:R1:W-:Y:S01]  /*1bf9d0*/  STL.64 [R1+0x8028], R16 ;  /* 0x0080281001007387 */ /* 0x0003e20000100a00 */
[----:B--2---:R-:W-:Y:S01]  /*1bf9e0*/  IADD3 R22, P1, R24, R17, RZ ;  /* 0x0000001118167210 */ /* 0x004fe20007f3e0ff */
[----:B-1----:R-:W-:-:S02]  /*1bf9f0*/  IMAD.MOV.U32 R17, RZ, RZ, R15 ;  /* 0x000000ffff117224 */ /* 0x002fc400078e000f */
[----:B------:R-:W-:Y:S02]  /*1bfa00*/  IMAD.X R15, R19, 0x1, R26, P2 ;  /* 0x00000001130f7824 */ /* 0x000fe400010e061a */
[----:B------:R-:W2:Y:S04]  /*1bfa10*/  LDL.LU R19, [R1+0x8060] ;  /* 0x0080600001137983 */ /* 0x000ea80000300800 */
[----:B------:R1:W-:Y:S04]  /*1bfa20*/  STL.64 [R1+0x3568], R14 ;  /* 0x0035680e01007387 */ /* 0x0003e80000100a00 */
[----:B-1----:R-:W4:Y:S04]  /*1bfa30*/  LDL.LU.64 R14, [R1+0x8058] ;  /* 0x00805800010e7983 */ /* 0x002f280000300a00 */
[----:B------:R-:W-:Y:S04]  /*1bfa40*/  STL.64 [R1+0x8040], R26 ;  /* 0x0080401a01007387 */ /* 0x000fe80000100a00 */
[----:B---3--:R-:W-:Y:S04]  /*1bfa50*/  STL.64 [R1+0x8030], R6 ;  /* 0x0080300601007387 */ /* 0x008fe80000100a00 */
[----:B------:R1:W-:Y:S04]  /*1bfa60*/  STL [R1+0x8048], R7 ;  /* 0x0080480701007387 */ /* 0x0003e80000100800 */
[----:B-1----:R0:W4:Y:S01]  /*1bfa70*/  LDL.64 R6, [R1+0x3570] ;  /* 0x0035700001067983 */ /* 0x0021220000100a00 */
[----:B--2---:R-:W-:Y:S01]  /*1bfa80*/  IADD3 R26, P2, R24, R19, RZ ;  /* 0x00000013181a7210 */ /* 0x004fe20007f5e0ff */
[----:B----4-:R-:W-:-:S02]  /*1bfa90*/  IMAD.X R7, R23, 0x1, R14, P0 ;  /* 0x0000000117077824 */ /* 0x010fc400000e060e */
[----:B------:R-:W-:-:S03]  /*1bfaa0*/  IMAD.X R23, R23, 0x1, R15, P1 ;  /* 0x0000000117177824 */ /* 0x000fc600008e060f */
[----:B------:R-:W-:Y:S04]  /*1bfab0*/  STL [R1+0x3574], R7 ;  /* 0x0035740701007387 */ /* 0x000fe80000100800 */
[----:B------:R1:W-:Y:S04]  /*1bfac0*/  STL.64 [R1+0x3578], R22 ;  /* 0x0035781601007387 */ /* 0x0003e80000100a00 */
[----:B-1----:R-:W2:Y:S04]  /*1bfad0*/  LDL.LU.64 R22, [R1+0x8050] ;  /* 0x0080500001167983 */ /* 0x002ea80000300a00 */
[----:B------:R-:W-:Y:S04]  /*1bfae0*/  STL [R1+0x3540], R26 ;  /* 0x0035401a01007387 */ /* 0x000fe80000100800 */
[----:B------:R1:W-:Y:S04]  /*1bfaf0*/  STL [R1+0x8010], R15 ;  /* 0x0080100f01007387 */ /* 0x0003e80000100800 */
[----:B-1----:R-:W3:Y:S01]  /*1bfb00*/  LDL.LU R15, [R1+0x33c] ;  /* 0x00033c00010f7983 */ /* 0x002ee20000300800 */
[----:B------:R-:W-:-:S03]  /*1bfb10*/  IADD3 R6, P0, R24, R21, RZ ;  /* 0x0000001518067210 */ /* 0x000fc60007f1e0ff */
[----:B------:R1:W-:Y:S04]  /*1bfb20*/  STL.64 [R1+0x8018], R12 ;  /* 0x0080180c01007387 */ /* 0x0003e80000100a00 */
[----:B------:R-:W-:Y:S01]  /*1bfb30*/  STL.64 [R1+0x8020], R18 ;  /* 0x0080201201007387 */ /* 0x000fe20000100a00 */
[----:B-1----:R-:W-:Y:S02]  /*1bfb40*/  IMAD.MOV.U32 R12, RZ, RZ, R26 ;  /* 0x000000ffff0c7224 */ /* 0x002fe400078e001a */
[----:B------:R-:W-:Y:S01]  /*1bfb50*/  IMAD.MOV.U32 R13, RZ, RZ, R27 ;  /* 0x000000ffff0d7224 */ /* 0x000fe200078e001b */
[----:B--2---:R-:W-:Y:S01]  /*1bfb60*/  IADD3 R26, P1, R24, R23, RZ ;  /* 0x00000017181a7210 */ /* 0x004fe20007f3e0ff */
[C---:B---3--:R-:W-:Y:S02]  /*1bfb70*/  IMAD.X R13, R15.reuse, 0x1, R18, P2 ;  /* 0x000000010f0d7824 */ /* 0x048fe400010e0612 */
[----:B------:R-:W-:-:S02]  /*1bfb80*/  IMAD.X R7, R15, 0x1, R20, P0 ;  /* 0x000000010f077824 */ /* 0x000fc400000e0614 */
[----:B------:R-:W-:Y:S01]  /*1bfb90*/  IMAD.X R27, R15, 0x1, R22, P1 ;  /* 0x000000010f1b7824 */ /* 0x000fe200008e0616 */
[----:B------:R-:W-:Y:S04]  /*1bfba0*/  STL [R1+0x3544], R13 ;  /* 0x0035440d01007387 */ /* 0x000fe80000100800 */
[----:B------:R1:W-:Y:S04]  /*1bfbb0*/  STL.64 [R1+0x3548], R6 ;  /* 0x0035480601007387 */ /* 0x0003e80000100a00 */
[----:B-1----:R0:W2:Y:S04]  /*1bfbc0*/  LDL.LU R7, [R1+0x8048] ;  /* 0x0080480001077983 */ /* 0x0020a80000300800 */
[----:B------:R1:W-:Y:S04]  /*1bfbd0*/  STL.64 [R1+0x3550], R26 ;  /* 0x0035501a01007387 */ /* 0x0003e80000100a00 */
[----:B-1----:R-:W3:Y:S04]  /*1bfbe0*/  LDL.LU.64 R26, [R1+0x8040] ;  /* 0x00804000011a7983 */ /* 0x002ee80000300a00 */
[----:B------:R1:W-:Y:S01]  /*1bfbf0*/  STL.64 [R1+0x8008], R22 ;  /* 0x0080081601007387 */ /* 0x0003e20000100a00 */
[----:B------:R-:W-:-:S02]  /*1bfc00*/  IADD3 R16, P2, R24, R25, RZ ;  /* 0x0000001918107210 */ /* 0x000fc40007f5e0ff */
[C---:B------:R-:W-:Y:S01]  /*1bfc10*/  IADD3 R12, P0, R24.reuse, R29, RZ ;  /* 0x0000001d180c7210 */ /* 0x040fe20007f1e0ff */
[----:B-1----:R-:W4:Y:S01]  /*1bfc20*/  LDL R23, [R1+0x1c4] ;  /* 0x0001c40001177983 */ /* 0x002f220000100800 */
[----:B---3--:R-:W-:-:S03]  /*1bfc30*/  IADD3 R6, P1, R24, R27, RZ ;  /* 0x0000001b18067210 */ /* 0x008fc60007f3e0ff */
[----:B------:R-:W3:Y:S04]  /*1bfc40*/  LDL.LU R24, [R1+0x8038] ;  /* 0x0080380001187983 */ /* 0x000ee80000300800 */
[----:B------:R2:W-:Y:S04]  /*1bfc50*/  STL [R1+0x3528], R6 ;  /* 0x0035280601007387 */ /* 0x0005e80000100800 */
[----:B--2---:R-:W2:Y:S01]  /*1bfc60*/  LDL.LU.64 R6, [R1+0x8030] ;  /* 0x0080300001067983 */ /* 0x004ea20000300a00 */
[----:B------:R-:W-:Y:S02]  /*1bfc70*/  IMAD.MOV.U32 R18, RZ, RZ, R17 ;  /* 0x000000ffff127224 */ /* 0x000fe400078e0011 */
[C---:B---3--:R-:W-:Y:S01]  /*1bfc80*/  IMAD.X R17, R15.reuse, 0x1, R24, P2 ;  /* 0x000000010f117824 */ /* 0x048fe200010e0618 */
[----:B--2---:R1:W-:Y:S04]  /*1bfc90*/  STL.64 [R1+0x7ff8], R6 ;  /* 0x007ff80601007387 */ /* 0x0043e80000100a00 */
[----:B-1----:R0:W2:Y:S04]  /*1bfca0*/  LDL.64 R6, [R1+0x3528] ;  /* 0x0035280001067983 */ /* 0x0020a80000100a00 */
[----:B------:R1:W-:Y:S04]  /*1bfcb0*/  STL.64 [R1+0x3558], R16 ;  /* 0x0035581001007387 */ /* 0x0003e80000100a00 */
[----:B-1----:R-:W4:Y:S01]  /*1bfcc0*/  LDL.LU.64 R16, [R1+0x8028] ;  /* 0x0080280001107983 */ /* 0x002f220000300a00 */
[----:B------:R-:W-:-:S03]  /*1bfcd0*/  IMAD.X R13, R15, 0x1, R28, P0 ;  /* 0x000000010f0d7824 */ /* 0x000fc600000e061c */
[----:B------:R1:W-:Y:S04]  /*1bfce0*/  STL.64 [R1+0x8000], R24 ;  /* 0x0080001801007387 */ /* 0x0003e80000100a00 */
[----:B-1----:R-:W3:Y:S01]  /*1bfcf0*/  LDL R24, [R1+0x338] ;  /* 0x0003380001187983 */ /* 0x002ee20000100800 */
[----:B--2---:R-:W-:Y:S01]  /*1bfd00*/  IMAD.MOV.U32 R7, RZ, RZ, R18 ;  /* 0x000000ffff077224 */ /* 0x004fe200078e0012 */
[----:B----4-:R-:W-:-:S05]  /*1bfd10*/  IADD3 R18, P2, R23, R16, RZ ;  /* 0x0000001017127210 */ /* 0x010fca0007f5e0ff */
[----:B------:R1:W-:Y:S04]  /*1bfd20*/  STL [R1+0x3530], R18 ;  /* 0x0035301201007387 */ /* 0x0003e80000100800 */
[----:B-1----:R-:W2:Y:S04]  /*1bfd30*/  LDL.LU.64 R18, [R1+0x8020] ;  /* 0x0080200001127983 */ /* 0x002ea80000300a00 */
[----:B------:R1:W-:Y:S04]  /*1bfd40*/  STL.64 [R1+0x3560], R12 ;  /* 0x0035600c01007387 */ /* 0x0003e80000100a00 */
[----:B-1----:R-:W4:Y:S01]  /*1bfd50*/  LDL.LU.64 R12, [R1+0x8018] ;  /* 0x00801800010c7983 */ /* 0x002f220000300a00 */
[----:B------:R-:W-:Y:S01]  /*1bfd60*/  IADD3 R22, P0, R23, R17, RZ ;  /* 0x0000001117167210 */ /* 0x000fe20007f1e0ff */
[----:B------:R-:W-:-:S02]  /*1bfd70*/  IMAD.MOV.U32 R23, RZ, RZ, R7 ;  /* 0x000000ffff177224 */ /* 0x000fc400078e0007 */
[----:B------:R-:W-:Y:S01]  /*1bfd80*/  IMAD.X R7, R15, 0x1, R26, P1 ;  /* 0x000000010f077824 */ /* 0x000fe200008e061a */
[----:B------:R1:W-:Y:S04]  /*1bfd90*/  STL [R1+0x7fe8], R17 ;  /* 0x007fe81101007387 */ /* 0x0003e80000100800 */
[----:B-1----:R-:W2:Y:S04]  /*1bfda0*/  LDL.LU R17, [R1+0x1c4] ;  /* 0x0001c40001117983 */ /* 0x002ea80000300800 */
[----:B------:R-:W2:Y:S04]  /*1bfdb0*/  LDL.LU R15, [R1+0x8010] ;  /* 0x00801000010f7983 */ /* 0x000ea80000300800 */
[----:B------:R-:W-:Y:S04]  /*1bfdc0*/  STL [R1+0x352c], R7 ;  /* 0x00352c0701007387 */ /* 0x000fe80000100800 */
[----:B----4-:R1:W-:Y:S04]  /*1bfdd0*/  STL.64 [R1+0x7ff0], R12 ;  /* 0x007ff00c01007387 */ /* 0x0103e80000100a00 */
[----:B-1----:R0:W3:Y:S02]  /*1bfde0*/  LDL.64 R12, [R1+0x3530] ;  /* 0x00353000010c7983 */ /* 0x0020e40000100a00 */
[----:B---3--:R-:W-:-:S05]  /*1bfdf0*/  IMAD.X R13, R24, 0x1, R14, P2 ;  /* 0x00000001180d7824 */ /* 0x008fca00010e060e */
[----:B------:R1:W-:Y:S02]  /*1bfe00*/  STL [R1+0x3534], R13 ;  /* 0x0035340d01007387 */ /* 0x0003e40000100800 */
[----:B-1----:R-:W-:Y:S02]  /*1bfe10*/  IMAD.MOV.U32 R13, RZ, RZ, R23 ;  /* 0x000000ffff0d7224 */ /* 0x002fe400078e0017 */
[----:B--2---:R-:W-:-:S05]  /*1bfe20*/  IMAD.X R23, R24, 0x1, R15, P0 ;  /* 0x0000000118177824 */ /* 0x004fca00000e060f */
        /* <DEDUP_REMOVED lines=12> */
[----:B------:R-:W-:Y:S04]  /*1bfef0*/  STL.64 [R1+0x7fe0], R18 ;  /* 0x007fe01201007387 */ /* 0x000fe80000100a00 */
[----:B---3--:R1:W-:Y:S02]  /*1bff00*/  STL.64 [R1+0x7fc8], R6 ;  /* 0x007fc80601007387 */ /* 0x0083e40000100a00 */
[----:B-1----:R-:W-:Y:S02]  /*1bff10*/  IMAD.MOV.U32 R7, RZ, RZ, R13 ;  /* 0x000000ffff077224 */ /* 0x002fe400078e000d */
[----:B------:R-:W-:-:S05]  /*1bff20*/  IMAD.X R13, R15, 0x1, R20, P2 ;  /* 0x000000010f0d7824 */ /* 0x000fca00010e0614 */
[----:B------:R1:W-:Y:S04]  /*1bff30*/  STL.64 [R1+0x3508], R12 ;  /* 0x0035080c01007387 */ /* 0x0003e80000100a00 */
[----:B-1----:R-:W3:Y:S04]  /*1bff40*/  LDL.LU.64 R12, [R1+0x7ff0] ;  /* 0x007ff000010c7983 */ /* 0x002ee80000300a00 */
[----:B------:R1:W-:Y:S04]  /*1bff50*/  STL.64 [R1+0x7fd0], R20 ;  /* 0x007fd01401007387 */ /* 0x0003e80000100a00 */
[----:B-1----:R0:W4:Y:S04]  /*1bff60*/  LDL.64 R20, [R1+0x3510] ;  /* 0x0035100001147983 */ /* 0x0021280000100a00 */
[----:B------:R1:W-:Y:S01]  /*1bff70*/  STL.64 [R1+0x7fc0], R22 ;  /* 0x007fc01601007387 */ /* 0x0003e20000100a00 */
[----:B--2---:R-:W-:-:S02]  /*1bff80*/  IADD3 R6, P1, R17, R25, RZ ;  /* 0x0000001911067210 */ /* 0x004fc40007f3e0ff */
[----:B------:R-:W-:Y:S01]  /*1bff90*/  IADD3 R18, P2, R17, R29, RZ ;  /* 0x0000001d11127210 */ /* 0x000fe20007f5e0ff */
[----:B-1----:R-:W2:Y:S01]  /*1bffa0*/  LDL R23, [R1+0x1c8] ;  /* 0x0001c80001177983 */ /* 0x002ea20000100800 */
[----:B----4-:R-:W-:Y:S01]  /*1bffb0*/  IMAD.X R21, R15, 0x1, R22, P0 ;  /* 0x000000010f157824 */ /* 0x010fe200000e0616 */
[----:B------:R-:W-:-:S04]  /*1bffc0*/  IADD3 R20, P0, R17, R27, RZ ;  /* 0x0000001b11147210 */ /* 0x000fc80007f1e0ff */
[----:B------:R-:W-:Y:S04]  /*1bffd0*/  STL [R1+0x3514], R21 ;  /* 0x0035141501007387 */ /* 0x000fe80000100800 */
[----:B------:R-:W4:Y:S04]  /*1bffe0*/  LDL.LU R17, [R1+0x7fe8] ;  /* 0x007fe80001117983 */ /* 0x000f280000300800 */
[----:B---3--:R1:W-:Y:S04]  /*1bfff0*/  STL.64 [R1+0x7fb8], R12 ;  /* 0x007fb80c01007387 */ /* 0x0083e80000100a00 */
[----:B-1----:R-:W3:Y:S01]  /*1c0000*/  LDL R12, [R1+0x334] ;  /* 0x00033400010c7983 */ /* 0x002ee20000100800 */
[----:B------:R-:W-:-:S02]  /*1c0010*/  IMAD.MOV.U32 R21, RZ, RZ, R7 ;  /* 0x000000ffff157224 */ /* 0x000fc400078e0007 */
[C---:B------:R-:W-:Y:S02]  /*1c0020*/  IMAD.X R7, R15.reuse, 0x1, R24, P1 ;  /* 0x000000010f077824 */ /* 0x040fe400008e0618 */
[----:B------:R-:W-:-:S03]  /*1c0030*/  IMAD.X R19, R15, 0x1, R28, P2 ;  /* 0x000000010f137824 */ /* 0x000fc600010e061c */
[----:B------:R2:W-:Y:S04]  /*1c0040*/  STL.64 [R1+0x3518], R6 ;  /* 0x0035180601007387 */ /* 0x0005e80000100a00 */
[----:B------:R1:W-:Y:S01]  /*1c0050*/  STL.64 [R1+0x3520], R18 ;  /* 0x0035201201007387 */ /* 0x0003e20000100a00 */
[----:B--2---:R-:W-:-:S03]  /*1c0060*/  IADD3 R6, P1, R23, R16, RZ ;  /* 0x0000001017067210 */ /* 0x004fc60007f3e0ff */
[----:B-1----:R-:W2:Y:S01]  /*1c0070*/  LDL.LU.64 R18, [R1+0x7fe0] ;  /* 0x007fe00001127983 */ /* 0x002ea20000300a00 */
[----:B----4-:R-:W-:Y:S01]  /*1c0080*/  IADD3 R22, P2, R23, R17, RZ ;  /* 0x0000001117167210 */ /* 0x010fe20007f5e0ff */
[----:B------:R-:W-:Y:S02]  /*1c0090*/  IMAD.MOV.U32 R23, RZ, RZ, R21 ;  /* 0x000000ffff177224 */ /* 0x000fe400078e0015 */
[----:B------:R-:W-:Y:S01]  /*1c00a0*/  IMAD.X R21, R15, 0x1, R26, P0 ;  /* 0x000000010f157824 */ /* 0x000fe200000e061a */
[----:B------:R-:W-:Y:S04]  /*1c00b0*/  STL.64 [R1+0x7fa8], R16 ;  /* 0x007fa81001007387 */ /* 0x000fe80000100a00 */
[----:B------:R-:W4:Y:S04]  /*1c00c0*/  LDL.LU R15, [R1+0x7fd8] ;  /* 0x007fd800010f7983 */ /* 0x000f280000300800 */
[----:B------:R1:W-:Y:S01]  /*1c00d0*/  STL.64 [R1+0x34e8], R20 ;  /* 0x0034e81401007387 */ /* 0x0003e20000100a00 */
[----:B---3--:R-:W-:-:S03]  /*1c00e0*/  IMAD.X R7, R12, 0x1, R14, P1 ;  /* 0x000000010c077824 */ /* 0x008fc600008e060e */
[----:B-1----:R-:W3:Y:S04]  /*1c00f0*/  LDL.LU.64 R20, [R1+0x7fd0] ;  /* 0x007fd00001147983 */ /* 0x002ee80000300a00 */
[----:B------:R1:W-:Y:S04]  /*1c0100*/  STL [R1+0x7fb0], R26 ;  /* 0x007fb01a01007387 */ /* 0x0003e80000100800 */
[----:B-1----:R-:W2:Y:S04]  /*1c0110*/  LDL.LU R26, [R1+0x1c8] ;  /* 0x0001c800011a7983 */ /* 0x002ea80000300800 */
[----:B------:R1:W-:Y:S04]  /*1c0120*/  STL.64 [R1+0x34f0], R6 ;  /* 0x0034f00601007387 */ /* 0x0003e80000100a00 */
[----:B-1----:R-:W4:Y:S04]  /*1c0130*/  LDL.LU.64 R6, [R1+0x7fc8] ;  /* 0x007fc80001067983 */ /* 0x002f280000300a00 */
[----:B----4-:R1:W-:Y:S02]  /*1c0140*/  STL.64 [R1+0x7fa0], R6 ;  /* 0x007fa00601007387 */ /* 0x0103e40000100a00 */
[----:B-1----:R-:W-:-:S02]  /*1c0150*/  IMAD.MOV.U32 R7, RZ, RZ, R23 ;  /* 0x000000ffff077224 */ /* 0x002fc400078e0017 */
[----:B------:R-:W-:-:S05]  /*1c0160*/  IMAD.X R23, R12, 0x1, R15, P2 ;  /* 0x000000010c177824 */ /* 0x000fca00010e060f */
[----:B------:R1:W-:Y:S04]  /*1c0170*/  STL.64 [R1+0x34f8], R22 ;  /* 0x0034f81601007387 */ /* 0x0003e80000100a00 */
[----:B-1----:R-:W4:Y:S04]  /*1c0180*/  LDL.LU.64 R22, [R1+0x7fc0] ;  /* 0x007fc00001167983 */ /* 0x002f280000300a00 */
[----:B------:R1:W-:Y:S04]  /*1c0190*/  STL [R1+0x7f98], R15 ;  /* 0x007f980f01007387 */ /* 0x0003e80000100800 */
[----:B-1----:R-:W4:Y:S01]  /*1c01a0*/  LDL.LU R15, [R1+0x334] ;  /* 0x00033400010f7983 */ /* 0x002f220000300800 */
[----:B--2---:R-:W-:-:S02]  /*1c01b0*/  IADD3 R16, P0, R26, R19, RZ ;  /* 0x000000131a107210 */ /* 0x004fc40007f1e0ff */
[C---:B---3--:R-:W-:Y:S02]  /*1c01c0*/  IADD3 R6, P1, R26.reuse, R21, RZ ;  /* 0x000000151a067210 */ /* 0x048fe40007f3e0ff */
[----:B----4-:R-:W-:-:S05]  /*1c01d0*/  IADD3 R12, P2, R26, R23, RZ ;  /* 0x000000171a0c7210 */ /* 0x010fca0007f5e0ff */
[----:B------:R1:W-:Y:S01]  /*1c01e0*/  STL [R1+0x34d0], R12 ;  /* 0x0034d00c01007387 */ /* 0x0003e20000100800 */
[----:B------:R-:W-:-:S03]  /*1c01f0*/  IMAD.X R17, R15, 0x1, R18, P0 ;  /* 0x000000010f117824 */ /* 0x000fc600000e0612 */
[----:B-1----:R-:W2:Y:S04]  /*1c0200*/  LDL.LU.64 R12, [R1+0x7fb8] ;  /* 0x007fb800010c7983 */ /* 0x002ea80000300a00 */
[----:B------:R1:W-:Y:S04]  /*1c0210*/  STL.64 [R1+0x34c0], R16 ;  /* 0x0034c01001007387 */ /* 0x0003e80000100a00 */
[----:B------:R3:W-:Y:S01]  /*1c0220*/  STL.64 [R1+0x7f90], R20 ;  /* 0x007f901401007387 */ /* 0x0007e20000100a00 */
[----:B-1----:R-:W-:Y:S02]  /*1c0230*/  IMAD.MOV.U32 R17, RZ, RZ, R7 ;  /* 0x000000ffff117224 */ /* 0x002fe400078e0007 */
[----:B------:R-:W-:-:S02]  /*1c0240*/  IMAD.X R7, R15, 0x1, R20, P1 ;  /* 0x000000010f077824 */ /* 0x000fc400008e0614 */
[----:B---3--:R0:W3:Y:S01]  /*1c0250*/  LDL.64 R20, [R1+0x34d0] ;  /* 0x0034d00001147983 */ /* 0x0080e20000100a00 */
[----:B------:R-:W-:-:S03]  /*1c0260*/  IADD3 R16, P0, R26, R25, RZ ;  /* 0x000000191a107210 */ /* 0x000fc60007f1e0ff */
[----:B------:R1:W-:Y:S04]  /*1c0270*/  STL.64 [R1+0x34c8], R6 ;  /* 0x0034c80601007387 */ /* 0x0003e80000100a00 */
[----:B-1----:R-:W4:Y:S04]  /*1c0280*/  LDL R7, [R1+0x1cc] ;  /* 0x0001cc0001077983 */ /* 0x002f280000100800 */
[----:B------:R-:W-:Y:S01]  /*1c0290*/  STL.64 [R1+0x7f88], R22 ;  /* 0x007f881601007387 */ /* 0x000fe20000100a00 */
[----:B------:R-:W-:Y:S01]  /*1c02a0*/  IADD3 R6, P1, R26, R29, RZ ;  /* 0x0000001d1a067210 */ /* 0x000fe20007f3e0ff */
[----:B---3--:R-:W-:-:S05]  /*1c02b0*/  IMAD.X R21, R15, 0x1, R22, P2 ;  /* 0x000000010f157824 */ /* 0x008fca00010e0616 */
[----:B------:R1:W-:Y:S01]  /*1c02c0*/  STL [R1+0x34d4], R21 ;  /* 0x0034d41501007387 */ /* 0x0003e20000100800 */
[----:B------:R-:W-:-:S03]  /*1c02d0*/  IADD3 R20, P2, R26, R27, RZ ;  /* 0x0000001b1a147210 */ /* 0x000fc60007f5e0ff */
[----:B------:R-:W3:Y:S01]  /*1c02e0*/  LDL.LU R26, [R1+0x7fb0] ;  /* 0x007fb000011a7983 */ /* 0x000ee20000300800 */
[----:B-1----:R-:W-:Y:S02]  /*1c02f0*/  IMAD.MOV.U32 R21, RZ, RZ, R17 ;  /* 0x000000ffff157224 */ /* 0x002fe400078e0011 */
[----:B------:R-:W-:-:S05]  /*1c0300*/  IMAD.X R17, R15, 0x1, R24, P0 ;  /* 0x000000010f117824 */ /* 0x000fca00000e0618 */
[----:B------:R1:W-:Y:S04]  /*1c0310*/  STL.64 [R1+0x34d8], R16 ;  /* 0x0034d81001007387 */ /* 0x0003e80000100a00 */
[----:B-1----:R-:W4:Y:S02]  /*1c0320*/  LDL.LU.64 R16, [R1+0x7fa8] ;  /* 0x007fa80001107983 */ /* 0x002f240000300a00 */
[----:B----4-:R-:W-:Y:S01]  /*1c0330*/  IADD3 R22, P0, R7, R16, RZ ;  /* 0x0000001007167210 */ /* 0x010fe20007f1e0ff */
[----:B------:R-:W-:-:S05]  /*1c0340*/  IMAD.X R7, R15, 0x1, R28, P1 ;  /* 0x000000010f077824 */ /* 0x000fca00008e061c */
[----:B------:R1:W-:Y:S04]  /*1c0350*/  STL.64 [R1+0x34e0], R6 ;  /* 0x0034e00601007387 */ /* 0x0003e80000100a00 */
[----:B------:R-:W-:Y:S04]  /*1c0360*/  STL [R1+0x34b0], R22 ;  /* 0x0034b01601007387 */ /* 0x000fe80000100800 */
[----:B-1----:R-:W4:Y:S01]  /*1c0370*/  LDL.LU.64 R6, [R1+0x7fa0] ;  /* 0x007fa00001067983 */ /* 0x002f220000300a00 */
[----:B------:R-:W-:Y:S02]  /*1c0380*/  IMAD.MOV.U32 R23, RZ, RZ, R21 ;  /* 0x000000ffff177224 */ /* 0x000fe400078e0015 */
[----:B---3--:R-:W-:Y:S01]  /*1c0390*/  IMAD.X R21, R15, 0x1, R26, P2 ;  /* 0x000000010f157824 */ /* 0x008fe200010e061a */
[----:B------:R1:W-:Y:S04]  /*1c03a0*/  STL [R1+0x7f78], R28 ;  /* 0x007f781c01007387 */ /* 0x0003e80000100800 */
[----:B-1----:R-:W3:Y:S04]  /*1c03b0*/  LDL.LU R28, [R1+0x1cc] ;  /* 0x0001cc00011c7983 */ /* 0x002ee80000300800 */
[----:B------:R-:W-:Y:S04]  /*1c03c0*/  STL.64 [R1+0x7f70], R16 ;  /* 0x007f701001007387 */ /* 0x000fe80000100a00 */
[----:B------:R-:W2:Y:S04]  /*1c03d0*/  LDL.LU R15, [R1+0x7f98] ;  /* 0x007f9800010f7983 */ /* 0x000ea80000300800 */
[----:B------:R1:W-:Y:S04]  /*1c03e0*/  STL.64 [R1+0x34a8], R20 ;  /* 0x0034a81401007387 */ /* 0x0003e80000100a00 */
[----:B-1----:R-:W3:Y:S04]  /*1c03f0*/  LDL.LU.64 R20, [R1+0x7f90] ;  /* 0x007f900001147983 */ /* 0x002ee80000300a00 */
[----:B----4-:R1:W-:Y:S04]  /*1c0400*/  STL.64 [R1+0x7f80], R6 ;  /* 0x007f800601007387 */ /* 0x0103e80000100a00 */
[----:B-1----:R0:W4:Y:S04]  /*1c0410*/  LDL.64 R6, [R1+0x34b0] ;  /* 0x0034b00001067983 */ /* 0x0021280000100a00 */
[----:B----4-:R-:W4:Y:S02]  /*1c0420*/  LDL R7, [R1+0x330] ;  /* 0x0003300001077983 */ /* 0x010f240000100800 */
[----:B----4-:R-:W-:Y:S01]  /*1c0430*/  IMAD.X R7, R7, 0x1, R14, P0 ;  /* 0x0000000107077824 */ /* 0x010fe200000e060e */
[----:B---3--:R-:W-:-:S04]  /*1c0440*/  IADD3 R6, P0, R28, R21, RZ ;  /* 0x000000151c067210 */ /* 0x008fc80007f1e0ff */
[----:B------:R-:W-:Y:S04]  /*1c0450*/  STL [R1+0x34b4], R7 ;  /* 0x0034b40701007387 */ /* 0x000fe80000100800 */
[----:B------:R1:W-:Y:S04]  /*1c0460*/  STL [R1+0x7f60], R21 ;  /* 0x007f601501007387 */ /* 0x0003e80000100800 */
[----:B-1----:R-:W2:Y:S01]  /*1c0470*/  LDL.LU R21, [R1+0x330] ;  /* 0x0003300001157983 */ /* 0x002ea20000300800 */
[C---:B------:R-:W-:Y:S01]  /*1c0480*/  IADD3 R22, P1, R28.reuse, R17, RZ ;  /* 0x000000111c167210 */ /* 0x040fe20007f3e0ff */
[----:B------:R-:W-:Y:S01]  /*1c0490*/  IMAD.MOV.U32 R7, RZ, RZ, R23 ;  /* 0x000000ffff077224 */ /* 0x000fe200078e0017 */
[----:B------:R-:W-:-:S03]  /*1c04a0*/  IADD3 R16, P2, R28, R19, RZ ;  /* 0x000000131c107210 */ /* 0x000fc60007f5e0ff */
[C---:B--2---:R-:W-:Y:S02]  /*1c04b0*/  IMAD.X R23, R21.reuse, 0x1, R15, P1 ;  /* 0x0000000115177824 */ /* 0x044fe400008e060f */
[----:B------:R-:W-:-:S03]  /*1c04c0*/  IMAD.X R17, R21, 0x1, R18, P2 ;  /* 0x0000000115117824 */ /* 0x000fc600010e0612 */
[----:B------:R1:W-:Y:S04]  /*1c04d0*/  STL.64 [R1+0x34b8], R22 ;  /* 0x0034b81601007387 */ /* 0x0003e80000100a00 */
[----:B-1----:R-:W2:Y:S04]  /*1c04e0*/  LDL.LU.64 R22, [R1+0x7f88] ;  /* 0x007f880001167983 */ /* 0x002ea80000300a00 */
[----:B------:R-:W-:Y:S04]  /*1c04f0*/  STL.64 [R1+0x7f58], R14 ;  /* 0x007f580e01007387 */ /* 0x000fe80000100a00 */
[----:B------:R-:W-:Y:S04]  /*1c0500*/  STL.64 [R1+0x7f68], R18 ;  /* 0x007f681201007387 */ /* 0x000fe80000100a00 */
[----:B------:R1:W-:Y:S02]  /*1c0510*/  STL.64 [R1+0x3480], R16 ;  /* 0x0034801001007387 */ /* 0x0003e40000100a00 */
[----:B-1----:R-:W-:-:S02]  /*1c0520*/  IMAD.MOV.U32 R17, RZ, RZ, R7 ;  /* 0x000000ffff117224 */ /* 0x002fc400078e0007 */
[----:B------:R-:W-:-:S05]  /*1c0530*/  IMAD.X R7, R21, 0x1, R20, P0 ;  /* 0x0000000115077824 */ /* 0x000fca00000e0614 */
[----:B------:R1:W-:Y:S04]  /*1c0540*/  STL.64 [R1+0x3488], R6 ;  /* 0x0034880601007387 */ /* 0x0003e80000100a00 */
[----:B-1----:R-:W3:Y:S01]  /*1c0550*/  LDL.LU.64 R6, [R1+0x7f80] ;  /* 0x007f800001067983 */ /* 0x002ee20000300a00 */
[C---:B------:R-:W-:Y:S02]  /*1c0560*/  IADD3 R16, P2, R28.reuse, R25, RZ ;  /* 0x000000191c107210 */ /* 0x040fe40007f5e0ff */
[C---:B------:R-:W-:Y:S02]  /*1c0570*/  IADD3 R18, P0, R28.reuse, R29, RZ ;  /* 0x0000001d1c127210 */ /* 0x040fe40007f1e0ff */
[C---:B--2---:R-:W-:Y:S01]  /*1c0580*/  IADD3 R14, P1, R28.reuse, R23, RZ ;  /* 0x000000171c0e7210 */ /* 0x044fe20007f3e0ff */
[----:B------:R1:W-:Y:S04]  /*1c0590*/  STL.64 [R1+0x7f50], R22 ;  /* 0x007f501601007387 */ /* 0x0003e80000100a00 */
[----:B------:R-:W-:Y:S01]  /*1c05a0*/  IMAD.X R15, R21, 0x1, R22, P1 ;  /* 0x00000001150f7824 */ /* 0x000fe200008e0616 */
[----:B-1----:R-:W2:Y:S04]  /*1c05b0*/  LDL R23, [R1+0x1d0] ;  /* 0x0001d00001177983 */ /* 0x002ea80000100800 */
[----:B------:R1:W-:Y:S02]  /*1c05c0*/  STL.64 [R1+0x3490], R14 ;  /* 0x0034900e01007387 */ /* 0x0003e40000100a00 */
[----:B-1----:R-:W-:-:S02]  /*1c05d0*/  IADD3 R14, P1, R28, R27, RZ ;  /* 0x0000001b1c0e7210 */ /* 0x002fc40007f3e0ff */
[----:B------:R-:W4:Y:S04]  /*1c05e0*/  LDL.LU R28, [R1+0x7f78] ;  /* 0x007f7800011c7983 */ /* 0x000f280000300800 */
[----:B---3--:R1:W-:Y:S02]  /*1c05f0*/  STL.64 [R1+0x7f48], R6 ;  /* 0x007f480601007387 */ /* 0x0083e40000100a00 */
[----:B-1----:R-:W-:Y:S02]  /*1c0600*/  IMAD.MOV.U32 R7, RZ, RZ, R17 ;  /* 0x000000ffff077224 */ /* 0x002fe400078e0011 */
[----:B------:R-:W-:-:S05]  /*1c0610*/  IMAD.X R17, R21, 0x1, R24, P2 ;  /* 0x0000000115117824 */ /* 0x000fca00010e0618 */
[----:B------:R1:W-:Y:S04]  /*1c0620*/  STL.64 [R1+0x3498], R16 ;  /* 0x0034981001007387 */ /* 0x0003e80000100a00 */
[----:B-1----:R-:W2:Y:S04]  /*1c0630*/  LDL.LU.64 R16, [R1+0x7f70] ;  /* 0x007f700001107983 */ /* 0x002ea80000300a00 */
[----:B------:R-:W-:Y:S01]  /*1c0640*/  STL.64 [R1+0x7f38], R12 ;  /* 0x007f380c01007387 */ /* 0x000fe20000100a00 */
[C---:B------:R-:W-:Y:S02]  /*1c0650*/  IMAD.X R15, R21.reuse, 0x1, R26, P1 ;  /* 0x00000001150f7824 */ /* 0x040fe400008e061a */
[----:B----4-:R-:W-:-:S05]  /*1c0660*/  IMAD.X R19, R21, 0x1, R28, P0 ;  /* 0x0000000115137824 */ /* 0x010fca00000e061c */
[----:B------:R1:W-:Y:S04]  /*1c0670*/  STL.64 [R1+0x34a0], R18 ;  /* 0x0034a01201007387 */ /* 0x0003e80000100a00 */
[----:B-1----:R-:W3:Y:S04]  /*1c0680*/  LDL.LU.64 R18, [R1+0x7f68] ;  /* 0x007f680001127983 */ /* 0x002ee80000300a00 */
[----:B------:R1:W-:Y:S04]  /*1c0690*/  STL.64 [R1+0x7f40], R28 ;  /* 0x007f401c01007387 */ /* 0x0003e80000100a00 */
[----:B-1----:R-:W4:Y:S01]  /*1c06a0*/  LDL R28, [R1+0x32c] ;  /* 0x00032c00011c7983 */ /* 0x002f220000100800 */
[----:B--2---:R-:W-:-:S03]  /*1c06b0*/  IADD3 R12, P2, R23, R16, RZ ;  /* 0x00000010170c7210 */ /* 0x004fc60007f5e0ff */
[----:B------:R1:W-:Y:S04]  /*1c06c0*/  STL.64 [R1+0x7f28], R16 ;  /* 0x007f281001007387 */ /* 0x0003e80000100a00 */
[----:B-1----:R-:W3:Y:S04]  /*1c06d0*/  LDL.LU R16, [R1+0x1d0] ;  /* 0x0001d00001107983 */ /* 0x002ee80000300800 */
[----:B------:R-:W2:Y:S04]  /*1c06e0*/  LDL.LU R21, [R1+0x7f60] ;  /* 0x007f600001157983 */ /* 0x000ea80000300800 */
[----:B------:R1:W-:Y:S04]  /*1c06f0*/  STL.64 [R1+0x3468], R14 ;  /* 0x0034680e01007387 */ /* 0x0003e80000100a00 */
[----:B-1----:R-:W2:Y:S01]  /*1c0700*/  LDL.LU.64 R14, [R1+0x7f58] ;  /* 0x007f5800010e7983 */ /* 0x002ea20000300a00 */
[----:B------:R-:W-:-:S03]  /*1c0710*/  IADD3 R22, P0, R23, R17, RZ ;  /* 0x0000001117167210 */ /* 0x000fc60007f1e0ff */
[----:B------:R1:W-:Y:S02]  /*1c0720*/  STL.64 [R1+0x7f30], R26 ;  /* 0x007f301a01007387 */ /* 0x0003e40000100a00 */
[----:B-1----:R-:W-:Y:S01]  /*1c0730*/  IMAD.MOV.U32 R27, RZ, RZ, R7 ;  /* 0x000000ffff1b7224 */ /* 0x002fe200078e0007 */
[----:B---3--:R-:W-:-:S05]  /*1c0740*/  IADD3 R6, P1, R16, R19, RZ ;  /* 0x0000001310067210 */ /* 0x008fca0007f3e0ff */
[C---:B----4-:R-:W-:Y:S02]  /*1c0750*/  IMAD.X R7, R28.reuse, 0x1, R18, P1 ;  /* 0x000000011c077824 */ /* 0x050fe400008e0612 */
        /* <DEDUP_REMOVED lines=24> */
[----:B------:R1:W-:Y:S04]  /*1c08e0*/  STL.64 [R1+0x7f10], R22 ;  /* 0x007f101601007387 */ /* 0x0003e80000100a00 */
[----:B-1----:R0:W2:Y:S01]  /*1c08f0*/  LDL.64 R22, [R1+0x3458] ;  /* 0x0034580001167983 */ /* 0x0020a20000100a00 */
[----:B---3--:R-:W-:-:S02]  /*1c0900*/  IADD3 R14, P2, R16, R29, RZ ;  /* 0x0000001d100e7210 */ /* 0x008fc40007f5e0ff */
[----:B----4-:R-:W-:-:S05]  /*1c0910*/  IADD3 R16, P0, R16, R27, RZ ;  /* 0x0000001b10107210 */ /* 0x010fca0007f1e0ff */
[----:B------:R1:W-:Y:S01]  /*1c0920*/  STL [R1+0x3428], R16 ;  /* 0x0034281001007387 */ /* 0x0003e20000100800 */
[----:B--2---:R-:W-:-:S03]  /*1c0930*/  IMAD.X R23, R18, 0x1, R24, P1 ;  /* 0x0000000112177824 */ /* 0x004fc600008e0618 */
[----:B-1----:R-:W2:Y:S04]  /*1c0940*/  LDL.LU.64 R16, [R1+0x7f28] ;  /* 0x007f280001107983 */ /* 0x002ea80000300a00 */
[----:B------:R1:W-:Y:S04]  /*1c0950*/  STL.64 [R1+0x7ef8], R24 ;  /* 0x007ef81801007387 */ /* 0x0003e80000100a00 */
[----:B-1----:R0:W3:Y:S01]  /*1c0960*/  LDL.64 R24, [R1+0x3428] ;  /* 0x0034280001187983 */ /* 0x0020e20000100a00 */
[----:B------:R-:W-:Y:S02]  /*1c0970*/  IMAD.MOV.U32 R12, RZ, RZ, R15 ;  /* 0x000000ffff0c7224 */ /* 0x000fe400078e000f */
[----:B------:R-:W-:Y:S01]  /*1c0980*/  IMAD.X R15, R18, 0x1, R28, P2 ;  /* 0x00000001120f7824 */ /* 0x000fe200010e061c */
[----:B------:R-:W-:Y:S04]  /*1c0990*/  STL [R1+0x345c], R23 ;  /* 0x00345c1701007387 */ /* 0x000fe80000100800 */
[----:B------:R1:W-:Y:S04]  /*1c09a0*/  STL.64 [R1+0x3460], R14 ;  /* 0x0034600e01007387 */ /* 0x0003e80000100a00 */
[----:B-1----:R-:W4:Y:S04]  /*1c09b0*/  LDL.LU.64 R14, [R1+0x7f20] ;  /* 0x007f2000010e7983 */ /* 0x002f280000300a00 */
[----:B------:R-:W-:Y:S01]  /*1c09c0*/  STL.64 [R1+0x7ee8], R28 ;  /* 0x007ee81c01007387 */ /* 0x000fe20000100a00 */
[C---:B--2---:R-:W-:Y:S01]  /*1c09d0*/  IADD3 R22, P1, R13.reuse, R16, RZ ;  /* 0x000000100d167210 */ /* 0x044fe20007f3e0ff */
[----:B---3--:R-:W-:Y:S01]  /*1c09e0*/  IMAD.MOV.U32 R25, RZ, RZ, R12 ;  /* 0x000000ffff197224 */ /* 0x008fe200078e000c */
[----:B------:R-:W-:-:S02]  /*1c09f0*/  IADD3 R12, P2, R13, R17, RZ ;  /* 0x000000110d0c7210 */ /* 0x000fc40007f5e0ff */
[----:B------:R-:W4:Y:S04]  /*1c0a00*/  LDL R13, [R1+0x328] ;  /* 0x00032800010d7983 */ /* 0x000f280000100800 */
[----:B------:R1:W-:Y:S04]  /*1c0a10*/  STL.64 [R1+0x7ef0], R6 ;  /* 0x007ef00601007387 */ /* 0x0003e80000100a00 */
[----:B------:R-:W-:Y:S04]  /*1c0a20*/  STL [R1+0x7f00], R7 ;  /* 0x007f000701007387 */ /* 0x000fe80000100800 */
[----:B------:R2:W-:Y:S01]  /*1c0a30*/  STL [R1+0x7ee0], R17 ;  /* 0x007ee01101007387 */ /* 0x0005e20000100800 */
[----:B-1----:R-:W-:-:S02]  /*1c0a40*/  IMAD.MOV.U32 R6, RZ, RZ, R25 ;  /* 0x000000ffff067224 */ /* 0x002fc400078e0019 */
[----:B------:R-:W-:Y:S01]  /*1c0a50*/  IMAD.X R25, R18, 0x1, R26, P0 ;  /* 0x0000000112197824 */ /* 0x000fe200000e061a */
[----:B--2---:R-:W2:Y:S04]  /*1c0a60*/  LDL.LU R17, [R1+0x1d4] ;  /* 0x0001d40001117983 */ /* 0x004ea80000300800 */
[----:B------:R-:W3:Y:S04]  /*1c0a70*/  LDL.LU R18, [R1+0x7f18] ;  /* 0x007f180001127983 */ /* 0x000ee80000300800 */
[----:B------:R-:W-:Y:S01]  /*1c0a80*/  STL [R1+0x342c], R25 ;  /* 0x00342c1901007387 */ /* 0x000fe20000100800 */
[----:B----4-:R-:W-:-:S02]  /*1c0a90*/  IMAD.X R23, R13, 0x1, R14, P1 ;  /* 0x000000010d177824 */ /* 0x010fc400008e060e */
        /* <DEDUP_REMOVED lines=34> */
[----:B------:R2:W-:Y:S01]  /*1c0cc0*/  STL.64 [R1+0x7eb8], R24 ;  /* 0x007eb81801007387 */ /* 0x0005e20000100a00 */
[----:B-1----:R-:W-:Y:S02]  /*1c0cd0*/  IMAD.MOV.U32 R21, RZ, RZ, R13 ;  /* 0x000000ffff157224 */ /* 0x002fe400078e000d */
[C---:B------:R-:W-:Y:S02]  /*1c0ce0*/  IMAD.X R13, R15.reuse, 0x1, R28, P1 ;  /* 0x000000010f0d7824 */ /* 0x040fe400008e061c */
[----:B----4-:R-:W-:Y:S02]  /*1c0cf0*/  IMAD.X R23, R15, 0x1, R24, P0 ;  /* 0x000000010f177824 */ /* 0x010fe400000e0618 */
[----:B--2---:R-:W2:Y:S04]  /*1c0d00*/  LDL R24, [R1+0x1d8] ;  /* 0x0001d80001187983 */ /* 0x004ea80000100800 */
[----:B------:R1:W-:Y:S04]  /*1c0d10*/  STL [R1+0x341c], R23 ;  /* 0x00341c1701007387 */ /* 0x0003e80000100800 */
[----:B-1----:R-:W4:Y:S04]  /*1c0d20*/  LDL R23, [R1+0x324] ;  /* 0x0003240001177983 */ /* 0x002f280000100800 */
[----:B------:R1:W-:Y:S04]  /*1c0d30*/  STL.64 [R1+0x3420], R12 ;  /* 0x0034200c01007387 */ /* 0x0003e80000100a00 */
[----:B-1----:R-:W4:Y:S01]  /*1c0d40*/  LDL.LU.64 R12, [R1+0x7ed8] ;  /* 0x007ed800010c7983 */ /* 0x002f220000300a00 */
[----:B--2---:R-:W-:-:S02]  /*1c0d50*/  IADD3 R22, P0, R24, R16, RZ ;  /* 0x0000001018167210 */ /* 0x004fc40007f1e0ff */
[----:B---3--:R-:W-:-:S05]  /*1c0d60*/  IADD3 R24, P1, R24, R17, RZ ;  /* 0x0000001118187210 */ /* 0x008fca0007f3e0ff */
[----:B------:R-:W-:Y:S01]  /*1c0d70*/  STL [R1+0x33f8], R24 ;  /* 0x0033f81801007387 */ /* 0x000fe20000100800 */
[----:B----4-:R-:W-:-:S03]  /*1c0d80*/  IMAD.X R23, R23, 0x1, R14, P0 ;  /* 0x0000000117177824 */ /* 0x010fc600000e060e */
[----:B------:R-:W-:Y:S04]  /*1c0d90*/  STL.64 [R1+0x7eb0], R12 ;  /* 0x007eb00c01007387 */ /* 0x000fe80000100a00 */
[----:B------:R1:W-:Y:S04]  /*1c0da0*/  STL [R1+0x7ea0], R17 ;  /* 0x007ea01101007387 */ /* 0x0003e80000100800 */
[----:B-1----:R-:W2:Y:S01]  /*1c0db0*/  LDL.LU R17, [R1+0x1d8] ;  /* 0x0001d80001117983 */ /* 0x002ea20000300800 */
[----:B------:R-:W-:Y:S02]  /*1c0dc0*/  IMAD.MOV.U32 R13, RZ, RZ, R21 ;  /* 0x000000ffff0d7224 */ /* 0x000fe400078e0015 */
[----:B------:R-:W-:-:S02]  /*1c0dd0*/  IMAD.X R21, R15, 0x1, R26, P2 ;  /* 0x000000010f157824 */ /* 0x000fc400010e061a */
[----:B------:R-:W3:Y:S04]  /*1c0de0*/  LDL.LU R15, [R1+0x7ed0] ;  /* 0x007ed000010f7983 */ /* 0x000ee80000300800 */
[----:B------:R1:W-:Y:S04]  /*1c0df0*/  STL.64 [R1+0x33e8], R20 ;  /* 0x0033e81401007387 */ /* 0x0003e80000100a00 */
[----:B-1----:R-:W4:Y:S04]  /*1c0e00*/  LDL.LU.64 R20, [R1+0x7ec8] ;  /* 0x007ec80001147983 */ /* 0x002f280000300a00 */
[----:B------:R1:W-:Y:S04]  /*1c0e10*/  STL.64 [R1+0x7ea8], R26 ;  /* 0x007ea81a01007387 */ /* 0x0003e80000100a00 */
[----:B-1----:R0:W3:Y:S04]  /*1c0e20*/  LDL.64 R26, [R1+0x33f8] ;  /* 0x0033f800011a7983 */ /* 0x0020e80000100a00 */
[----:B------:R1:W-:Y:S04]  /*1c0e30*/  STL.64 [R1+0x33f0], R22 ;  /* 0x0033f01601007387 */ /* 0x0003e80000100a00 */
[----:B-1----:R-:W4:Y:S04]  /*1c0e40*/  LDL.LU.64 R22, [R1+0x7ec0] ;  /* 0x007ec00001167983 */ /* 0x002f280000300a00 */
[----:B------:R1:W-:Y:S04]  /*1c0e50*/  STL [R1+0x7e90], R14 ;  /* 0x007e900e01007387 */ /* 0x0003e80000100800 */
[----:B-1----:R-:W3:Y:S01]  /*1c0e60*/  LDL.LU R14, [R1+0x324] ;  /* 0x00032400010e7983 */ /* 0x002ee20000300800 */
[----:B------:R-:W-:Y:S01]  /*1c0e70*/  IMAD.MOV.U32 R25, RZ, RZ, R13 ;  /* 0x000000ffff197224 */ /* 0x000fe200078e000d */
[----:B--2---:R-:W-:Y:S01]  /*1c0e80*/  IADD3 R24, P2, R17, R19, RZ ;  /* 0x0000001311187210 */ /* 0x004fe20007f5e0ff */
[----:B---3--:R-:W-:-:S05]  /*1c0e90*/  IMAD.X R27, R14, 0x1, R15, P1 ;  /* 0x000000010e1b7824 */ /* 0x008fca00008e060f */
[----:B------:R1:W-:Y:S04]  /*1c0ea0*/  STL [R1+0x33fc], R27 ;  /* 0x0033fc1b01007387 */ /* 0x0003e80000100800 */
[----:B------:R-:W-:Y:S01]  /*1c0eb0*/  STL.64 [R1+0x7e98], R6 ;  /* 0x007e980601007387 */ /* 0x000fe20000100a00 */
[----:B-1----:R-:W-:Y:S02]  /*1c0ec0*/  IMAD.MOV.U32 R27, RZ, RZ, R25 ;  /* 0x000000ffff1b7224 */ /* 0x002fe400078e0019 */
[----:B------:R-:W-:-:S05]  /*1c0ed0*/  IMAD.X R25, R14, 0x1, R18, P2 ;  /* 0x000000010e197824 */ /* 0x000fca00010e0612 */
[----:B------:R1:W-:Y:S04]  /*1c0ee0*/  STL.64 [R1+0x33d0], R24 ;  /* 0x0033d01801007387 */ /* 0x0003e80000100a00 */
[----:B-1----:R-:W2:Y:S01]  /*1c0ef0*/  LDL.LU.64 R24, [R1+0x7eb8] ;  /* 0x007eb80001187983 */ /* 0x002ea20000300a00 */
[C---:B----4-:R-:W-:Y:S02]  /*1c0f00*/  IADD3 R12, P0, R17.reuse, R21, RZ ;  /* 0x00000015110c7210 */ /* 0x050fe40007f1e0ff */
[----:B------:R-:W-:Y:S01]  /*1c0f10*/  IADD3 R26, P1, R17, R23, RZ ;  /* 0x00000017111a7210 */ /* 0x000fe20007f3e0ff */
[----:B------:R-:W-:Y:S02]  /*1c0f20*/  IMAD.MOV.U32 R7, RZ, RZ, R27 ;  /* 0x000000ffff077224 */ /* 0x000fe400078e001b */
[----:B------:R-:W-:-:S02]  /*1c0f30*/  IMAD.X R13, R14, 0x1, R20, P0 ;  /* 0x000000010e0d7824 */ /* 0x000fc400000e0614 */
[----:B------:R-:W-:-:S03]  /*1c0f40*/  IMAD.X R27, R14, 0x1, R22, P1 ;  /* 0x000000010e1b7824 */ /* 0x000fc600008e0616 */
[----:B------:R1:W-:Y:S01]  /*1c0f50*/  STL.64 [R1+0x33d8], R12 ;  /* 0x0033d80c01007387 */ /* 0x0003e20000100a00 */
[----:B--2---:R-:W-:-:S05]  /*1c0f60*/  IADD3 R6, P2, R17, R25, RZ ;  /* 0x0000001911067210 */ /* 0x004fca0007f5e0ff */
[----:B------:R-:W-:Y:S04]  /*1c0f70*/  STL [R1+0x33c0], R6 ;  /* 0x0033c00601007387 */ /* 0x000fe80000100800 */
[----:B-1----:R-:W2:Y:S04]  /*1c0f80*/  LDL.LU.64 R12, [R1+0x7eb0] ;  /* 0x007eb000010c7983 */ /* 0x002ea80000300a00 */
[----:B------:R-:W-:Y:S04]  /*1c0f90*/  STL.64 [R1+0x7e88], R20 ;  /* 0x007e881401007387 */ /* 0x000fe80000100a00 */
[----:B------:R1:W-:Y:S04]  /*1c0fa0*/  STL.64 [R1+0x33e0], R26 ;  /* 0x0033e01a01007387 */ /* 0x0003e80000100a00 */
[----:B-1----:R-:W3:Y:S04]  /*1c0fb0*/  LDL.LU.64 R26, [R1+0x7ea8] ;  /* 0x007ea800011a7983 */ /* 0x002ee80000300a00 */
[----:B------:R1:W-:Y:S01]  /*1c0fc0*/  STL.64 [R1+0x7e78], R22 ;  /* 0x007e781601007387 */ /* 0x0003e20000100a00 */
[----:B------:R-:W-:-:S03]  /*1c0fd0*/  IADD3 R6, P0, R17, R29, RZ ;  /* 0x0000001d11067210 */ /* 0x000fc60007f1e0ff */
[----:B-1----:R-:W4:Y:S04]  /*1c0fe0*/  LDL R23, [R1+0x1dc] ;  /* 0x0001dc0001177983 */ /* 0x002f280000100800 */
[----:B--2---:R1:W-:Y:S04]  /*1c0ff0*/  STL.64 [R1+0x7e80], R12 ;  /* 0x007e800c01007387 */ /* 0x0043e80000100a00 */
[----:B-1----:R0:W2:Y:S01]  /*1c1000*/  LDL.64 R12, [R1+0x33c0] ;  /* 0x0033c000010c7983 */ /* 0x0020a20000100a00 */
[----:B---3--:R-:W-:-:S03]  /*1c1010*/  IADD3 R20, P1, R17, R27, RZ ;  /* 0x0000001b11147210 */ /* 0x008fc60007f3e0ff */
[----:B------:R-:W3:Y:S01]  /*1c1020*/  LDL.LU R17, [R1+0x7ea0] ;  /* 0x007ea00001117983 */ /* 0x000ee20000300800 */
[----:B------:R-:W-:Y:S02]  /*1c1030*/  IMAD.MOV.U32 R21, RZ, RZ, R7 ;  /* 0x000000ffff157224 */ /* 0x000fe400078e0007 */
[C---:B------:R-:W-:Y:S02]  /*1c1040*/  IMAD.X R7, R14.reuse, 0x1, R28, P0 ;  /* 0x000000010e077824 */ /* 0x040fe400000e061c */
[C---:B--2---:R-:W-:Y:S01]  /*1c1050*/  IMAD.X R13, R14.reuse, 0x1, R24, P2 ;  /* 0x000000010e0d7824 */ /* 0x044fe200010e0618 */
[C---:B----4-:R-:W-:Y:S02]  /*1c1060*/  IADD3 R12, P2, R23.reuse, R16, RZ ;  /* 0x00000010170c7210 */ /* 0x050fe40007f5e0ff */
[----:B---3--:R-:W-:Y:S01]  /*1c1070*/  IADD3 R22, P0, R23, R17, RZ ;  /* 0x0000001117167210 */ /* 0x008fe20007f1e0ff */
[----:B------:R-:W-:Y:S01]  /*1c1080*/  IMAD.MOV.U32 R23, RZ, RZ, R21 ;  /* 0x000000ffff177224 */ /* 0x000fe200078e0015 */
[----:B------:R-:W-:Y:S01]  /*1c1090*/  STL [R1+0x33c4], R13 ;  /* 0x0033c40d01007387 */ /* 0x000fe20000100800 */
[----:B------:R-:W-:-:S03]  /*1c10a0*/  IMAD.X R21, R14, 0x1, R26, P1 ;  /* 0x000000010e157824 */ /* 0x000fc600008e061a */
[----:B------:R1:W-:Y:S04]  /*1c10b0*/  STL.64 [R1+0x33c8], R6 ;  /* 0x0033c80601007387 */ /* 0x0003e80000100a00 */
[----:B-1----:R-:W2:Y:S04]  /*1c10c0*/  LDL.LU.64 R6, [R1+0x7e98] ;  /* 0x007e980001067983 */ /* 0x002ea80000300a00 */
[----:B------:R-:W-:Y:S04]  /*1c10d0*/  STL.64 [R1+0x7e60], R16 ;  /* 0x007e601001007387 */ /* 0x000fe80000100a00 */
[----:B------:R-:W3:Y:S04]  /*1c10e0*/  LDL.LU R14, [R1+0x7e90] ;  /* 0x007e9000010e7983 */ /* 0x000ee80000300800 */
[----:B------:R1:W-:Y:S04]  /*1c10f0*/  STL.64 [R1+0x33a8], R20 ;  /* 0x0033a81401007387 */ /* 0x0003e80000100a00 */
[----:B-1----:R-:W4:Y:S04]  /*1c1100*/  LDL.LU.64 R20, [R1+0x7e88] ;  /* 0x007e880001147983 */ /* 0x002f280000300a00 */
[----:B------:R1:W-:Y:S04]  /*1c1110*/  STL [R1+0x7e68], R26 ;  /* 0x007e681a01007387 */ /* 0x0003e80000100800 */
[----:B-1----:R-:W3:Y:S04]  /*1c1120*/  LDL.LU R26, [R1+0x1dc] ;  /* 0x0001dc00011a7983 */ /* 0x002ee80000300800 */
[----:B--2---:R-:W-:Y:S04]  /*1c1130*/  STL.64 [R1+0x7e70], R6 ;  /* 0x007e700601007387 */ /* 0x004fe80000100a00 */
[----:B------:R1:W-:Y:S01]  /*1c1140*/  STL [R1+0x7e50], R19 ;  /* 0x007e501301007387 */ /* 0x0003e20000100800 */
[----:B---3--:R-:W-:-:S03]  /*1c1150*/  IADD3 R16, P1, R26, R19, RZ ;  /* 0x000000131a107210 */ /* 0x008fc60007f3e0ff */
[----:B-1----:R-:W2:Y:S01]  /*1c1160*/  LDL.LU R19, [R1+0x320] ;  /* 0x0003200001137983 */ /* 0x002ea20000300800 */
[----:B------:R-:W-:Y:S02]  /*1c1170*/  IMAD.MOV.U32 R7, RZ, RZ, R23 ;  /* 0x000000ffff077224 */ /* 0x000fe400078e0017 */
[C---:B--2---:R-:W-:Y:S02]  /*1c1180*/  IMAD.X R13, R19.reuse, 0x1, R14, P2 ;  /* 0x00000001130d7824 */ /* 0x044fe400010e060e */
[----:B------:R-:W-:-:S03]  /*1c1190*/  IMAD.X R23, R19, 0x1, R15, P0 ;  /* 0x0000000113177824 */ /* 0x000fc600000e060f */
[----:B------:R1:W-:Y:S04]  /*1c11a0*/  STL.64 [R1+0x33b0], R12 ;  /* 0x0033b00c01007387 */ /* 0x0003e80000100a00 */
[----:B-1----:R-:W2:Y:S04]  /*1c11b0*/  LDL.LU.64 R12, [R1+0x7e80] ;  /* 0x007e8000010c7983 */ /* 0x002ea80000300a00 */
[----:B------:R1:W-:Y:S04]  /*1c11c0*/  STL.64 [R1+0x33b8], R22 ;  /* 0x0033b81601007387 */ /* 0x0003e80000100a00 */
[----:B-1----:R-:W3:Y:S01]  /*1c11d0*/  LDL.LU.64 R22, [R1+0x7e78] ;  /* 0x007e780001167983 */ /* 0x002ee20000300a00 */
[----:B------:R-:W-:Y:S01]  /*1c11e0*/  IMAD.X R17, R19, 0x1, R18, P1 ;  /* 0x0000000113117824 */ /* 0x000fe200008e0612 */
[----:B----4-:R-:W-:-:S02]  /*1c11f0*/  IADD3 R6, P2, R26, R21, RZ ;  /* 0x000000151a067210 */ /* 0x010fc40007f5e0ff */
[----:B------:R3:W-:Y:S04]  /*1c1200*/  STL.64 [R1+0x7e48], R14 ;  /* 0x007e480e01007387 */ /* 0x0007e80000100a00 */
[----:B--2---:R-:W-:Y:S04]  /*1c1210*/  STL.64 [R1+0x7e58], R12 ;  /* 0x007e580c01007387 */ /* 0x004fe80000100a00 */
[----:B------:R1:W-:Y:S01]  /*1c1220*/  STL.64 [R1+0x3380], R16 ;  /* 0x0033801001007387 */ /* 0x0003e20000100a00 */
[----:B---3--:R-:W-:Y:S01]  /*1c1230*/  IADD3 R14, P0, R26, R23, RZ ;  /* 0x000000171a0e7210 */ /* 0x008fe20007f1e0ff */
[----:B-1----:R-:W-:-:S02]  /*1c1240*/  IMAD.MOV.U32 R17, RZ, RZ, R7 ;  /* 0x000000ffff117224 */ /* 0x002fc400078e0007 */
[C---:B------:R-:W-:Y:S01]  /*1c1250*/  IMAD.X R7, R19.reuse, 0x1, R20, P2 ;  /* 0x0000000113077824 */ /* 0x040fe200010e0614 */
[----:B------:R-:W-:Y:S01]  /*1c1260*/  IADD3 R16, P1, R26, R25, RZ ;  /* 0x000000191a107210 */ /* 0x000fe20007f3e0ff */
[----:B------:R-:W-:-:S03]  /*1c1270*/  IMAD.X R15, R19, 0x1, R22, P0 ;  /* 0x00000001130f7824 */ /* 0x000fc600000e0616 */
[----:B------:R1:W-:Y:S01]  /*1c1280*/  STL.64 [R1+0x3388], R6 ;  /* 0x0033880601007387 */ /* 0x0003e20000100a00 */
[----:B------:R-:W-:-:S03]  /*1c1290*/  IADD3 R12, P2, R26, R29, RZ ;  /* 0x0000001d1a0c7210 */ /* 0x000fc60007f5e0ff */
[----:B-1----:R-:W2:Y:S04]  /*1c12a0*/  LDL.LU.64 R6, [R1+0x7e70] ;  /* 0x007e700001067983 */ /* 0x002ea80000300a00 */
[----:B------:R-:W-:Y:S04]  /*1c12b0*/  STL.64 [R1+0x7e40], R22 ;  /* 0x007e401601007387 */ /* 0x000fe80000100a00 */
[----:B------:R1:W-:Y:S02]  /*1c12c0*/  STL.64 [R1+0x3390], R14 ;  /* 0x0033900e01007387 */ /* 0x0003e40000100a00 */
[----:B-1----:R-:W-:-:S02]  /*1c12d0*/  IMAD.MOV.U32 R15, RZ, RZ, R17 ;  /* 0x000000ffff0f7224 */ /* 0x002fc400078e0011 */
[C---:B------:R-:W-:Y:S01]  /*1c12e0*/  IMAD.X R17, R19.reuse, 0x1, R24, P1 ;  /* 0x0000000113117824 */ /* 0x040fe200008e0618 */
[----:B------:R-:W-:Y:S02]  /*1c12f0*/  IADD3 R14, P0, R26, R27, RZ ;  /* 0x0000001b1a0e7210 */ /* 0x000fe40007f1e0ff */
[----:B------:R-:W3:Y:S04]  /*1c1300*/  LDL.LU R26, [R1+0x7e68] ;  /* 0x007e6800011a7983 */ /* 0x000ee80000300800 */
[----:B------:R1:W-:Y:S04]  /*1c1310*/  STL.64 [R1+0x3398], R16 ;  /* 0x0033981001007387 */ /* 0x0003e80000100a00 */
[----:B-1----:R-:W4:Y:S01]  /*1c1320*/  LDL.LU.64 R16, [R1+0x7e60] ;  /* 0x007e600001107983 */ /* 0x002f220000300a00 */
[----:B------:R-:W-:-:S05]  /*1c1330*/  IMAD.X R13, R19, 0x1, R28, P2 ;  /* 0x00000001130d7824 */ /* 0x000fca00010e061c */
[----:B------:R1:W-:Y:S01]  /*1c1340*/  STL.64 [R1+0x33a0], R12 ;  /* 0x0033a00c01007387 */ /* 0x0003e20000100a00 */
[----:B----4-:R-:W-:-:S05]  /*1c1350*/  IADD3 R22, P1, R15, R16, RZ ;  /* 0x000000100f167210 */ /* 0x010fca0007f3e0ff */
[----:B------:R4:W-:Y:S04]  /*1c1360*/  STL [R1+0x3370], R22 ;  /* 0x0033701601007387 */ /* 0x0009e80000100800 */
[----:B-1----:R-:W2:Y:S04]  /*1c1370*/  LDL.LU.64 R12, [R1+0x7e58] ;  /* 0x007e5800010c7983 */ /* 0x002ea80000300a00 */
[----:B------:R-:W2:Y:S04]  /*1c1380*/  LDL.LU R23, [R1+0x1f4] ;  /* 0x0001f40001177983 */ /* 0x000ea80000300800 */
[----:B------:R1:W-:Y:S01]  /*1c1390*/  STL.64 [R1+0x7e30], R16 ;  /* 0x007e301001007387 */ /* 0x0003e20000100a00 */
[----:B----4-:R-:W-:Y:S01]  /*1c13a0*/  IADD3 R22, P2, R15, R17, RZ ;  /* 0x000000110f167210 */ /* 0x010fe20007f5e0ff */
[----:B-1----:R-:W-:-:S02]  /*1c13b0*/  IMAD.MOV.U32 R17, RZ, RZ, R15 ;  /* 0x000000ffff117224 */ /* 0x002fc400078e000f */
[----:B---3--:R-:W-:Y:S02]  /*1c13c0*/  IMAD.X R15, R19, 0x1, R26, P0 ;  /* 0x00000001130f7824 */ /* 0x008fe400000e061a */
[----:B------:R-:W3:Y:S04]  /*1c13d0*/  LDL.LU R19, [R1+0x7e50] ;  /* 0x007e500001137983 */ /* 0x000ee80000300800 */
[----:B------:R1:W-:Y:S04]  /*1c13e0*/  STL.64 [R1+0x3368], R14 ;  /* 0x0033680e01007387 */ /* 0x0003e80000100a00 */
[----:B-1----:R-:W4:Y:S04]  /*1c13f0*/  LDL.LU.64 R14, [R1+0x7e48] ;  /* 0x007e4800010e7983 */ /* 0x002f280000300a00 */
[----:B------:R1:W-:Y:S04]  /*1c1400*/  STL.64 [R1+0x7e38], R26 ;  /* 0x007e381a01007387 */ /* 0x0003e80000100a00 */
[----:B-1----:R-:W4:Y:S04]  /*1c1410*/  LDL R26, [R1+0x31c] ;  /* 0x00031c00011a7983 */ /* 0x002f280000100800 */
[----:B------:R1:W-:Y:S04]  /*1c1420*/  STL.64 [R1+0x7e20], R2 ;  /* 0x007e200201007387 */ /* 0x0003e80000100a00 */
[----:B-1----:R0:W4:Y:S01]  /*1c1430*/  LDL.64 R2, [R1+0x3370] ;  /* 0x0033700001027983 */ /* 0x0021220000100a00 */
[----:B------:R-:W-:-:S02]  /*1c1440*/  IMAD.MOV.U32 R27, RZ, RZ, R17 ;  /* 0x000000ffff1b7224 */ /* 0x000fc400078e0011 */
[----:B----4-:R-:W-:-:S03]  /*1c1450*/  IMAD.X R3, R26, 0x1, R14, P1 ;  /* 0x000000011a037824 */ /* 0x010fc600008e060e */
[C---:B------:R-:W-:Y:S02]  /*1c1460*/  IADD3 R2, P1, R27.reuse, R21, RZ ;  /* 0x000000151b027210 */ /* 0x040fe40007f3e0ff */
[----:B------:R-:W-:Y:S04]  /*1c1470*/  STL [R1+0x3374], R3 ;  /* 0x0033740301007387 */ /* 0x000fe80000100800 */
[----:B------:R1:W-:Y:S04]  /*1c1480*/  STL [R1+0x7e1c], R21 ;  /* 0x007e1c1501007387 */ /* 0x0003e80000100800 */
[----:B-1----:R-:W4:Y:S01]  /*1c1490*/  LDL.LU R21, [R1+0x31c] ;  /* 0x00031c0001157983 */ /* 0x002f220000300800 */
[----:B--2---:R-:W-:Y:S01]  /*1c14a0*/  IMAD.MOV.U32 R3, RZ, RZ, R23 ;  /* 0x000000ffff037224 */ /* 0x004fe200078e0017 */
[----:B---3--:R-:W-:Y:S01]  /*1c14b0*/  IADD3 R16, P0, R27, R19, RZ ;  /* 0x000000131b107210 */ /* 0x008fe20007f1e0ff */
[----:B----4-:R-:W-:-:S05]  /*1c14c0*/  IMAD.X R23, R21, 0x1, R15, P2 ;  /* 0x0000000115177824 */ /* 0x010fca00010e060f */
[----:B------:R1:W-:Y:S04]  /*1c14d0*/  STL.64 [R1+0x3378], R22 ;  /* 0x0033781601007387 */ /* 0x0003e80000100a00 */
[----:B-1----:R-:W2:Y:S04]  /*1c14e0*/  LDL.LU.64 R22, [R1+0x7e40] ;  /* 0x007e400001167983 */ /* 0x002ea80000300a00 */
[----:B------:R1:W-:Y:S01]  /*1c14f0*/  STL.64 [R1+0x7e10], R14 ;  /* 0x007e100e01007387 */ /* 0x0003e20000100a00 */
[----:B------:R-:W-:-:S03]  /*1c1500*/  IMAD.X R17, R21, 0x1, R18, P0 ;  /* 0x0000000115117824 */ /* 0x000fc600000e0612 */
[----:B------:R-:W-:Y:S04]  /*1c1510*/  STL [R1+0x7e18], R15 ;  /* 0x007e180f01007387 */ /* 0x000fe80000100800 */
[----:B------:R3:W-:Y:S01]  /*1c1520*/  STL.64 [R1+0x7e28], R4 ;  /* 0x007e280401007387 */ /* 0x0007e20000100a00 */
[----:B-1----:R-:W-:-:S03]  /*1c1530*/  IMAD.MOV.U32 R14, RZ, RZ, R27 ;  /* 0x000000ffff0e7224 */ /* 0x002fc600078e001b */
[----:B---3--:R-:W3:Y:S04]  /*1c1540*/  LDL R4, [R1+0x1e4] ;  /* 0x0001e40001047983 */ /* 0x008ee80000100800 */
[----:B------:R1:W-:Y:S02]  /*1c1550*/  STL.64 [R1+0x3340], R16 ;  /* 0x0033401001007387 */ /* 0x0003e40000100a00 */
[----:B-1----:R-:W-:Y:S01]  /*1c1560*/  IADD3 R16, P0, R14, R25, RZ ;  /* 0x000000190e107210 */ /* 0x002fe20007f1e0ff */
[----:B------:R-:W-:Y:S02]  /*1c1570*/  IMAD.MOV.U32 R17, RZ, RZ, R3 ;  /* 0x000000ffff117224 */ /* 0x000fe400078e0003 */
[----:B------:R-:W-:Y:S02]  /*1c1580*/  IMAD.X R3, R21, 0x1, R20, P1 ;  /* 0x0000000115037824 */ /* 0x000fe400008e0614 */
[----:B------:R-:W-:-:S02]  /*1c1590*/  IMAD.MOV.U32 R15, RZ, RZ, R17 ;  /* 0x000000ffff0f7224 */ /* 0x000fc400078e0011 */
[----:B------:R-:W-:Y:S01]  /*1c15a0*/  IMAD.X R17, R21, 0x1, R24, P0 ;  /* 0x0000000115117824 */ /* 0x000fe200000e0618 */
[----:B------:R-:W-:Y:S01]  /*1c15b0*/  STL.64 [R1+0x3348], R2 ;  /* 0x0033480201007387 */ /* 0x000fe20000100a00 */
        /* <DEDUP_REMOVED lines=8> */
[----:B---3--:R-:W-:-:S05]  /*1c1640*/  IADD3 R4, P0, R4, R16, RZ ;  /* 0x0000001004047210 */ /* 0x008fca0007f1e0ff */
[----:B------:R1:W-:Y:S04]  /*1c1650*/  STL [R1+0x3330], R4 ;  /* 0x0033300401007387 */ /* 0x0003e80000100800 */
[----:B-1----:R-:W3:Y:S04]  /*1c1660*/  LDL.LU.64 R4, [R1+0x7e28] ;  /* 0x007e280001047983 */ /* 0x002ee80000300a00 */
[----:B------:R1:W-:Y:S04]  /*1c1670*/  STL.64 [R1+0x3360], R2 ;  /* 0x0033600201007387 */ /* 0x0003e80000100a00 */
[----:B-1----:R-:W4:Y:S04]  /*1c1680*/  LDL.LU.64 R2, [R1+0x7e20] ;  /* 0x007e200001027983 */ /* 0x002f280000300a00 */
[----:B----4-:R-:W-:Y:S04]  /*1c1690*/  STL.64 [R1+0x7e00], R2 ;  /* 0x007e000201007387 */ /* 0x010fe80000100a00 */
[----:B------:R1:W-:Y:S04]  /*1c16a0*/  STL [R1+0x7df8], R28 ;  /* 0x007df81c01007387 */ /* 0x0003e80000100800 */
[----:B-1----:R-:W4:Y:S04]  /*1c16b0*/  LDL.LU R28, [R1+0x1e4] ;  /* 0x0001e400011c7983 */ /* 0x002f280000300800 */
[----:B------:R1:W-:Y:S01]  /*1c16c0*/  STL.64 [R1+0x7e08], R16 ;  /* 0x007e081001007387 */ /* 0x0003e20000100a00 */
[----:B--2---:R-:W-:Y:S01]  /*1c16d0*/  IADD3 R14, P2, R14, R27, RZ ;  /* 0x0000001b0e0e7210 */ /* 0x004fe20007f5e0ff */
[----:B------:R-:W-:Y:S01]  /*1c16e0*/  IMAD.MOV.U32 R3, RZ, RZ, R15 ;  /* 0x000000ffff037224 */ /* 0x000fe200078e000f */
[----:B----4-:R-:W-:-:S02]  /*1c16f0*/  IADD3 R2, P1, R28, R17, RZ ;  /* 0x000000111c027210 */ /* 0x010fc40007f3e0ff */
[----:B-1----:R0:W2:Y:S01]  /*1c1700*/  LDL.64 R16, [R1+0x3330] ;  /* 0x0033300001107983 */ /* 0x0020a20000100a00 */
[----:B------:R-:W-:-:S03]  /*1c1710*/  IMAD.X R15, R21, 0x1, R26, P2 ;  /* 0x00000001150f7824 */ /* 0x000fc600010e061a */
[----:B--2---:R-:W2:Y:S04]  /*1c1720*/  LDL R17, [R1+0x318] ;  /* 0x0003180001117983 */ /* 0x004ea80000100800 */
[----:B------:R-:W4:Y:S04]  /*1c1730*/  LDL.LU R21, [R1+0x7e1c] ;  /* 0x007e1c0001157983 */ /* 0x000f280000300800 */
[----:B------:R1:W-:Y:S04]  /*1c1740*/  STL.64 [R1+0x3328], R14 ;  /* 0x0033280e01007387 */ /* 0x0003e80000100a00 */
[----:B-1----:R0:W3:Y:S01]  /*1c1750*/  LDL.LU R15, [R1+0x7e18] ;  /* 0x007e1800010f7983 */ /* 0x0020e20000300800 */
[----:B------:R-:W-:-:S05]  /*1c1760*/  IADD3 R14, P2, R28, R19, RZ ;  /* 0x000000131c0e7210 */ /* 0x000fca0007f5e0ff */
[----:B------:R3:W-:Y:S04]  /*1c1770*/  STL [R1+0x3300], R14 ;  /* 0x0033000e01007387 */ /* 0x0007e80000100800 */
[----:B---3--:R-:W2:Y:S02]  /*1c1780*/  LDL.LU.64 R14, [R1+0x7e10] ;  /* 0x007e1000010e7983 */ /* 0x008ea40000300a00 */
[----:B--2---:R-:W-:Y:S01]  /*1c1790*/  IMAD.X R17, R17, 0x1, R14, P0 ;  /* 0x0000000111117824 */ /* 0x004fe200000e060e */
[----:B----4-:R-:W-:-:S04]  /*1c17a0*/  IADD3 R16, P0, R28, R21, RZ ;  /* 0x000000151c107210 */ /* 0x010fc80007f1e0ff */
[----:B------:R-:W-:Y:S04]  /*1c17b0*/  STL [R1+0x3334], R17 ;  /* 0x0033341101007387 */ /* 0x000fe80000100800 */
[----:B------:R1:W-:Y:S04]  /*1c17c0*/  STL [R1+0x7de8], R21 ;  /* 0x007de81501007387 */ /* 0x0003e80000100800 */
[----:B-1----:R-:W2:Y:S01]  /*1c17d0*/  LDL.LU R21, [R1+0x318] ;  /* 0x0003180001157983 */ /* 0x002ea20000300800 */
[----:B------:R-:W-:-:S03]  /*1c17e0*/  IMAD.MOV.U32 R17, RZ, RZ, R3 ;  /* 0x000000ffff117224 */ /* 0x000fc600078e0003 */
[----:B------:R1:W-:Y:S01]  /*1c17f0*/  STL.64 [R1+0x7df0], R14 ;  /* 0x007df00e01007387 */ /* 0x0003e20000100a00 */
[----:B--2---:R-:W-:-:S03]  /*1c1800*/  IMAD.X R3, R21, 0x1, R15, P1 ;  /* 0x0000000115037824 */ /* 0x004fc600008e060f */
[----:B-1----:R0:W2:Y:S04]  /*1c1810*/  LDL.64 R14, [R1+0x3300] ;  /* 0x00330000010e7983 */ /* 0x0020a80000100a00 */
[----:B------:R1:W-:Y:S02]  /*1c1820*/  STL.64 [R1+0x3338], R2 ;  /* 0x0033380201007387 */ /* 0x0003e40000100a00 */
[----:B-1----:R-:W-:-:S05]  /*1c1830*/  IADD3 R2, P1, R28, R23, RZ ;  /* 0x000000171c027210 */ /* 0x002fca0007f3e0ff */
[C---:B------:R-:W-:Y:S02]  /*1c1840*/  IMAD.X R3, R21.reuse, 0x1, R22, P1 ;  /* 0x0000000115037824 */ /* 0x040fe400008e0616 */
[----:B--2---:R-:W-:-:S05]  /*1c1850*/  IMAD.X R15, R21, 0x1, R18, P2 ;  /* 0x00000001150f7824 */ /* 0x004fca00010e0612 */
[----:B------:R-:W-:Y:S04]  /*1c1860*/  STL [R1+0x3304], R15 ;  /* 0x0033040f01007387 */ /* 0x000fe80000100800 */
[----:B------:R1:W-:Y:S02]  /*1c1870*/  STL.64 [R1+0x7de0], R12 ;  /* 0x007de00c01007387 */ /* 0x0003e40000100a00 */
[----:B-1----:R-:W-:Y:S02]  /*1c1880*/  IMAD.MOV.U32 R13, RZ, RZ, R17 ;  /* 0x000000ffff0d7224 */ /* 0x002fe400078e0011 */
[----:B------:R-:W-:-:S05]  /*1c1890*/  IMAD.X R17, R21, 0x1, R20, P0 ;  /* 0x0000000115117824 */ /* 0x000fca00000e0614 */
[----:B------:R1:W-:Y:S04]  /*1c18a0*/  STL.64 [R1+0x3308], R16 ;  /* 0x0033081001007387 */ /* 0x0003e80000100a00 */
[----:B-1----:R-:W2:Y:S04]  /*1c18b0*/  LDL.LU.64 R16, [R1+0x7e08] ;  /* 0x007e080001107983 */ /* 0x002ea80000300a00 */
[----:B------:R1:W-:Y:S04]  /*1c18c0*/  STL.64 [R1+0x3310], R2 ;  /* 0x0033100201007387 */ /* 0x0003e80000100a00 */
[----:B-1----:R-:W3:Y:S04]  /*1c18d0*/  LDL.LU.64 R2, [R1+0x7e00] ;  /* 0x007e000001027983 */ /* 0x002ee80000300a00 */
[----:B------:R1:W-:Y:S01]  /*1c18e0*/  STL.64 [R1+0x7dd8], R22 ;  /* 0x007dd81601007387 */ /* 0x0003e20000100a00 */
[----:B------:R-:W-:-:S02]  /*1c18f0*/  IADD3 R12, P2, R28, R25, RZ ;  /* 0x000000191c0c7210 */ /* 0x000fc40007f5e0ff */
[C---:B------:R-:W-:Y:S01]  /*1c1900*/  IADD3 R14, P0, R28.reuse, R29, RZ ;  /* 0x0000001d1c0e7210 */ /* 0x040fe20007f1e0ff */
[----:B-1----:R-:W2:Y:S04]  /*1c1910*/  LDL R23, [R1+0x1e8] ;  /* 0x0001e80001177983 */ /* 0x002ea80000100800 */
[----:B---3--:R1:W-:Y:S02]  /*1c1920*/  STL.64 [R1+0x7dc8], R2 ;  /* 0x007dc80201007387 */ /* 0x0083e40000100a00 */
[----:B-1----:R-:W-:Y:S02]  /*1c1930*/  IADD3 R2, P1, R28, R27, RZ ;  /* 0x0000001b1c027210 */ /* 0x002fe40007f3e0ff */
[----:B------:R-:W3:Y:S04]  /*1c1940*/  LDL.LU R28, [R1+0x7df8] ;  /* 0x007df800011c7983 */ /* 0x000ee80000300800 */
[----:B------:R1:W-:Y:S02]  /*1c1950*/  STL.64 [R1+0x7dd0], R6 ;  /* 0x007dd00601007387 */ /* 0x0003e40000100a00 */
[----:B-1----:R-:W-:-:S02]  /*1c1960*/  IMAD.MOV.U32 R6, RZ, RZ, R13 ;  /* 0x000000ffff067224 */ /* 0x002fc400078e000d */
[----:B------:R-:W-:-:S05]  /*1c1970*/  IMAD.X R13, R21, 0x1, R24, P2 ;  /* 0x00000001150d7824 */ /* 0x000fca00010e0618 */
[----:B------:R1:W-:Y:S04]  /*1c1980*/  STL.64 [R1+0x3318], R12 ;  /* 0x0033180c01007387 */ /* 0x0003e80000100a00 */
[----:B-1----:R-:W4:Y:S01]  /*1c1990*/  LDL R13, [R1+0x314] ;  /* 0x00031400010d7983 */ /* 0x002f220000100800 */
[----:B---3--:R-:W-:-:S05]  /*1c19a0*/  IMAD.X R15, R21, 0x1, R28, P0 ;  /* 0x00000001150f7824 */ /* 0x008fca00000e061c */
[----:B------:R1:W-:Y:S04]  /*1c19b0*/  STL.64 [R1+0x3320], R14 ;  /* 0x0033200e01007387 */ /* 0x0003e80000100a00 */
[----:B-1----:R-:W4:Y:S01]  /*1c19c0*/  LDL.LU.64 R14, [R1+0x7df0] ;  /* 0x007df000010e7983 */ /* 0x002f220000300a00 */
[----:B--2---:R-:W-:Y:S01]  /*1c19d0*/  IADD3 R12, P2, R23, R16, RZ ;  /* 0x00000010170c7210 */ /* 0x004fe20007f5e0ff */
[----:B------:R-:W-:Y:S01]  /*1c19e0*/  IMAD.X R3, R21, 0x1, R26, P1 ;  /* 0x0000000115037824 */ /* 0x000fe200008e061a */
[----:B------:R-:W-:Y:S01]  /*1c19f0*/  IADD3 R22, P0, R23, R17, RZ ;  /* 0x0000001117167210 */ /* 0x000fe20007f1e0ff */
[----:B------:R1:W-:Y:S04]  /*1c1a00*/  STL [R1+0x7dc0], R17 ;  /* 0x007dc01101007387 */ /* 0x0003e80000100800 */
[----:B-1----:R-:W2:Y:S04]  /*1c1a10*/  LDL.LU R17, [R1+0x1e8] ;  /* 0x0001e80001117983 */ /* 0x002ea80000300800 */
[----:B------:R-:W3:Y:S04]  /*1c1a20*/  LDL.LU R21, [R1+0x7de8] ;  /* 0x007de80001157983 */ /* 0x000ee80000300800 */
[----:B------:R-:W-:Y:S01]  /*1c1a30*/  STL.64 [R1+0x32e8], R2 ;  /* 0x0032e80201007387 */ /* 0x000fe20000100a00 */
[----:B----4-:R-:W-:-:S05]  /*1c1a40*/  IMAD.X R13, R13, 0x1, R14, P2 ;  /* 0x000000010d0d7824 */ /* 0x010fca00010e060e */
[----:B------:R1:W-:Y:S04]  /*1c1a50*/  STL.64 [R1+0x32f0], R12 ;  /* 0x0032f00c01007387 */ /* 0x0003e80000100a00 */
[----:B-1----:R-:W4:Y:S04]  /*1c1a60*/  LDL.LU.64 R12, [R1+0x7de0] ;  /* 0x007de000010c7983 */ /* 0x002f280000300a00 */
[----:B----4-:R2:W-:Y:S04]  /*1c1a70*/  STL.64 [R1+0x7db8], R12 ;  /* 0x007db80c01007387 */ /* 0x0105e80000100a00 */
[----:B---3--:R1:W-:Y:S01]  /*1c1a80*/  STL [R1+0x7db0], R21 ;  /* 0x007db01501007387 */ /* 0x0083e20000100800 */
[----:B--2---:R-:W-:-:S03]  /*1c1a90*/  IADD3 R12, P2, R17, R21, RZ ;  /* 0x00000015110c7210 */ /* 0x004fc60007f5e0ff */
[----:B-1----:R-:W2:Y:S02]  /*1c1aa0*/  LDL.LU R21, [R1+0x314] ;  /* 0x0003140001157983 */ /* 0x002ea40000300800 */
[----:B--2---:R-:W-:-:S05]  /*1c1ab0*/  IMAD.X R23, R21, 0x1, R15, P0 ;  /* 0x0000000115177824 */ /* 0x004fca00000e060f */
        /* <DEDUP_REMOVED lines=10> */
[----:B---3--:R-:W-:Y:S04]  /*1c1b60*/  STL.64 [R1+0x7da0], R2 ;  /* 0x007da00201007387 */ /* 0x008fe80000100a00 */
[----:B--2---:R1:W-:Y:S04]  /*1c1b70*/  STL.64 [R1+0x7da8], R6 ;  /* 0x007da80601007387 */ /* 0x0043e80000100a00 */
[----:B-1----:R0:W2:Y:S01]  /*1c1b80*/  LDL.64 R6, [R1+0x32d0] ;  /* 0x0032d00001067983 */ /* 0x0020a20000100a00 */
[----:B------:R-:W-:-:S02]  /*1c1b90*/  IMAD.MOV.U32 R3, RZ, RZ, R13 ;  /* 0x000000ffff037224 */ /* 0x000fc400078e000d */
[----:B------:R-:W-:Y:S01]  /*1c1ba0*/  IMAD.X R13, R21, 0x1, R20, P2 ;  /* 0x00000001150d7824 */ /* 0x000fe200010e0614 */
[----:B------:R-:W-:-:S04]  /*1c1bb0*/  IADD3 R2, P1, R17, R25, RZ ;  /* 0x0000001911027210 */ /* 0x000fc80007f3e0ff */
[----:B------:R1:W-:Y:S02]  /*1c1bc0*/  STL.64 [R1+0x32c8], R12 ;  /* 0x0032c80c01007387 */ /* 0x0003e40000100a00 */
[----:B-1----:R-:W-:Y:S01]  /*1c1bd0*/  IADD3 R12, P2, R17, R29, RZ ;  /* 0x0000001d110c7210 */ /* 0x002fe20007f5e0ff */
[----:B--2---:R-:W-:Y:S01]  /*1c1be0*/  IMAD.X R7, R21, 0x1, R22, P0 ;  /* 0x0000000115077824 */ /* 0x004fe200000e0616 */
[----:B------:R-:W-:-:S04]  /*1c1bf0*/  IADD3 R6, P0, R17, R27, RZ ;  /* 0x0000001b11067210 */ /* 0x000fc80007f1e0ff */
[----:B------:R-:W-:Y:S04]  /*1c1c00*/  STL [R1+0x32d4], R7 ;  /* 0x0032d40701007387 */ /* 0x000fe80000100800 */
[----:B------:R-:W2:Y:S04]  /*1c1c10*/  LDL.LU R17, [R1+0x7dc0] ;  /* 0x007dc00001117983 */ /* 0x000ea80000300800 */
[----:B------:R1:W-:Y:S04]  /*1c1c20*/  STL.64 [R1+0x7d98], R24 ;  /* 0x007d981801007387 */ /* 0x0003e80000100a00 */
[----:B-1----:R-:W3:Y:S01]  /*1c1c30*/  LDL R25, [R1+0x1ec] ;  /* 0x0001ec0001197983 */ /* 0x002ee20000100800 */
[----:B------:R-:W-:-:S02]  /*1c1c40*/  IMAD.MOV.U32 R7, RZ, RZ, R3 ;  /* 0x000000ffff077224 */ /* 0x000fc400078e0003 */
[C---:B------:R-:W-:Y:S02]  /*1c1c50*/  IMAD.X R3, R21.reuse, 0x1, R24, P1 ;  /* 0x0000000115037824 */ /* 0x040fe400008e0618 */
[----:B------:R-:W-:-:S03]  /*1c1c60*/  IMAD.X R13, R21, 0x1, R28, P2 ;  /* 0x00000001150d7824 */ /* 0x000fc600010e061c */
[----:B------:R-:W-:Y:S04]  /*1c1c70*/  STL.64 [R1+0x32d8], R2 ;  /* 0x0032d80201007387 */ /* 0x000fe80000100a00 */
[----:B------:R1:W-:Y:S04]  /*1c1c80*/  STL.64 [R1+0x32e0], R12 ;  /* 0x0032e00c01007387 */ /* 0x0003e80000100a00 */
[----:B-1----:R-:W4:Y:S04]  /*1c1c90*/  LDL.LU.64 R12, [R1+0x7db8] ;  /* 0x007db800010c7983 */ /* 0x002f280000300a00 */
[----:B------:R-:W-:Y:S04]  /*1c1ca0*/  STL.64 [R1+0x7d90], R28 ;  /* 0x007d901c01007387 */ /* 0x000fe80000100a00 */
[----:B--2---:R1:W-:Y:S01]  /*1c1cb0*/  STL [R1+0x7d88], R17 ;  /* 0x007d881101007387 */ /* 0x0043e20000100800 */
[----:B---3--:R-:W-:-:S02]  /*1c1cc0*/  IADD3 R2, P1, R25, R16, RZ ;  /* 0x0000001019027210 */ /* 0x008fc40007f3e0ff */
[----:B------:R-:W-:Y:S01]  /*1c1cd0*/  IADD3 R24, P2, R25, R17, RZ ;  /* 0x0000001119187210 */ /* 0x000fe20007f5e0ff */
[----:B------:R-:W-:Y:S02]  /*1c1ce0*/  IMAD.MOV.U32 R25, RZ, RZ, R7 ;  /* 0x000000ffff197224 */ /* 0x000fe400078e0007 */
[----:B------:R-:W-:Y:S01]  /*1c1cf0*/  IMAD.X R7, R21, 0x1, R26, P0 ;  /* 0x0000000115077824 */ /* 0x000fe200000e061a */
[----:B-1----:R-:W2:Y:S04]  /*1c1d00*/  LDL.LU R17, [R1+0x1ec] ;  /* 0x0001ec0001117983 */ /* 0x002ea80000300800 */
[----:B------:R-:W3:Y:S04]  /*1c1d10*/  LDL.LU R21, [R1+0x7db0] ;  /* 0x007db00001157983 */ /* 0x000ee80000300800 */
[----:B------:R1:W-:Y:S04]  /*1c1d20*/  STL.64 [R1+0x32a8], R6 ;  /* 0x0032a80601007387 */ /* 0x0003e80000100a00 */
[----:B-1----:R-:W4:Y:S04]  /*1c1d30*/  LDL.LU.64 R6, [R1+0x7da8] ;  /* 0x007da80001067983 */ /* 0x002f280000300a00 */
[----:B------:R-:W2:Y:S02]  /*1c1d40*/  LDL R29, [R1+0x310] ;  /* 0x00031000011d7983 */ /* 0x000ea40000100800 */
[----:B--2---:R-:W-:-:S05]  /*1c1d50*/  IMAD.X R3, R29, 0x1, R14, P1 ;  /* 0x000000011d037824 */ /* 0x004fca00008e060e */
[----:B------:R1:W-:Y:S04]  /*1c1d60*/  STL.64 [R1+0x32b0], R2 ;  /* 0x0032b00201007387 */ /* 0x0003e80000100a00 */
[----:B-1----:R-:W2:Y:S01]  /*1c1d70*/  LDL.LU.64 R2, [R1+0x7da0] ;  /* 0x007da00001027983 */ /* 0x002ea20000300a00 */
[----:B------:R-:W-:-:S03]  /*1c1d80*/  IADD3 R28, P0, R17, R19, RZ ;  /* 0x00000013111c7210 */ /* 0x000fc60007f1e0ff */
[----:B--2---:R1:W-:Y:S04]  /*1c1d90*/  STL.64 [R1+0x7d78], R2 ;  /* 0x007d780201007387 */ /* 0x0043e80000100a00 */
[----:B----4-:R-:W-:Y:S04]  /*1c1da0*/  STL.64 [R1+0x7d80], R6 ;  /* 0x007d800601007387 */ /* 0x010fe80000100a00 */
[----:B---3--:R2:W-:Y:S01]  /*1c1db0*/  STL [R1+0x7d60], R21 ;  /* 0x007d601501007387 */ /* 0x0085e20000100800 */
[----:B-1----:R-:W-:Y:S02]  /*1c1dc0*/  IMAD.MOV.U32 R3, RZ, RZ, R25 ;  /* 0x000000ffff037224 */ /* 0x002fe400078e0019 */
[----:B------:R-:W-:Y:S01]  /*1c1dd0*/  IMAD.X R25, R29, 0x1, R15, P2 ;  /* 0x000000011d197824 */ /* 0x000fe200010e060f */
[----:B------:R-:W-:Y:S01]  /*1c1de0*/  IADD3 R2, P1, R17, R21, RZ ;  /* 0x0000001511027210 */ /* 0x000fe20007f3e0ff */
[----:B------:R-:W-:Y:S01]  /*1c1df0*/  IMAD.X R29, R29, 0x1, R18, P0 ;  /* 0x000000011d1d7824 */ /* 0x000fe200000e0612 */
[----:B--2---:R-:W2:Y:S04]  /*1c1e00*/  LDL R21, [R1+0x1f0] ;  /* 0x0001f00001157983 */ /* 0x004ea80000100800 */
[----:B------:R1:W-:Y:S04]  /*1c1e10*/  STL.64 [R1+0x32b8], R24 ;  /* 0x0032b81801007387 */ /* 0x0003e80000100a00 */
[----:B-1----:R-:W3:Y:S04]  /*1c1e20*/  LDL.LU.64 R24, [R1+0x7d98] ;  /* 0x007d980001187983 */ /* 0x002ee80000300a00 */
[----:B------:R-:W-:Y:S04]  /*1c1e30*/  STL.64 [R1+0x7d68], R14 ;  /* 0x007d680e01007387 */ /* 0x000fe80000100a00 */
[----:B------:R1:W-:Y:S04]  /*1c1e40*/  STL.64 [R1+0x3280], R28 ;  /* 0x0032801c01007387 */ /* 0x0003e80000100a00 */
[----:B-1----:R-:W4:Y:S04]  /*1c1e50*/  LDL.LU.64 R28, [R1+0x7d90] ;  /* 0x007d9000011c7983 */ /* 0x002f280000300a00 */
[----:B------:R1:W-:Y:S04]  /*1c1e60*/  STL [R1+0x7d70], R18 ;  /* 0x007d701201007387 */ /* 0x0003e80000100800 */
[----:B-1----:R-:W2:Y:S01]  /*1c1e70*/  LDL.LU R18, [R1+0x310] ;  /* 0x0003100001127983 */ /* 0x002ea20000300800 */
[C---:B------:R-:W-:Y:S01]  /*1c1e80*/  IADD3 R14, P2, R17.reuse, R23, RZ ;  /* 0x00000017110e7210 */ /* 0x040fe20007f5e0ff */
[----:B------:R-:W-:Y:S01]  /*1c1e90*/  IMAD.MOV.U32 R7, RZ, RZ, R3 ;  /* 0x000000ffff077224 */ /* 0x000fe200078e0003 */
[----:B---3--:R-:W-:Y:S01]  /*1c1ea0*/  IADD3 R6, P0, R17, R25, RZ ;  /* 0x0000001911067210 */ /* 0x008fe20007f1e0ff */
[----:B--2---:R-:W-:-:S02]  /*1c1eb0*/  IMAD.X R3, R18, 0x1, R20, P1 ;  /* 0x0000000112037824 */ /* 0x004fc400008e0614 */
[----:B------:R-:W-:-:S03]  /*1c1ec0*/  IMAD.X R15, R18, 0x1, R22, P2 ;  /* 0x00000001120f7824 */ /* 0x000fc600010e0616 */
[----:B------:R4:W-:Y:S04]  /*1c1ed0*/  STL.64 [R1+0x3288], R2 ;  /* 0x0032880201007387 */ /* 0x0009e80000100a00 */
[----:B------:R-:W-:Y:S04]  /*1c1ee0*/  STL.64 [R1+0x7d58], R22 ;  /* 0x007d581601007387 */ /* 0x000fe80000100a00 */
[----:B------:R1:W-:Y:S01]  /*1c1ef0*/  STL.64 [R1+0x3290], R14 ;  /* 0x0032900e01007387 */ /* 0x0003e20000100a00 */
[----:B----4-:R-:W-:Y:S01]  /*1c1f00*/  IADD3 R2, P1, R17, R29, RZ ;  /* 0x0000001d11027210 */ /* 0x010fe20007f3e0ff */
[----:B-1----:R-:W-:-:S02]  /*1c1f10*/  IMAD.MOV.U32 R15, RZ, RZ, R7 ;  /* 0x000000ffff0f7224 */ /* 0x002fc400078e0007 */
[C---:B------:R-:W-:Y:S01]  /*1c1f20*/  IMAD.X R7, R18.reuse, 0x1, R24, P0 ;  /* 0x0000000112077824 */ /* 0x040fe200000e0618 */
[----:B------:R-:W-:Y:S01]  /*1c1f30*/  IADD3 R14, P2, R17, R27, RZ ;  /* 0x0000001b110e7210 */ /* 0x000fe20007f5e0ff */
[----:B------:R-:W-:Y:S01]  /*1c1f40*/  IMAD.X R3, R18, 0x1, R28, P1 ;  /* 0x0000000112037824 */ /* 0x000fe200008e061c */
[----:B------:R-:W2:Y:S04]  /*1c1f50*/  LDL.LU R17, [R1+0x7d88] ;  /* 0x007d880001117983 */ /* 0x000ea80000300800 */
[----:B------:R1:W-:Y:S04]  /*1c1f60*/  STL.64 [R1+0x3298], R6 ;  /* 0x0032980601007387 */ /* 0x0003e80000100a00 */
[----:B-1----:R-:W3:Y:S04]  /*1c1f70*/  LDL.LU.64 R6, [R1+0x7d80] ;  /* 0x007d800001067983 */ /* 0x002ee80000300a00 */
[----:B------:R1:W-:Y:S04]  /*1c1f80*/  STL.64 [R1+0x32a0], R2 ;  /* 0x0032a00201007387 */ /* 0x0003e80000100a00 */
[----:B-1----:R-:W4:Y:S01]  /*1c1f90*/  LDL.LU.64 R2, [R1+0x7d78] ;  /* 0x007d780001027983 */ /* 0x002f220000300a00 */
[----:B------:R-:W-:-:S03]  /*1c1fa0*/  IADD3 R22, P0, R21, R16, RZ ;  /* 0x0000001015167210 */ /* 0x000fc60007f1e0ff */
[----:B----4-:R1:W-:Y:S04]  /*1c1fb0*/  STL.64 [R1+0x7d48], R2 ;  /* 0x007d480201007387 */ /* 0x0103e80000100a00 */
[----:B--2---:R2:W-:Y:S01]  /*1c1fc0*/  STL.64 [R1+0x7d40], R16 ;  /* 0x007d401001007387 */ /* 0x0045e20000100a00 */
[----:B-1----:R-:W-:Y:S02]  /*1c1fd0*/  IMAD.MOV.U32 R3, RZ, RZ, R15 ;  /* 0x000000ffff037224 */ /* 0x002fe400078e000f */
[----:B------:R-:W-:Y:S02]  /*1c1fe0*/  IMAD.X R15, R18, 0x1, R26, P2 ;  /* 0x00000001120f7824 */ /* 0x000fe400010e061a */
[----:B------:R-:W4:Y:S04]  /*1c1ff0*/  LDL.LU R18, [R1+0x7d70] ;  /* 0x007d700001127983 */ /* 0x000f280000300800 */
[----:B------:R1:W-:Y:S01]  /*1c2000*/  STL.64 [R1+0x3268], R14 ;  /* 0x0032680e01007387 */ /* 0x0003e20000100a00 */
[----:B------:R-:W-:-:S02]  /*1c2010*/  IADD3 R2, P1, R21, R17, RZ ;  /* 0x0000001115027210 */ /* 0x000fc40007f3e0ff */
[----:B--2---:R-:W-:Y:S01]  /*1c2020*/  IADD3 R16, P2, R21, R19, RZ ;  /* 0x0000001315107210 */ /* 0x004fe20007f5e0ff */
[----:B-1----:R-:W2:Y:S04]  /*1c2030*/  LDL.LU.64 R14, [R1+0x7d68] ;  /* 0x007d6800010e7983 */ /* 0x002ea80000300a00 */
[----:B---3--:R-:W-:Y:S04]  /*1c2040*/  STL.64 [R1+0x7d50], R6 ;  /* 0x007d500601007387 */ /* 0x008fe80000100a00 */
[----:B------:R-:W3:Y:S04]  /*1c2050*/  LDL.LU R21, [R1+0x7d60] ;  /* 0x007d600001157983 */ /* 0x000ee80000300800 */
[----:B------:R1:W-:Y:S04]  /*1c2060*/  STL [R1+0x7d30], R19 ;  /* 0x007d301301007387 */ /* 0x0003e80000100800 */
[----:B-1----:R-:W2:Y:S02]  /*1c2070*/  LDL.LU R19, [R1+0x30c] ;  /* 0x00030c0001137983 */ /* 0x002ea40000300800 */
[----:B--2---:R-:W-:-:S05]  /*1c2080*/  IMAD.X R23, R19, 0x1, R14, P0 ;  /* 0x0000000113177824 */ /* 0x004fca00000e060e */
[----:B------:R1:W-:Y:S04]  /*1c2090*/  STL.64 [R1+0x3270], R22 ;  /* 0x0032701601007387 */ /* 0x0003e80000100a00 */
[----:B-1----:R-:W2:Y:S04]  /*1c20a0*/  LDL.LU.64 R22, [R1+0x7d58] ;  /* 0x007d580001167983 */ /* 0x002ea80000300a00 */
[----:B------:R1:W-:Y:S04]  /*1c20b0*/  STL.64 [R1+0x7d28], R12 ;  /* 0x007d280c01007387 */ /* 0x0003e80000100a00 */
[----:B-1----:R-:W3:Y:S01]  /*1c20c0*/  LDL.LU R13, [R1+0x1f0] ;  /* 0x0001f000010d7983 */ /* 0x002ee20000300800 */
[----:B------:R-:W-:-:S02]  /*1c20d0*/  IMAD.MOV.U32 R12, RZ, RZ, R3 ;  /* 0x000000ffff0c7224 */ /* 0x000fc400078e0003 */
[C---:B------:R-:W-:Y:S02]  /*1c20e0*/  IMAD.X R3, R19.reuse, 0x1, R15, P1 ;  /* 0x0000000113037824 */ /* 0x040fe400008e060f */
[----:B----4-:R-:W-:Y:S01]  /*1c20f0*/  IMAD.X R17, R19, 0x1, R18, P2 ;  /* 0x0000000113117824 */ /* 0x010fe200010e0612 */
[----:B------:R-:W-:Y:S04]  /*1c2100*/  STL.64 [R1+0x7d38], R14 ;  /* 0x007d380e01007387 */ /* 0x000fe80000100a00 */
[----:B------:R-:W-:Y:S04]  /*1c2110*/  STL.64 [R1+0x3278], R2 ;  /* 0x0032780201007387 */ /* 0x000fe80000100a00 */
[----:B------:R1:W-:Y:S02]  /*1c2120*/  STL.64 [R1+0x3240], R16 ;  /* 0x0032401001007387 */ /* 0x0003e40000100a00 */
[----:B-1----:R-:W-:Y:S01]  /*1c2130*/  IMAD.MOV.U32 R17, RZ, RZ, R12 ;  /* 0x000000ffff117224 */ /* 0x002fe200078e000c */
[----:B---3--:R-:W-:-:S02]  /*1c2140*/  IADD3 R6, P0, R13, R21, RZ ;  /* 0x000000150d067210 */ /* 0x008fc40007f1e0ff */
[C---:B--2---:R-:W-:Y:S02]  /*1c2150*/  IADD3 R2, P1, R13.reuse, R23, RZ ;  /* 0x000000170d027210 */ /* 0x044fe40007f3e0ff */
[----:B------:R-:W-:Y:S01]  /*1c2160*/  IADD3 R16, P2, R13, R25, RZ ;  /* 0x000000190d107210 */ /* 0x000fe20007f5e0ff */
[C---:B------:R-:W-:Y:S02]  /*1c2170*/  IMAD.X R7, R19.reuse, 0x1, R20, P0 ;  /* 0x0000000113077824 */ /* 0x040fe400000e0614 */
[----:B------:R-:W-:Y:S01]  /*1c2180*/  IMAD.X R3, R19, 0x1, R22, P1 ;  /* 0x0000000113037824 */ /* 0x000fe200008e0616 */
[C---:B------:R-:W-:Y:S02]  /*1c2190*/  IADD3 R14, P0, R13.reuse, R29, RZ ;  /* 0x0000001d0d0e7210 */ /* 0x040fe40007f1e0ff */
[----:B------:R-:W-:Y:S01]  /*1c21a0*/  IADD3 R12, P1, R13, R27, RZ ;  /* 0x0000001b0d0c7210 */ /* 0x000fe20007f3e0ff */
[----:B------:R-:W-:Y:S01]  /*1c21b0*/  IMAD.MOV.U32 R13, RZ, RZ, R17 ;  /* 0x000000ffff0d7224 */ /* 0x000fe200078e0011 */
[----:B------:R1:W-:Y:S01]  /*1c21c0*/  STL.64 [R1+0x3248], R6 ;  /* 0x0032480601007387 */ /* 0x0003e20000100a00 */
[----:B------:R-:W-:-:S03]  /*1c21d0*/  IMAD.X R17, R19, 0x1, R24, P2 ;  /* 0x0000000113117824 */ /* 0x000fc600010e0618 */
[----:B-1----:R-:W2:Y:S04]  /*1c21e0*/  LDL.LU.64 R6, [R1+0x7d50] ;  /* 0x007d500001067983 */ /* 0x002ea80000300a00 */
[----:B------:R1:W-:Y:S04]  /*1c21f0*/  STL.64 [R1+0x3250], R2 ;  /* 0x0032500201007387 */ /* 0x0003e80000100a00 */
[----:B-1----:R-:W3:Y:S04]  /*1c2200*/  LDL.LU.64 R2, [R1+0x7d48] ;  /* 0x007d480001027983 */ /* 0x002ee80000300a00 */
[----:B------:R-:W-:Y:S04]  /*1c2210*/  STL.64 [R1+0x7d20], R22 ;  /* 0x007d201601007387 */ /* 0x000fe80000100a00 */
[----:B------:R1:W-:Y:S04]  /*1c2220*/  STL.64 [R1+0x3258], R16 ;  /* 0x0032581001007387 */ /* 0x0003e80000100a00 */
[----:B-1----:R-:W4:Y:S01]  /*1c2230*/  LDL.LU.64 R16, [R1+0x7d40] ;  /* 0x007d400001107983 */ /* 0x002f220000300a00 */
[----:B------:R-:W-:-:S05]  /*1c2240*/  IMAD.X R15, R19, 0x1, R28, P0 ;  /* 0x00000001130f7824 */ /* 0x000fca00000e061c */
[----:B------:R1:W-:Y:S01]  /*1c2250*/  STL.64 [R1+0x3260], R14 ;  /* 0x0032600e01007387 */ /* 0x0003e20000100a00 */
[----:B----4-:R-:W-:-:S05]  /*1c2260*/  IADD3 R22, P2, R13, R16, RZ ;  /* 0x000000100d167210 */ /* 0x010fca0007f5e0ff */
[----:B------:R4:W-:Y:S04]  /*1c2270*/  STL [R1+0x3230], R22 ;  /* 0x0032301601007387 */ /* 0x0009e80000100800 */
[----:B-1----:R-:W2:Y:S04]  /*1c2280*/  LDL.LU.64 R14, [R1+0x7d38] ;  /* 0x007d3800010e7983 */ /* 0x002ea80000300a00 */
[----:B------:R-:W3:Y:S04]  /*1c2290*/  LDL.LU R23, [R1+0x238] ;  /* 0x0002380001177983 */ /* 0x000ee80000300800 */
[----:B------:R1:W-:Y:S01]  /*1c22a0*/  STL.64 [R1+0x7d10], R16 ;  /* 0x007d101001007387 */ /* 0x0003e20000100a00 */
[----:B----4-:R-:W-:Y:S01]  /*1c22b0*/  IADD3 R22, P0, R13, R17, RZ ;  /* 0x000000110d167210 */ /* 0x010fe20007f1e0ff */
[----:B-1----:R-:W-:-:S02]  /*1c22c0*/  IMAD.MOV.U32 R17, RZ, RZ, R13 ;  /* 0x000000ffff117224 */ /* 0x002fc400078e000d */
[----:B------:R-:W-:Y:S02]  /*1c22d0*/  IMAD.X R13, R19, 0x1, R26, P1 ;  /* 0x00000001130d7824 */ /* 0x000fe400008e061a */
[----:B------:R-:W4:Y:S04]  /*1c22e0*/  LDL.LU R19, [R1+0x7d30] ;  /* 0x007d300001137983 */ /* 0x000f280000300800 */
[----:B------:R1:W-:Y:S04]  /*1c22f0*/  STL.64 [R1+0x3228], R12 ;  /* 0x0032280c01007387 */ /* 0x0003e80000100a00 */
[----:B-1----:R-:W2:Y:S04]  /*1c2300*/  LDL.LU.64 R12, [R1+0x7d28] ;  /* 0x007d2800010c7983 */ /* 0x002ea80000300a00 */
[----:B------:R1:W-:Y:S02]  /*1c2310*/  STL.64 [R1+0x7d18], R26 ;  /* 0x007d181a01007387 */ /* 0x0003e40000100a00 */
[----:B-1----:R-:W-:-:S05]  /*1c2320*/  IMAD.MOV.U32 R27, RZ, RZ, R17 ;  /* 0x000000ffff1b7224 */ /* 0x002fca00078e0011 */
[----:B----4-:R-:W-:Y:S01]  /*1c2330*/  IADD3 R16, P1, R27, R19, RZ ;  /* 0x000000131b107210 */ /* 0x010fe20007f3e0ff */
[----:B--2---:R1:W-:Y:S04]  /*1c2340*/  STL.64 [R1+0x7d00], R12 ;  /* 0x007d000c01007387 */ /* 0x0043e80000100a00 */
[----:B-1----:R0:W2:Y:S04]  /*1c2350*/  LDL.64 R12, [R1+0x3230] ;  /* 0x00323000010c7983 */ /* 0x0020a80000100a00 */
[----:B------:R1:W-:Y:S04]  /*1c2360*/  STL [R1+0x7cf0], R19 ;  /* 0x007cf01301007387 */ /* 0x0003e80000100800 */
[----:B-1----:R-:W2:Y:S02]  /*1c2370*/  LDL.LU R19, [R1+0x308] ;  /* 0x0003080001137983 */ /* 0x002ea40000300800 */
[----:B--2---:R-:W-:-:S05]  /*1c2380*/  IMAD.X R13, R19, 0x1, R14, P2 ;  /* 0x00000001130d7824 */ /* 0x004fca00010e060e */
[----:B------:R3:W-:Y:S02]  /*1c2390*/  STL [R1+0x3234], R13 ;  /* 0x0032340d01007387 */ /* 0x0007e40000100800 */
[----:B---3--:R-:W-:Y:S02]  /*1c23a0*/  IMAD.MOV.U32 R13, RZ, RZ, R23 ;  /* 0x000000ffff0d7224 */ /* 0x008fe400078e0017 */
[----:B------:R-:W-:-:S05]  /*1c23b0*/  IMAD.X R23, R19, 0x1, R15, P0 ;  /* 0x0000000113177824 */ /* 0x000fca00000e060f */
        /* <DEDUP_REMOVED lines=8> */
[----:B------:R-:W-:Y:S04]  /*1c2440*/  STL [R1+0x7d08], R3 ;  /* 0x007d080301007387 */ /* 0x000fe80000100800 */
[----:B------:R1:W-:Y:S02]  /*1c2450*/  STL.64 [R1+0x3200], R16 ;  /* 0x0032001001007387 */ /* 0x0003e40000100a00 */
[----:B-1----:R-:W-:-:S02]  /*1c2460*/  IMAD.MOV.U32 R17, RZ, RZ, R13 ;  /* 0x000000ffff117224 */ /* 0x002fc400078e000d */
[----:B------:R-:W-:-:S05]  /*1c2470*/  IMAD.X R13, R19, 0x1, R20, P2 ;  /* 0x00000001130d7824 */ /* 0x000fca00010e0614 */
[----:B------:R-:W-:Y:S01]  /*1c2480*/  STL.64 [R1+0x3208], R12 ;  /* 0x0032080c01007387 */ /* 0x000fe20000100a00 */
[----:B--2---:R-:W-:-:S05]  /*1c2490*/  IADD3 R26, P0, R15, R23, RZ ;  /* 0x000000170f1a7210 */ /* 0x004fca0007f1e0ff */
[----:B------:R-:W-:-:S05]  /*1c24a0*/  IMAD.X R27, R19, 0x1, R22, P0 ;  /* 0x00000001131b7824 */ /* 0x000fca00000e0616 */
[----:B------:R1:W-:Y:S04]  /*1c24b0*/  STL.64 [R1+0x3210], R26 ;  /* 0x0032101a01007387 */ /* 0x0003e80000100a00 */
[----:B-1----:R-:W2:Y:S01]  /*1c24c0*/  LDL.LU.64 R26, [R1+0x7d18] ;  /* 0x007d1800011a7983 */ /* 0x002ea20000300a00 */
[C---:B------:R-:W-:Y:S02]  /*1c24d0*/  IADD3 R16, P1, R15.reuse, R25, RZ ;  /* 0x000000190f107210 */ /* 0x040fe40007f3e0ff */
[C---:B------:R-:W-:Y:S02]  /*1c24e0*/  IADD3 R12, P2, R15.reuse, R29, RZ ;  /* 0x0000001d0f0c7210 */ /* 0x040fe40007f5e0ff */
[----:B--2---:R-:W-:Y:S01]  /*1c24f0*/  IADD3 R14, P0, R15, R27, RZ ;  /* 0x0000001b0f0e7210 */ /* 0x004fe20007f1e0ff */
[----:B------:R-:W-:-:S02]  /*1c2500*/  IMAD.MOV.U32 R15, RZ, RZ, R17 ;  /* 0x000000ffff0f7224 */ /* 0x000fc400078e0011 */
[----:B------:R-:W-:-:S05]  /*1c2510*/  IMAD.X R17, R19, 0x1, R24, P1 ;  /* 0x0000000113117824 */ /* 0x000fca00008e0618 */
[----:B------:R1:W-:Y:S04]  /*1c2520*/  STL.64 [R1+0x3218], R16 ;  /* 0x0032181001007387 */ /* 0x0003e80000100a00 */
[----:B-1----:R-:W3:Y:S01]  /*1c2530*/  LDL.LU.64 R16, [R1+0x7d10] ;  /* 0x007d100001107983 */ /* 0x002ee20000300a00 */
[----:B------:R-:W-:Y:S01]  /*1c2540*/  IMAD.X R13, R19, 0x1, R28, P2 ;  /* 0x00000001130d7824 */ /* 0x000fe200010e061c */
[----:B---3--:R-:W-:-:S05]  /*1c2550*/  IADD3 R2, P1, R2, R16, RZ ;  /* 0x0000001002027210 */ /* 0x008fca0007f3e0ff */
[----:B------:R-:W-:Y:S04]  /*1c2560*/  STL [R1+0x31f0], R2 ;  /* 0x0031f00201007387 */ /* 0x000fe80000100800 */
[----:B------:R0:W2:Y:S04]  /*1c2570*/  LDL.LU R3, [R1+0x7d08] ;  /* 0x007d080001037983 */ /* 0x0000a80000300800 */
[----:B------:R1:W-:Y:S04]  /*1c2580*/  STL.64 [R1+0x3220], R12 ;  /* 0x0032200c01007387 */ /* 0x0003e80000100a00 */
[----:B-1----:R-:W3:Y:S04]  /*1c2590*/  LDL.LU.64 R12, [R1+0x7d00] ;  /* 0x007d0000010c7983 */ /* 0x002ee80000300a00 */
[----:B------:R1:W-:Y:S04]  /*1c25a0*/  STL [R1+0x7cd0], R28 ;  /* 0x007cd01c01007387 */ /* 0x0003e80000100800 */
[----:B-1----:R-:W4:Y:S02]  /*1c25b0*/  LDL.LU R28, [R1+0x1f8] ;  /* 0x0001f800011c7983 */ /* 0x002f240000300800 */
[----:B----4-:R-:W-:-:S05]  /*1c25c0*/  IADD3 R2, P2, R28, R17, RZ ;  /* 0x000000111c027210 */ /* 0x010fca0007f5e0ff */
[----:B------:R2:W-:Y:S04]  /*1c25d0*/  STL [R1+0x31f8], R2 ;  /* 0x0031f80201007387 */ /* 0x0005e80000100800 */
[----:B--2---:R-:W2:Y:S04]  /*1c25e0*/  LDL.LU.64 R2, [R1+0x7cf8] ;  /* 0x007cf80001027983 */ /* 0x004ea80000300a00 */
[----:B------:R1:W-:Y:S02]  /*1c25f0*/  STL.64 [R1+0x7cc8], R16 ;  /* 0x007cc81001007387 */ /* 0x0003e40000100a00 */
[----:B-1----:R-:W-:-:S02]  /*1c2600*/  IMAD.MOV.U32 R17, RZ, RZ, R15 ;  /* 0x000000ffff117224 */ /* 0x002fc400078e000f */
[----:B------:R-:W-:Y:S02]  /*1c2610*/  IMAD.X R15, R19, 0x1, R26, P0 ;  /* 0x00000001130f7824 */ /* 0x000fe400000e061a */
[----:B------:R-:W4:Y:S04]  /*1c2620*/  LDL.LU R19, [R1+0x7cf0] ;  /* 0x007cf00001137983 */ /* 0x000f280000300800 */
[----:B------:R1:W-:Y:S04]  /*1c2630*/  STL.64 [R1+0x31e8], R14 ;  /* 0x0031e80e01007387 */ /* 0x0003e80000100a00 */
[----:B-1----:R-:W3:Y:S04]  /*1c2640*/  LDL.LU.64 R14, [R1+0x7ce8] ;  /* 0x007ce800010e7983 */ /* 0x002ee80000300a00 */
[----:B------:R1:W-:Y:S04]  /*1c2650*/  STL.64 [R1+0x7ce0], R26 ;  /* 0x007ce01a01007387 */ /* 0x0003e80000100a00 */
[----:B-1----:R0:W2:Y:S04]  /*1c2660*/  LDL.64 R26, [R1+0x31f0] ;  /* 0x0031f000011a7983 */ /* 0x0020a80000100a00 */
[----:B------:R1:W-:Y:S04]  /*1c2670*/  STL.64 [R1+0x7cd8], R6 ;  /* 0x007cd80601007387 */ /* 0x0003e80000100a00 */
[----:B-1----:R0:W4:Y:S04]  /*1c2680*/  LDL.64 R6, [R1+0x31f8] ;  /* 0x0031f80001067983 */ /* 0x0021280000100a00 */
[----:B----4-:R-:W3:Y:S01]  /*1c2690*/  LDL R7, [R1+0x304] ;  /* 0x0003040001077983 */ /* 0x010ee20000100800 */
[----:B--2---:R-:W-:-:S04]  /*1c26a0*/  IMAD.MOV.U32 R27, RZ, RZ, R17 ;  /* 0x000000ffff1b7224 */ /* 0x004fc800078e0011 */
[----:B------:R-:W-:Y:S02]  /*1c26b0*/  IMAD.MOV.U32 R17, RZ, RZ, R27 ;  /* 0x000000ffff117224 */ /* 0x000fe400078e001b */
[C---:B---3--:R-:W-:Y:S02]  /*1c26c0*/  IMAD.X R27, R7.reuse, 0x1, R14, P1 ;  /* 0x00000001071b7824 */ /* 0x048fe400008e060e */
[----:B------:R-:W-:-:S03]  /*1c26d0*/  IMAD.X R7, R7, 0x1, R15, P2 ;  /* 0x0000000107077824 */ /* 0x000fc600010e060f */
[----:B------:R-:W-:Y:S04]  /*1c26e0*/  STL [R1+0x31f4], R27 ;  /* 0x0031f41b01007387 */ /* 0x000fe80000100800 */
[----:B------:R1:W-:Y:S04]  /*1c26f0*/  STL [R1+0x7cb8], R15 ;  /* 0x007cb80f01007387 */ /* 0x0003e80000100800 */
[----:B-1----:R-:W2:Y:S01]  /*1c2700*/  LDL.LU R15, [R1+0x304] ;  /* 0x00030400010f7983 */ /* 0x002ea20000300800 */
[C---:B------:R-:W-:Y:S02]  /*1c2710*/  IADD3 R16, P0, R28.reuse, R19, RZ ;  /* 0x000000131c107210 */ /* 0x040fe40007f1e0ff */
[----:B------:R-:W-:Y:S01]  /*1c2720*/  IADD3 R26, P1, R28, R21, RZ ;  /* 0x000000151c1a7210 */ /* 0x000fe20007f3e0ff */
[----:B------:R1:W-:Y:S04]  /*1c2730*/  STL [R1+0x31fc], R7 ;  /* 0x0031fc0701007387 */ /* 0x0003e80000100800 */
[----:B------:R-:W-:Y:S01]  /*1c2740*/  STL.64 [R1+0x7cc0], R18 ;  /* 0x007cc01201007387 */ /* 0x000fe20000100a00 */
[----:B-1----:R-:W-:-:S02]  /*1c2750*/  IMAD.MOV.U32 R7, RZ, RZ, R17 ;  /* 0x000000ffff077224 */ /* 0x002fc400078e0011 */
[C---:B--2---:R-:W-:Y:S02]  /*1c2760*/  IMAD.X R17, R15.reuse, 0x1, R18, P0 ;  /* 0x000000010f117824 */ /* 0x044fe400000e0612 */
[----:B------:R-:W-:-:S03]  /*1c2770*/  IMAD.X R27, R15, 0x1, R20, P1 ;  /* 0x000000010f1b7824 */ /* 0x000fc600008e0614 */
[----:B------:R-:W-:Y:S04]  /*1c2780*/  STL.64 [R1+0x31c0], R16 ;  /* 0x0031c01001007387 */ /* 0x000fe80000100a00 */
[----:B------:R1:W-:Y:S04]  /*1c2790*/  STL.64 [R1+0x31c8], R26 ;  /* 0x0031c81a01007387 */ /* 0x0003e80000100a00 */
[----:B-1----:R-:W2:Y:S01]  /*1c27a0*/  LDL.LU.64 R26, [R1+0x7ce0] ;  /* 0x007ce000011a7983 */ /* 0x002ea20000300a00 */
[----:B------:R-:W-:Y:S01]  /*1c27b0*/  IADD3 R6, P2, R28, R23, RZ ;  /* 0x000000171c067210 */ /* 0x000fe20007f5e0ff */
[----:B------:R-:W-:-:S04]  /*1c27c0*/  IMAD.MOV.U32 R19, RZ, RZ, R7 ;  /* 0x000000ffff137224 */ /* 0x000fc800078e0007 */
[C---:B------:R-:W-:Y:S01]  /*1c27d0*/  IMAD.X R7, R15.reuse, 0x1, R22, P2 ;  /* 0x000000010f077824 */ /* 0x040fe200010e0616 */
[----:B------:R-:W-:Y:S01]  /*1c27e0*/  STL.64 [R1+0x7cb0], R20 ;  /* 0x007cb01401007387 */ /* 0x000fe20000100a00 */
[C---:B------:R-:W-:Y:S02]  /*1c27f0*/  IADD3 R16, P0, R28.reuse, R25, RZ ;  /* 0x000000191c107210 */ /* 0x040fe40007f1e0ff */
[C---:B------:R-:W-:Y:S01]  /*1c2800*/  IADD3 R18, P1, R28.reuse, R29, RZ ;  /* 0x0000001d1c127210 */ /* 0x040fe20007f3e0ff */
[----:B------:R1:W-:Y:S02]  /*1c2810*/  STL.64 [R1+0x31d0], R6 ;  /* 0x0031d00601007387 */ /* 0x0003e40000100a00 */
[----:B------:R-:W-:Y:S02]  /*1c2820*/  IMAD.X R17, R15, 0x1, R24, P0 ;  /* 0x000000010f117824 */ /* 0x000fe400000e0618 */
[----:B-1----:R-:W3:Y:S01]  /*1c2830*/  LDL.LU.64 R6, [R1+0x7cd8] ;  /* 0x007cd80001067983 */ /* 0x002ee20000300a00 */
[----:B--2---:R-:W-:-:S03]  /*1c2840*/  IADD3 R20, P2, R28, R27, RZ ;  /* 0x0000001b1c147210 */ /* 0x004fc60007f5e0ff */
[----:B------:R-:W2:Y:S04]  /*1c2850*/  LDL.LU R28, [R1+0x7cd0] ;  /* 0x007cd000011c7983 */ /* 0x000ea80000300800 */
[----:B------:R-:W4:Y:S04]  /*1c2860*/  LDL R21, [R1+0x1fc] ;  /* 0x0001fc0001157983 */ /* 0x000f280000100800 */
[----:B------:R1:W-:Y:S04]  /*1c2870*/  STL.64 [R1+0x31d8], R16 ;  /* 0x0031d81001007387 */ /* 0x0003e80000100a00 */
[----:B-1----:R-:W4:Y:S04]  /*1c2880*/  LDL.LU.64 R16, [R1+0x7cc8] ;  /* 0x007cc80001107983 */ /* 0x002f280000300a00 */
[----:B------:R1:W-:Y:S04]  /*1c2890*/  STL.64 [R1+0x7ca8], R24 ;  /* 0x007ca81801007387 */ /* 0x0003e80000100a00 */
[----:B------:R0:W-:Y:S01]  /*1c28a0*/  STL.64 [R1+0x7c98], R2 ;  /* 0x007c980201007387 */ /* 0x0001e20000100a00 */
[----:B-1----:R-:W-:-:S03]  /*1c28b0*/  IMAD.MOV.U32 R24, RZ, RZ, R19 ;  /* 0x000000ffff187224 */ /* 0x002fc600078e0013 */
[----:B0-----:R-:W3:Y:S01]  /*1c28c0*/  LDL R3, [R1+0x300] ;  /* 0x0003000001037983 */ /* 0x001ee20000100800 */
[----:B--2---:R-:W-:-:S05]  /*1c28d0*/  IMAD.X R19, R15, 0x1, R28, P1 ;  /* 0x000000010f137824 */ /* 0x004fca00008e061c */
[----:B------:R0:W-:Y:S04]  /*1c28e0*/  STL.64 [R1+0x31e0], R18 ;  /* 0x0031e01201007387 */ /* 0x0001e80000100a00 */
[----:B0-----:R-:W2:Y:S04]  /*1c28f0*/  LDL.LU.64 R18, [R1+0x7cc0] ;  /* 0x007cc00001127983 */ /* 0x001ea80000300a00 */
[----:B------:R0:W-:Y:S01]  /*1c2900*/  STL.64 [R1+0x7ca0], R28 ;  /* 0x007ca01c01007387 */ /* 0x0001e20000100a00 */
[----:B----4-:R-:W-:-:S03]  /*1c2910*/  IADD3 R2, P0, R21, R16, RZ ;  /* 0x0000001015027210 */ /* 0x010fc60007f1e0ff */
[----:B------:R1:W-:Y:S01]  /*1c2920*/  STL [R1+0x7c88], R17 ;  /* 0x007c881101007387 */ /* 0x0003e20000100800 */
[----:B0-----:R-:W-:Y:S01]  /*1c2930*/  IMAD.MOV.U32 R28, RZ, RZ, R24 ;  /* 0x000000ffff1c7224 */ /* 0x001fe200078e0018 */
[----:B------:R-:W-:Y:S01]  /*1c2940*/  IADD3 R24, P1, R21, R17, RZ ;  /* 0x0000001115187210 */ /* 0x000fe20007f3e0ff */
[----:B------:R-:W-:Y:S01]  /*1c2950*/  IMAD.X R21, R15, 0x1, R26, P2 ;  /* 0x000000010f157824 */ /* 0x000fe200010e061a */
[----:B-1----:R-:W4:Y:S04]  /*1c2960*/  LDL.LU R17, [R1+0x1fc] ;  /* 0x0001fc0001117983 */ /* 0x002f280000300800 */
[----:B------:R-:W-:Y:S04]  /*1c2970*/  STL [R1+0x31b8], R24 ;  /* 0x0031b81801007387 */ /* 0x000fe80000100800 */
[----:B------:R-:W2:Y:S04]  /*1c2980*/  LDL.LU R15, [R1+0x7cb8] ;  /* 0x007cb800010f7983 */ /* 0x000ea80000300800 */
[----:B------:R0:W-:Y:S04]  /*1c2990*/  STL.64 [R1+0x31a8], R20 ;  /* 0x0031a81401007387 */ /* 0x0001e80000100a00 */
[----:B0-----:R-:W4:Y:S01]  /*1c29a0*/  LDL.LU.64 R20, [R1+0x7cb0] ;  /* 0x007cb00001147983 */ /* 0x001f220000300a00 */
[----:B---3--:R-:W-:-:S03]  /*1c29b0*/  IMAD.X R3, R3, 0x1, R14, P0 ;  /* 0x0000000103037824 */ /* 0x008fc600000e060e */
[----:B------:R0:W-:Y:S04]  /*1c29c0*/  STL.64 [R1+0x7c90], R26 ;  /* 0x007c901a01007387 */ /* 0x0001e80000100a00 */
[----:B0-----:R0:W3:Y:S04]  /*1c29d0*/  LDL.64 R26, [R1+0x31b8] ;  /* 0x0031b800011a7983 */ /* 0x0010e80000100a00 */
[----:B------:R4:W-:Y:S02]  /*1c29e0*/  STL.64 [R1+0x31b0], R2 ;  /* 0x0031b00201007387 */ /* 0x0009e40000100a00 */
[----:B----4-:R-:W-:-:S02]  /*1c29f0*/  IADD3 R2, P0, R17, R21, RZ ;  /* 0x0000001511027210 */ /* 0x010fc40007f1e0ff */
[----:B------:R1:W-:Y:S04]  /*1c2a00*/  STL [R1+0x7c78], R21 ;  /* 0x007c781501007387 */ /* 0x0003e80000100800 */
[----:B-1----:R-:W3:Y:S01]  /*1c2a10*/  LDL.LU R21, [R1+0x300] ;  /* 0x0003000001157983 */ /* 0x002ee20000300800 */
[----:B--2---:R-:W-:-:S03]  /*1c2a20*/  IADD3 R24, P2, R17, R19, RZ ;  /* 0x0000001311187210 */ /* 0x004fc60007f5e0ff */
[----:B------:R-:W-:Y:S01]  /*1c2a30*/  STL.64 [R1+0x7c80], R14 ;  /* 0x007c800e01007387 */ /* 0x000fe20000100a00 */
[C---:B---3--:R-:W-:Y:S02]  /*1c2a40*/  IMAD.X R27, R21.reuse, 0x1, R15, P1 ;  /* 0x00000001151b7824 */ /* 0x048fe400008e060f */
[----:B------:R-:W-:-:S03]  /*1c2a50*/  IMAD.X R25, R21, 0x1, R18, P2 ;  /* 0x0000000115197824 */ /* 0x000fc600010e0612 */
[----:B------:R-:W-:Y:S04]  /*1c2a60*/  STL [R1+0x31bc], R27 ;  /* 0x0031bc1b01007387 */ /* 0x000fe80000100800 */
[----:B------:R1:W-:Y:S04]  /*1c2a70*/  STL.64 [R1+0x3180], R24 ;  /* 0x0031801801007387 */ /* 0x0003e80000100a00 */
[----:B-1----:R-:W2:Y:S01]  /*1c2a80*/  LDL.LU.64 R24, [R1+0x7ca8] ;  /* 0x007ca80001187983 */ /* 0x002ea20000300a00 */
[----:B------:R-:W-:Y:S02]  /*1c2a90*/  IMAD.MOV.U32 R15, RZ, RZ, R28 ;  /* 0x000000ffff0f7224 */ /* 0x000fe400078e001c */
[----:B------:R-:W-:Y:S01]  /*1c2aa0*/  IMAD.X R3, R21, 0x1, R20, P0 ;  /* 0x0000000115037824 */ /* 0x000fe200000e0614 */
[----:B--2---:R-:W-:-:S05]  /*1c2ab0*/  IADD3 R28, P2, R17, R25, RZ ;  /* 0x00000019111c7210 */ /* 0x004fca0007f5e0ff */
[----:B------:R1:W-:Y:S04]  /*1c2ac0*/  STL [R1+0x3198], R28 ;  /* 0x0031981c01007387 */ /* 0x0003e80000100800 */
[----:B-1----:R-:W2:Y:S04]  /*1c2ad0*/  LDL.LU.64 R28, [R1+0x7ca0] ;  /* 0x007ca000011c7983 */ /* 0x002ea80000300a00 */
[----:B------:R1:W-:Y:S04]  /*1c2ae0*/  STL.64 [R1+0x3188], R2 ;  /* 0x0031880201007387 */ /* 0x0003e80000100a00 */
[----:B-1----:R-:W3:Y:S01]  /*1c2af0*/  LDL.LU.64 R2, [R1+0x7c98] ;  /* 0x007c980001027983 */ /* 0x002ee20000300a00 */
[----:B------:R-:W-:-:S05]  /*1c2b00*/  IADD3 R26, P1, R17, R23, RZ ;  /* 0x00000017111a7210 */ /* 0x000fca0007f3e0ff */
[----:B------:R-:W-:Y:S01]  /*1c2b10*/  IMAD.X R27, R21, 0x1, R22, P1 ;  /* 0x00000001151b7824 */ /* 0x000fe200008e0616 */
[----:B---3--:R-:W-:Y:S04]  /*1c2b20*/  STL.64 [R1+0x7c70], R2 ;  /* 0x007c700201007387 */ /* 0x008fe80000100a00 */
[----:B------:R1:W-:Y:S04]  /*1c2b30*/  STL [R1+0x7c58], R20 ;  /* 0x007c581401007387 */ /* 0x0003e80000100800 */
[----:B-1----:R-:W3:Y:S01]  /*1c2b40*/  LDL R20, [R1+0x2fc] ;  /* 0x0002fc0001147983 */ /* 0x002ee20000100800 */
[----:B------:R-:W-:-:S03]  /*1c2b50*/  IMAD.MOV.U32 R3, RZ, RZ, R15 ;  /* 0x000000ffff037224 */ /* 0x000fc600078e000f */
[----:B------:R-:W4:Y:S04]  /*1c2b60*/  LDL R15, [R1+0x200] ;  /* 0x00020000010f7983 */ /* 0x000f280000100800 */
[----:B------:R1:W-:Y:S04]  /*1c2b70*/  STL.64 [R1+0x3190], R26 ;  /* 0x0031901a01007387 */ /* 0x0003e80000100a00 */
[----:B-1----:R-:W3:Y:S04]  /*1c2b80*/  LDL.LU.64 R26, [R1+0x7c90] ;  /* 0x007c9000011a7983 */ /* 0x002ee80000300a00 */
[----:B------:R1:W-:Y:S04]  /*1c2b90*/  STL.64 [R1+0x7c68], R22 ;  /* 0x007c681601007387 */ /* 0x0003e80000100a00 */
[----:B-1----:R0:W4:Y:S01]  /*1c2ba0*/  LDL.64 R22, [R1+0x3198] ;  /* 0x0031980001167983 */ /* 0x0021220000100a00 */
[----:B--2---:R-:W-:-:S02]  /*1c2bb0*/  IADD3 R14, P0, R17, R29, RZ ;  /* 0x0000001d110e7210 */ /* 0x004fc40007f1e0ff */
[----:B---3--:R-:W-:Y:S02]  /*1c2bc0*/  IADD3 R2, P1, R17, R27, RZ ;  /* 0x0000001b11027210 */ /* 0x008fe40007f3e0ff */
[----:B------:R-:W2:Y:S04]  /*1c2bd0*/  LDL.LU R17, [R1+0x7c88] ;  /* 0x007c880001117983 */ /* 0x000ea80000300800 */
[----:B------:R-:W-:Y:S01]  /*1c2be0*/  STL.64 [R1+0x7c60], R24 ;  /* 0x007c601801007387 */ /* 0x000fe20000100a00 */
[----:B----4-:R-:W-:-:S04]  /*1c2bf0*/  IMAD.MOV.U32 R23, RZ, RZ, R3 ;  /* 0x000000ffff177224 */ /* 0x010fc800078e0003 */
[----:B------:R-:W-:Y:S02]  /*1c2c00*/  IMAD.MOV.U32 R3, RZ, RZ, R23 ;  /* 0x000000ffff037224 */ /* 0x000fe400078e0017 */
[----:B------:R-:W-:Y:S01]  /*1c2c10*/  IMAD.X R23, R21, 0x1, R24, P2 ;  /* 0x0000000115177824 */ /* 0x000fe200010e0618 */
[----:B------:R-:W-:Y:S01]  /*1c2c20*/  IADD3 R22, P2, R15, R16, RZ ;  /* 0x000000100f167210 */ /* 0x000fe20007f5e0ff */
[----:B------:R-:W-:-:S03]  /*1c2c30*/  IMAD.X R15, R21, 0x1, R28, P0 ;  /* 0x00000001150f7824 */ /* 0x000fc600000e061c */
[----:B------:R-:W-:Y:S04]  /*1c2c40*/  STL [R1+0x319c], R23 ;  /* 0x00319c1701007387 */ /* 0x000fe80000100800 */
[----:B------:R1:W-:Y:S04]  /*1c2c50*/  STL.64 [R1+0x31a0], R14 ;  /* 0x0031a00e01007387 */ /* 0x0003e80000100a00 */
[----:B-1----:R-:W3:Y:S04]  /*1c2c60*/  LDL.LU.64 R14, [R1+0x7c80] ;  /* 0x007c8000010e7983 */ /* 0x002ee80000300a00 */
[----:B------:R1:W-:Y:S04]  /*1c2c70*/  STL [R1+0x7c40], R28 ;  /* 0x007c401c01007387 */ /* 0x0003e80000100800 */
[----:B-1----:R-:W4:Y:S01]  /*1c2c80*/  LDL.LU R28, [R1+0x200] ;  /* 0x00020000011c7983 */ /* 0x002f220000300800 */
[----:B------:R-:W-:-:S02]  /*1c2c90*/  IMAD.MOV.U32 R25, RZ, RZ, R3 ;  /* 0x000000ffff197224 */ /* 0x000fc400078e0003 */
[----:B------:R-:W-:Y:S01]  /*1c2ca0*/  IMAD.X R3, R21, 0x1, R26, P1 ;  /* 0x0000000115037824 */ /* 0x000fe200008e061a */
[----:B--2---:R-:W-:Y:S04]  /*1c2cb0*/  STL.64 [R1+0x7c48], R16 ;  /* 0x007c481001007387 */ /* 0x004fe80000100a00 */
[----:B------:R-:W2:Y:S04]  /*1c2cc0*/  LDL.LU R21, [R1+0x7c78] ;  /* 0x007c780001157983 */ /* 0x000ea80000300800 */
[----:B------:R1:W-:Y:S04]  /*1c2cd0*/  STL.64 [R1+0x2b58], R2 ;  /* 0x002b580201007387 */ /* 0x0003e80000100a00 */
[----:B-1----:R-:W2:Y:S04]  /*1c2ce0*/  LDL.LU.64 R2, [R1+0x7c70] ;  /* 0x007c700001027983 */ /* 0x002ea80000300a00 */
[----:B------:R1:W-:Y:S02]  /*1c2cf0*/  STL.64 [R1+0x7c50], R6 ;  /* 0x007c500601007387 */ /* 0x0003e40000100a00 */
[----:B-1----:R-:W-:-:S02]  /*1c2d00*/  IMAD.MOV.U32 R7, RZ, RZ, R25 ;  /* 0x000000ffff077224 */ /* 0x002fc400078e0019 */
[----:B---3--:R-:W-:Y:S01]  /*1c2d10*/  IMAD.X R23, R20, 0x1, R14, P2 ;  /* 0x0000000114177824 */ /* 0x008fe200010e060e */
[C---:B----4-:R-:W-:Y:S02]  /*1c2d20*/  IADD3 R24, P0, R28.reuse, R17, RZ ;  /* 0x000000111c187210 */ /* 0x050fe40007f1e0ff */
[----:B------:R-:W-:Y:S02]  /*1c2d30*/  IADD3 R6, P1, R28, R19, RZ ;  /* 0x000000131c067210 */ /* 0x000fe40007f3e0ff */
[----:B------:R1:W-:Y:S01]  /*1c2d40*/  STL.64 [R1+0x2f10], R22 ;  /* 0x002f101601007387 */ /* 0x0003e20000100a00 */
[----:B------:R-:W-:-:S03]  /*1c2d50*/  IMAD.X R25, R20, 0x1, R15, P0 ;  /* 0x0000000114197824 */ /* 0x000fc600000e060f */
[----:B------:R-:W-:Y:S04]  /*1c2d60*/  STL [R1+0x2b28], R6 ;  /* 0x002b280601007387 */ /* 0x000fe80000100800 */
[----:B-1----:R-:W3:Y:S04]  /*1c2d70*/  LDL.LU.64 R22, [R1+0x7c68] ;  /* 0x007c680001167983 */ /* 0x002ee80000300a00 */
[----:B------:R1:W-:Y:S04]  /*1c2d80*/  STL.64 [R1+0x2b50], R24 ;  /* 0x002b501801007387 */ /* 0x0003e80000100a00 */
[----:B-1----:R-:W4:Y:S04]  /*1c2d90*/  LDL.LU.64 R24, [R1+0x7c60] ;  /* 0x007c600001187983 */ /* 0x002f280000300a00 */
[----:B------:R1:W-:Y:S04]  /*1c2da0*/  STL.64 [R1+0x7c30], R14 ;  /* 0x007c300e01007387 */ /* 0x0003e80000100a00 */
[----:B-1----:R0:W3:Y:S04]  /*1c2db0*/  LDL.64 R14, [R1+0x2b28] ;  /* 0x002b2800010e7983 */ /* 0x0020e80000100a00 */
[----:B--2---:R-:W-:Y:S01]  /*1c2dc0*/  STL.64 [R1+0x7c38], R2 ;  /* 0x007c380201007387 */ /* 0x004fe20000100a00 */
[----:B---3--:R-:W-:-:S03]  /*1c2dd0*/  IMAD.X R15, R20, 0x1, R18, P1 ;  /* 0x00000001140f7824 */ /* 0x008fc600008e0612 */
[----:B------:R-:W2:Y:S04]  /*1c2de0*/  LDL.LU R20, [R1+0x7c58] ;  /* 0x007c580001147983 */ /* 0x000ea80000300800 */
[----:B------:R1:W-:Y:S04]  /*1c2df0*/  STL [R1+0x7c28], R18 ;  /* 0x007c281201007387 */ /* 0x0003e80000100800 */
[----:B-1----:R-:W2:Y:S01]  /*1c2e00*/  LDL.LU R18, [R1+0x2fc] ;  /* 0x0002fc0001127983 */ /* 0x002ea20000300800 */
[C---:B------:R-:W-:Y:S02]  /*1c2e10*/  IADD3 R6, P2, R28.reuse, R21, RZ ;  /* 0x000000151c067210 */ /* 0x040fe40007f5e0ff */
[C---:B------:R-:W-:Y:S01]  /*1c2e20*/  IADD3 R16, P0, R28.reuse, R23, RZ ;  /* 0x000000171c107210 */ /* 0x040fe20007f1e0ff */
[----:B------:R-:W-:Y:S04]  /*1c2e30*/  STL [R1+0x2b2c], R15 ;  /* 0x002b2c0f01007387 */ /* 0x000fe80000100800 */
[----:B------:R1:W-:Y:S01]  /*1c2e40*/  STL.64 [R1+0x7c18], R12 ;  /* 0x007c180c01007387 */ /* 0x0003e20000100a00 */
[----:B----4-:R-:W-:Y:S01]  /*1c2e50*/  IADD3 R2, P1, R28, R25, RZ ;  /* 0x000000191c027210 */ /* 0x010fe20007f3e0ff */
[----:B-1----:R-:W-:-:S02]  /*1c2e60*/  IMAD.MOV.U32 R12, RZ, RZ, R7 ;  /* 0x000000ffff0c7224 */ /* 0x002fc400078e0007 */
[----:B------:R-:W3:Y:S01]  /*1c2e70*/  LDL R13, [R1+0x204] ;  /* 0x00020400010d7983 */ /* 0x000ee20000100800 */
[C---:B--2---:R-:W-:Y:S02]  /*1c2e80*/  IMAD.X R7, R18.reuse, 0x1, R20, P2 ;  /* 0x0000000112077824 */ /* 0x044fe400010e0614 */
[----:B------:R-:W-:-:S03]  /*1c2e90*/  IMAD.X R17, R18, 0x1, R22, P0 ;  /* 0x0000000112117824 */ /* 0x000fc600000e0616 */
[----:B------:R1:W-:Y:S01]  /*1c2ea0*/  STL.64 [R1+0x2b30], R6 ;  /* 0x002b300601007387 */ /* 0x0003e20000100a00 */
[----:B------:R-:W-:-:S03]  /*1c2eb0*/  IADD3 R14, P2, R28, R29, RZ ;  /* 0x0000001d1c0e7210 */ /* 0x000fc60007f5e0ff */
[----:B-1----:R-:W2:Y:S04]  /*1c2ec0*/  LDL.LU.64 R6, [R1+0x7c50] ;  /* 0x007c500001067983 */ /* 0x002ea80000300a00 */
[----:B------:R1:W-:Y:S04]  /*1c2ed0*/  STL.64 [R1+0x2b38], R16 ;  /* 0x002b381001007387 */ /* 0x0003e80000100a00 */
[----:B-1----:R-:W3:Y:S04]  /*1c2ee0*/  LDL.LU.64 R16, [R1+0x7c48] ;  /* 0x007c480001107983 */ /* 0x002ee80000300a00 */
[----:B------:R1:W-:Y:S02]  /*1c2ef0*/  STL.64 [R1+0x7c20], R22 ;  /* 0x007c201601007387 */ /* 0x0003e40000100a00 */
[----:B-1----:R-:W-:-:S02]  /*1c2f00*/  IADD3 R22, P0, R28, R27, RZ ;  /* 0x0000001b1c167210 */ /* 0x002fc40007f1e0ff */
[----:B------:R-:W4:Y:S01]  /*1c2f10*/  LDL.LU R28, [R1+0x7c40] ;  /* 0x007c4000011c7983 */ /* 0x000f220000300800 */
[----:B------:R-:W-:-:S05]  /*1c2f20*/  IMAD.X R3, R18, 0x1, R24, P1 ;  /* 0x0000000112037824 */ /* 0x000fca00008e0618 */
[----:B------:R1:W-:Y:S04]  /*1c2f30*/  STL.64 [R1+0x2b40], R2 ;  /* 0x002b400201007387 */ /* 0x0003e80000100a00 */
[----:B------:R3:W-:Y:S01]  /*1c2f40*/  STL [R1+0x2b10], R22 ;  /* 0x002b101601007387 */ /* 0x0007e20000100800 */
[----:B------:R-:W-:-:S03]  /*1c2f50*/  IMAD.MOV.U32 R23, RZ, RZ, R12 ;  /* 0x000000ffff177224 */ /* 0x000fc600078e000c */
[----:B-1----:R-:W2:Y:S01]  /*1c2f60*/  LDL.LU.64 R2, [R1+0x7c38] ;  /* 0x007c380001027983 */ /* 0x002ea20000300a00 */
[----:B---3--:R-:W-:Y:S01]  /*1c2f70*/  IADD3 R22, P1, R13, R16, RZ ;  /* 0x000000100d167210 */ /* 0x008fe20007f3e0ff */
[----:B----4-:R-:W-:-:S05]  /*1c2f80*/  IMAD.X R15, R18, 0x1, R28, P2 ;  /* 0x00000001120f7824 */ /* 0x010fca00010e061c */
[----:B------:R1:W-:Y:S01]  /*1c2f90*/  STL.64 [R1+0x2b48], R14 ;  /* 0x002b480e01007387 */ /* 0x0003e20000100a00 */
[----:B------:R-:W-:-:S03]  /*1c2fa0*/  IADD3 R12, P2, R13, R17, RZ ;  /* 0x000000110d0c7210 */ /* 0x000fc60007f5e0ff */
[----:B-1----:R-:W3:Y:S04]  /*1c2fb0*/  LDL.LU.64 R14, [R1+0x7c30] ;  /* 0x007c3000010e7983 */ /* 0x002ee80000300a00 */
[----:B------:R1:W-:Y:S04]  /*1c2fc0*/  STL.64 [R1+0x7c10], R28 ;  /* 0x007c101c01007387 */ /* 0x0003e80000100a00 */
[----:B------:R-:W3:Y:S04]  /*1c2fd0*/  LDL R13, [R1+0x2f8] ;  /* 0x0002f800010d7983 */ /* 0x000ee80000100800 */
[----:B-1----:R0:W4:Y:S04]  /*1c2fe0*/  LDL.64 R28, [R1+0x2b10] ;  /* 0x002b1000011c7983 */ /* 0x0021280000100a00 */
[----:B------:R1:W-:Y:S04]  /*1c2ff0*/  STL [R1+0x7c00], R17 ;  /* 0x007c001101007387 */ /* 0x0003e80000100800 */
[----:B-1----:R-:W2:Y:S01]  /*1c3000*/  LDL.LU R17, [R1+0x204] ;  /* 0x0002040001117983 */ /* 0x002ea20000300800 */
[----:B----4-:R-:W-:-:S03]  /*1c3010*/  IMAD.X R29, R18, 0x1, R26, P0 ;  /* 0x00000001121d7824 */ /* 0x010fc600000e061a */
[----:B------:R-:W4:Y:S04]  /*1c3020*/  LDL.LU R18, [R1+0x7c28] ;  /* 0x007c280001127983 */ /* 0x000f280000300800 */
[----:B------:R-:W-:Y:S04]  /*1c3030*/  STL.64 [R1+0x7c08], R26 ;  /* 0x007c081a01007387 */ /* 0x000fe80000100a00 */
[----:B------:R1:W-:Y:S02]  /*1c3040*/  STL [R1+0x2b14], R29 ;  /* 0x002b141d01007387 */ /* 0x0003e40000100800 */
[----:B-1----:R-:W-:-:S02]  /*1c3050*/  IMAD.MOV.U32 R29, RZ, RZ, R23 ;  /* 0x000000ffff1d7224 */ /* 0x002fc400078e0017 */
[C---:B---3--:R-:W-:Y:S02]  /*1c3060*/  IMAD.X R23, R13.reuse, 0x1, R14, P1 ;  /* 0x000000010d177824 */ /* 0x048fe400008e060e */
[----:B------:R-:W-:-:S03]  /*1c3070*/  IMAD.X R13, R13, 0x1, R15, P2 ;  /* 0x000000010d0d7824 */ /* 0x000fc600010e060f */
[----:B------:R1:W-:Y:S04]  /*1c3080*/  STL.64 [R1+0x2b18], R22 ;  /* 0x002b181601007387 */ /* 0x0003e80000100a00 */
[----:B-1----:R-:W3:Y:S04]  /*1c3090*/  LDL.LU.64 R22, [R1+0x7c20] ;  /* 0x007c200001167983 */ /* 0x002ee80000300a00 */
[----:B------:R1:W-:Y:S04]  /*1c30a0*/  STL.64 [R1+0x2b20], R12 ;  /* 0x002b200c01007387 */ /* 0x0003e80000100a00 */
[----:B-1----:R-:W4:Y:S01]  /*1c30b0*/  LDL.LU.64 R12, [R1+0x7c18] ;  /* 0x007c1800010c7983 */ /* 0x002f220000300a00 */
[----:B--2---:R-:W-:-:S03]  /*1c30c0*/  IADD3 R28, P0, R17, R19, RZ ;  /* 0x00000013111c7210 */ /* 0x004fc60007f1e0ff */
[----:B----4-:R-:W-:Y:S04]  /*1c30d0*/  STL.64 [R1+0x7bf8], R12 ;  /* 0x007bf80c01007387 */ /* 0x010fe80000100a00 */
[----:B------:R1:W-:Y:S04]  /*1c30e0*/  STL [R1+0x7be8], R15 ;  /* 0x007be80f01007387 */ /* 0x0003e80000100800 */
[----:B-1----:R-:W2:Y:S01]  /*1c30f0*/  LDL.LU R15, [R1+0x2f8] ;  /* 0x0002f800010f7983 */ /* 0x002ea20000300800 */
[----:B------:R-:W-:Y:S01]  /*1c3100*/  IMAD.MOV.U32 R27, RZ, RZ, R29 ;  /* 0x000000ffff1b7224 */ /* 0x000fe200078e001d */
[----:B---3--:R-:W-:-:S02]  /*1c3110*/  IADD3 R12, P2, R17, R23, RZ ;  /* 0x00000017110c7210 */ /* 0x008fc40007f5e0ff */
[----:B------:R-:W-:Y:S01]  /*1c3120*/  IADD3 R26, P1, R17, R21, RZ ;  /* 0x00000015111a7210 */ /* 0x000fe20007f3e0ff */
[----:B--2---:R-:W-:-:S05]  /*1c3130*/  IMAD.X R29, R15, 0x1, R18, P0 ;  /* 0x000000010f1d7824 */ /* 0x004fca00000e0612 */
[----:B------:R1:W-:Y:S04]  /*1c3140*/  STL.64 [R1+0x2ae8], R28 ;  /* 0x002ae81c01007387 */ /* 0x0003e80000100a00 */
[----:B------:R-:W-:Y:S04]  /*1c3150*/  STL [R1+0x2af8], R12 ;  /* 0x002af80c01007387 */ /* 0x000fe80000100800 */
[----:B-1----:R-:W2:Y:S04]  /*1c3160*/  LDL.LU.64 R28, [R1+0x7c10] ;  /* 0x007c1000011c7983 */ /* 0x002ea80000300a00 */
[----:B------:R1:W-:Y:S04]  /*1c3170*/  STL.64 [R1+0x7bf0], R18 ;  /* 0x007bf01201007387 */ /* 0x0003e80000100a00 */
[----:B-1----:R-:W3:Y:S04]  /*1c3180*/  LDL R18, [R1+0x208] ;  /* 0x0002080001127983 */ /* 0x002ee80000100800 */
[----:B------:R1:W-:Y:S02]  /*1c3190*/  STL.64 [R1+0x7bd8], R6 ;  /* 0x007bd80601007387 */ /* 0x0003e40000100a00 */
[----:B-1----:R-:W-:-:S02]  /*1c31a0*/  IMAD.MOV.U32 R7, RZ, RZ, R27 ;  /* 0x000000ffff077224 */ /* 0x002fc400078e001b */
[----:B------:R-:W-:-:S05]  /*1c31b0*/  IMAD.X R27, R15, 0x1, R20, P1 ;  /* 0x000000010f1b7824 */ /* 0x000fca00008e0614 */
[----:B------:R1:W-:Y:S04]  /*1c31c0*/  STL.64 [R1+0x2af0], R26 ;  /* 0x002af01a01007387 */ /* 0x0003e80000100a00 */
[----:B-1----:R-:W4:Y:S04]  /*1c31d0*/  LDL.LU.64 R26, [R1+0x7c08] ;  /* 0x007c0800011a7983 */ /* 0x002f280000300a00 */
[----:B------:R1:W-:Y:S04]  /*1c31e0*/  STL.64 [R1+0x7be0], R20 ;  /* 0x007be01401007387 */ /* 0x0003e80000100a00 */
[----:B-1----:R0:W3:Y:S01]  /*1c31f0*/  LDL.64 R20, [R1+0x2af8] ;  /* 0x002af80001147983 */ /* 0x0020e20000100a00 */
[----:B------:R-:W-:-:S03]  /*1c3200*/  IADD3 R6, P0, R17, R25, RZ ;  /* 0x0000001911067210 */ /* 0x000fc60007f1e0ff */
[----:B------:R1:W-:Y:S01]  /*1c3210*/  STL.64 [R1+0x7bd0], R22 ;  /* 0x007bd01601007387 */ /* 0x0003e20000100a00 */
[----:B--2---:R-:W-:-:S05]  /*1c3220*/  IADD3 R12, P1, R17, R29, RZ ;  /* 0x0000001d110c7210 */ /* 0x004fca0007f3e0ff */
[C---:B------:R-:W-:Y:S02]  /*1c3230*/  IMAD.X R13, R15.reuse, 0x1, R28, P1 ;  /* 0x000000010f0d7824 */ /* 0x040fe400008e061c */
[C---:B---3--:R-:W-:Y:S02]  /*1c3240*/  IMAD.X R21, R15.reuse, 0x1, R22, P2 ;  /* 0x000000010f157824 */ /* 0x048fe400010e0616 */
[----:B-1----:R-:W-:Y:S02]  /*1c3250*/  IMAD.MOV.U32 R22, RZ, RZ, R7 ;  /* 0x000000ffff167224 */ /* 0x002fe400078e0007 */
[----:B------:R-:W-:Y:S01]  /*1c3260*/  IMAD.X R7, R15, 0x1, R24, P0 ;  /* 0x000000010f077824 */ /* 0x000fe200000e0618 */
[----:B----4-:R-:W-:Y:S01]  /*1c3270*/  IADD3 R20, P2, R17, R27, RZ ;  /* 0x0000001b11147210 */ /* 0x010fe20007f5e0ff */
[----:B------:R-:W-:Y:S04]  /*1c3280*/  STL [R1+0x2afc], R21 ;  /* 0x002afc1501007387 */ /* 0x000fe80000100800 */
[----:B------:R-:W2:Y:S04]  /*1c3290*/  LDL.LU R17, [R1+0x7c00] ;  /* 0x007c000001117983 */ /* 0x000ea80000300800 */
[----:B------:R1:W-:Y:S04]  /*1c32a0*/  STL.64 [R1+0x2b00], R6 ;  /* 0x002b000601007387 */ /* 0x0003e80000100a00 */
[----:B-1----:R-:W3:Y:S04]  /*1c32b0*/  LDL R7, [R1+0x2f4] ;  /* 0x0002f40001077983 */ /* 0x002ee80000100800 */
[----:B------:R1:W-:Y:S04]  /*1c32c0*/  STL.64 [R1+0x2b08], R12 ;  /* 0x002b080c01007387 */ /* 0x0003e80000100a00 */
[----:B-1----:R-:W4:Y:S04]  /*1c32d0*/  LDL.LU.64 R12, [R1+0x7bf8] ;  /* 0x007bf800010c7983 */ /* 0x002f280000300a00 */
[----:B------:R1:W-:Y:S04]  /*1c32e0*/  STL [R1+0x7bc0], R28 ;  /* 0x007bc01c01007387 */ /* 0x0003e80000100800 */
[----:B-1----:R-:W2:Y:S01]  /*1c32f0*/  LDL.LU R28, [R1+0x208] ;  /* 0x00020800011c7983 */ /* 0x002ea20000300800 */
[----:B------:R-:W-:Y:S01]  /*1c3300*/  IADD3 R6, P0, R18, R16, RZ ;  /* 0x0000001012067210 */ /* 0x000fe20007f1e0ff */
[----:B------:R-:W-:-:S04]  /*1c3310*/  IMAD.X R21, R15, 0x1, R26, P2 ;  /* 0x000000010f157824 */ /* 0x000fc800010e061a */
[----:B---3--:R-:W-:Y:S01]  /*1c3320*/  IMAD.X R7, R7, 0x1, R14, P0 ;  /* 0x0000000107077824 */ /* 0x008fe200000e060e */
[----:B--2---:R-:W-:-:S05]  /*1c3330*/  IADD3 R18, P1, R28, R17, RZ ;  /* 0x000000111c127210 */ /* 0x004fca0007f3e0ff */
[----:B------:R1:W-:Y:S04]  /*1c3340*/  STL [R1+0x2ae0], R18 ;  /* 0x002ae01201007387 */ /* 0x0003e80000100800 */
[----:B-1----:R-:W2:Y:S04]  /*1c3350*/  LDL.LU.64 R18, [R1+0x7bf0] ;  /* 0x007bf00001127983 */ /* 0x002ea80000300a00 */
[----:B------:R-:W-:Y:S04]  /*1c3360*/  STL.64 [R1+0x7bb0], R16 ;  /* 0x007bb01001007387 */ /* 0x000fe80000100a00 */
[----:B------:R-:W3:Y:S04]  /*1c3370*/  LDL.LU R15, [R1+0x7be8] ;  /* 0x007be800010f7983 */ /* 0x000ee80000300800 */
[----:B------:R1:W-:Y:S04]  /*1c3380*/  STL.64 [R1+0x2ad0], R20 ;  /* 0x002ad01401007387 */ /* 0x0003e80000100a00 */
[----:B-1----:R-:W4:Y:S04]  /*1c3390*/  LDL.LU.64 R20, [R1+0x7be0] ;  /* 0x007be00001147983 */ /* 0x002f280000300a00 */
[----:B------:R1:W-:Y:S04]  /*1c33a0*/  STL.64 [R1+0x7bc8], R26 ;  /* 0x007bc81a01007387 */ /* 0x0003e80000100a00 */
[----:B-1----:R0:W2:Y:S04]  /*1c33b0*/  LDL.64 R26, [R1+0x2ae0] ;  /* 0x002ae000011a7983 */ /* 0x0020a80000100a00 */
[----:B------:R1:W-:Y:S04]  /*1c33c0*/  STL.64 [R1+0x2ad8], R6 ;  /* 0x002ad80601007387 */ /* 0x0003e80000100a00 */
[----:B-1----:R-:W3:Y:S04]  /*1c33d0*/  LDL.LU.64 R6, [R1+0x7bd8] ;  /* 0x007bd80001067983 */ /* 0x002ee80000300a00 */
[----:B---3--:R1:W-:Y:S02]  /*1c33e0*/  STL.64 [R1+0x7bb8], R6 ;  /* 0x007bb80601007387 */ /* 0x0083e40000100a00 */
[----:B-1----:R-:W-:Y:S01]  /*1c33f0*/  IMAD.MOV.U32 R6, RZ, RZ, R22 ;  /* 0x000000ffff067224 */ /* 0x002fe200078e0016 */
[----:B----4-:R-:W-:-:S05]  /*1c3400*/  IADD3 R22, P0, R28, R21, RZ ;  /* 0x000000151c167210 */ /* 0x010fca0007f1e0ff */
[----:B------:R1:W-:Y:S04]  /*1c3410*/  STL [R1+0x2ab0], R22 ;  /* 0x002ab01601007387 */ /* 0x0003e80000100800 */
[----:B-1----:R-:W3:Y:S04]  /*1c3420*/  LDL.LU.64 R22, [R1+0x7bd0] ;  /* 0x007bd00001167983 */ /* 0x002ee80000300a00 */
[----:B------:R1:W-:Y:S04]  /*1c3430*/  STL [R1+0x7ba0], R21 ;  /* 0x007ba01501007387 */ /* 0x0003e80000100800 */
[----:B-1----:R-:W4:Y:S04]  /*1c3440*/  LDL.LU R21, [R1+0x2f4] ;  /* 0x0002f40001157983 */ /* 0x002f280000300800 */
[----:B------:R1:W-:Y:S01]  /*1c3450*/  STL.64 [R1+0x7ba8], R14 ;  /* 0x007ba80e01007387 */ /* 0x0003e20000100a00 */
[----:B--2---:R-:W-:Y:S01]  /*1c3460*/  IADD3 R16, P2, R28, R19, RZ ;  /* 0x000000131c107210 */ /* 0x004fe20007f5e0ff */
[----:B----4-:R-:W-:-:S02]  /*1c3470*/  IMAD.X R27, R21, 0x1, R15, P1 ;  /* 0x00000001151b7824 */ /* 0x010fc400008e060f */
[----:B-1----:R0:W2:Y:S01]  /*1c3480*/  LDL.64 R14, [R1+0x2ab0] ;  /* 0x002ab000010e7983 */ /* 0x0020a20000100a00 */
[----:B---3--:R-:W-:Y:S01]  /*1c3490*/  IADD3 R26, P1, R28, R23, RZ ;  /* 0x000000171c1a7210 */ /* 0x008fe20007f3e0ff */
[C---:B------:R-:W-:Y:S02]  /*1c34a0*/  IMAD.X R17, R21.reuse, 0x1, R18, P2 ;  /* 0x0000000115117824 */ /* 0x040fe400010e0612 */
[----:B------:R1:W-:Y:S04]  /*1c34b0*/  STL [R1+0x2ae4], R27 ;  /* 0x002ae41b01007387 */ /* 0x0003e80000100800 */
[----:B------:R-:W-:Y:S01]  /*1c34c0*/  STL.64 [R1+0x2aa8], R16 ;  /* 0x002aa81001007387 */ /* 0x000fe20000100a00 */
[C---:B-1----:R-:W-:Y:S02]  /*1c34d0*/  IMAD.X R27, R21.reuse, 0x1, R22, P1 ;  /* 0x00000001151b7824 */ /* 0x042fe400008e0616 */
[----:B--2---:R-:W-:-:S05]  /*1c34e0*/  IMAD.X R15, R21, 0x1, R20, P0 ;  /* 0x00000001150f7824 */ /* 0x004fca00000e0614 */
[----:B------:R1:W-:Y:S04]  /*1c34f0*/  STL [R1+0x2ab4], R15 ;  /* 0x002ab40f01007387 */ /* 0x0003e80000100800 */
[----:B-1----:R-:W2:Y:S04]  /*1c3500*/  LDL R15, [R1+0x20c] ;  /* 0x00020c00010f7983 */ /* 0x002ea80000100800 */
[----:B------:R1:W-:Y:S04]  /*1c3510*/  STL.64 [R1+0x2ab8], R26 ;  /* 0x002ab81a01007387 */ /* 0x0003e80000100a00 */
[----:B-1----:R-:W3:Y:S01]  /*1c3520*/  LDL.LU.64 R26, [R1+0x7bc8] ;  /* 0x007bc800011a7983 */ /* 0x002ee20000300a00 */
[----:B------:R-:W-:-:S03]  /*1c3530*/  IADD3 R16, P2, R28, R25, RZ ;  /* 0x000000191c107210 */ /* 0x000fc60007f5e0ff */
[----:B------:R1:W-:Y:S01]  /*1c3540*/  STL.64 [R1+0x7b98], R22 ;  /* 0x007b981601007387 */ /* 0x0003e20000100a00 */
[C---:B------:R-:W-:Y:S01]  /*1c3550*/  IADD3 R14, P0, R28.reuse, R29, RZ ;  /* 0x0000001d1c0e7210 */ /* 0x040fe20007f1e0ff */
[----:B------:R-:W-:Y:S02]  /*1c3560*/  IMAD.X R17, R21, 0x1, R24, P2 ;  /* 0x0000000115117824 */ /* 0x000fe400010e0618 */
[----:B-1----:R-:W-:Y:S01]  /*1c3570*/  IMAD.MOV.U32 R22, RZ, RZ, R6 ;  /* 0x000000ffff167224 */ /* 0x002fe200078e0006 */
[----:B---3--:R-:W-:Y:S02]  /*1c3580*/  IADD3 R6, P1, R28, R27, RZ ;  /* 0x0000001b1c067210 */ /* 0x008fe40007f3e0ff */
[----:B------:R-:W3:Y:S04]  /*1c3590*/  LDL.LU R28, [R1+0x7bc0] ;  /* 0x007bc000011c7983 */ /* 0x000ee80000300800 */
[----:B------:R1:W-:Y:S04]  /*1c35a0*/  STL [R1+0x2a90], R6 ;  /* 0x002a900601007387 */ /* 0x0003e80000100800 */
[----:B-1----:R-:W4:Y:S04]  /*1c35b0*/  LDL.LU.64 R6, [R1+0x7bb8] ;  /* 0x007bb80001067983 */ /* 0x002f280000300a00 */
[----:B------:R1:W-:Y:S04]  /*1c35c0*/  STL.64 [R1+0x2ac0], R16 ;  /* 0x002ac01001007387 */ /* 0x0003e80000100a00 */
[----:B-1----:R-:W2:Y:S04]  /*1c35d0*/  LDL.LU.64 R16, [R1+0x7bb0] ;  /* 0x007bb00001107983 */ /* 0x002ea80000300a00 */
[----:B------:R1:W-:Y:S04]  /*1c35e0*/  STL.64 [R1+0x7b88], R24 ;  /* 0x007b881801007387 */ /* 0x0003e80000100a00 */
[----:B-1----:R0:W3:Y:S04]  /*1c35f0*/  LDL.64 R24, [R1+0x2a90] ;  /* 0x002a900001187983 */ /* 0x0020e80000100a00 */
[----:B----4-:R1:W-:Y:S02]  /*1c3600*/  STL.64 [R1+0x7b90], R6 ;  /* 0x007b900601007387 */ /* 0x0103e40000100a00 */
[----:B-1----:R-:W-:Y:S01]  /*1c3610*/  IMAD.MOV.U32 R6, RZ, RZ, R22 ;  /* 0x000000ffff067224 */ /* 0x002fe200078e0016 */
[----:B--2---:R-:W-:-:S05]  /*1c3620*/  IADD3 R22, P2, R15, R16, RZ ;  /* 0x000000100f167210 */ /* 0x004fca0007f5e0ff */
[----:B------:R-:W-:Y:S04]  /*1c3630*/  STL [R1+0x2a98], R22 ;  /* 0x002a981601007387 */ /* 0x000fe80000100800 */
[----:B------:R1:W-:Y:S04]  /*1c3640*/  STL.64 [R1+0x7b78], R2 ;  /* 0x007b780201007387 */ /* 0x0003e80000100a00 */
[----:B-1----:R0:W2:Y:S04]  /*1c3650*/  LDL.64 R2, [R1+0x2a98] ;  /* 0x002a980001027983 */ /* 0x0020a80000100a00 */
[----:B------:R1:W-:Y:S04]  /*1c3660*/  STL [R1+0x7b70], R16 ;  /* 0x007b701001007387 */ /* 0x0003e80000100800 */
[----:B-1----:R-:W4:Y:S01]  /*1c3670*/  LDL.LU R16, [R1+0x20c] ;  /* 0x00020c0001107983 */ /* 0x002f220000300800 */
[----:B---3--:R-:W-:-:S02]  /*1c3680*/  IMAD.X R15, R21, 0x1, R28, P0 ;  /* 0x00000001150f7824 */ /* 0x008fc400000e061c */
[----:B------:R-:W-:-:S03]  /*1c3690*/  IMAD.X R25, R21, 0x1, R26, P1 ;  /* 0x0000000115197824 */ /* 0x000fc600008e061a */
[----:B------:R1:W-:Y:S04]  /*1c36a0*/  STL.64 [R1+0x2ac8], R14 ;  /* 0x002ac80e01007387 */ /* 0x0003e80000100a00 */
[----:B-1----:R-:W2:Y:S04]  /*1c36b0*/  LDL.LU.64 R14, [R1+0x7ba8] ;  /* 0x007ba800010e7983 */ /* 0x002ea80000300a00 */
[----:B------:R-:W-:Y:S04]  /*1c36c0*/  STL.64 [R1+0x7b80], R28 ;  /* 0x007b801c01007387 */ /* 0x000fe80000100a00 */
[----:B------:R-:W3:Y:S04]  /*1c36d0*/  LDL.LU R21, [R1+0x7ba0] ;  /* 0x007ba00001157983 */ /* 0x000ee80000300800 */
[----:B------:R-:W-:Y:S04]  /*1c36e0*/  STL [R1+0x2a94], R25 ;  /* 0x002a941901007387 */ /* 0x000fe80000100800 */
[----:B------:R1:W-:Y:S01]  /*1c36f0*/  STL [R1+0x7b60], R19 ;  /* 0x007b601301007387 */ /* 0x0003e20000100800 */
[----:B----4-:R-:W-:-:S03]  /*1c3700*/  IADD3 R24, P1, R16, R19, RZ ;  /* 0x0000001310187210 */ /* 0x010fc60007f3e0ff */
[----:B-1----:R-:W2:Y:S01]  /*1c3710*/  LDL.LU R19, [R1+0x2f0] ;  /* 0x0002f00001137983 */ /* 0x002ea20000300800 */
[----:B------:R-:W-:Y:S01]  /*1c3720*/  IADD3 R22, P0, R16, R17, RZ ;  /* 0x0000001110167210 */ /* 0x000fe20007f1e0ff */
[----:B--2---:R-:W-:-:S04]  /*1c3730*/  IMAD.X R3, R19, 0x1, R14, P2 ;  /* 0x0000000113037824 */ /* 0x004fc800010e060e */
[C---:B------:R-:W-:Y:S01]  /*1c3740*/  IMAD.X R23, R19.reuse, 0x1, R15, P0 ;  /* 0x0000000113177824 */ /* 0x040fe200000e060f */
[----:B------:R-:W-:Y:S04]  /*1c3750*/  STL [R1+0x2a9c], R3 ;  /* 0x002a9c0301007387 */ /* 0x000fe80000100800 */
[----:B------:R1:W-:Y:S04]  /*1c3760*/  STL.64 [R1+0x2aa0], R22 ;  /* 0x002aa01601007387 */ /* 0x0003e80000100a00 */
[----:B-1----:R-:W2:Y:S04]  /*1c3770*/  LDL.LU.64 R22, [R1+0x7b98] ;  /* 0x007b980001167983 */ /* 0x002ea80000300a00 */
[----:B------:R1:W-:Y:S01]  /*1c3780*/  STL.64 [R1+0x7b68], R14 ;  /* 0x007b680e01007387 */ /* 0x0003e20000100a00 */
[----:B------:R-:W-:-:S02]  /*1c3790*/  IMAD.X R25, R19, 0x1, R18, P1 ;  /* 0x0000000113197824 */ /* 0x000fc400008e0612 */
[----:B-1----:R-:W-:Y:S01]  /*1c37a0*/  IMAD.MOV.U32 R15, RZ, RZ, R6 ;  /* 0x000000ffff0f7224 */ /* 0x002fe200078e0006 */
[----:B--2---:R-:W-:-:S05]  /*1c37b0*/  IADD3 R6, P0, R16, R23, RZ ;  /* 0x0000001710067210 */ /* 0x004fca0007f1e0ff */
[----:B------:R1:W-:Y:S04]  /*1c37c0*/  STL [R1+0x2a78], R6 ;  /* 0x002a780601007387 */ /* 0x0003e80000100800 */
[----:B-1----:R-:W2:Y:S04]  /*1c37d0*/  LDL.LU.64 R6, [R1+0x7b90] ;  /* 0x007b900001067983 */ /* 0x002ea80000300a00 */
[----:B------:R1:W-:Y:S04]  /*1c37e0*/  STL.64 [R1+0x2a68], R24 ;  /* 0x002a681801007387 */ /* 0x0003e80000100a00 */
[----:B-1----:R-:W4:Y:S01]  /*1c37f0*/  LDL.LU.64 R24, [R1+0x7b88] ;  /* 0x007b880001187983 */ /* 0x002f220000300a00 */
[----:B---3--:R-:W-:-:S05]  /*1c3800*/  IADD3 R2, P2, R16, R21, RZ ;  /* 0x0000001510027210 */ /* 0x008fca0007f5e0ff */
[----:B------:R-:W-:Y:S01]  /*1c3810*/  IMAD.X R3, R19, 0x1, R20, P2 ;  /* 0x0000000113037824 */ /* 0x000fe200010e0614 */
[----:B----4-:R-:W-:-:S05]  /*1c3820*/  IADD3 R28, P1, R16, R25, RZ ;  /* 0x00000019101c7210 */ /* 0x010fca0007f3e0ff */
[----:B------:R1:W-:Y:S04]  /*1c3830*/  STL [R1+0x2a80], R28 ;  /* 0x002a801c01007387 */ /* 0x0003e80000100800 */
[----:B-1----:R-:W3:Y:S04]  /*1c3840*/  LDL.LU.64 R28, [R1+0x7b80] ;  /* 0x007b8000011c7983 */ /* 0x002ee80000300a00 */
[----:B------:R1:W-:Y:S04]  /*1c3850*/  STL.64 [R1+0x2a70], R2 ;  /* 0x002a700201007387 */ /* 0x0003e80000100a00 */
[----:B-1----:R-:W4:Y:S04]  /*1c3860*/  LDL.LU.64 R2, [R1+0x7b78] ;  /* 0x007b780001027983 */ /* 0x002f280000300a00 */
[----:B------:R1:W-:Y:S04]  /*1c3870*/  STL.64 [R1+0x7b50], R20 ;  /* 0x007b501401007387 */ /* 0x0003e80000100a00 */
[----:B-1----:R0:W2:Y:S04]  /*1c3880*/  LDL.64 R20, [R1+0x2a80] ;  /* 0x002a800001147983 */ /* 0x0020a80000100a00 */
[----:B----4-:R1:W-:Y:S04]  /*1c3890*/  STL.64 [R1+0x7b58], R2 ;  /* 0x007b580201007387 */ /* 0x0103e80000100a00 */
[----:B-1----:R0:W4:Y:S01]  /*1c38a0*/  LDL.64 R2, [R1+0x2a78] ;  /* 0x002a780001027983 */ /* 0x0021220000100a00 */
[----:B--2---:R-:W-:-:S03]  /*1c38b0*/  IMAD.MOV.U32 R21, RZ, RZ, R15 ;  /* 0x000000ffff157224 */ /* 0x004fc600078e000f */
[----:B------:R1:W-:Y:S01]  /*1c38c0*/  STL.64 [R1+0x7b40], R22 ;  /* 0x007b401601007387 */ /* 0x0003e20000100a00 */
[----:B---3--:R-:W-:-:S05]  /*1c38d0*/  IADD3 R14, P2, R16, R29, RZ ;  /* 0x0000001d100e7210 */ /* 0x008fca0007f5e0ff */
[C---:B------:R-:W-:Y:S01]  /*1c38e0*/  IMAD.X R15, R19.reuse, 0x1, R28, P2 ;  /* 0x00000001130f7824 */ /* 0x040fe200010e061c */
[----:B-1----:R-:W2:Y:S01]  /*1c38f0*/  LDL R23, [R1+0x210] ;  /* 0x0002100001177983 */ /* 0x002ea20000100800 */
[----:B----4-:R-:W-:Y:S01]  /*1c3900*/  IMAD.X R3, R19, 0x1, R22, P0 ;  /* 0x0000000113037824 */ /* 0x010fe200000e0616 */
[----:B------:R-:W-:-:S04]  /*1c3910*/  IADD3 R2, P0, R16, R27, RZ ;  /* 0x0000001b10027210 */ /* 0x000fc80007f1e0ff */
[----:B------:R1:W-:Y:S04]  /*1c3920*/  STL [R1+0x2a7c], R3 ;  /* 0x002a7c0301007387 */ /* 0x0003e80000100800 */
[----:B------:R-:W3:Y:S04]  /*1c3930*/  LDL.LU R16, [R1+0x7b70] ;  /* 0x007b700001107983 */ /* 0x000ee80000300800 */
[----:B------:R-:W-:Y:S01]  /*1c3940*/  STL.64 [R1+0x7b30], R24 ;  /* 0x007b301801007387 */ /* 0x000fe20000100a00 */
[----:B-1----:R-:W-:Y:S02]  /*1c3950*/  IMAD.MOV.U32 R3, RZ, RZ, R21 ;  /* 0x000000ffff037224 */ /* 0x002fe400078e0015 */
[----:B------:R-:W-:-:S05]  /*1c3960*/  IMAD.X R21, R19, 0x1, R24, P1 ;  /* 0x0000000113157824 */ /* 0x000fca00008e0618 */
[----:B------:R-:W-:Y:S04]  /*1c3970*/  STL [R1+0x2a84], R21 ;  /* 0x002a841501007387 */ /* 0x000fe80000100800 */
[----:B------:R1:W-:Y:S04]  /*1c3980*/  STL.64 [R1+0x7b38], R12 ;  /* 0x007b380c01007387 */ /* 0x0003e80000100a00 */
[----:B-1----:R-:W4:Y:S04]  /*1c3990*/  LDL R12, [R1+0x2ec] ;  /* 0x0002ec00010c7983 */ /* 0x002f280000100800 */
[----:B------:R1:W-:Y:S04]  /*1c39a0*/  STL.64 [R1+0x2a88], R14 ;  /* 0x002a880e01007387 */ /* 0x0003e80000100a00 */
[----:B-1----:R-:W4:Y:S04]  /*1c39b0*/  LDL.LU.64 R14, [R1+0x7b68] ;  /* 0x007b6800010e7983 */ /* 0x002f280000300a00 */
[----:B------:R-:W-:Y:S01]  /*1c39c0*/  STL.64 [R1+0x7b48], R28 ;  /* 0x007b481c01007387 */ /* 0x000fe20000100a00 */
[----:B--2---:R-:W-:-:S03]  /*1c39d0*/  IADD3 R22, P2, R23, R17, RZ ;  /* 0x0000001117167210 */ /* 0x004fc60007f5e0ff */
[----:B---3--:R1:W-:Y:S01]  /*1c39e0*/  STL.64 [R1+0x7b20], R16 ;  /* 0x007b201001007387 */ /* 0x0083e20000100a00 */
[----:B------:R-:W-:Y:S01]  /*1c39f0*/  IADD3 R20, P1, R23, R16, RZ ;  /* 0x0000001017147210 */ /* 0x000fe20007f3e0ff */
[----:B-1----:R-:W-:Y:S02]  /*1c3a00*/  IMAD.MOV.U32 R17, RZ, RZ, R3 ;  /* 0x000000ffff117224 */ /* 0x002fe400078e0003 */
[----:B------:R-:W-:Y:S02]  /*1c3a10*/  IMAD.X R3, R19, 0x1, R26, P0 ;  /* 0x0000000113037824 */ /* 0x000fe400000e061a */
[----:B------:R-:W2:Y:S04]  /*1c3a20*/  LDL.LU R19, [R1+0x7b60] ;  /* 0x007b600001137983 */ /* 0x000ea80000300800 */
[----:B------:R1:W-:Y:S04]  /*1c3a30*/  STL.64 [R1+0x2a50], R2 ;  /* 0x002a500201007387 */ /* 0x0003e80000100a00 */
[----:B-1----:R-:W3:Y:S04]  /*1c3a40*/  LDL.LU.64 R2, [R1+0x7b58] ;  /* 0x007b580001027983 */ /* 0x002ee80000300a00 */
[----:B------:R1:W-:Y:S04]  /*1c3a50*/  STL [R1+0x7b28], R26 ;  /* 0x007b281a01007387 */ /* 0x0003e80000100800 */
[----:B-1----:R-:W2:Y:S01]  /*1c3a60*/  LDL.LU R26, [R1+0x210] ;  /* 0x00021000011a7983 */ /* 0x002ea20000300800 */
        /* <DEDUP_REMOVED lines=8> */
[----:B-1----:R-:W4:Y:S04]  /*1c3af0*/  LDL.LU.64 R22, [R1+0x7b40] ;  /* 0x007b400001167983 */ /* 0x002f280000300a00 */
[----:B------:R1:W-:Y:S04]  /*1c3b00*/  STL [R1+0x7b08], R15 ;  /* 0x007b080f01007387 */ /* 0x0003e80000100800 */
[----:B-1----:R-:W3:Y:S01]  /*1c3b10*/  LDL.LU R15, [R1+0x2ec] ;  /* 0x0002ec00010f7983 */ /* 0x002ee20000300800 */
[----:B------:R-:W-:-:S02]  /*1c3b20*/  IADD3 R24, P0, R26, R19, RZ ;  /* 0x000000131a187210 */ /* 0x000fc40007f1e0ff */
[----:B----4-:R-:W-:-:S05]  /*1c3b30*/  IADD3 R12, P2, R26, R23, RZ ;  /* 0x000000171a0c7210 */ /* 0x010fca0007f5e0ff */
[----:B------:R1:W-:Y:S01]  /*1c3b40*/  STL [R1+0x2a38], R12 ;  /* 0x002a380c01007387 */ /* 0x0003e20000100800 */
[----:B---3--:R-:W-:-:S03]  /*1c3b50*/  IMAD.X R25, R15, 0x1, R18, P0 ;  /* 0x000000010f197824 */ /* 0x008fc600000e0612 */
[----:B-1----:R-:W3:Y:S04]  /*1c3b60*/  LDL.LU.64 R12, [R1+0x7b38] ;  /* 0x007b3800010c7983 */ /* 0x002ee80000300a00 */
[----:B------:R1:W-:Y:S04]  /*1c3b70*/  STL.64 [R1+0x2a28], R24 ;  /* 0x002a281801007387 */ /* 0x0003e80000100a00 */
[----:B-1----:R-:W4:Y:S04]  /*1c3b80*/  LDL.LU.64 R24, [R1+0x7b30] ;  /* 0x007b300001187983 */ /* 0x002f280000300a00 */
[----:B------:R-:W-:Y:S04]  /*1c3b90*/  STL.64 [R1+0x7b10], R18 ;  /* 0x007b101201007387 */ /* 0x000fe80000100a00 */
[----:B------:R1:W-:Y:S04]  /*1c3ba0*/  STL [R1+0x7b18], R19 ;  /* 0x007b181301007387 */ /* 0x0003e80000100800 */
[----:B-1----:R0:W2:Y:S04]  /*1c3bb0*/  LDL.64 R18, [R1+0x2a30] ;  /* 0x002a300001127983 */ /* 0x0020a80000100a00 */
[----:B---3--:R1:W-:Y:S04]  /*1c3bc0*/  STL.64 [R1+0x7af8], R12 ;  /* 0x007af80c01007387 */ /* 0x0083e80000100a00 */
[----:B-1----:R-:W3:Y:S04]  /*1c3bd0*/  LDL R13, [R1+0x214] ;  /* 0x00021400010d7983 */ /* 0x002ee80000100800 */
[----:B------:R1:W-:Y:S01]  /*1c3be0*/  STL.64 [R1+0x7b00], R20 ;  /* 0x007b001401007387 */ /* 0x0003e20000100a00 */
[----:B--2---:R-:W-:-:S03]  /*1c3bf0*/  IMAD.X R19, R15, 0x1, R20, P1 ;  /* 0x000000010f137824 */ /* 0x004fc600008e0614 */
[----:B-1----:R0:W2:Y:S01]  /*1c3c00*/  LDL.64 R20, [R1+0x2a38] ;  /* 0x002a380001147983 */ /* 0x0020a20000100a00 */
[C---:B----4-:R-:W-:Y:S01]  /*1c3c10*/  IADD3 R16, P0, R26.reuse, R25, RZ ;  /* 0x000000191a107210 */ /* 0x050fe20007f1e0ff */
[----:B------:R-:W-:Y:S02]  /*1c3c20*/  IMAD.MOV.U32 R12, RZ, RZ, R17 ;  /* 0x000000ffff0c7224 */ /* 0x000fe400078e0011 */
[----:B------:R-:W-:Y:S02]  /*1c3c30*/  STL [R1+0x2a34], R19 ;  /* 0x002a341301007387 */ /* 0x000fe40000100800 */
[C---:B------:R-:W-:Y:S01]  /*1c3c40*/  IMAD.X R17, R15.reuse, 0x1, R24, P0 ;  /* 0x000000010f117824 */ /* 0x040fe200000e0618 */
[C---:B------:R-:W-:Y:S01]  /*1c3c50*/  IADD3 R18, P1, R26.reuse, R29, RZ ;  /* 0x0000001d1a127210 */ /* 0x040fe20007f3e0ff */
[----:B--2---:R-:W-:Y:S01]  /*1c3c60*/  IMAD.X R21, R15, 0x1, R22, P2 ;  /* 0x000000010f157824 */ /* 0x004fe200010e0616 */
[----:B------:R-:W-:-:S04]  /*1c3c70*/  IADD3 R20, P2, R26, R27, RZ ;  /* 0x0000001b1a147210 */ /* 0x000fc80007f5e0ff */
[----:B------:R-:W-:Y:S04]  /*1c3c80*/  STL [R1+0x2a3c], R21 ;  /* 0x002a3c1501007387 */ /* 0x000fe80000100800 */
[----:B------:R-:W2:Y:S04]  /*1c3c90*/  LDL.LU R26, [R1+0x7b28] ;  /* 0x007b2800011a7983 */ /* 0x000ea80000300800 */
[----:B------:R1:W-:Y:S04]  /*1c3ca0*/  STL.64 [R1+0x2a40], R16 ;  /* 0x002a401001007387 */ /* 0x0003e80000100a00 */
[----:B-1----:R-:W3:Y:S01]  /*1c3cb0*/  LDL.LU.64 R16, [R1+0x7b20] ;  /* 0x007b200001107983 */ /* 0x002ee20000300a00 */
[----:B------:R-:W-:Y:S01]  /*1c3cc0*/  IMAD.MOV.U32 R19, RZ, RZ, R12 ;  /* 0x000000ffff137224 */ /* 0x000fe200078e000c */
[----:B---3--:R-:W-:-:S03]  /*1c3cd0*/  IADD3 R12, P0, R13, R16, RZ ;  /* 0x000000100d0c7210 */ /* 0x008fc60007f1e0ff */
[----:B------:R-:W-:Y:S02]  /*1c3ce0*/  IMAD.MOV.U32 R13, RZ, RZ, R19 ;  /* 0x000000ffff0d7224 */ /* 0x000fe400078e0013 */
[----:B------:R-:W-:-:S05]  /*1c3cf0*/  IMAD.X R19, R15, 0x1, R28, P1 ;  /* 0x000000010f137824 */ /* 0x000fca00008e061c */
[----:B------:R1:W-:Y:S04]  /*1c3d00*/  STL.64 [R1+0x2a48], R18 ;  /* 0x002a481201007387 */ /* 0x0003e80000100a00 */
[----:B-1----:R0:W3:Y:S04]  /*1c3d10*/  LDL.LU R19, [R1+0x7b18] ;  /* 0x007b180001137983 */ /* 0x0020e80000300800 */
[----:B------:R1:W-:Y:S04]  /*1c3d20*/  STL [R1+0x7ae8], R28 ;  /* 0x007ae81c01007387 */ /* 0x0003e80000100800 */
[----:B-1----:R-:W4:Y:S01]  /*1c3d30*/  LDL.LU R28, [R1+0x214] ;  /* 0x00021400011c7983 */ /* 0x002f220000300800 */
[----:B--2---:R-:W-:Y:S01]  /*1c3d40*/  IMAD.X R21, R15, 0x1, R26, P2 ;  /* 0x000000010f157824 */ /* 0x004fe200010e061a */
[----:B----4-:R-:W-:-:S05]  /*1c3d50*/  IADD3 R18, P1, R28, R17, RZ ;  /* 0x000000111c127210 */ /* 0x010fca0007f3e0ff */
[----:B------:R3:W-:Y:S04]  /*1c3d60*/  STL [R1+0x2a20], R18 ;  /* 0x002a201201007387 */ /* 0x0007e80000100800 */
[----:B---3--:R-:W2:Y:S04]  /*1c3d70*/  LDL.LU.64 R18, [R1+0x7b10] ;  /* 0x007b100001127983 */ /* 0x008ea80000300a00 */
[----:B------:R-:W-:Y:S04]  /*1c3d80*/  STL.64 [R1+0x7ae0], R16 ;  /* 0x007ae01001007387 */ /* 0x000fe80000100a00 */
[----:B------:R-:W3:Y:S04]  /*1c3d90*/  LDL.LU R15, [R1+0x7b08] ;  /* 0x007b0800010f7983 */ /* 0x000ee80000300800 */
[----:B------:R1:W-:Y:S04]  /*1c3da0*/  STL.64 [R1+0x2a10], R20 ;  /* 0x002a101401007387 */ /* 0x0003e80000100a00 */
[----:B-1----:R-:W4:Y:S01]  /*1c3db0*/  LDL.LU.64 R20, [R1+0x7b00] ;  /* 0x007b000001147983 */ /* 0x002f220000300a00 */
[----:B--2---:R-:W-:-:S03]  /*1c3dc0*/  IADD3 R16, P2, R28, R19, RZ ;  /* 0x000000131c107210 */ /* 0x004fc60007f5e0ff */
[----:B------:R1:W-:Y:S04]  /*1c3dd0*/  STL [R1+0x7ac8], R19 ;  /* 0x007ac81301007387 */ /* 0x0003e80000100800 */
[----:B-1----:R-:W2:Y:S01]  /*1c3de0*/  LDL.LU R19, [R1+0x2e8] ;  /* 0x0002e80001137983 */ /* 0x002ea20000300800 */
[----:B------:R-:W-:Y:S02]  /*1c3df0*/  IMAD.MOV.U32 R17, RZ, RZ, R13 ;  /* 0x000000ffff117224 */ /* 0x000fe400078e000d */
[----:B--2---:R-:W-:-:S05]  /*1c3e00*/  IMAD.X R13, R19, 0x1, R14, P0 ;  /* 0x00000001130d7824 */ /* 0x004fca00000e060e */
[----:B------:R1:W-:Y:S04]  /*1c3e10*/  STL.64 [R1+0x2a18], R12 ;  /* 0x002a180c01007387 */ /* 0x0003e80000100a00 */
[----:B-1----:R-:W2:Y:S04]  /*1c3e20*/  LDL.LU.64 R12, [R1+0x7af8] ;  /* 0x007af800010c7983 */ /* 0x002ea80000300a00 */
[----:B--2---:R1:W-:Y:S04]  /*1c3e30*/  STL.64 [R1+0x7af0], R12 ;  /* 0x007af00c01007387 */ /* 0x0043e80000100a00 */
[----:B-1----:R0:W3:Y:S04]  /*1c3e40*/  LDL.64 R12, [R1+0x2a20] ;  /* 0x002a2000010c7983 */ /* 0x0020e80000100a00 */
[----:B------:R1:W-:Y:S04]  /*1c3e50*/  STL.64 [R1+0x7ad0], R6 ;  /* 0x007ad00601007387 */ /* 0x0003e80000100a00 */
[----:B------:R2:W-:Y:S01]  /*1c3e60*/  STL.64 [R1+0x7ad8], R10 ;  /* 0x007ad80a01007387 */ /* 0x0005e20000100a00 */
[----:B-1----:R-:W-:-:S02]  /*1c3e70*/  IMAD.MOV.U32 R7, RZ, RZ, R17 ;  /* 0x000000ffff077224 */ /* 0x002fc400078e0011 */
[C---:B------:R-:W-:Y:S01]  /*1c3e80*/  IMAD.X R17, R19.reuse, 0x1, R18, P2 ;  /* 0x0000000113117824 */ /* 0x040fe200010e0612 */
[C---:B----4-:R-:W-:Y:S01]  /*1c3e90*/  IADD3 R6, P0, R28.reuse, R21, RZ ;  /* 0x000000151c067210 */ /* 0x050fe20007f1e0ff */
[----:B--2---:R-:W2:Y:S01]  /*1c3ea0*/  LDL.LU R10, [R1+0x2e4] ;  /* 0x0002e400010a7983 */ /* 0x004ea20000300800 */
[----:B---3--:R-:W-:Y:S01]  /*1c3eb0*/  IMAD.X R13, R19, 0x1, R15, P1 ;  /* 0x00000001130d7824 */ /* 0x008fe200008e060f */
[----:B------:R-:W-:-:S04]  /*1c3ec0*/  IADD3 R12, P1, R28, R23, RZ ;  /* 0x000000171c0c7210 */ /* 0x000fc80007f3e0ff */
[----:B------:R1:W-:Y:S04]  /*1c3ed0*/  STL [R1+0x2a24], R13 ;  /* 0x002a240d01007387 */ /* 0x0003e80000100800 */
[----:B------:R3:W-:Y:S04]  /*1c3ee0*/  STL.64 [R1+0x29e8], R16 ;  /* 0x0029e81001007387 */ /* 0x0007e80000100a00 */
[----:B------:R4:W-:Y:S01]  /*1c3ef0*/  STL.64 [R1+0x7ac0], R20 ;  /* 0x007ac01401007387 */ /* 0x0009e20000100a00 */
[----:B-1----:R-:W-:Y:S02]  /*1c3f00*/  IMAD.X R13, R19, 0x1, R22, P1 ;  /* 0x00000001130d7824 */ /* 0x002fe400008e0616 */
[----:B---3--:R-:W-:-:S02]  /*1c3f10*/  IMAD.MOV.U32 R17, RZ, RZ, R7 ;  /* 0x000000ffff117224 */ /* 0x008fc400078e0007 */
[----:B------:R-:W-:Y:S01]  /*1c3f20*/  IMAD.X R7, R19, 0x1, R20, P0 ;  /* 0x0000000113077824 */ /* 0x000fe200000e0614 */
[----:B------:R-:W-:Y:S01]  /*1c3f30*/  IADD3 R16, P2, R28, R25, RZ ;  /* 0x000000191c107210 */ /* 0x000fe20007f5e0ff */
[----:B----4-:R-:W-:-:S03]  /*1c3f40*/  IMAD.MOV.U32 R21, RZ, RZ, R17 ;  /* 0x000000ffff157224 */ /* 0x010fc600078e0011 */
[----:B------:R-:W-:Y:S04]  /*1c3f50*/  STL.64 [R1+0x29f0], R6 ;  /* 0x0029f00601007387 */ /* 0x000fe80000100a00 */
[----:B------:R1:W-:Y:S01]  /*1c3f60*/  STL.64 [R1+0x29f8], R12 ;  /* 0x0029f80c01007387 */ /* 0x0003e20000100a00 */
[----:B------:R-:W-:Y:S01]  /*1c3f70*/  IMAD.X R17, R19, 0x1, R24, P2 ;  /* 0x0000000113117824 */ /* 0x000fe200010e0618 */
[C---:B------:R-:W-:Y:S02]  /*1c3f80*/  IADD3 R20, P1, R28.reuse, R27, RZ ;  /* 0x0000001b1c147210 */ /* 0x040fe40007f3e0ff */
[----:B-1----:R-:W3:Y:S04]  /*1c3f90*/  LDL.LU.64 R12, [R1+0x7af0] ;  /* 0x007af000010c7983 */ /* 0x002ee80000300a00 */
[----:B------:R1:W-:Y:S01]  /*1c3fa0*/  STL.64 [R1+0x7ab8], R22 ;  /* 0x007ab81601007387 */ /* 0x0003e20000100a00 */
[----:B------:R-:W-:-:S03]  /*1c3fb0*/  IADD3 R6, P0, R28, R29, RZ ;  /* 0x0000001d1c067210 */ /* 0x000fc60007f1e0ff */
[----:B-1----:R-:W4:Y:S04]  /*1c3fc0*/  LDL R23, [R1+0x218] ;  /* 0x0002180001177983 */ /* 0x002f280000100800 */
[----:B------:R-:W3:Y:S04]  /*1c3fd0*/  LDL.LU R28, [R1+0x7ae8] ;  /* 0x007ae800011c7983 */ /* 0x000ee80000300800 */
[----:B------:R1:W-:Y:S04]  /*1c3fe0*/  STL.64 [R1+0x2a00], R16 ;  /* 0x002a001001007387 */ /* 0x0003e80000100a00 */
[----:B-1----:R-:W4:Y:S04]  /*1c3ff0*/  LDL.LU.64 R16, [R1+0x7ae0] ;  /* 0x007ae00001107983 */ /* 0x002f280000300a00 */
[----:B------:R2:W-:Y:S02]  /*1c4000*/  STL.64 [R1+0x7ab0], R24 ;  /* 0x007ab01801007387 */ /* 0x0005e40000100a00 */
[----:B--2---:R-:W-:Y:S01]  /*1c4010*/  IMAD.MOV.U32 R25, RZ, RZ, R10 ;  /* 0x000000ffff197224 */ /* 0x004fe200078e000a */
[----:B----4-:R-:W-:-:S05]  /*1c4020*/  IADD3 R10, P2, R23, R16, RZ ;  /* 0x00000010170a7210 */ /* 0x010fca0007f5e0ff */
[----:B------:R1:W-:Y:S04]  /*1c4030*/  STL [R1+0x29d8], R10 ;  /* 0x0029d80a01007387 */ /* 0x0003e80000100800 */
[----:B-1----:R-:W2:Y:S01]  /*1c4040*/  LDL.LU.64 R10, [R1+0x7ad8] ;  /* 0x007ad800010a7983 */ /* 0x002ea20000300a00 */
[----:B---3--:R-:W-:Y:S01]  /*1c4050*/  IMAD.X R7, R19, 0x1, R28, P0 ;  /* 0x0000000113077824 */ /* 0x008fe200000e061c */
[----:B------:R-:W-:-:S04]  /*1c4060*/  IADD3 R22, P0, R23, R17, RZ ;  /* 0x0000001117167210 */ /* 0x000fc80007f1e0ff */
[----:B------:R1:W-:Y:S04]  /*1c4070*/  STL.64 [R1+0x2a08], R6 ;  /* 0x002a080601007387 */ /* 0x0003e80000100a00 */
[----:B-1----:R-:W3:Y:S04]  /*1c4080*/  LDL.LU.64 R6, [R1+0x7ad0] ;  /* 0x007ad00001067983 */ /* 0x002ee80000300a00 */
[----:B------:R1:W-:Y:S02]  /*1c4090*/  STL.64 [R1+0x7aa0], R16 ;  /* 0x007aa01001007387 */ /* 0x0003e40000100a00 */
[----:B-1----:R-:W-:-:S02]  /*1c40a0*/  IMAD.MOV.U32 R17, RZ, RZ, R21 ;  /* 0x000000ffff117224 */ /* 0x002fc400078e0015 */
[----:B------:R-:W-:Y:S02]  /*1c40b0*/  IMAD.X R21, R19, 0x1, R26, P1 ;  /* 0x0000000113157824 */ /* 0x000fe400008e061a */
[----:B------:R-:W4:Y:S04]  /*1c40c0*/  LDL.LU R19, [R1+0x7ac8] ;  /* 0x007ac80001137983 */ /* 0x000f280000300800 */
[----:B------:R1:W-:Y:S04]  /*1c40d0*/  STL.64 [R1+0x29d0], R20 ;  /* 0x0029d01401007387 */ /* 0x0003e80000100a00 */
[----:B-1----:R-:W3:Y:S04]  /*1c40e0*/  LDL.LU.64 R20, [R1+0x7ac0] ;  /* 0x007ac00001147983 */ /* 0x002ee80000300a00 */
[----:B--2---:R1:W-:Y:S04]  /*1c40f0*/  STL.64 [R1+0x7aa8], R10 ;  /* 0x007aa80a01007387 */ /* 0x0043e80000100a00 */
[----:B-1----:R0:W2:Y:S04]  /*1c4100*/  LDL.64 R10, [R1+0x29d8] ;  /* 0x0029d800010a7983 */ /* 0x0020a80000100a00 */
[----:B------:R1:W-:Y:S04]  /*1c4110*/  STL [R1+0x7a98], R26 ;  /* 0x007a981a01007387 */ /* 0x0003e80000100800 */
[----:B-1----:R-:W4:Y:S01]  /*1c4120*/  LDL.LU R26, [R1+0x218] ;  /* 0x00021800011a7983 */ /* 0x002f220000300800 */
[----:B------:R-:W-:-:S04]  /*1c4130*/  IMAD.MOV.U32 R23, RZ, RZ, R25 ;  /* 0x000000ffff177224 */ /* 0x000fc800078e0019 */
[----:B--2---:R-:W-:-:S05]  /*1c4140*/  IMAD.X R11, R23, 0x1, R14, P2 ;  /* 0x00000001170b7824 */ /* 0x004fca00010e060e */
[----:B------:R1:W-:Y:S02]  /*1c4150*/  STL [R1+0x29dc], R11 ;  /* 0x0029dc0b01007387 */ /* 0x0003e40000100800 */
[----:B-1----:R-:W-:-:S04]  /*1c4160*/  IMAD.MOV.U32 R11, RZ, RZ, R23 ;  /* 0x000000ffff0b7224 */ /* 0x002fc800078e0017 */
[----:B------:R-:W-:Y:S01]  /*1c4170*/  IMAD.X R23, R11, 0x1, R15, P0 ;  /* 0x000000010b177824 */ /* 0x000fe200000e060f */
[----:B----4-:R-:W-:-:S04]  /*1c4180*/  IADD3 R24, P1, R26, R19, RZ ;  /* 0x000000131a187210 */ /* 0x010fc80007f3e0ff */
[----:B------:R1:W-:Y:S01]  /*1c4190*/  STL.64 [R1+0x29e0], R22 ;  /* 0x0029e01601007387 */ /* 0x0003e20000100a00 */
[----:B------:R-:W-:-:S03]  /*1c41a0*/  IMAD.X R25, R11, 0x1, R18, P1 ;  /* 0x000000010b197824 */ /* 0x000fc600008e0612 */
[----:B-1----:R-:W2:Y:S04]  /*1c41b0*/  LDL.LU.64 R22, [R1+0x7ab8] ;  /* 0x007ab80001167983 */ /* 0x002ea80000300a00 */
[----:B------:R-:W-:Y:S04]  /*1c41c0*/  STL.64 [R1+0x7a80], R14 ;  /* 0x007a800e01007387 */ /* 0x000fe80000100a00 */
[----:B------:R-:W-:Y:S04]  /*1c41d0*/  STL [R1+0x7a88], R15 ;  /* 0x007a880f01007387 */ /* 0x000fe80000100800 */
[----:B------:R1:W-:Y:S04]  /*1c41e0*/  STL.64 [R1+0x29a8], R24 ;  /* 0x0029a81801007387 */ /* 0x0003e80000100a00 */
[----:B-1----:R-:W4:Y:S04]  /*1c41f0*/  LDL.LU.64 R24, [R1+0x7ab0] ;  /* 0x007ab00001187983 */ /* 0x002f280000300a00 */
[----:B------:R-:W-:Y:S01]  /*1c4200*/  STL.64 [R1+0x7a90], R18 ;  /* 0x007a901201007387 */ /* 0x000fe20000100a00 */
[----:B---3--:R-:W-:-:S03]  /*1c4210*/  IADD3 R10, P2, R26, R21, RZ ;  /* 0x000000151a0a7210 */ /* 0x008fc60007f5e0ff */
[----:B------:R1:W-:Y:S01]  /*1c4220*/  STL.64 [R1+0x7a78], R12 ;  /* 0x007a780c01007387 */ /* 0x0003e20000100a00 */
[----:B------:R-:W-:Y:S02]  /*1c4230*/  IMAD.MOV.U32 R14, RZ, RZ, R17 ;  /* 0x000000ffff0e7224 */ /* 0x000fe400078e0011 */
[----:B-1----:R-:W-:-:S04]  /*1c4240*/  IMAD.MOV.U32 R13, RZ, RZ, R11 ;  /* 0x000000ffff0d7224 */ /* 0x002fc800078e000b */
[----:B------:R-:W-:-:S05]  /*1c4250*/  IMAD.X R11, R13, 0x1, R20, P2 ;  /* 0x000000010d0b7824 */ /* 0x000fca00010e0614 */
[----:B------:R1:W-:Y:S01]  /*1c4260*/  STL.64 [R1+0x29b0], R10 ;  /* 0x0029b00a01007387 */ /* 0x0003e20000100a00 */
[----:B------:R-:W-:-:S03]  /*1c4270*/  IADD3 R18, P2, R26, R29, RZ ;  /* 0x0000001d1a127210 */ /* 0x000fc60007f5e0ff */
[----:B-1----:R-:W3:Y:S04]  /*1c4280*/  LDL.LU.64 R10, [R1+0x7aa8] ;  /* 0x007aa800010a7983 */ /* 0x002ee80000300a00 */
[----:B------:R1:W-:Y:S04]  /*1c4290*/  STL.64 [R1+0x7a68], R6 ;  /* 0x007a680601007387 */ /* 0x0003e80000100a00 */
[----:B-1----:R-:W3:Y:S01]  /*1c42a0*/  LDL R7, [R1+0x21c] ;  /* 0x00021c0001077983 */ /* 0x002ee20000100800 */
[----:B--2---:R-:W-:-:S05]  /*1c42b0*/  IADD3 R16, P0, R26, R23, RZ ;  /* 0x000000171a107210 */ /* 0x004fca0007f1e0ff */
[----:B------:R-:W-:-:S05]  /*1c42c0*/  IMAD.X R17, R13, 0x1, R22, P0 ;  /* 0x000000010d117824 */ /* 0x000fca00000e0616 */
[----:B------:R1:W-:Y:S01]  /*1c42d0*/  STL.64 [R1+0x29b8], R16 ;  /* 0x0029b81001007387 */ /* 0x0003e20000100a00 */
[----:B----4-:R-:W-:-:S03]  /*1c42e0*/  IADD3 R12, P1, R26, R25, RZ ;  /* 0x000000191a0c7210 */ /* 0x010fc60007f3e0ff */
[----:B-1----:R-:W3:Y:S04]  /*1c42f0*/  LDL.LU.64 R16, [R1+0x7aa0] ;  /* 0x007aa00001107983 */ /* 0x002ee80000300a00 */
[----:B------:R1:W-:Y:S02]  /*1c4300*/  STL.64 [R1+0x7a70], R22 ;  /* 0x007a701601007387 */ /* 0x0003e40000100a00 */
[----:B-1----:R-:W-:Y:S01]  /*1c4310*/  IMAD.MOV.U32 R22, RZ, RZ, R14 ;  /* 0x000000ffff167224 */ /* 0x002fe200078e000e */
[----:B------:R-:W-:Y:S02]  /*1c4320*/  IADD3 R14, P0, R26, R27, RZ ;  /* 0x0000001b1a0e7210 */ /* 0x000fe40007f1e0ff */
[----:B------:R-:W2:Y:S01]  /*1c4330*/  LDL.LU R26, [R1+0x7a98] ;  /* 0x007a9800011a7983 */ /* 0x000ea20000300800 */
[----:B------:R-:W-:-:S04]  /*1c4340*/  IMAD.MOV.U32 R15, RZ, RZ, R13 ;  /* 0x000000ffff0f7224 */ /* 0x000fc800078e000d */
[C---:B------:R-:W-:Y:S02]  /*1c4350*/  IMAD.X R13, R15.reuse, 0x1, R24, P1 ;  /* 0x000000010f0d7824 */ /* 0x040fe400008e0618 */
[----:B------:R-:W-:-:S03]  /*1c4360*/  IMAD.X R19, R15, 0x1, R28, P2 ;  /* 0x000000010f137824 */ /* 0x000fc600010e061c */
[----:B------:R-:W-:Y:S04]  /*1c4370*/  STL.64 [R1+0x29c0], R12 ;  /* 0x0029c00c01007387 */ /* 0x000fe80000100a00 */
[----:B------:R1:W-:Y:S04]  /*1c4380*/  STL.64 [R1+0x29c8], R18 ;  /* 0x0029c81201007387 */ /* 0x0003e80000100a00 */
[----:B-1----:R-:W4:Y:S01]  /*1c4390*/  LDL.LU.64 R18, [R1+0x7a90] ;  /* 0x007a900001127983 */ /* 0x002f220000300a00 */
[C---:B---3--:R-:W-:Y:S02]  /*1c43a0*/  IADD3 R12, P1, R7.reuse, R16, RZ ;  /* 0x00000010070c7210 */ /* 0x048fe40007f3e0ff */
[----:B------:R-:W-:-:S02]  /*1c43b0*/  IADD3 R6, P2, R7, R17, RZ ;  /* 0x0000001107067210 */ /* 0x000fc40007f5e0ff */
[----:B------:R-:W3:Y:S04]  /*1c43c0*/  LDL R7, [R1+0x2e0] ;  /* 0x0002e00001077983 */ /* 0x000ee80000100800 */
[----:B------:R1:W-:Y:S04]  /*1c43d0*/  STL [R1+0x7a58], R17 ;  /* 0x007a581101007387 */ /* 0x0003e80000100800 */
[----:B-1----:R-:W4:Y:S01]  /*1c43e0*/  LDL.LU R17, [R1+0x21c] ;  /* 0x00021c0001117983 */ /* 0x002f220000300800 */
[----:B--2---:R-:W-:-:S05]  /*1c43f0*/  IMAD.X R15, R15, 0x1, R26, P0 ;  /* 0x000000010f0f7824 */ /* 0x004fca00000e061a */
[----:B------:R1:W-:Y:S04]  /*1c4400*/  STL.64 [R1+0x2990], R14 ;  /* 0x0029900e01007387 */ /* 0x0003e80000100a00 */
[----:B-1----:R0:W2:Y:S01]  /*1c4410*/  LDL.LU R15, [R1+0x7a88] ;  /* 0x007a8800010f7983 */ /* 0x0020a20000300800 */
[----:B----4-:R-:W-:-:S05]  /*1c4420*/  IADD3 R14, P0, R17, R19, RZ ;  /* 0x00000013110e7210 */ /* 0x010fca0007f1e0ff */
[----:B------:R2:W-:Y:S04]  /*1c4430*/  STL [R1+0x2968], R14 ;  /* 0x0029680e01007387 */ /* 0x0005e80000100800 */
[----:B--2---:R-:W3:Y:S02]  /*1c4440*/  LDL.LU.64 R14, [R1+0x7a80] ;  /* 0x007a8000010e7983 */ /* 0x004ee40000300a00 */
[----:B---3--:R-:W-:-:S05]  /*1c4450*/  IMAD.X R13, R7, 0x1, R14, P1 ;  /* 0x00000001070d7824 */ /* 0x008fca00008e060e */
[----:B------:R1:W-:Y:S04]  /*1c4460*/  STL.64 [R1+0x2998], R12 ;  /* 0x0029980c01007387 */ /* 0x0003e80000100a00 */
[----:B-1----:R-:W2:Y:S01]  /*1c4470*/  LDL.LU.64 R12, [R1+0x7a78] ;  /* 0x007a7800010c7983 */ /* 0x002ea20000300a00 */
[----:B------:R-:W-:-:S03]  /*1c4480*/  IMAD.X R7, R7, 0x1, R15, P2 ;  /* 0x0000000107077824 */ /* 0x000fc600010e060f */
[----:B--2---:R1:W-:Y:S02]  /*1c4490*/  STL.64 [R1+0x7a60], R12 ;  /* 0x007a600c01007387 */ /* 0x0043e40000100a00 */
[----:B-1----:R-:W-:Y:S01]  /*1c44a0*/  IMAD.MOV.U32 R13, RZ, RZ, R22 ;  /* 0x000000ffff0d7224 */ /* 0x002fe200078e0016 */
[----:B------:R-:W-:-:S05]  /*1c44b0*/  IADD3 R22, P1, R17, R21, RZ ;  /* 0x0000001511167210 */ /* 0x000fca0007f3e0ff */
[----:B------:R1:W-:Y:S04]  /*1c44c0*/  STL [R1+0x2970], R22 ;  /* 0x0029701601007387 */ /* 0x0003e80000100800 */
[----:B-1----:R-:W2:Y:S04]  /*1c44d0*/  LDL.LU.64 R22, [R1+0x7a70] ;  /* 0x007a700001167983 */ /* 0x002ea80000300a00 */
[----:B------:R1:W-:Y:S04]  /*1c44e0*/  STL.64 [R1+0x29a0], R6 ;  /* 0x0029a00601007387 */ /* 0x0003e80000100a00 */
[----:B-1----:R-:W3:Y:S04]  /*1c44f0*/  LDL.LU.64 R6, [R1+0x7a68] ;  /* 0x007a680001067983 */ /* 0x002ee80000300a00 */
[----:B------:R1:W-:Y:S04]  /*1c4500*/  STL [R1+0x7a40], R15 ;  /* 0x007a400f01007387 */ /* 0x0003e80000100800 */
[----:B-1----:R-:W4:Y:S04]  /*1c4510*/  LDL.LU R15, [R1+0x2e0] ;  /* 0x0002e000010f7983 */ /* 0x002f280000300800 */
[----:B---3--:R1:W-:Y:S04]  /*1c4520*/  STL.64 [R1+0x7a30], R6 ;  /* 0x007a300601007387 */ /* 0x0083e80000100a00 */
[----:B-1----:R-:W3:Y:S04]  /*1c4530*/  LDL R7, [R1+0x220] ;  /* 0x0002200001077983 */ /* 0x002ee80000100800 */
[----:B------:R1:W-:Y:S04]  /*1c4540*/  STL.64 [R1+0x7a48], R10 ;  /* 0x007a480a01007387 */ /* 0x0003e80000100a00 */
[----:B-1----:R0:W3:Y:S04]  /*1c4550*/  LDL.64 R10, [R1+0x2970] ;  /* 0x00297000010a7983 */ /* 0x0020e80000100a00 */
[----:B------:R1:W-:Y:S04]  /*1c4560*/  STL.64 [R1+0x7a50], R2 ;  /* 0x007a500201007387 */ /* 0x0003e80000100a00 */
[----:B-1----:R0:W3:Y:S01]  /*1c4570*/  LDL.64 R2, [R1+0x2968] ;  /* 0x0029680001027983 */ /* 0x0020e20000100a00 */
[----:B--2---:R-:W-:Y:S01]  /*1c4580*/  IADD3 R12, P2, R17, R23, RZ ;  /* 0x00000017110c7210 */ /* 0x004fe20007f5e0ff */
[----:B------:R-:W-:-:S04]  /*1c4590*/  IMAD.MOV.U32 R6, RZ, RZ, R13 ;  /* 0x000000ffff067224 */ /* 0x000fc800078e000d */
[C---:B----4-:R-:W-:Y:S02]  /*1c45a0*/  IMAD.X R13, R15.reuse, 0x1, R22, P2 ;  /* 0x000000010f0d7824 */ /* 0x050fe400010e0616 */
[----:B---3--:R-:W-:Y:S01]  /*1c45b0*/  IMAD.X R11, R15, 0x1, R20, P1 ;  /* 0x000000010f0b7824 */ /* 0x008fe200008e0614 */
[----:B------:R-:W-:Y:S01]  /*1c45c0*/  IADD3 R10, P1, R17, R29, RZ ;  /* 0x0000001d110a7210 */ /* 0x000fe20007f3e0ff */
[----:B------:R-:W-:Y:S01]  /*1c45d0*/  IMAD.X R3, R15, 0x1, R18, P0 ;  /* 0x000000010f037824 */ /* 0x000fe200000e0612 */
[----:B------:R-:W-:-:S04]  /*1c45e0*/  IADD3 R2, P0, R17, R25, RZ ;  /* 0x0000001911027210 */ /* 0x000fc80007f1e0ff */
[----:B------:R1:W-:Y:S04]  /*1c45f0*/  STL [R1+0x296c], R3 ;  /* 0x00296c0301007387 */ /* 0x0003e80000100800 */
[----:B------:R2:W-:Y:S04]  /*1c4600*/  STL.64 [R1+0x7a38], R20 ;  /* 0x007a381401007387 */ /* 0x0005e80000100a00 */
[----:B------:R-:W-:Y:S04]  /*1c4610*/  STL [R1+0x2974], R11 ;  /* 0x0029740b01007387 */ /* 0x000fe80000100800 */
[----:B------:R3:W-:Y:S01]  /*1c4620*/  STL.64 [R1+0x2978], R12 ;  /* 0x0029780c01007387 */ /* 0x0007e20000100a00 */
[----:B-1----:R-:W-:Y:S01]  /*1c4630*/  IMAD.X R3, R15, 0x1, R24, P0 ;  /* 0x000000010f037824 */ /* 0x002fe200000e0618 */
[----:B--2---:R-:W-:-:S02]  /*1c4640*/  IADD3 R20, P2, R17, R27, RZ ;  /* 0x0000001b11147210 */ /* 0x004fc40007f5e0ff */
[----:B---3--:R-:W2:Y:S04]  /*1c4650*/  LDL.LU.64 R12, [R1+0x7a60] ;  /* 0x007a6000010c7983 */ /* 0x008ea80000300a00 */
[----:B------:R-:W-:Y:S04]  /*1c4660*/  STL.64 [R1+0x7a28], R22 ;  /* 0x007a281601007387 */ /* 0x000fe80000100a00 */
[----:B------:R-:W3:Y:S01]  /*1c4670*/  LDL.LU R17, [R1+0x7a58] ;  /* 0x007a580001117983 */ /* 0x000ee20000300800 */
[----:B------:R-:W-:-:S03]  /*1c4680*/  IMAD.MOV.U32 R21, RZ, RZ, R6 ;  /* 0x000000ffff157224 */ /* 0x000fc600078e0006 */
[----:B------:R1:W-:Y:S01]  /*1c4690*/  STL.64 [R1+0x2980], R2 ;  /* 0x0029800201007387 */ /* 0x0003e20000100a00 */
[----:B------:R-:W-:-:S03]  /*1c46a0*/  IADD3 R6, P0, R7, R16, RZ ;  /* 0x0000001007067210 */ /* 0x000fc60007f1e0ff */
[----:B-1----:R-:W4:Y:S04]  /*1c46b0*/  LDL.LU.64 R2, [R1+0x7a50] ;  /* 0x007a500001027983 */ /* 0x002f280000300a00 */
[----:B------:R-:W2:Y:S01]  /*1c46c0*/  LDL R7, [R1+0x2dc] ;  /* 0x0002dc0001077983 */ /* 0x000ea20000100800 */
[C---:B------:R-:W-:Y:S02]  /*1c46d0*/  IMAD.X R11, R15.reuse, 0x1, R28, P1 ;  /* 0x000000010f0b7824 */ /* 0x040fe400008e061c */
[----:B------:R-:W-:Y:S02]  /*1c46e0*/  IMAD.MOV.U32 R23, RZ, RZ, R21 ;  /* 0x000000ffff177224 */ /* 0x000fe400078e0015 */
[----:B------:R-:W-:Y:S01]  /*1c46f0*/  IMAD.X R21, R15, 0x1, R26, P2 ;  /* 0x000000010f157824 */ /* 0x000fe200010e061a */
[----:B------:R1:W-:Y:S04]  /*1c4700*/  STL.64 [R1+0x2988], R10 ;  /* 0x0029880a01007387 */ /* 0x0003e80000100a00 */
[----:B-1----:R-:W4:Y:S04]  /*1c4710*/  LDL.LU.64 R10, [R1+0x7a48] ;  /* 0x007a4800010a7983 */ /* 0x002f280000300a00 */
[----:B------:R1:W-:Y:S04]  /*1c4720*/  STL [R1+0x7a20], R28 ;  /* 0x007a201c01007387 */ /* 0x0003e80000100800 */
[----:B-1----:R-:W4:Y:S04]  /*1c4730*/  LDL.LU R28, [R1+0x220] ;  /* 0x00022000011c7983 */ /* 0x002f280000300800 */
[----:B---3--:R-:W-:Y:S04]  /*1c4740*/  STL.64 [R1+0x7a18], R16 ;  /* 0x007a181001007387 */ /* 0x008fe80000100a00 */
[----:B------:R-:W3:Y:S04]  /*1c4750*/  LDL.LU R15, [R1+0x7a40] ;  /* 0x007a4000010f7983 */ /* 0x000ee80000300800 */
[----:B------:R1:W-:Y:S04]  /*1c4760*/  STL.64 [R1+0x20a0], R20 ;  /* 0x0020a01401007387 */ /* 0x0003e80000100a00 */
[----:B-1----:R-:W4:Y:S01]  /*1c4770*/  LDL.LU.64 R20, [R1+0x7a38] ;  /* 0x007a380001147983 */ /* 0x002f220000300a00 */
[----:B--2---:R-:W-:-:S05]  /*1c4780*/  IMAD.X R7, R7, 0x1, R14, P0 ;  /* 0x0000000107077824 */ /* 0x004fca00000e060e */
[----:B------:R1:W-:Y:S04]  /*1c4790*/  STL.64 [R1+0x20a8], R6 ;  /* 0x0020a80601007387 */ /* 0x0003e80000100a00 */
[----:B-1----:R-:W2:Y:S04]  /*1c47a0*/  LDL.LU.64 R6, [R1+0x7a30] ;  /* 0x007a300001067983 */ /* 0x002ea80000300a00 */
[----:B--2---:R1:W-:Y:S04]  /*1c47b0*/  STL.64 [R1+0x7a08], R6 ;  /* 0x007a080601007387 */ /* 0x0043e80000100a00 */
[----:B----4-:R2:W-:Y:S01]  /*1c47c0*/  STL [R1+0x79f8], R21 ;  /* 0x0079f81501007387 */ /* 0x0105e20000100800 */
[----:B-1----:R-:W-:-:S03]  /*1c47d0*/  IADD3 R6, P0, R28, R21, RZ ;  /* 0x000000151c067210 */ /* 0x002fc60007f1e0ff */
[----:B--2---:R-:W3:Y:S01]  /*1c47e0*/  LDL.LU R21, [R1+0x2dc] ;  /* 0x0002dc0001157983 */ /* 0x004ee20000300800 */
[----:B------:R-:W-:Y:S01]  /*1c47f0*/  IADD3 R22, P1, R28, R17, RZ ;  /* 0x000000111c167210 */ /* 0x000fe20007f3e0ff */
[----:B------:R-:W-:-:S04]  /*1c4800*/  IMAD.MOV.U32 R17, RZ, RZ, R23 ;  /* 0x000000ffff117224 */ /* 0x000fc800078e0017 */
[----:B---3--:R-:W-:-:S05]  /*1c4810*/  IMAD.X R23, R21, 0x1, R15, P1 ;  /* 0x0000000115177824 */ /* 0x008fca00008e060f */
[----:B------:R1:W-:Y:S04]  /*1c4820*/  STL.64 [R1+0x2960], R22 ;  /* 0x0029601601007387 */ /* 0x0003e80000100a00 */
[----:B-1----:R-:W2:Y:S01]  /*1c4830*/  LDL.LU.64 R22, [R1+0x7a28] ;  /* 0x007a280001167983 */ /* 0x002ea20000300a00 */
[----:B------:R-:W-:-:S03]  /*1c4840*/  IADD3 R16, P2, R28, R19, RZ ;  /* 0x000000131c107210 */ /* 0x000fc60007f5e0ff */
[----:B------:R1:W-:Y:S01]  /*1c4850*/  STL.64 [R1+0x79f0], R14 ;  /* 0x0079f00e01007387 */ /* 0x0003e20000100a00 */
[----:B------:R-:W-:-:S03]  /*1c4860*/  IMAD.X R7, R21, 0x1, R20, P0 ;  /* 0x0000000115077824 */ /* 0x000fc600000e0614 */
[----:B------:R3:W-:Y:S01]  /*1c4870*/  STL.64 [R1+0x7a00], R18 ;  /* 0x007a001201007387 */ /* 0x0007e20000100a00 */
[----:B-1----:R-:W-:Y:S02]  /*1c4880*/  IMAD.MOV.U32 R15, RZ, RZ, R17 ;  /* 0x000000ffff0f7224 */ /* 0x002fe400078e0011 */
[----:B------:R-:W-:Y:S02]  /*1c4890*/  IMAD.X R17, R21, 0x1, R18, P2 ;  /* 0x0000000115117824 */ /* 0x000fe400010e0612 */
[----:B---3--:R-:W3:Y:S04]  /*1c48a0*/  LDL R18, [R1+0x224] ;  /* 0x0002240001127983 */ /* 0x008ee80000100800 */
[----:B------:R-:W-:Y:S04]  /*1c48b0*/  STL [R1+0x7a10], R19 ;  /* 0x007a101301007387 */ /* 0x000fe80000100800 */
[----:B------:R1:W-:Y:S04]  /*1c48c0*/  STL.64 [R1+0x2078], R16 ;  /* 0x0020781001007387 */ /* 0x0003e80000100a00 */
[----:B------:R4:W-:Y:S01]  /*1c48d0*/  STL.64 [R1+0x2080], R6 ;  /* 0x0020800601007387 */ /* 0x0009e20000100a00 */
[C---:B-1----:R-:W-:Y:S01]  /*1c48e0*/  IADD3 R16, P2, R28.reuse, R25, RZ ;  /* 0x000000191c107210 */ /* 0x042fe20007f5e0ff */
[----:B----4-:R-:W-:Y:S01]  /*1c48f0*/  IMAD.MOV.U32 R7, RZ, RZ, R15 ;  /* 0x000000ffff077224 */ /* 0x010fe200078e000f */
[----:B------:R-:W-:-:S03]  /*1c4900*/  IADD3 R6, P0, R28, R29, RZ ;  /* 0x0000001d1c067210 */ /* 0x000fc60007f1e0ff */
[----:B------:R-:W-:Y:S01]  /*1c4910*/  IMAD.X R17, R21, 0x1, R24, P2 ;  /* 0x0000000115117824 */ /* 0x000fe200010e0618 */
[----:B--2---:R-:W-:-:S05]  /*1c4920*/  IADD3 R14, P1, R28, R23, RZ ;  /* 0x000000171c0e7210 */ /* 0x004fca0007f3e0ff */
[----:B------:R-:W-:-:S05]  /*1c4930*/  IMAD.X R15, R21, 0x1, R22, P1 ;  /* 0x00000001150f7824 */ /* 0x000fca00008e0616 */
[----:B------:R1:W-:Y:S02]  /*1c4940*/  STL.64 [R1+0x2088], R14 ;  /* 0x0020880e01007387 */ /* 0x0003e40000100a00 */
[----:B-1----:R-:W-:Y:S02]  /*1c4950*/  IADD3 R14, P1, R28, R27, RZ ;  /* 0x0000001b1c0e7210 */ /* 0x002fe40007f3e0ff */
[----:B------:R-:W2:Y:S04]  /*1c4960*/  LDL.LU R28, [R1+0x7a20] ;  /* 0x007a2000011c7983 */ /* 0x000ea80000300800 */
[----:B------:R1:W-:Y:S04]  /*1c4970*/  STL.64 [R1+0x2090], R16 ;  /* 0x0020901001007387 */ /* 0x0003e80000100a00 */
[----:B-1----:R-:W3:Y:S04]  /*1c4980*/  LDL.LU.64 R16, [R1+0x7a18] ;  /* 0x007a180001107983 */ /* 0x002ee80000300a00 */
[----:B------:R1:W-:Y:S02]  /*1c4990*/  STL.64 [R1+0x79e8], R24 ;  /* 0x0079e81801007387 */ /* 0x0003e40000100a00 */
[----:B-1----:R-:W-:-:S02]  /*1c49a0*/  IMAD.MOV.U32 R25, RZ, RZ, R7 ;  /* 0x000000ffff197224 */ /* 0x002fc400078e0007 */
[----:B--2---:R-:W-:Y:S01]  /*1c49b0*/  IMAD.X R7, R21, 0x1, R28, P0 ;  /* 0x0000000115077824 */ /* 0x004fe200000e061c */
        /* <DEDUP_REMOVED lines=10> */
[----:B------:R1:W-:Y:S04]  /*1c4a60*/  STL.64 [R1+0x79d8], R16 ;  /* 0x0079d81001007387 */ /* 0x0003e80000100a00 */
[----:B-1----:R0:W4:Y:S01]  /*1c4a70*/  LDL.64 R16, [R1+0x2070] ;  /* 0x0020700001107983 */ /* 0x0021220000100a00 */
[----:B------:R-:W-:-:S03]  /*1c4a80*/  IMAD.X R15, R21, 0x1, R26, P1 ;  /* 0x00000001150f7824 */ /* 0x000fc600008e061a */
[----:B----4-:R-:W4:Y:S04]  /*1c4a90*/  LDL R17, [R1+0x2d8] ;  /* 0x0002d80001117983 */ /* 0x010f280000100800 */
[----:B------:R-:W3:Y:S04]  /*1c4aa0*/  LDL.LU R21, [R1+0x79f8] ;  /* 0x0079f80001157983 */ /* 0x000ee80000300800 */
[----:B------:R1:W-:Y:S04]  /*1c4ab0*/  STL.64 [R1+0x2060], R14 ;  /* 0x0020600e01007387 */ /* 0x0003e80000100a00 */
[----:B-1----:R-:W4:Y:S04]  /*1c4ac0*/  LDL.LU.64 R14, [R1+0x79f0] ;  /* 0x0079f000010e7983 */ /* 0x002f280000300a00 */
[----:B------:R1:W-:Y:S04]  /*1c4ad0*/  STL.64 [R1+0x79e0], R26 ;  /* 0x0079e01a01007387 */ /* 0x0003e80000100a00 */
[----:B-1----:R0:W2:Y:S02]  /*1c4ae0*/  LDL.64 R26, [R1+0x2068] ;  /* 0x00206800011a7983 */ /* 0x0020a40000100a00 */
[----:B--2---:R-:W-:-:S04]  /*1c4af0*/  IMAD.MOV.U32 R27, RZ, RZ, R25 ;  /* 0x000000ffff1b7224 */ /* 0x004fc800078e0019 */
[----:B------:R-:W-:Y:S02]  /*1c4b00*/  IMAD.MOV.U32 R25, RZ, RZ, R27 ;  /* 0x000000ffff197224 */ /* 0x000fe400078e001b */
[C---:B----4-:R-:W-:Y:S02]  /*1c4b10*/  IMAD.X R27, R17.reuse, 0x1, R14, P2 ;  /* 0x00000001111b7824 */ /* 0x050fe400010e060e */
[----:B------:R-:W-:-:S03]  /*1c4b20*/  IMAD.X R17, R17, 0x1, R15, P0 ;  /* 0x0000000111117824 */ /* 0x000fc600000e060f */
[----:B------:R-:W-:Y:S04]  /*1c4b30*/  STL [R1+0x206c], R27 ;  /* 0x00206c1b01007387 */ /* 0x000fe80000100800 */
[----:B------:R1:W-:Y:S04]  /*1c4b40*/  STL [R1+0x79c0], R15 ;  /* 0x0079c00f01007387 */ /* 0x0003e80000100800 */
[----:B------:R2:W-:Y:S04]  /*1c4b50*/  STL [R1+0x2074], R17 ;  /* 0x0020741101007387 */ /* 0x0005e80000100800 */
[----:B-1----:R-:W4:Y:S01]  /*1c4b60*/  LDL.LU R15, [R1+0x2d8] ;  /* 0x0002d800010f7983 */ /* 0x002f220000300800 */
[----:B------:R-:W-:Y:S01]  /*1c4b70*/  IADD3 R24, P1, R28, R19, RZ ;  /* 0x000000131c187210 */ /* 0x000fe20007f3e0ff */
[----:B--2---:R-:W-:-:S04]  /*1c4b80*/  IMAD.MOV.U32 R17, RZ, RZ, R25 ;  /* 0x000000ffff117224 */ /* 0x004fc800078e0019 */
[----:B----4-:R-:W-:-:S05]  /*1c4b90*/  IMAD.X R25, R15, 0x1, R18, P1 ;  /* 0x000000010f197824 */ /* 0x010fca00008e0612 */
[----:B------:R1:W-:Y:S04]  /*1c4ba0*/  STL.64 [R1+0x2048], R24 ;  /* 0x0020481801007387 */ /* 0x0003e80000100a00 */
[----:B-1----:R-:W2:Y:S01]  /*1c4bb0*/  LDL.LU.64 R24, [R1+0x79e8] ;  /* 0x0079e80001187983 */ /* 0x002ea20000300a00 */
[----:B---3--:R-:W-:-:S03]  /*1c4bc0*/  IADD3 R26, P2, R28, R21, RZ ;  /* 0x000000151c1a7210 */ /* 0x008fc60007f5e0ff */
[----:B------:R2:W-:Y:S02]  /*1c4bd0*/  STL.64 [R1+0x79c8], R18 ;  /* 0x0079c81201007387 */ /* 0x0005e40000100a00 */
[----:B------:R-:W-:-:S05]  /*1c4be0*/  IMAD.X R27, R15, 0x1, R20, P2 ;  /* 0x000000010f1b7824 */ /* 0x000fca00010e0614 */
[----:B------:R1:W-:Y:S01]  /*1c4bf0*/  STL.64 [R1+0x2050], R26 ;  /* 0x0020501a01007387 */ /* 0x0003e20000100a00 */
[----:B--2---:R-:W-:-:S05]  /*1c4c00*/  IADD3 R18, P1, R28, R25, RZ ;  /* 0x000000191c127210 */ /* 0x004fca0007f3e0ff */
[----:B------:R-:W-:Y:S04]  /*1c4c10*/  STL [R1+0x2038], R18 ;  /* 0x0020381201007387 */ /* 0x000fe80000100800 */
[----:B-1----:R-:W2:Y:S04]  /*1c4c20*/  LDL.LU.64 R26, [R1+0x79e0] ;  /* 0x0079e000011a7983 */ /* 0x002ea80000300a00 */
[----:B------:R1:W-:Y:S04]  /*1c4c30*/  STL.64 [R1+0x79b0], R20 ;  /* 0x0079b01401007387 */ /* 0x0003e80000100a00 */
[----:B-1----:R0:W3:Y:S01]  /*1c4c40*/  LDL.64 R20, [R1+0x2038] ;  /* 0x0020380001147983 */ /* 0x0020e20000100a00 */
[----:B------:R-:W-:-:S03]  /*1c4c50*/  IADD3 R16, P0, R28, R23, RZ ;  /* 0x000000171c107210 */ /* 0x000fc60007f1e0ff */
[----:B------:R2:W-:Y:S01]  /*1c4c60*/  STL.64 [R1+0x79b8], R6 ;  /* 0x0079b80601007387 */ /* 0x0005e20000100a00 */
[C---:B------:R-:W-:Y:S01]  /*1c4c70*/  IADD3 R18, P2, R28.reuse, R29, RZ ;  /* 0x0000001d1c127210 */ /* 0x040fe20007f5e0ff */
[----:B---3--:R-:W-:Y:S02]  /*1c4c80*/  IMAD.MOV.U32 R21, RZ, RZ, R17 ;  /* 0x000000ffff157224 */ /* 0x008fe400078e0011 */
[----:B------:R-:W-:Y:S01]  /*1c4c90*/  IMAD.X R17, R15, 0x1, R22, P0 ;  /* 0x000000010f117824 */ /* 0x000fe200000e0616 */
[----:B--2---:R-:W-:-:S04]  /*1c4ca0*/  IADD3 R6, P0, R28, R27, RZ ;  /* 0x0000001b1c067210 */ /* 0x004fc80007f1e0ff */
[----:B------:R1:W-:Y:S04]  /*1c4cb0*/  STL.64 [R1+0x2058], R16 ;  /* 0x0020581001007387 */ /* 0x0003e80000100a00 */
[----:B-1----:R-:W2:Y:S04]  /*1c4cc0*/  LDL.LU.64 R16, [R1+0x79d8] ;  /* 0x0079d80001107983 */ /* 0x002ea80000300a00 */
[----:B------:R1:W-:Y:S04]  /*1c4cd0*/  STL.64 [R1+0x79a0], R22 ;  /* 0x0079a01601007387 */ /* 0x0003e80000100a00 */
[----:B-1----:R-:W2:Y:S04]  /*1c4ce0*/  LDL R23, [R1+0x228] ;  /* 0x0002280001177983 */ /* 0x002ea80000100800 */
[----:B------:R1:W-:Y:S04]  /*1c4cf0*/  STL.64 [R1+0x79a8], R12 ;  /* 0x0079a80c01007387 */ /* 0x0003e80000100a00 */
[----:B------:R-:W3:Y:S04]  /*1c4d00*/  LDL.LU R28, [R1+0x79d0] ;  /* 0x0079d000011c7983 */ /* 0x000ee80000300800 */
[----:B------:R-:W-:Y:S01]  /*1c4d10*/  STL.64 [R1+0x7990], R24 ;  /* 0x0079901801007387 */ /* 0x000fe20000100a00 */
[----:B-1----:R-:W-:-:S02]  /*1c4d20*/  IMAD.MOV.U32 R12, RZ, RZ, R21 ;  /* 0x000000ffff0c7224 */ /* 0x002fc400078e0015 */
[----:B------:R-:W-:-:S05]  /*1c4d30*/  IMAD.X R21, R15, 0x1, R24, P1 ;  /* 0x000000010f157824 */ /* 0x000fca00008e0618 */
[----:B------:R-:W-:Y:S04]  /*1c4d40*/  STL [R1+0x203c], R21 ;  /* 0x00203c1501007387 */ /* 0x000fe80000100800 */
[----:B------:R1:W-:Y:S04]  /*1c4d50*/  STL.64 [R1+0x7998], R4 ;  /* 0x0079980401007387 */ /* 0x0003e80000100a00 */
[----:B-1----:R-:W4:Y:S01]  /*1c4d60*/  LDL R4, [R1+0x2d4] ;  /* 0x0002d40001047983 */ /* 0x002f220000100800 */
[C---:B------:R-:W-:Y:S02]  /*1c4d70*/  IMAD.X R7, R15.reuse, 0x1, R26, P0 ;  /* 0x000000010f077824 */ /* 0x040fe400000e061a */
[----:B---3--:R-:W-:Y:S01]  /*1c4d80*/  IMAD.X R19, R15, 0x1, R28, P2 ;  /* 0x000000010f137824 */ /* 0x008fe200010e061c */
[----:B--2---:R-:W-:-:S04]  /*1c4d90*/  IADD3 R20, P1, R23, R16, RZ ;  /* 0x0000001017147210 */ /* 0x004fc80007f3e0ff */
[----:B------:R1:W-:Y:S04]  /*1c4da0*/  STL.64 [R1+0x2040], R18 ;  /* 0x0020401201007387 */ /* 0x0003e80000100a00 */
[----:B-1----:R-:W2:Y:S04]  /*1c4db0*/  LDL.LU.64 R18, [R1+0x79c8] ;  /* 0x0079c80001127983 */ /* 0x002ea80000300a00 */
[----:B------:R-:W-:Y:S04]  /*1c4dc0*/  STL.64 [R1+0x7980], R16 ;  /* 0x0079801001007387 */ /* 0x000fe80000100a00 */
[----:B------:R-:W3:Y:S04]  /*1c4dd0*/  LDL.LU R15, [R1+0x79c0] ;  /* 0x0079c000010f7983 */ /* 0x000ee80000300800 */
[----:B------:R1:W-:Y:S01]  /*1c4de0*/  STL.64 [R1+0x2020], R6 ;  /* 0x0020200601007387 */ /* 0x0003e20000100a00 */
[----:B----4-:R-:W-:-:S03]  /*1c4df0*/  IMAD.X R21, R4, 0x1, R14, P1 ;  /* 0x0000000104157824 */ /* 0x010fc600008e060e */
[----:B-1----:R-:W4:Y:S04]  /*1c4e00*/  LDL.LU.64 R6, [R1+0x79b8] ;  /* 0x0079b80001067983 */ /* 0x002f280000300a00 */
[----:B------:R1:W-:Y:S04]  /*1c4e10*/  STL [R1+0x7988], R26 ;  /* 0x0079881a01007387 */ /* 0x0003e80000100800 */
[----:B-1----:R-:W2:Y:S04]  /*1c4e20*/  LDL.LU R26, [R1+0x228] ;  /* 0x00022800011a7983 */ /* 0x002ea80000300800 */
[----:B------:R1:W-:Y:S04]  /*1c4e30*/  STL.64 [R1+0x2028], R20 ;  /* 0x0020281401007387 */ /* 0x0003e80000100a00 */
[----:B-1----:R-:W2:Y:S01]  /*1c4e40*/  LDL.LU.64 R20, [R1+0x79b0] ;  /* 0x0079b00001147983 */ /* 0x002ea20000300a00 */
[----:B------:R-:W-:Y:S01]  /*1c4e50*/  IADD3 R22, P2, R23, R17, RZ ;  /* 0x0000001117167210 */ /* 0x000fe20007f5e0ff */
[----:B------:R-:W-:-:S04]  /*1c4e60*/  IMAD.MOV.U32 R17, RZ, RZ, R12 ;  /* 0x000000ffff117224 */ /* 0x000fc800078e000c */
[----:B---3--:R-:W-:Y:S01]  /*1c4e70*/  IMAD.X R23, R4, 0x1, R15, P2 ;  /* 0x0000000104177824 */ /* 0x008fe200010e060f */
[----:B--2---:R-:W-:-:S05]  /*1c4e80*/  IADD3 R12, P1, R26, R21, RZ ;  /* 0x000000151a0c7210 */ /* 0x004fca0007f3e0ff */
[----:B------:R1:W-:Y:S04]  /*1c4e90*/  STL [R1+0x2000], R12 ;  /* 0x0020000c01007387 */ /* 0x0003e80000100800 */
[----:B-1----:R-:W2:Y:S04]  /*1c4ea0*/  LDL.LU.64 R12, [R1+0x79a8] ;  /* 0x0079a800010c7983 */ /* 0x002ea80000300a00 */
[----:B------:R1:W-:Y:S04]  /*1c4eb0*/  STL.64 [R1+0x2030], R22 ;  /* 0x0020301601007387 */ /* 0x0003e80000100a00 */
[----:B-1----:R-:W3:Y:S04]  /*1c4ec0*/  LDL.LU.64 R22, [R1+0x79a0] ;  /* 0x0079a00001167983 */ /* 0x002ee80000300a00 */
[----:B------:R1:W-:Y:S04]  /*1c4ed0*/  STL [R1+0x7970], R15 ;  /* 0x0079700f01007387 */ /* 0x0003e80000100800 */
[----:B-1----:R-:W4:Y:S04]  /*1c4ee0*/  LDL.LU R15, [R1+0x2d4] ;  /* 0x0002d400010f7983 */ /* 0x002f280000300800 */
[----:B--2---:R1:W-:Y:S04]  /*1c4ef0*/  STL.64 [R1+0x7978], R12 ;  /* 0x0079780c01007387 */ /* 0x0043e80000100a00 */
[----:B-1----:R0:W2:Y:S01]  /*1c4f00*/  LDL.64 R12, [R1+0x2000] ;  /* 0x00200000010c7983 */ /* 0x0020a20000100a00 */
[----:B---3--:R-:W-:-:S05]  /*1c4f10*/  IADD3 R4, P2, R26, R23, RZ ;  /* 0x000000171a047210 */ /* 0x008fca0007f5e0ff */
[----:B------:R1:W-:Y:S04]  /*1c4f20*/  STL [R1+0x2008], R4 ;  /* 0x0020080401007387 */ /* 0x0003e80000100800 */
[----:B-1----:R-:W3:Y:S01]  /*1c4f30*/  LDL.LU.64 R4, [R1+0x7998] ;  /* 0x0079980001047983 */ /* 0x002ee20000300a00 */
[----:B------:R-:W-:-:S05]  /*1c4f40*/  IADD3 R24, P0, R26, R19, RZ ;  /* 0x000000131a187210 */ /* 0x000fca0007f1e0ff */
[----:B----4-:R-:W-:-:S05]  /*1c4f50*/  IMAD.X R25, R15, 0x1, R18, P0 ;  /* 0x000000010f197824 */ /* 0x010fca00000e0612 */
[----:B------:R1:W-:Y:S04]  /*1c4f60*/  STL.64 [R1+0x1ff8], R24 ;  /* 0x001ff81801007387 */ /* 0x0003e80000100a00 */
[----:B-1----:R-:W4:Y:S01]  /*1c4f70*/  LDL.LU.64 R24, [R1+0x7990] ;  /* 0x0079900001187983 */ /* 0x002f220000300a00 */
[----:B--2---:R-:W-:-:S03]  /*1c4f80*/  IMAD.X R13, R15, 0x1, R20, P1 ;  /* 0x000000010f0d7824 */ /* 0x004fc600008e0614 */
[----:B---3--:R1:W-:Y:S04]  /*1c4f90*/  STL.64 [R1+0x7960], R4 ;  /* 0x0079600401007387 */ /* 0x0083e80000100a00 */
[----:B-1----:R-:W2:Y:S04]  /*1c4fa0*/  LDL R5, [R1+0x22c] ;  /* 0x00022c0001057983 */ /* 0x002ea80000100800 */
[----:B------:R1:W-:Y:S04]  /*1c4fb0*/  STL.64 [R1+0x7968], R20 ;  /* 0x0079681401007387 */ /* 0x0003e80000100a00 */
[----:B-1----:R0:W3:Y:S01]  /*1c4fc0*/  LDL.64 R20, [R1+0x2008] ;  /* 0x0020080001147983 */ /* 0x0020e20000100a00 */
[----:B----4-:R-:W-:Y:S01]  /*1c4fd0*/  IADD3 R16, P0, R26, R25, RZ ;  /* 0x000000191a107210 */ /* 0x010fe20007f1e0ff */
[----:B------:R-:W-:-:S02]  /*1c4fe0*/  IMAD.MOV.U32 R4, RZ, RZ, R17 ;  /* 0x000000ffff047224 */ /* 0x000fc400078e0011 */
[----:B------:R-:W-:Y:S02]  /*1c4ff0*/  STL [R1+0x2004], R13 ;  /* 0x0020040d01007387 */ /* 0x000fe40000100800 */
[C---:B------:R-:W-:Y:S01]  /*1c5000*/  IMAD.X R17, R15.reuse, 0x1, R24, P0 ;  /* 0x000000010f117824 */ /* 0x040fe200000e0618 */
[C---:B------:R-:W-:Y:S01]  /*1c5010*/  IADD3 R12, P1, R26.reuse, R29, RZ ;  /* 0x0000001d1a0c7210 */ /* 0x040fe20007f3e0ff */
[----:B---3--:R-:W-:Y:S01]  /*1c5020*/  IMAD.X R21, R15, 0x1, R22, P2 ;  /* 0x000000010f157824 */ /* 0x008fe200010e0616 */
[----:B------:R-:W-:-:S04]  /*1c5030*/  IADD3 R20, P2, R26, R27, RZ ;  /* 0x0000001b1a147210 */ /* 0x000fc80007f5e0ff */
[----:B------:R-:W-:Y:S04]  /*1c5040*/  STL [R1+0x200c], R21 ;  /* 0x00200c1501007387 */ /* 0x000fe80000100800 */
[----:B------:R-:W3:Y:S04]  /*1c5050*/  LDL.LU R26, [R1+0x7988] ;  /* 0x00798800011a7983 */ /* 0x000ee80000300800 */
[----:B------:R1:W-:Y:S04]  /*1c5060*/  STL.64 [R1+0x2010], R16 ;  /* 0x0020101001007387 */ /* 0x0003e80000100a00 */
[----:B-1----:R-:W2:Y:S01]  /*1c5070*/  LDL.LU.64 R16, [R1+0x7980] ;  /* 0x0079800001107983 */ /* 0x002ea20000300a00 */
[----:B------:R-:W-:-:S03]  /*1c5080*/  IMAD.MOV.U32 R13, RZ, RZ, R4 ;  /* 0x000000ffff0d7224 */ /* 0x000fc600078e0004 */
[----:B------:R-:W-:Y:S01]  /*1c5090*/  STL.64 [R1+0x7958], R24 ;  /* 0x0079581801007387 */ /* 0x000fe20000100a00 */
[----:B---3--:R-:W-:Y:S01]  /*1c50a0*/  IMAD.X R21, R15, 0x1, R26, P2 ;  /* 0x000000010f157824 */ /* 0x008fe200010e061a */
[----:B--2---:R-:W-:Y:S01]  /*1c50b0*/  IADD3 R4, P0, R5, R16, RZ ;  /* 0x0000001005047210 */ /* 0x004fe20007f1e0ff */
[----:B------:R-:W-:Y:S02]  /*1c50c0*/  IMAD.MOV.U32 R5, RZ, RZ, R13 ;  /* 0x000000ffff057224 */ /* 0x000fe400078e000d */
[----:B------:R-:W-:-:S05]  /*1c50d0*/  IMAD.X R13, R15, 0x1, R28, P1 ;  /* 0x000000010f0d7824 */ /* 0x000fca00008e061c */
[----:B------:R1:W-:Y:S04]  /*1c50e0*/  STL.64 [R1+0x2018], R12 ;  /* 0x0020180c01007387 */ /* 0x0003e80000100a00 */
[----:B-1----:R-:W2:Y:S04]  /*1c50f0*/  LDL.LU.64 R12, [R1+0x7978] ;  /* 0x00797800010c7983 */ /* 0x002ea80000300a00 */
[----:B------:R1:W-:Y:S04]  /*1c5100*/  STL [R1+0x7948], R28 ;  /* 0x0079481c01007387 */ /* 0x0003e80000100800 */
[----:B-1----:R-:W3:Y:S04]  /*1c5110*/  LDL.LU R28, [R1+0x22c] ;  /* 0x00022c00011c7983 */ /* 0x002ee80000300800 */
[----:B------:R-:W4:Y:S04]  /*1c5120*/  LDL R25, [R1+0x2d0] ;  /* 0x0002d00001197983 */ /* 0x000f280000100800 */
[----:B------:R-:W-:Y:S04]  /*1c5130*/  STL.64 [R1+0x7940], R16 ;  /* 0x0079401001007387 */ /* 0x000fe80000100a00 */
[----:B------:R-:W4:Y:S04]  /*1c5140*/  LDL.LU R15, [R1+0x7970] ;  /* 0x00797000010f7983 */ /* 0x000f280000300800 */
[----:B------:R1:W-:Y:S04]  /*1c5150*/  STL.64 [R1+0x1fe0], R20 ;  /* 0x001fe01401007387 */ /* 0x0003e80000100a00 */
[----:B-1----:R-:W4:Y:S04]  /*1c5160*/  LDL.LU.64 R20, [R1+0x7968] ;  /* 0x0079680001147983 */ /* 0x002f280000300a00 */
[----:B--2---:R1:W-:Y:S01]  /*1c5170*/  STL.64 [R1+0x7950], R12 ;  /* 0x0079500c01007387 */ /* 0x0043e20000100a00 */
[----:B---3--:R-:W-:Y:S01]  /*1c5180*/  IADD3 R24, P1, R28, R17, RZ ;  /* 0x000000111c187210 */ /* 0x008fe20007f3e0ff */
[----:B------:R-:W-:-:S02]  /*1c5190*/  IMAD.MOV.U32 R17, RZ, RZ, R5 ;  /* 0x000000ffff117224 */ /* 0x000fc400078e0005 */
[C---:B----4-:R-:W-:Y:S02]  /*1c51a0*/  IMAD.X R5, R25.reuse, 0x1, R14, P0 ;  /* 0x0000000119057824 */ /* 0x050fe400000e060e */
[----:B------:R-:W-:-:S03]  /*1c51b0*/  IMAD.X R25, R25, 0x1, R15, P1 ;  /* 0x0000000119197824 */ /* 0x000fc600008e060f */
[----:B------:R2:W-:Y:S01]  /*1c51c0*/  STL.64 [R1+0x1fe8], R4 ;  /* 0x001fe80401007387 */ /* 0x0005e20000100a00 */
[----:B-1----:R-:W-:-:S03]  /*1c51d0*/  IADD3 R12, P0, R28, R21, RZ ;  /* 0x000000151c0c7210 */ /* 0x002fc60007f1e0ff */
[----:B--2---:R-:W2:Y:S04]  /*1c51e0*/  LDL.LU.64 R4, [R1+0x7960] ;  /* 0x0079600001047983 */ /* 0x004ea80000300a00 */
[----:B------:R1:W-:Y:S04]  /*1c51f0*/  STL.64 [R1+0x1ff0], R24 ;  /* 0x001ff01801007387 */ /* 0x0003e80000100a00 */
[----:B------:R-:W-:Y:S04]  /*1c5200*/  STL [R1+0x1fc0], R12 ;  /* 0x001fc00c01007387 */ /* 0x000fe80000100800 */
[----:B-1----:R-:W3:Y:S04]  /*1c5210*/  LDL.LU.64 R24, [R1+0x7958] ;  /* 0x0079580001187983 */ /* 0x002ee80000300a00 */
[----:B------:R1:W-:Y:S04]  /*1c5220*/  STL [R1+0x7930], R15 ;  /* 0x0079300f01007387 */ /* 0x0003e80000100800 */
[----:B-1----:R-:W4:Y:S01]  /*1c5230*/  LDL.LU R15, [R1+0x2d0] ;  /* 0x0002d000010f7983 */ /* 0x002f220000300800 */
[----:B------:R-:W-:Y:S01]  /*1c5240*/  IADD3 R16, P2, R28, R19, RZ ;  /* 0x000000131c107210 */ /* 0x000fe20007f5e0ff */
[----:B------:R-:W-:-:S02]  /*1c5250*/  IMAD.MOV.U32 R13, RZ, RZ, R17 ;  /* 0x000000ffff0d7224 */ /* 0x000fc400078e0011 */
[----:B------:R1:W-:Y:S02]  /*1c5260*/  STL.64 [R1+0x7938], R18 ;  /* 0x0079381201007387 */ /* 0x0003e40000100a00 */
[----:B----4-:R-:W-:Y:S02]  /*1c5270*/  IMAD.X R17, R15, 0x1, R18, P2 ;  /* 0x000000010f117824 */ /* 0x010fe400010e0612 */
[----:B-1----:R0:W4:Y:S01]  /*1c5280*/  LDL.64 R18, [R1+0x1fc0] ;  /* 0x001fc00001127983 */ /* 0x0021220000100a00 */
[----:B------:R-:W-:-:S03]  /*1c5290*/  IADD3 R12, P1, R28, R23, RZ ;  /* 0x000000171c0c7210 */ /* 0x000fc60007f3e0ff */
[----:B------:R1:W-:Y:S04]  /*1c52a0*/  STL.64 [R1+0x1fb8], R16 ;  /* 0x001fb81001007387 */ /* 0x0003e80000100a00 */
[----:B------:R2:W-:Y:S01]  /*1c52b0*/  STL.64 [R1+0x7928], R20 ;  /* 0x0079281401007387 */ /* 0x0005e20000100a00 */
[----:B-1----:R-:W-:Y:S01]  /*1c52c0*/  IMAD.MOV.U32 R17, RZ, RZ, R13 ;  /* 0x000000ffff117224 */ /* 0x002fe200078e000d */
[----:B---3--:R-:W-:Y:S01]  /*1c52d0*/  IADD3 R16, P2, R28, R25, RZ ;  /* 0x000000191c107210 */ /* 0x008fe20007f5e0ff */
[C---:B------:R-:W-:Y:S02]  /*1c52e0*/  IMAD.X R13, R15.reuse, 0x1, R22, P1 ;  /* 0x000000010f0d7824 */ /* 0x040fe400008e0616 */
[----:B--2---:R-:W-:Y:S02]  /*1c52f0*/  IMAD.MOV.U32 R21, RZ, RZ, R17 ;  /* 0x000000ffff157224 */ /* 0x004fe400078e0011 */
[----:B------:R-:W-:-:S02]  /*1c5300*/  IMAD.X R17, R15, 0x1, R24, P2 ;  /* 0x000000010f117824 */ /* 0x000fc400010e0618 */
[----:B----4-:R-:W-:Y:S01]  /*1c5310*/  IMAD.X R19, R15, 0x1, R20, P0 ;  /* 0x000000010f137824 */ /* 0x010fe200000e0614 */
[----:B------:R-:W-:-:S04]  /*1c5320*/  IADD3 R18, P0, R28, R29, RZ ;  /* 0x0000001d1c127210 */ /* 0x000fc80007f1e0ff */
[----:B------:R-:W-:Y:S04]  /*1c5330*/  STL [R1+0x1fc4], R19 ;  /* 0x001fc41301007387 */ /* 0x000fe80000100800 */
[----:B------:R1:W-:Y:S01]  /*1c5340*/  STL.64 [R1+0x1fc8], R12 ;  /* 0x001fc80c01007387 */ /* 0x0003e20000100a00 */
[----:B------:R-:W-:-:S03]  /*1c5350*/  IADD3 R20, P1, R28, R27, RZ ;  /* 0x0000001b1c147210 */ /* 0x000fc60007f3e0ff */
[----:B-1----:R-:W2:Y:S04]  /*1c5360*/  LDL.LU.64 R12, [R1+0x7950] ;  /* 0x00795000010c7983 */ /* 0x002ea80000300a00 */
[----:B------:R1:W-:Y:S04]  /*1c5370*/  STL.64 [R1+0x7920], R22 ;  /* 0x0079201601007387 */ /* 0x0003e80000100a00 */
[----:B-1----:R-:W3:Y:S04]  /*1c5380*/  LDL R23, [R1+0x230] ;  /* 0x0002300001177983 */ /* 0x002ee80000100800 */
[----:B------:R-:W4:Y:S04]  /*1c5390*/  LDL.LU R28, [R1+0x7948] ;  /* 0x00794800011c7983 */ /* 0x000f280000300800 */
[----:B------:R1:W-:Y:S04]  /*1c53a0*/  STL.64 [R1+0x1fd0], R16 ;  /* 0x001fd01001007387 */ /* 0x0003e80000100a00 */
[----:B-1----:R-:W3:Y:S04]  /*1c53b0*/  LDL.LU.64 R16, [R1+0x7940] ;  /* 0x0079400001107983 */ /* 0x002ee80000300a00 */
[----:B------:R3:W-:Y:S01]  /*1c53c0*/  STL.64 [R1+0x7918], R24 ;  /* 0x0079181801007387 */ /* 0x0007e20000100a00 */
[----:B----4-:R-:W-:-:S05]  /*1c53d0*/  IMAD.X R19, R15, 0x1, R28, P0 ;  /* 0x000000010f137824 */ /* 0x010fca00000e061c */
[----:B------:R1:W-:Y:S01]  /*1c53e0*/  STL.64 [R1+0x1fd8], R18 ;  /* 0x001fd81201007387 */ /* 0x0003e20000100a00 */
[C---:B---3--:R-:W-:Y:S02]  /*1c53f0*/  IADD3 R24, P2, R23.reuse, R16, RZ ;  /* 0x0000001017187210 */ /* 0x048fe40007f5e0ff */
[----:B------:R-:W-:-:S03]  /*1c5400*/  IADD3 R22, P0, R23, R17, RZ ;  /* 0x0000001117167210 */ /* 0x000fc60007f1e0ff */
[----:B------:R-:W-:Y:S04]  /*1c5410*/  STL [R1+0x1fa8], R24 ;  /* 0x001fa81801007387 */ /* 0x000fe80000100800 */
[----:B-1----:R-:W3:Y:S04]  /*1c5420*/  LDL.LU.64 R18, [R1+0x7938] ;  /* 0x0079380001127983 */ /* 0x002ee80000300a00 */
[----:B------:R-:W4:Y:S04]  /*1c5430*/  LDL R23, [R1+0x2cc] ;  /* 0x0002cc0001177983 */ /* 0x000f280000100800 */
[----:B------:R1:W-:Y:S04]  /*1c5440*/  STL.64 [R1+0x7910], R16 ;  /* 0x0079101001007387 */ /* 0x0003e80000100a00 */
[----:B-1----:R0:W2:Y:S02]  /*1c5450*/  LDL.64 R16, [R1+0x1fa8] ;  /* 0x001fa80001107983 */ /* 0x0020a40000100a00 */
[----:B--2---:R-:W-:-:S02]  /*1c5460*/  IMAD.MOV.U32 R17, RZ, RZ, R21 ;  /* 0x000000ffff117224 */ /* 0x004fc400078e0015 */
[----:B------:R-:W-:Y:S02]  /*1c5470*/  IMAD.X R21, R15, 0x1, R26, P1 ;  /* 0x000000010f157824 */ /* 0x000fe400008e061a */
[----:B------:R-:W2:Y:S04]  /*1c5480*/  LDL.LU R15, [R1+0x7930] ;  /* 0x00793000010f7983 */ /* 0x000ea80000300800 */
[----:B------:R1:W-:Y:S04]  /*1c5490*/  STL.64 [R1+0x1fa0], R20 ;  /* 0x001fa01401007387 */ /* 0x0003e80000100a00 */
[----:B-1----:R-:W3:Y:S04]  /*1c54a0*/  LDL.LU.64 R20, [R1+0x7928] ;  /* 0x0079280001147983 */ /* 0x002ee80000300a00 */
[----:B------:R1:W-:Y:S04]  /*1c54b0*/  STL [R1+0x7908], R26 ;  /* 0x0079081a01007387 */ /* 0x0003e80000100800 */
[----:B-1----:R-:W2:Y:S01]  /*1c54c0*/  LDL.LU R26, [R1+0x230] ;  /* 0x00023000011a7983 */ /* 0x002ea20000300800 */
[----:B------:R-:W-:-:S02]  /*1c54d0*/  IMAD.MOV.U32 R25, RZ, RZ, R17 ;  /* 0x000000ffff197224 */ /* 0x000fc400078e0011 */
[----:B----4-:R-:W-:-:S05]  /*1c54e0*/  IMAD.X R17, R23, 0x1, R14, P2 ;  /* 0x0000000117117824 */ /* 0x010fca00010e060e */
[----:B------:R-:W-:Y:S04]  /*1c54f0*/  STL [R1+0x1fac], R17 ;  /* 0x001fac1101007387 */ /* 0x000fe80000100800 */
[----:B------:R1:W-:Y:S04]  /*1c5500*/  STL.64 [R1+0x78f8], R6 ;  /* 0x0078f80601007387 */ /* 0x0003e80000100a00 */
[----:B-1----:R-:W4:Y:S04]  /*1c5510*/  LDL R6, [R1+0x234] ;  /* 0x0002340001067983 */ /* 0x002f280000100800 */
[----:B---3--:R1:W-:Y:S01]  /*1c5520*/  STL [R1+0x78f0], R21 ;  /* 0x0078f01501007387 */ /* 0x0083e20000100800 */
[----:B--2---:R-:W-:-:S03]  /*1c5530*/  IADD3 R16, P2, R26, R21, RZ ;  /* 0x000000151a107210 */ /* 0x004fc60007f5e0ff */
[----:B-1----:R-:W2:Y:S01]  /*1c5540*/  LDL.LU R21, [R1+0x2cc] ;  /* 0x0002cc0001157983 */ /* 0x002ea20000300800 */
[----:B------:R-:W-:Y:S01]  /*1c5550*/  IADD3 R24, P1, R26, R19, RZ ;  /* 0x000000131a187210 */ /* 0x000fe20007f3e0ff */
[----:B--2---:R-:W-:-:S05]  /*1c5560*/  IMAD.X R23, R21, 0x1, R15, P0 ;  /* 0x0000000115177824 */ /* 0x004fca00000e060f */
        /* <DEDUP_REMOVED lines=8> */
[----:B------:R-:W-:Y:S02]  /*1c55f0*/  IMAD.X R17, R21, 0x1, R20, P2 ;  /* 0x0000000115117824 */ /* 0x000fe400010e0614 */
[----:B------:R-:W-:-:S03]  /*1c5600*/  IMAD.MOV.U32 R13, RZ, RZ, R15 ;  /* 0x000000ffff0d7224 */ /* 0x000fc600078e000f */
[----:B------:R1:W-:Y:S01]  /*1c5610*/  STL.64 [R1+0x1f80], R16 ;  /* 0x001f801001007387 */ /* 0x0003e20000100a00 */
[----:B--2---:R-:W-:-:S05]  /*1c5620*/  IADD3 R14, P0, R26, R23, RZ ;  /* 0x000000171a0e7210 */ /* 0x004fca0007f1e0ff */
[----:B------:R-:W-:Y:S01]  /*1c5630*/  IMAD.X R15, R21, 0x1, R22, P0 ;  /* 0x00000001150f7824 */ /* 0x000fe200000e0616 */
[----:B---3--:R-:W-:-:S05]  /*1c5640*/  IADD3 R12, P1, R26, R25, RZ ;  /* 0x000000191a0c7210 */ /* 0x008fca0007f3e0ff */
[----:B------:R-:W-:Y:S04]  /*1c5650*/  STL [R1+0x1f90], R12 ;  /* 0x001f900c01007387 */ /* 0x000fe80000100800 */
[----:B-1----:R-:W4:Y:S04]  /*1c5660*/  LDL.LU.64 R16, [R1+0x7910] ;  /* 0x0079100001107983 */ /* 0x002f280000300a00 */
[----:B------:R1:W-:Y:S04]  /*1c5670*/  STL.64 [R1+0x78e0], R22 ;  /* 0x0078e01601007387 */ /* 0x0003e80000100a00 */
[----:B-1----:R0:W2:Y:S04]  /*1c5680*/  LDL.64 R22, [R1+0x1f90] ;  /* 0x001f900001167983 */ /* 0x0020a80000100a00 */
[----:B------:R1:W-:Y:S01]  /*1c5690*/  STL.64 [R1+0x1f88], R14 ;  /* 0x001f880e01007387 */ /* 0x0003e20000100a00 */
[----:B------:R-:W-:-:S02]  /*1c56a0*/  IADD3 R12, P2, R26, R29, RZ ;  /* 0x0000001d1a0c7210 */ /* 0x000fc40007f5e0ff */
[----:B-1----:R-:W-:Y:S02]  /*1c56b0*/  IADD3 R14, P0, R26, R27, RZ ;  /* 0x0000001b1a0e7210 */ /* 0x002fe40007f1e0ff */
[----:B------:R-:W3:Y:S04]  /*1c56c0*/  LDL.LU R26, [R1+0x7908] ;  /* 0x00790800011a7983 */ /* 0x000ee80000300800 */
[----:B------:R1:W-:Y:S02]  /*1c56d0*/  STL.64 [R1+0x78d8], R24 ;  /* 0x0078d81801007387 */ /* 0x0003e40000100a00 */
[----:B-1----:R-:W-:Y:S02]  /*1c56e0*/  IMAD.MOV.U32 R25, RZ, RZ, R13 ;  /* 0x000000ffff197224 */ /* 0x002fe400078e000d */
[----:B------:R-:W-:-:S02]  /*1c56f0*/  IMAD.X R13, R21, 0x1, R28, P2 ;  /* 0x00000001150d7824 */ /* 0x000fc400010e061c */
[C---:B--2---:R-:W-:Y:S01]  /*1c5700*/  IMAD.X R23, R21.reuse, 0x1, R24, P1 ;  /* 0x0000000115177824 */ /* 0x044fe200008e0618 */
[C---:B----4-:R-:W-:Y:S02]  /*1c5710*/  IADD3 R22, P1, R6.reuse, R16, RZ ;  /* 0x0000001006167210 */ /* 0x050fe40007f3e0ff */
[----:B------:R-:W-:Y:S02]  /*1c5720*/  IADD3 R6, P2, R6, R17, RZ ;  /* 0x0000001106067210 */ /* 0x000fe40007f5e0ff */
[----:B------:R1:W-:Y:S04]  /*1c5730*/  STL [R1+0x1f94], R23 ;  /* 0x001f941701007387 */ /* 0x0003e80000100800 */
[----:B-1----:R-:W2:Y:S04]  /*1c5740*/  LDL R23, [R1+0x2c8] ;  /* 0x0002c80001177983 */ /* 0x002ea80000100800 */
[----:B------:R1:W-:Y:S01]  /*1c5750*/  STL.64 [R1+0x1f98], R12 ;  /* 0x001f980c01007387 */ /* 0x0003e20000100a00 */
[----:B---3--:R-:W-:-:S03]  /*1c5760*/  IMAD.X R15, R21, 0x1, R26, P0 ;  /* 0x00000001150f7824 */ /* 0x008fc600000e061a */
[----:B-1----:R-:W3:Y:S04]  /*1c5770*/  LDL.LU.64 R12, [R1+0x7900] ;  /* 0x00790000010c7983 */ /* 0x002ee80000300a00 */
[----:B------:R1:W-:Y:S04]  /*1c5780*/  STL [R1+0x1f70], R6 ;  /* 0x001f700601007387 */ /* 0x0003e80000100800 */
[----:B-1----:R-:W4:Y:S04]  /*1c5790*/  LDL.LU.64 R6, [R1+0x78f8] ;  /* 0x0078f80001067983 */ /* 0x002f280000300a00 */
[----:B------:R1:W-:Y:S04]  /*1c57a0*/  STL [R1+0x78c8], R17 ;  /* 0x0078c81101007387 */ /* 0x0003e80000100800 */
[----:B-1----:R-:W3:Y:S04]  /*1c57b0*/  LDL.LU R17, [R1+0x234] ;  /* 0x0002340001117983 */ /* 0x002ee80000300800 */
[----:B------:R-:W4:Y:S04]  /*1c57c0*/  LDL.LU R21, [R1+0x78f0] ;  /* 0x0078f00001157983 */ /* 0x000f280000300800 */
[----:B------:R1:W-:Y:S04]  /*1c57d0*/  STL.64 [R1+0x1f60], R14 ;  /* 0x001f600e01007387 */ /* 0x0003e80000100a00 */
[----:B-1----:R-:W2:Y:S04]  /*1c57e0*/  LDL.LU.64 R14, [R1+0x78e8] ;  /* 0x0078e800010e7983 */ /* 0x002ea80000300a00 */
[----:B------:R-:W-:Y:S01]  /*1c57f0*/  STL.64 [R1+0x78d0], R26 ;  /* 0x0078d01a01007387 */ /* 0x000fe20000100a00 */
[----:B--2---:R-:W-:-:S05]  /*1c5800*/  IMAD.X R23, R23, 0x1, R14, P1 ;  /* 0x0000000117177824 */ /* 0x004fca00008e060e */
[----:B------:R1:W-:Y:S04]  /*1c5810*/  STL.64 [R1+0x1f68], R22 ;  /* 0x001f681601007387 */ /* 0x0003e80000100a00 */
[----:B-1----:R-:W2:Y:S04]  /*1c5820*/  LDL.LU.64 R22, [R1+0x78e0] ;  /* 0x0078e00001167983 */ /* 0x002ea80000300a00 */
[----:B------:R1:W-:Y:S04]  /*1c5830*/  STL [R1+0x78b8], R14 ;  /* 0x0078b80e01007387 */ /* 0x0003e80000100800 */
[----:B-1----:R-:W4:Y:S04]  /*1c5840*/  LDL.LU R14, [R1+0x2c8] ;  /* 0x0002c800010e7983 */ /* 0x002f280000300800 */
[----:B------:R1:W-:Y:S04]  /*1c5850*/  STL.64 [R1+0x78b0], R4 ;  /* 0x0078b00401007387 */ /* 0x0003e80000100a00 */
[----:B-1----:R0:W4:Y:S01]  /*1c5860*/  LDL.64 R4, [R1+0x1f70] ;  /* 0x001f700001047983 */ /* 0x0021220000100a00 */
[----:B------:R-:W-:Y:S01]  /*1c5870*/  IMAD.MOV.U32 R27, RZ, RZ, R25 ;  /* 0x000000ffff1b7224 */ /* 0x000fe200078e0019 */
[----:B---3--:R-:W-:-:S03]  /*1c5880*/  IADD3 R24, P0, R17, R19, RZ ;  /* 0x0000001311187210 */ /* 0x008fc60007f1e0ff */
[----:B------:R-:W-:Y:S02]  /*1c5890*/  IMAD.MOV.U32 R25, RZ, RZ, R27 ;  /* 0x000000ffff197224 */ /* 0x000fe400078e001b */
[----:B----4-:R-:W-:-:S05]  /*1c58a0*/  IMAD.X R5, R14, 0x1, R15, P2 ;  /* 0x000000010e057824 */ /* 0x010fca00010e060f */
[----:B------:R1:W-:Y:S02]  /*1c58b0*/  STL [R1+0x1f74], R5 ;  /* 0x001f740501007387 */ /* 0x0003e40000100800 */
[----:B-1----:R-:W-:Y:S02]  /*1c58c0*/  IMAD.MOV.U32 R5, RZ, RZ, R25 ;  /* 0x000000ffff057224 */ /* 0x002fe400078e0019 */
[----:B------:R-:W-:-:S05]  /*1c58d0*/  IMAD.X R25, R14, 0x1, R18, P0 ;  /* 0x000000010e197824 */ /* 0x000fca00000e0612 */
[----:B------:R1:W-:Y:S04]  /*1c58e0*/  STL.64 [R1+0x1f38], R24 ;  /* 0x001f381801007387 */ /* 0x0003e80000100a00 */
[----:B-1----:R-:W3:Y:S01]  /*1c58f0*/  LDL.LU.64 R24, [R1+0x78d8] ;  /* 0x0078d80001187983 */ /* 0x002ee20000300a00 */
[----:B------:R-:W-:-:S03]  /*1c5900*/  IADD3 R26, P1, R17, R21, RZ ;  /* 0x00000015111a7210 */ /* 0x000fc60007f3e0ff */
[----:B------:R3:W-:Y:S02]  /*1c5910*/  STL.64 [R1+0x78c0], R18 ;  /* 0x0078c01201007387 */ /* 0x0007e40000100a00 */
[----:B------:R-:W-:-:S05]  /*1c5920*/  IMAD.X R27, R14, 0x1, R20, P1 ;  /* 0x000000010e1b7824 */ /* 0x000fca00008e0614 */
[----:B------:R1:W-:Y:S01]  /*1c5930*/  STL.64 [R1+0x1f40], R26 ;  /* 0x001f401a01007387 */ /* 0x0003e20000100a00 */
[----:B---3--:R-:W-:-:S05]  /*1c5940*/  IADD3 R18, P0, R17, R25, RZ ;  /* 0x0000001911127210 */ /* 0x008fca0007f1e0ff */
[----:B------:R-:W-:Y:S04]  /*1c5950*/  STL [R1+0x1f50], R18 ;  /* 0x001f501201007387 */ /* 0x000fe80000100800 */
[----:B-1----:R-:W3:Y:S01]  /*1c5960*/  LDL.LU.64 R26, [R1+0x78d0] ;  /* 0x0078d000011a7983 */ /* 0x002ee20000300a00 */
[----:B--2---:R-:W-:Y:S01]  /*1c5970*/  IADD3 R4, P2, R17, R23, RZ ;  /* 0x0000001711047210 */ /* 0x004fe20007f5e0ff */
[----:B------:R-:W-:Y:S02]  /*1c5980*/  IMAD.MOV.U32 R19, RZ, RZ, R5 ;  /* 0x000000ffff137224 */ /* 0x000fe400078e0005 */
[----:B------:R1:W-:Y:S02]  /*1c5990*/  STL.64 [R1+0x78a8], R22 ;  /* 0x0078a81601007387 */ /* 0x0003e40000100a00 */
[----:B------:R-:W-:-:S02]  /*1c59a0*/  IMAD.X R5, R14, 0x1, R22, P2 ;  /* 0x000000010e057824 */ /* 0x000fc400010e0616 */
[----:B-1----:R0:W2:Y:S04]  /*1c59b0*/  LDL.64 R22, [R1+0x1f50] ;  /* 0x001f500001167983 */ /* 0x0020a80000100a00 */
[----:B------:R3:W-:Y:S01]  /*1c59c0*/  STL.64 [R1+0x1f48], R4 ;  /* 0x001f480401007387 */ /* 0x0007e20000100a00 */
[C---:B------:R-:W-:Y:S02]  /*1c59d0*/  IADD3 R18, P1, R17.reuse, R29, RZ ;  /* 0x0000001d11127210 */ /* 0x040fe40007f3e0ff */
[----:B---3--:R-:W-:Y:S02]  /*1c59e0*/  IADD3 R4, P2, R17, R27, RZ ;  /* 0x0000001b11047210 */ /* 0x008fe40007f5e0ff */
[----:B------:R-:W3:Y:S01]  /*1c59f0*/  LDL.LU R17, [R1+0x78c8] ;  /* 0x0078c80001117983 */ /* 0x000ee20000300800 */
[----:B------:R-:W-:-:S02]  /*1c5a00*/  IMAD.MOV.U32 R5, RZ, RZ, R19 ;  /* 0x000000ffff057224 */ /* 0x000fc400078e0013 */
[C---:B------:R-:W-:Y:S01]  /*1c5a10*/  IMAD.X R19, R14.reuse, 0x1, R28, P1 ;  /* 0x000000010e137824 */ /* 0x040fe200008e061c */
[----:B------:R-:W-:Y:S01]  /*1c5a20*/  STL.64 [R1+0x78a0], R24 ;  /* 0x0078a01801007387 */ /* 0x000fe20000100a00 */
[----:B--2---:R-:W-:Y:S01]  /*1c5a30*/  IMAD.X R23, R14, 0x1, R24, P0 ;  /* 0x000000010e177824 */ /* 0x004fe200000e0618 */
[----:B------:R-:W-:-:S04]  /*1c5a40*/  IADD3 R22, P0, R5, R16, RZ ;  /* 0x0000001005167210 */ /* 0x000fc80007f1e0ff */
[----:B------:R-:W-:Y:S04]  /*1c5a50*/  STL [R1+0x1f54], R23 ;  /* 0x001f541701007387 */ /* 0x000fe80000100800 */
[----:B------:R1:W-:Y:S04]  /*1c5a60*/  STL.64 [R1+0x1f58], R18 ;  /* 0x001f581201007387 */ /* 0x0003e80000100a00 */
[----:B-1----:R-:W2:Y:S01]  /*1c5a70*/  LDL.LU.64 R18, [R1+0x78c0] ;  /* 0x0078c00001127983 */ /* 0x002ea20000300a00 */
[----:B---3--:R-:W-:-:S03]  /*1c5a80*/  IADD3 R24, P1, R5, R17, RZ ;  /* 0x0000001105187210 */ /* 0x008fc60007f3e0ff */
[----:B------:R1:W-:Y:S02]  /*1c5a90*/  STL.64 [R1+0x7888], R16 ;  /* 0x0078881001007387 */ /* 0x0003e40000100a00 */
[----:B-1----:R-:W-:Y:S02]  /*1c5aa0*/  IMAD.MOV.U32 R17, RZ, RZ, R5 ;  /* 0x000000ffff117224 */ /* 0x002fe400078e0005 */
[----:B------:R-:W-:Y:S02]  /*1c5ab0*/  IMAD.X R5, R14, 0x1, R26, P2 ;  /* 0x000000010e057824 */ /* 0x000fe400010e061a */
[----:B------:R-:W3:Y:S04]  /*1c5ac0*/  LDL.LU R14, [R1+0x78b8] ;  /* 0x0078b800010e7983 */ /* 0x000ee80000300800 */
[----:B------:R1:W-:Y:S04]  /*1c5ad0*/  STL.64 [R1+0x1f20], R4 ;  /* 0x001f200401007387 */ /* 0x0003e80000100a00 */
[----:B-1----:R-:W4:Y:S04]  /*1c5ae0*/  LDL.LU.64 R4, [R1+0x78b0] ;  /* 0x0078b00001047983 */ /* 0x002f280000300a00 */
[----:B------:R-:W-:Y:S04]  /*1c5af0*/  STL.64 [R1+0x7890], R26 ;  /* 0x0078901a01007387 */ /* 0x000fe80000100a00 */
[----:B----4-:R1:W-:Y:S04]  /*1c5b00*/  STL.64 [R1+0x7898], R4 ;  /* 0x0078980401007387 */ /* 0x0103e80000100a00 */
[----:B--2---:R2:W-:Y:S01]  /*1c5b10*/  STL [R1+0x7878], R19 ;  /* 0x0078781301007387 */ /* 0x0045e20000100800 */
[----:B-1----:R-:W-:-:S03]  /*1c5b20*/  IADD3 R4, P2, R17, R19, RZ ;  /* 0x0000001311047210 */ /* 0x002fc60007f5e0ff */
[----:B--2---:R-:W3:Y:S04]  /*1c5b30*/  LDL.LU R19, [R1+0x2c4] ;  /* 0x0002c40001137983 */ /* 0x004ee80000300800 */
[----:B------:R-:W-:Y:S01]  /*1c5b40*/  STL [R1+0x1ef8], R4 ;  /* 0x001ef80401007387 */ /* 0x000fe20000100800 */
[C---:B---3--:R-:W-:Y:S02]  /*1c5b50*/  IMAD.X R23, R19.reuse, 0x1, R14, P0 ;  /* 0x0000000113177824 */ /* 0x048fe400000e060e */
[----:B------:R-:W-:-:S03]  /*1c5b60*/  IMAD.X R25, R19, 0x1, R15, P1 ;  /* 0x0000000113197824 */ /* 0x000fc600008e060f */
[----:B------:R1:W-:Y:S04]  /*1c5b70*/  STL.64 [R1+0x1f28], R22 ;  /* 0x001f281601007387 */ /* 0x0003e80000100a00 */
[----:B-1----:R-:W2:Y:S04]  /*1c5b80*/  LDL.LU.64 R22, [R1+0x78a8] ;  /* 0x0078a80001167983 */ /* 0x002ea80000300a00 */
[----:B------:R1:W-:Y:S04]  /*1c5b90*/  STL.64 [R1+0x1f30], R24 ;  /* 0x001f301801007387 */ /* 0x0003e80000100a00 */
[----:B-1----:R-:W3:Y:S04]  /*1c5ba0*/  LDL.LU.64 R24, [R1+0x78a0] ;  /* 0x0078a00001187983 */ /* 0x002ee80000300a00 */
[----:B------:R1:W-:Y:S04]  /*1c5bb0*/  STL.64 [R1+0x7880], R14 ;  /* 0x0078800e01007387 */ /* 0x0003e80000100a00 */
[----:B-1----:R0:W4:Y:S01]  /*1c5bc0*/  LDL.64 R14, [R1+0x1ef8] ;  /* 0x001ef800010e7983 */ /* 0x0021220000100a00 */
[----:B------:R-:W-:-:S05]  /*1c5bd0*/  IADD3 R4, P0, R17, R21, RZ ;  /* 0x0000001511047210 */ /* 0x000fca0007f1e0ff */
[----:B------:R-:W-:Y:S01]  /*1c5be0*/  IMAD.X R5, R19, 0x1, R20, P0 ;  /* 0x0000000113057824 */ /* 0x000fe200000e0614 */
[----:B--2---:R-:W-:-:S05]  /*1c5bf0*/  IADD3 R26, P1, R17, R23, RZ ;  /* 0x00000017111a7210 */ /* 0x004fca0007f3e0ff */
[C---:B------:R-:W-:Y:S02]  /*1c5c00*/  IMAD.X R27, R19.reuse, 0x1, R22, P1 ;  /* 0x00000001131b7824 */ /* 0x040fe400008e0616 */
[----:B----4-:R-:W-:-:S05]  /*1c5c10*/  IMAD.X R15, R19, 0x1, R18, P2 ;  /* 0x00000001130f7824 */ /* 0x010fca00010e0612 */
[----:B------:R-:W-:Y:S04]  /*1c5c20*/  STL [R1+0x1efc], R15 ;  /* 0x001efc0f01007387 */ /* 0x000fe80000100800 */
[----:B------:R-:W-:Y:S04]  /*1c5c30*/  STL.64 [R1+0x7870], R12 ;  /* 0x0078700c01007387 */ /* 0x000fe80000100a00 */
[----:B------:R1:W-:Y:S04]  /*1c5c40*/  STL.64 [R1+0x1f00], R4 ;  /* 0x001f000401007387 */ /* 0x0003e80000100a00 */
[----:B-1----:R-:W2:Y:S04]  /*1c5c50*/  LDL.LU.64 R4, [R1+0x7898] ;  /* 0x0078980001047983 */ /* 0x002ea80000300a00 */
[----:B------:R1:W-:Y:S04]  /*1c5c60*/  STL.64 [R1+0x1f08], R26 ;  /* 0x001f081a01007387 */ /* 0x0003e80000100a00 */
[----:B-1----:R-:W4:Y:S01]  /*1c5c70*/  LDL.LU.64 R26, [R1+0x7890] ;  /* 0x00789000011a7983 */ /* 0x002f220000300a00 */
[----:B------:R-:W-:-:S05]  /*1c5c80*/  IMAD.MOV.U32 R13, RZ, RZ, R17 ;  /* 0x000000ffff0d7224 */ /* 0x000fca00078e0011 */
[C---:B---3--:R-:W-:Y:S02]  /*1c5c90*/  IADD3 R16, P2, R13.reuse, R25, RZ ;  /* 0x000000190d107210 */ /* 0x048fe40007f5e0ff */
[----:B------:R-:W-:-:S03]  /*1c5ca0*/  IADD3 R14, P0, R13, R29, RZ ;  /* 0x0000001d0d0e7210 */ /* 0x000fc60007f1e0ff */
[----:B------:R-:W-:Y:S01]  /*1c5cb0*/  IMAD.X R17, R19, 0x1, R24, P2 ;  /* 0x0000000113117824 */ /* 0x000fe200010e0618 */
[----:B----4-:R-:W-:Y:S02]  /*1c5cc0*/  IADD3 R12, P1, R13, R27, RZ ;  /* 0x0000001b0d0c7210 */ /* 0x010fe40007f3e0ff */
[----:B------:R-:W3:Y:S04]  /*1c5cd0*/  LDL R13, [R1+0x23c] ;  /* 0x00023c00010d7983 */ /* 0x000ee80000100800 */
[----:B------:R1:W-:Y:S04]  /*1c5ce0*/  STL.64 [R1+0x1f10], R16 ;  /* 0x001f101001007387 */ /* 0x0003e80000100a00 */
[----:B-1----:R-:W3:Y:S04]  /*1c5cf0*/  LDL.LU.64 R16, [R1+0x7888] ;  /* 0x0078880001107983 */ /* 0x002ee80000300a00 */
[----:B------:R-:W-:Y:S04]  /*1c5d00*/  STL.64 [R1+0x7860], R24 ;  /* 0x0078601801007387 */ /* 0x000fe80000100a00 */
[----:B--2---:R3:W-:Y:S01]  /*1c5d10*/  STL.64 [R1+0x7868], R4 ;  /* 0x0078680401007387 */ /* 0x0047e20000100a00 */
[----:B------:R-:W-:-:S05]  /*1c5d20*/  IMAD.X R15, R19, 0x1, R28, P0 ;  /* 0x00000001130f7824 */ /* 0x000fca00000e061c */
[----:B------:R1:W-:Y:S01]  /*1c5d30*/  STL.64 [R1+0x1f18], R14 ;  /* 0x001f180e01007387 */ /* 0x0003e20000100a00 */
[----:B---3--:R-:W-:-:S05]  /*1c5d40*/  IADD3 R4, P2, R13, R16, RZ ;  /* 0x000000100d047210 */ /* 0x008fca0007f5e0ff */
[----:B------:R2:W-:Y:S04]  /*1c5d50*/  STL [R1+0x1ee8], R4 ;  /* 0x001ee80401007387 */ /* 0x0005e80000100800 */
[----:B-1----:R-:W3:Y:S04]  /*1c5d60*/  LDL.LU.64 R14, [R1+0x7880] ;  /* 0x00788000010e7983 */ /* 0x002ee80000300a00 */
[----:B------:R-:W3:Y:S04]  /*1c5d70*/  LDL R5, [R1+0x2c0] ;  /* 0x0002c00001057983 */ /* 0x000ee80000100800 */
[----:B------:R1:W-:Y:S01]  /*1c5d80*/  STL.64 [R1+0x7848], R16 ;  /* 0x0078481001007387 */ /* 0x0003e20000100a00 */
[----:B--2---:R-:W-:Y:S01]  /*1c5d90*/  IADD3 R4, P0, R13, R17, RZ ;  /* 0x000000110d047210 */ /* 0x004fe20007f1e0ff */
[----:B------:R-:W-:-:S02]  /*1c5da0*/  IMAD.X R13, R19, 0x1, R26, P1 ;  /* 0x00000001130d7824 */ /* 0x000fc400008e061a */
[----:B-1----:R-:W2:Y:S04]  /*1c5db0*/  LDL.LU R16, [R1+0x23c] ;  /* 0x00023c0001107983 */ /* 0x002ea80000300800 */
[----:B------:R-:W2:Y:S04]  /*1c5dc0*/  LDL.LU R19, [R1+0x7878] ;  /* 0x0078780001137983 */ /* 0x000ea80000300800 */
[----:B------:R1:W-:Y:S04]  /*1c5dd0*/  STL.64 [R1+0x1ee0], R12 ;  /* 0x001ee00c01007387 */ /* 0x0003e80000100a00 */
[----:B-1----:R-:W4:Y:S04]  /*1c5de0*/  LDL.LU.64 R12, [R1+0x7870] ;  /* 0x00787000010c7983 */ /* 0x002f280000300a00 */
[----:B------:R1:W-:Y:S04]  /*1c5df0*/  STL.64 [R1+0x7850], R26 ;  /* 0x0078501a01007387 */ /* 0x0003e80000100a00 */
[----:B-1----:R0:W3:Y:S04]  /*1c5e00*/  LDL.64 R26, [R1+0x1ee8] ;  /* 0x001ee800011a7983 */ /* 0x0020e80000100a00 */
[----:B------:R-:W-:Y:S01]  /*1c5e10*/  STL.64 [R1+0x7858], R6 ;  /* 0x0078580601007387 */ /* 0x000fe20000100a00 */
[----:B---3--:R-:W-:-:S02]  /*1c5e20*/  IMAD.X R27, R5, 0x1, R14, P2 ;  /* 0x00000001051b7824 */ /* 0x008fc400010e060e */
[----:B------:R-:W-:-:S05]  /*1c5e30*/  IMAD.X R5, R5, 0x1, R15, P0 ;  /* 0x0000000105057824 */ /* 0x000fca00000e060f */
[----:B------:R1:W-:Y:S04]  /*1c5e40*/  STL.64 [R1+0x1ef0], R4 ;  /* 0x001ef00401007387 */ /* 0x0003e80000100a00 */
[----:B------:R-:W-:Y:S04]  /*1c5e50*/  STL [R1+0x1eec], R27 ;  /* 0x001eec1b01007387 */ /* 0x000fe80000100800 */
[----:B-1----:R-:W3:Y:S04]  /*1c5e60*/  LDL.LU.64 R4, [R1+0x7868] ;  /* 0x0078680001047983 */ /* 0x002ee80000300a00 */
[----:B----4-:R-:W-:Y:S04]  /*1c5e70*/  STL.64 [R1+0x7840], R12 ;  /* 0x0078400c01007387 */ /* 0x010fe80000100a00 */
[----:B------:R1:W-:Y:S04]  /*1c5e80*/  STL [R1+0x7838], R15 ;  /* 0x0078380f01007387 */ /* 0x0003e80000100800 */
[----:B-1----:R-:W4:Y:S01]  /*1c5e90*/  LDL.LU R15, [R1+0x2c0] ;  /* 0x0002c000010f7983 */ /* 0x002f220000300800 */
[----:B--2---:R-:W-:-:S05]  /*1c5ea0*/  IADD3 R24, P1, R16, R19, RZ ;  /* 0x0000001310187210 */ /* 0x004fca0007f3e0ff */
[----:B----4-:R-:W-:-:S05]  /*1c5eb0*/  IMAD.X R25, R15, 0x1, R18, P1 ;  /* 0x000000010f197824 */ /* 0x010fca00008e0612 */
[----:B------:R1:W-:Y:S04]  /*1c5ec0*/  STL.64 [R1+0x1eb8], R24 ;  /* 0x001eb81801007387 */ /* 0x0003e80000100a00 */
[----:B-1----:R-:W2:Y:S01]  /*1c5ed0*/  LDL.LU.64 R24, [R1+0x7860] ;  /* 0x0078600001187983 */ /* 0x002ea20000300a00 */
[C---:B------:R-:W-:Y:S02]  /*1c5ee0*/  IADD3 R6, P2, R16.reuse, R21, RZ ;  /* 0x0000001510067210 */ /* 0x040fe40007f5e0ff */
[----:B------:R-:W-:-:S03]  /*1c5ef0*/  IADD3 R26, P0, R16, R23, RZ ;  /* 0x00000017101a7210 */ /* 0x000fc60007f1e0ff */
[C---:B------:R-:W-:Y:S02]  /*1c5f00*/  IMAD.X R7, R15.reuse, 0x1, R20, P2 ;  /* 0x000000010f077824 */ /* 0x040fe400010e0614 */
[----:B------:R-:W-:-:S03]  /*1c5f10*/  IMAD.X R27, R15, 0x1, R22, P0 ;  /* 0x000000010f1b7824 */ /* 0x000fc600000e0616 */
[----:B------:R1:W-:Y:S01]  /*1c5f20*/  STL.64 [R1+0x1ec0], R6 ;  /* 0x001ec00601007387 */ /* 0x0003e20000100a00 */
[----:B--2---:R-:W-:-:S05]  /*1c5f30*/  IADD3 R12, P1, R16, R25, RZ ;  /* 0x00000019100c7210 */ /* 0x004fca0007f3e0ff */
[----:B------:R-:W-:Y:S04]  /*1c5f40*/  STL [R1+0x1ed0], R12 ;  /* 0x001ed00c01007387 */ /* 0x000fe80000100800 */
[----:B-1----:R-:W2:Y:S04]  /*1c5f50*/  LDL.LU.64 R6, [R1+0x7858] ;  /* 0x0078580001067983 */ /* 0x002ea80000300a00 */
[----:B---3--:R1:W-:Y:S04]  /*1c5f60*/  STL.64 [R1+0x7828], R4 ;  /* 0x0078280401007387 */ /* 0x0083e80000100a00 */
[----:B-1----:R-:W3:Y:S04]  /*1c5f70*/  LDL R5, [R1+0x240] ;  /* 0x0002400001057983 */ /* 0x002ee80000100800 */
[----:B------:R1:W-:Y:S04]  /*1c5f80*/  STL.64 [R1+0x1ec8], R26 ;  /* 0x001ec81a01007387 */ /* 0x0003e80000100a00 */
[----:B-1----:R-:W4:Y:S04]  /*1c5f90*/  LDL.LU.64 R26, [R1+0x7850] ;  /* 0x00785000011a7983 */ /* 0x002f280000300a00 */
[----:B------:R1:W-:Y:S04]  /*1c5fa0*/  STL.64 [R1+0x7830], R22 ;  /* 0x0078301601007387 */ /* 0x0003e80000100a00 */
[----:B-1----:R0:W2:Y:S01]  /*1c5fb0*/  LDL.64 R22, [R1+0x1ed0] ;  /* 0x001ed00001167983 */ /* 0x0020a20000100a00 */
[----:B------:R-:W-:-:S05]  /*1c5fc0*/  IADD3 R12, P2, R16, R29, RZ ;  /* 0x0000001d100c7210 */ /* 0x000fca0007f5e0ff */
[----:B------:R-:W-:Y:S01]  /*1c5fd0*/  IMAD.X R13, R15, 0x1, R28, P2 ;  /* 0x000000010f0d7824 */ /* 0x000fe200010e061c */
[----:B----4-:R-:W-:-:S05]  /*1c5fe0*/  IADD3 R16, P0, R16, R27, RZ ;  /* 0x0000001b10107210 */ /* 0x010fca0007f1e0ff */
[----:B------:R1:W-:Y:S01]  /*1c5ff0*/  STL [R1+0x1ea0], R16 ;  /* 0x001ea01001007387 */ /* 0x0003e20000100800 */
[----:B--2---:R-:W-:-:S03]  /*1c6000*/  IMAD.X R23, R15, 0x1, R24, P1 ;  /* 0x000000010f177824 */ /* 0x004fc600008e0618 */
[----:B-1----:R-:W3:Y:S04]  /*1c6010*/  LDL.LU.64 R16, [R1+0x7848] ;  /* 0x0078480001107983 */ /* 0x002ee80000300a00 */
[----:B------:R-:W-:Y:S04]  /*1c6020*/  STL [R1+0x1ed4], R23 ;  /* 0x001ed41701007387 */ /* 0x000fe80000100800 */
[----:B------:R1:W-:Y:S04]  /*1c6030*/  STL.64 [R1+0x1ed8], R12 ;  /* 0x001ed80c01007387 */ /* 0x0003e80000100a00 */
[----:B-1----:R-:W2:Y:S04]  /*1c6040*/  LDL.LU.64 R12, [R1+0x7840] ;  /* 0x00784000010c7983 */ /* 0x002ea80000300a00 */
[----:B------:R1:W-:Y:S04]  /*1c6050*/  STL.64 [R1+0x7818], R28 ;  /* 0x0078181c01007387 */ /* 0x0003e80000100a00 */
[----:B-1----:R0:W4:Y:S01]  /*1c6060*/  LDL.64 R28, [R1+0x1ea0] ;  /* 0x001ea000011c7983 */ /* 0x0021220000100a00 */
[----:B---3--:R-:W-:-:S02]  /*1c6070*/  IADD3 R22, P1, R5, R16, RZ ;  /* 0x0000001005167210 */ /* 0x008fc40007f3e0ff */
[----:B------:R-:W-:Y:S02]  /*1c6080*/  IADD3 R4, P2, R5, R17, RZ ;  /* 0x0000001105047210 */ /* 0x000fe40007f5e0ff */
[----:B------:R-:W3:Y:S04]  /*1c6090*/  LDL R5, [R1+0x2bc] ;  /* 0x0002bc0001057983 */ /* 0x000ee80000100800 */
[----:B--2---:R-:W-:Y:S04]  /*1c60a0*/  STL.64 [R1+0x7820], R12 ;  /* 0x0078200c01007387 */ /* 0x004fe80000100a00 */
[----:B------:R1:W-:Y:S04]  /*1c60b0*/  STL [R1+0x7810], R17 ;  /* 0x0078101101007387 */ /* 0x0003e80000100800 */
[----:B-1----:R-:W2:Y:S01]  /*1c60c0*/  LDL.LU R17, [R1+0x240] ;  /* 0x0002400001117983 */ /* 0x002ea20000300800 */
[----:B----4-:R-:W-:-:S03]  /*1c60d0*/  IMAD.X R29, R15, 0x1, R26, P0 ;  /* 0x000000010f1d7824 */ /* 0x010fc600000e061a */
[----:B------:R-:W4:Y:S04]  /*1c60e0*/  LDL.LU R15, [R1+0x7838] ;  /* 0x00783800010f7983 */ /* 0x000f280000300800 */
[----:B------:R-:W-:Y:S01]  /*1c60f0*/  STL [R1+0x1ea4], R29 ;  /* 0x001ea41d01007387 */ /* 0x000fe20000100800 */
[----:B------:R-:W-:Y:S02]  /*1c6100*/  IMAD.MOV.U32 R13, RZ, RZ, R9 ;  /* 0x000000ffff0d7224 */ /* 0x000fe400078e0009 */
[----:B---3--:R-:W-:-:S05]  /*1c6110*/  IMAD.X R23, R5, 0x1, R14, P1 ;  /* 0x0000000105177824 */ /* 0x008fca00008e060e */
[----:B------:R1:W-:Y:S04]  /*1c6120*/  STL.64 [R1+0x1ea8], R22 ;  /* 0x001ea81601007387 */ /* 0x0003e80000100a00 */
[----:B-1----:R-:W3:Y:S04]  /*1c6130*/  LDL.LU.64 R22, [R1+0x7830] ;  /* 0x0078300001167983 */ /* 0x002ee80000300a00 */
[----:B------:R-:W3:Y:S04]  /*1c6140*/  LDL.LU R9, [R1+0x2b4] ;  /* 0x0002b40001097983 */ /* 0x000ee80000300800 */
[----:B------:R-:W3:Y:S01]  /*1c6150*/  LDL.LU R29, [R1+0x244] ;  /* 0x00024400011d7983 */ /* 0x000ee20000300800 */
[----:B----4-:R-:W-:-:S05]  /*1c6160*/  IMAD.X R5, R5, 0x1, R15, P2 ;  /* 0x0000000105057824 */ /* 0x010fca00010e060f */
[----:B------:R1:W-:Y:S04]  /*1c6170*/  STL.64 [R1+0x1eb0], R4 ;  /* 0x001eb00401007387 */ /* 0x0003e80000100a00 */
[----:B-1----:R-:W4:Y:S01]  /*1c6180*/  LDL.LU.64 R4, [R1+0x7828] ;  /* 0x0078280001047983 */ /* 0x002f220000300a00 */
[----:B--2---:R-:W-:-:S03]  /*1c6190*/  IADD3 R12, P0, R17, R19, RZ ;  /* 0x00000013110c7210 */ /* 0x004fc60007f1e0ff */
[----:B----4-:R-:W-:Y:S04]  /*1c61a0*/  STL.64 [R1+0x7800], R4 ;  /* 0x0078000401007387 */ /* 0x010fe80000100a00 */
[----:B---3--:R-:W-:Y:S04]  /*1c61b0*/  STL.64 [R1+0x7808], R8 ;  /* 0x0078080801007387 */ /* 0x008fe80000100a00 */
[----:B------:R1:W-:Y:S04]  /*1c61c0*/  STL [R1+0x77f8], R15 ;  /* 0x0077f80f01007387 */ /* 0x0003e80000100800 */
[----:B-1----:R-:W2:Y:S01]  /*1c61d0*/  LDL.LU R15, [R1+0x2bc] ;  /* 0x0002bc00010f7983 */ /* 0x002ea20000300800 */
[C---:B------:R-:W-:Y:S01]  /*1c61e0*/  IADD3 R28, P1, R17.reuse, R21, RZ ;  /* 0x00000015111c7210 */ /* 0x040fe20007f3e0ff */
[----:B------:R-:W-:Y:S01]  /*1c61f0*/  IMAD.MOV.U32 R5, RZ, RZ, R13 ;  /* 0x000000ffff057224 */ /* 0x000fe200078e000d */
[----:B------:R-:W-:Y:S01]  /*1c6200*/  IADD3 R8, P2, R17, R23, RZ ;  /* 0x0000001711087210 */ /* 0x000fe20007f5e0ff */
[----:B------:R-:W-:-:S02]  /*1c6210*/  IMAD.MOV.U32 R9, RZ, RZ, R29 ;  /* 0x000000ffff097224 */ /* 0x000fc400078e001d */
        /* <DEDUP_REMOVED lines=8> */
[----:B-1----:R0:W4:Y:S01]  /*1c62a0*/  LDL.64 R20, [R1+0x1a18] ;  /* 0x001a180001147983 */ /* 0x0021220000100a00 */
[----:B------:R-:W-:-:S03]  /*1c62b0*/  IADD3 R8, P0, R17, R25, RZ ;  /* 0x0000001911087210 */ /* 0x000fc60007f1e0ff */
[----:B--2---:R-:W-:Y:S04]  /*1c62c0*/  STL.64 [R1+0x77e0], R12 ;  /* 0x0077e00c01007387 */ /* 0x004fe80000100a00 */
[----:B------:R-:W-:Y:S01]  /*1c62d0*/  STL.64 [R1+0x77e8], R22 ;  /* 0x0077e81601007387 */ /* 0x000fe20000100a00 */
[----:B---3--:R-:W-:Y:S01]  /*1c62e0*/  IADD3 R4, P1, R17, R29, RZ ;  /* 0x0000001d11047210 */ /* 0x008fe20007f3e0ff */
[----:B----4-:R-:W-:-:S05]  /*1c62f0*/  IMAD.X R21, R15, 0x1, R22, P2 ;  /* 0x000000010f157824 */ /* 0x010fca00010e0616 */
[----:B------:R1:W-:Y:S01]  /*1c6300*/  STL [R1+0x1a1c], R21 ;  /* 0x001a1c1501007387 */ /* 0x0003e20000100800 */
[----:B------:R-:W-:-:S03]  /*1c6310*/  IADD3 R20, P2, R17, R27, RZ ;  /* 0x0000001b11147210 */ /* 0x000fc60007f5e0ff */
[----:B------:R-:W2:Y:S01]  /*1c6320*/  LDL.LU R17, [R1+0x7810] ;  /* 0x0078100001117983 */ /* 0x000ea20000300800 */
[----:B-1----:R-:W-:Y:S02]  /*1c6330*/  IMAD.MOV.U32 R21, RZ, RZ, R9 ;  /* 0x000000ffff157224 */ /* 0x002fe400078e0009 */
[----:B------:R-:W-:-:S05]  /*1c6340*/  IMAD.X R9, R15, 0x1, R24, P0 ;  /* 0x000000010f097824 */ /* 0x000fca00000e0618 */
[----:B------:R1:W-:Y:S04]  /*1c6350*/  STL.64 [R1+0x1e90], R8 ;  /* 0x001e900801007387 */ /* 0x0003e80000100a00 */
[----:B-1----:R-:W3:Y:S01]  /*1c6360*/  LDL.LU.64 R8, [R1+0x7808] ;  /* 0x0078080001087983 */ /* 0x002ee20000300a00 */
[----:B------:R-:W-:Y:S02]  /*1c6370*/  IMAD.MOV.U32 R13, RZ, RZ, R5 ;  /* 0x000000ffff0d7224 */ /* 0x000fe400078e0005 */
[----:B------:R-:W-:Y:S01]  /*1c6380*/  IMAD.X R5, R15, 0x1, R28, P1 ;  /* 0x000000010f057824 */ /* 0x000fe200008e061c */
[----:B------:R-:W4:Y:S04]  /*1c6390*/  LDL R23, [R1+0x2b8] ;  /* 0x0002b80001177983 */ /* 0x000f280000100800 */
[----:B------:R1:W-:Y:S01]  /*1c63a0*/  STL.64 [R1+0x1e98], R4 ;  /* 0x001e980401007387 */ /* 0x0003e20000100a00 */
[----:B------:R-:W-:-:S03]  /*1c63b0*/  IADD3 R22, P0, R21, R16, RZ ;  /* 0x0000001015167210 */ /* 0x000fc60007f1e0ff */
[----:B-1----:R-:W4:Y:S04]  /*1c63c0*/  LDL.LU.64 R4, [R1+0x7800] ;  /* 0x0078000001047983 */ /* 0x002f280000300a00 */
[----:B------:R-:W-:Y:S01]  /*1c63d0*/  STL.64 [R1+0x77d8], R28 ;  /* 0x0077d81c01007387 */ /* 0x000fe20000100a00 */
[----:B--2---:R-:W-:-:S03]  /*1c63e0*/  IADD3 R12, P1, R21, R17, RZ ;  /* 0x00000011150c7210 */ /* 0x004fc60007f3e0ff */
[----:B---3--:R-:W-:Y:S04]  /*1c63f0*/  STL.64 [R1+0x77c0], R8 ;  /* 0x0077c00801007387 */ /* 0x008fe80000100a00 */
[----:B------:R1:W-:Y:S02]  /*1c6400*/  STL.64 [R1+0x77c8], R16 ;  /* 0x0077c81001007387 */ /* 0x0003e40000100a00 */
[----:B-1----:R-:W-:Y:S02]  /*1c6410*/  IMAD.MOV.U32 R16, RZ, RZ, R21 ;  /* 0x000000ffff107224 */ /* 0x002fe400078e0015 */
[----:B------:R-:W-:Y:S02]  /*1c6420*/  IMAD.X R21, R15, 0x1, R26, P2 ;  /* 0x000000010f157824 */ /* 0x000fe400010e061a */
[----:B------:R-:W2:Y:S04]  /*1c6430*/  LDL.LU R15, [R1+0x77f8] ;  /* 0x0077f800010f7983 */ /* 0x000ea80000300800 */
[----:B------:R1:W-:Y:S04]  /*1c6440*/  STL.64 [R1+0x19f0], R20 ;  /* 0x0019f01401007387 */ /* 0x0003e80000100a00 */
[----:B-1----:R-:W3:Y:S01]  /*1c6450*/  LDL.LU.64 R20, [R1+0x77f0] ;  /* 0x0077f00001147983 */ /* 0x002ee20000300a00 */
[----:B----4-:R-:W-:-:S03]  /*1c6460*/  IMAD.X R23, R23, 0x1, R14, P0 ;  /* 0x0000000117177824 */ /* 0x010fc600000e060e */
[----:B------:R-:W-:Y:S04]  /*1c6470*/  STL.64 [R1+0x77d0], R26 ;  /* 0x0077d01a01007387 */ /* 0x000fe80000100a00 */
[----:B------:R1:W-:Y:S04]  /*1c6480*/  STL.64 [R1+0x19f8], R22 ;  /* 0x0019f81601007387 */ /* 0x0003e80000100a00 */
[----:B-1----:R-:W4:Y:S01]  /*1c6490*/  LDL.LU.64 R22, [R1+0x77e8] ;  /* 0x0077e80001167983 */ /* 0x002f220000300a00 */
[----:B---3--:R-:W-:-:S03]  /*1c64a0*/  IADD3 R28, P0, R16, R21, RZ ;  /* 0x00000015101c7210 */ /* 0x008fc60007f1e0ff */
[----:B------:R1:W-:Y:S04]  /*1c64b0*/  STL [R1+0x77b8], R21 ;  /* 0x0077b81501007387 */ /* 0x0003e80000100800 */
[----:B-1----:R-:W2:Y:S01]  /*1c64c0*/  LDL.LU R21, [R1+0x2b8] ;  /* 0x0002b80001157983 */ /* 0x002ea20000300800 */
[----:B------:R-:W-:Y:S02]  /*1c64d0*/  IMAD.MOV.U32 R29, RZ, RZ, R13 ;  /* 0x000000ffff1d7224 */ /* 0x000fe400078e000d */
[----:B--2---:R-:W-:-:S05]  /*1c64e0*/  IMAD.X R13, R21, 0x1, R15, P1 ;  /* 0x00000001150d7824 */ /* 0x004fca00008e060f */
[----:B------:R1:W-:Y:S04]  /*1c64f0*/  STL.64 [R1+0x1a00], R12 ;  /* 0x001a000c01007387 */ /* 0x0003e80000100a00 */
[----:B-1----:R-:W2:Y:S01]  /*1c6500*/  LDL.LU.64 R12, [R1+0x77e0] ;  /* 0x0077e000010c7983 */ /* 0x002ea20000300a00 */
[C---:B------:R-:W-:Y:S01]  /*1c6510*/  IADD3 R8, P2, R16.reuse, R19, RZ ;  /* 0x0000001310087210 */ /* 0x040fe20007f5e0ff */
[----:B------:R-:W-:Y:S01]  /*1c6520*/  IMAD.MOV.U32 R27, RZ, RZ, R29 ;  /* 0x000000ffff1b7224 */ /* 0x000fe200078e001d */
[----:B----4-:R-:W-:Y:S01]  /*1c6530*/  IADD3 R26, P1, R16, R23, RZ ;  /* 0x00000017101a7210 */ /* 0x010fe20007f3e0ff */
[C---:B------:R-:W-:Y:S02]  /*1c6540*/  IMAD.X R29, R21.reuse, 0x1, R20, P0 ;  /* 0x00000001151d7824 */ /* 0x040fe400000e0614 */
[----:B------:R-:W-:Y:S01]  /*1c6550*/  IMAD.X R9, R21, 0x1, R18, P2 ;  /* 0x0000000115097824 */ /* 0x000fe200010e0612 */
[----:B--2---:R1:W-:Y:S02]  /*1c6560*/  STL.64 [R1+0x77b0], R12 ;  /* 0x0077b00c01007387 */ /* 0x0043e40000100a00 */
[----:B-1----:R-:W-:-:S02]  /*1c6570*/  IMAD.MOV.U32 R12, RZ, RZ, R27 ;  /* 0x000000ffff0c7224 */ /* 0x002fc400078e001b */
[----:B------:R-:W2:Y:S01]  /*1c6580*/  LDL R13, [R1+0x248] ;  /* 0x00024800010d7983 */ /* 0x000ea20000100800 */
[----:B------:R-:W-:-:S03]  /*1c6590*/  IMAD.X R27, R21, 0x1, R22, P1 ;  /* 0x00000001151b7824 */ /* 0x000fc600008e0616 */
[----:B------:R-:W-:Y:S04]  /*1c65a0*/  STL.64 [R1+0x19c8], R8 ;  /* 0x0019c80801007387 */ /* 0x000fe80000100a00 */
[----:B------:R1:W-:Y:S04]  /*1c65b0*/  STL.64 [R1+0x19d0], R28 ;  /* 0x0019d01c01007387 */ /* 0x0003e80000100a00 */
[----:B-1----:R-:W3:Y:S04]  /*1c65c0*/  LDL.LU.64 R28, [R1+0x77d8] ;  /* 0x0077d800011c7983 */ /* 0x002ee80000300a00 */
[----:B------:R-:W-:Y:S04]  /*1c65d0*/  STL.64 [R1+0x77a8], R4 ;  /* 0x0077a80401007387 */ /* 0x000fe80000100a00 */
[----:B------:R1:W-:Y:S04]  /*1c65e0*/  STL.64 [R1+0x19d8], R26 ;  /* 0x0019d81a01007387 */ /* 0x0003e80000100a00 */
[----:B-1----:R-:W4:Y:S01]  /*1c65f0*/  LDL.LU.64 R26, [R1+0x77d0] ;  /* 0x0077d000011a7983 */ /* 0x002f220000300a00 */
[----:B------:R-:W-:-:S02]  /*1c6600*/  IADD3 R8, P2, R16, R25, RZ ;  /* 0x0000001910087210 */ /* 0x000fc40007f5e0ff */
[C---:B---3--:R-:W-:Y:S02]  /*1c6610*/  IADD3 R4, P0, R16.reuse, R29, RZ ;  /* 0x0000001d10047210 */ /* 0x048fe40007f1e0ff */
[----:B----4-:R-:W-:-:S05]  /*1c6620*/  IADD3 R16, P1, R16, R27, RZ ;  /* 0x0000001b10107210 */ /* 0x010fca0007f3e0ff */
[----:B------:R1:W-:Y:S04]  /*1c6630*/  STL [R1+0x19b0], R16 ;  /* 0x0019b01001007387 */ /* 0x0003e80000100800 */
[----:B-1----:R-:W2:Y:S01]  /*1c6640*/  LDL.LU.64 R16, [R1+0x77c8] ;  /* 0x0077c80001107983 */ /* 0x002ea20000300a00 */
[----:B------:R-:W-:Y:S02]  /*1c6650*/  IMAD.MOV.U32 R5, RZ, RZ, R12 ;  /* 0x000000ffff057224 */ /* 0x000fe400078e000c */
[----:B------:R-:W-:-:S05]  /*1c6660*/  IMAD.X R9, R21, 0x1, R24, P2 ;  /* 0x0000000115097824 */ /* 0x000fca00010e0618 */
[----:B------:R1:W-:Y:S04]  /*1c6670*/  STL.64 [R1+0x19e0], R8 ;  /* 0x0019e00801007387 */ /* 0x0003e80000100a00 */
[----:B-1----:R-:W3:Y:S01]  /*1c6680*/  LDL.LU.64 R8, [R1+0x77c0] ;  /* 0x0077c00001087983 */ /* 0x002ee20000300a00 */
[----:B--2---:R-:W-:Y:S01]  /*1c6690*/  IADD3 R12, P2, R13, R16, RZ ;  /* 0x000000100d0c7210 */ /* 0x004fe20007f5e0ff */
[----:B------:R-:W-:Y:S02]  /*1c66a0*/  IMAD.MOV.U32 R13, RZ, RZ, R5 ;  /* 0x000000ffff0d7224 */ /* 0x000fe400078e0005 */
[----:B------:R-:W-:-:S05]  /*1c66b0*/  IMAD.X R5, R21, 0x1, R28, P0 ;  /* 0x0000000115057824 */ /* 0x000fca00000e061c */
[----:B------:R-:W-:Y:S04]  /*1c66c0*/  STL.64 [R1+0x19e8], R4 ;  /* 0x0019e80401007387 */ /* 0x000fe80000100a00 */
[----:B------:R1:W-:Y:S04]  /*1c66d0*/  STL [R1+0x77a0], R10 ;  /* 0x0077a00a01007387 */ /* 0x0003e80000100800 */
[----:B-1----:R-:W2:Y:S04]  /*1c66e0*/  LDL.LU R10, [R1+0x248] ;  /* 0x00024800010a7983 */ /* 0x002ea80000300800 */
[----:B------:R1:W-:Y:S01]  /*1c66f0*/  STL.64 [R1+0x7798], R16 ;  /* 0x0077981001007387 */ /* 0x0003e20000100a00 */
[----:B--2---:R-:W-:-:S03]  /*1c6700*/  IADD3 R4, P0, R10, R17, RZ ;  /* 0x000000110a047210 */ /* 0x004fc60007f1e0ff */
[----:B-1----:R0:W2:Y:S02]  /*1c6710*/  LDL.64 R16, [R1+0x19b0] ;  /* 0x0019b00001107983 */ /* 0x0020a40000100a00 */
[----:B--2---:R-:W-:Y:S02]  /*1c6720*/  IMAD.X R17, R21, 0x1, R26, P1 ;  /* 0x0000000115117824 */ /* 0x004fe400008e061a */
[----:B------:R-:W2:Y:S04]  /*1c6730*/  LDL.LU R21, [R1+0x77b8] ;  /* 0x0077b80001157983 */ /* 0x000ea80000300800 */
[----:B------:R1:W-:Y:S02]  /*1c6740*/  STL [R1+0x19b4], R17 ;  /* 0x0019b41101007387 */ /* 0x0003e40000100800 */
[----:B-1----:R-:W-:-:S02]  /*1c6750*/  IMAD.MOV.U32 R17, RZ, RZ, R13 ;  /* 0x000000ffff117224 */ /* 0x002fc400078e000d */
[----:B---3--:R-:W-:-:S05]  /*1c6760*/  IMAD.X R13, R9, 0x1, R14, P2 ;  /* 0x00000001090d7824 */ /* 0x008fca00010e060e */
[----:B------:R1:W-:Y:S04]  /*1c6770*/  STL.64 [R1+0x19b8], R12 ;  /* 0x0019b80c01007387 */ /* 0x0003e80000100a00 */
[----:B-1----:R-:W3:Y:S01]  /*1c6780*/  LDL.LU.64 R12, [R1+0x77b0] ;  /* 0x0077b000010c7983 */ /* 0x002ee20000300a00 */
[----:B------:R-:W-:Y:S01]  /*1c6790*/  IMAD.X R5, R9, 0x1, R15, P0 ;  /* 0x0000000109057824 */ /* 0x000fe200000e060f */
[C---:B------:R-:W-:Y:S02]  /*1c67a0*/  IADD3 R16, P1, R10.reuse, R19, RZ ;  /* 0x000000130a107210 */ /* 0x040fe40007f3e0ff */
[----:B---3--:R2:W-:Y:S04]  /*1c67b0*/  STL.64 [R1+0x7788], R12 ;  /* 0x0077880c01007387 */ /* 0x0085e80000100a00 */
[----:B------:R-:W-:Y:S04]  /*1c67c0*/  STL [R1+0x7790], R13 ;  /* 0x0077900d01007387 */ /* 0x000fe80000100800 */
[----:B------:R1:W-:Y:S01]  /*1c67d0*/  STL.64 [R1+0x19c0], R4 ;  /* 0x0019c00401007387 */ /* 0x0003e20000100a00 */
[----:B--2---:R-:W-:-:S03]  /*1c67e0*/  IADD3 R12, P2, R10, R21, RZ ;  /* 0x000000150a0c7210 */ /* 0x004fc60007f5e0ff */
[----:B-1----:R-:W2:Y:S04]  /*1c67f0*/  LDL.LU.64 R4, [R1+0x77a8] ;  /* 0x0077a80001047983 */ /* 0x002ea80000300a00 */
[----:B------:R1:W-:Y:S01]  /*1c6800*/  STL.64 [R1+0x7780], R14 ;  /* 0x0077800e01007387 */ /* 0x0003e20000100a00 */
[C---:B------:R-:W-:Y:S02]  /*1c6810*/  IMAD.X R13, R9.reuse, 0x1, R20, P2 ;  /* 0x00000001090d7824 */ /* 0x040fe400010e0614 */
[----:B-1----:R-:W-:Y:S02]  /*1c6820*/  IMAD.MOV.U32 R15, RZ, RZ, R17 ;  /* 0x000000ffff0f7224 */ /* 0x002fe400078e0011 */
[----:B------:R-:W-:Y:S01]  /*1c6830*/  IMAD.X R17, R9, 0x1, R18, P1 ;  /* 0x0000000109117824 */ /* 0x000fe200008e0612 */
[----:B------:R-:W-:-:S04]  /*1c6840*/  IADD3 R14, P0, R10, R23, RZ ;  /* 0x000000170a0e7210 */ /* 0x000fc80007f1e0ff */
[----:B------:R1:W-:Y:S04]  /*1c6850*/  STL.64 [R1+0x1138], R16 ;  /* 0x0011381001007387 */ /* 0x0003e80000100a00 */
[----:B------:R3:W-:Y:S04]  /*1c6860*/  STL.64 [R1+0x1140], R12 ;  /* 0x0011400c01007387 */ /* 0x0007e80000100a00 */
[----:B------:R4:W-:Y:S01]  /*1c6870*/  STL.64 [R1+0x7778], R22 ;  /* 0x0077781601007387 */ /* 0x0009e20000100a00 */
[----:B-1----:R-:W-:Y:S01]  /*1c6880*/  IADD3 R16, P1, R10, R25, RZ ;  /* 0x000000190a107210 */ /* 0x002fe20007f3e0ff */
[----:B---3--:R-:W-:-:S02]  /*1c6890*/  IMAD.MOV.U32 R13, RZ, RZ, R15 ;  /* 0x000000ffff0d7224 */ /* 0x008fc400078e000f */
[C---:B------:R-:W-:Y:S01]  /*1c68a0*/  IMAD.X R15, R9.reuse, 0x1, R22, P0 ;  /* 0x00000001090f7824 */ /* 0x040fe200000e0616 */
[----:B----4-:R-:W3:Y:S01]  /*1c68b0*/  LDL R23, [R1+0x24c] ;  /* 0x00024c0001177983 */ /* 0x010ee20000100800 */
[----:B------:R-:W-:Y:S01]  /*1c68c0*/  IMAD.X R17, R9, 0x1, R24, P1 ;  /* 0x0000000109117824 */ /* 0x000fe200008e0618 */
[C---:B------:R-:W-:Y:S02]  /*1c68d0*/  IADD3 R12, P2, R10.reuse, R29, RZ ;  /* 0x0000001d0a0c7210 */ /* 0x040fe40007f5e0ff */
[----:B------:R1:W-:Y:S02]  /*1c68e0*/  STL.64 [R1+0x1148], R14 ;  /* 0x0011480e01007387 */ /* 0x0003e40000100a00 */
[----:B-1----:R-:W-:Y:S02]  /*1c68f0*/  IADD3 R14, P0, R10, R27, RZ ;  /* 0x0000001b0a0e7210 */ /* 0x002fe40007f1e0ff */
[----:B------:R-:W4:Y:S04]  /*1c6900*/  LDL.LU R10, [R1+0x77a0] ;  /* 0x0077a000010a7983 */ /* 0x000f280000300800 */
[----:B------:R1:W-:Y:S04]  /*1c6910*/  STL.64 [R1+0x19a0], R16 ;  /* 0x0019a01001007387 */ /* 0x0003e80000100a00 */
[----:B-1----:R-:W3:Y:S02]  /*1c6920*/  LDL.LU.64 R16, [R1+0x7798] ;  /* 0x0077980001107983 */ /* 0x002ee40000300a00 */
[----:B---3--:R-:W-:Y:S01]  /*1c6930*/  IADD3 R22, P1, R23, R16, RZ ;  /* 0x0000001017167210 */ /* 0x008fe20007f3e0ff */
[----:B------:R-:W-:-:S02]  /*1c6940*/  IMAD.MOV.U32 R23, RZ, RZ, R13 ;  /* 0x000000ffff177224 */ /* 0x000fc400078e000d */
[----:B------:R-:W-:-:S05]  /*1c6950*/  IMAD.X R13, R9, 0x1, R28, P2 ;  /* 0x00000001090d7824 */ /* 0x000fca00010e061c */
[----:B------:R1:W-:Y:S04]  /*1c6960*/  STL.64 [R1+0x19a8], R12 ;  /* 0x0019a80c01007387 */ /* 0x0003e80000100a00 */
[----:B-1----:R0:W3:Y:S04]  /*1c6970*/  LDL.LU R13, [R1+0x7790] ;  /* 0x00779000010d7983 */ /* 0x0020e80000300800 */
[----:B------:R1:W-:Y:S04]  /*1c6980*/  STL [R1+0x7760], R28 ;  /* 0x0077601c01007387 */ /* 0x0003e80000100800 */
[----:B-1----:R-:W2:Y:S01]  /*1c6990*/  LDL.LU R28, [R1+0x24c] ;  /* 0x00024c00011c7983 */ /* 0x002ea20000300800 */
[----:B------:R-:W-:Y:S01]  /*1c69a0*/  IMAD.X R15, R9, 0x1, R26, P0 ;  /* 0x00000001090f7824 */ /* 0x000fe200000e061a */
[----:B--2---:R-:W-:-:S05]  /*1c69b0*/  IADD3 R12, P2, R28, R17, RZ ;  /* 0x000000111c0c7210 */ /* 0x004fca0007f5e0ff */
[----:B------:R3:W-:Y:S04]  /*1c69c0*/  STL [R1+0x1110], R12 ;  /* 0x0011100c01007387 */ /* 0x0007e80000100800 */
[----:B---3--:R-:W2:Y:S04]  /*1c69d0*/  LDL.LU.64 R12, [R1+0x7788] ;  /* 0x00778800010c7983 */ /* 0x008ea80000300a00 */
[----:B------:R-:W-:Y:S04]  /*1c69e0*/  STL.64 [R1+0x7758], R16 ;  /* 0x0077581001007387 */ /* 0x000fe80000100a00 */
[----:B------:R1:W-:Y:S04]  /*1c69f0*/  STL.64 [R1+0x1118], R14 ;  /* 0x0011180e01007387 */ /* 0x0003e80000100a00 */
[----:B-1----:R-:W3:Y:S04]  /*1c6a00*/  LDL.LU.64 R14, [R1+0x7780] ;  /* 0x00778000010e7983 */ /* 0x002ee80000300a00 */
[----:B------:R-:W4:Y:S04]  /*1c6a10*/  LDL R9, [R1+0x250] ;  /* 0x0002500001097983 */ /* 0x000f280000100800 */
[----:B--2---:R-:W-:Y:S04]  /*1c6a20*/  STL.64 [R1+0x7770], R12 ;  /* 0x0077700c01007387 */ /* 0x004fe80000100a00 */
[----:B------:R1:W-:Y:S04]  /*1c6a30*/  STL.64 [R1+0x7768], R4 ;  /* 0x0077680401007387 */ /* 0x0003e80000100a00 */
[----:B-1----:R0:W2:Y:S01]  /*1c6a40*/  LDL.64 R4, [R1+0x1110] ;  /* 0x0011100001047983 */ /* 0x0020a20000100a00 */
[----:B------:R-:W-:-:S03]  /*1c6a50*/  IMAD.MOV.U32 R17, RZ, RZ, R23 ;  /* 0x000000ffff117224 */ /* 0x000fc600078e0017 */
[----:B--2---:R-:W3:Y:S02]  /*1c6a60*/  LDL R5, [R1+0x2b0] ;  /* 0x0002b00001057983 */ /* 0x004ee40000100800 */
[C---:B---3--:R-:W-:Y:S02]  /*1c6a70*/  IMAD.X R23, R5.reuse, 0x1, R14, P1 ;  /* 0x0000000105177824 */ /* 0x048fe400008e060e */
[----:B------:R-:W-:-:S03]  /*1c6a80*/  IMAD.X R5, R5, 0x1, R15, P2 ;  /* 0x0000000105057824 */ /* 0x000fc600010e060f */
[----:B------:R1:W-:Y:S04]  /*1c6a90*/  STL.64 [R1+0x1130], R22 ;  /* 0x0011301601007387 */ /* 0x0003e80000100a00 */
[----:B-1----:R-:W2:Y:S04]  /*1c6aa0*/  LDL.LU.64 R22, [R1+0x7778] ;  /* 0x0077780001167983 */ /* 0x002ea80000300a00 */
[----:B------:R1:W-:Y:S04]  /*1c6ab0*/  STL [R1+0x7748], R15 ;  /* 0x0077480f01007387 */ /* 0x0003e80000100800 */
[----:B-1----:R-:W3:Y:S01]  /*1c6ac0*/  LDL.LU R15, [R1+0x2b0] ;  /* 0x0002b000010f7983 */ /* 0x002ee20000300800 */
[C---:B------:R-:W-:Y:S01]  /*1c6ad0*/  IADD3 R16, P0, R28.reuse, R19, RZ ;  /* 0x000000131c107210 */ /* 0x040fe20007f1e0ff */
[----:B------:R-:W-:Y:S01]  /*1c6ae0*/  IMAD.MOV.U32 R13, RZ, RZ, R17 ;  /* 0x000000ffff0d7224 */ /* 0x000fe200078e0011 */
[C---:B------:R-:W-:Y:S01]  /*1c6af0*/  IADD3 R12, P1, R28.reuse, R21, RZ ;  /* 0x000000151c0c7210 */ /* 0x040fe20007f3e0ff */
[----:B------:R1:W-:Y:S04]  /*1c6b00*/  STL [R1+0x1114], R5 ;  /* 0x0011140501007387 */ /* 0x0003e80000100800 */
[----:B------:R-:W-:Y:S01]  /*1c6b10*/  STL.64 [R1+0x7750], R6 ;  /* 0x0077500601007387 */ /* 0x000fe20000100a00 */
[----:B--2---:R-:W-:Y:S01]  /*1c6b20*/  IADD3 R4, P2, R28, R23, RZ ;  /* 0x000000171c047210 */ /* 0x004fe20007f5e0ff */
[----:B---3--:R-:W-:-:S05]  /*1c6b30*/  IMAD.X R17, R15, 0x1, R18, P0 ;  /* 0x000000010f117824 */ /* 0x008fca00000e0612 */
[----:B------:R2:W-:Y:S01]  /*1c6b40*/  STL.64 [R1+0x10d8], R16 ;  /* 0x0010d81001007387 */ /* 0x0005e20000100a00 */
[C---:B-1----:R-:W-:Y:S02]  /*1c6b50*/  IMAD.X R5, R15.reuse, 0x1, R22, P2 ;  /* 0x000000010f057824 */ /* 0x042fe400010e0616 */
[----:B--2---:R-:W-:Y:S02]  /*1c6b60*/  IMAD.MOV.U32 R17, RZ, RZ, R13 ;  /* 0x000000ffff117224 */ /* 0x004fe400078e000d */
[----:B------:R-:W-:Y:S01]  /*1c6b70*/  IMAD.X R13, R15, 0x1, R20, P1 ;  /* 0x000000010f0d7824 */ /* 0x000fe200008e0614 */
[----:B------:R-:W-:-:S04]  /*1c6b80*/  IADD3 R16, P0, R28, R25, RZ ;  /* 0x000000191c107210 */ /* 0x000fc80007f1e0ff */
[----:B------:R1:W-:Y:S01]  /*1c6b90*/  STL.64 [R1+0x10f0], R12 ;  /* 0x0010f00c01007387 */ /* 0x0003e20000100a00 */
[----:B------:R-:W-:-:S03]  /*1c6ba0*/  IADD3 R6, P1, R28, R29, RZ ;  /* 0x0000001d1c067210 */ /* 0x000fc60007f3e0ff */
[----:B-1----:R-:W2:Y:S04]  /*1c6bb0*/  LDL.LU.64 R12, [R1+0x7770] ;  /* 0x00777000010c7983 */ /* 0x002ea80000300a00 */
[----:B------:R1:W-:Y:S04]  /*1c6bc0*/  STL.64 [R1+0x7740], R20 ;  /* 0x0077401401007387 */ /* 0x0003e80000100a00 */
[----:B------:R3:W-:Y:S01]  /*1c6bd0*/  STL.64 [R1+0x10f8], R4 ;  /* 0x0010f80401007387 */ /* 0x0007e20000100a00 */
[----:B-1----:R-:W-:Y:S02]  /*1c6be0*/  IMAD.MOV.U32 R21, RZ, RZ, R17 ;  /* 0x000000ffff157224 */ /* 0x002fe400078e0011 */
[----:B------:R-:W-:Y:S01]  /*1c6bf0*/  IMAD.X R17, R15, 0x1, R24, P0 ;  /* 0x000000010f117824 */ /* 0x000fe200000e0618 */
[----:B---3--:R-:W3:Y:S04]  /*1c6c00*/  LDL.LU.64 R4, [R1+0x7768] ;  /* 0x0077680001047983 */ /* 0x008ee80000300a00 */
[----:B------:R-:W-:Y:S01]  /*1c6c10*/  STL.64 [R1+0x7738], R22 ;  /* 0x0077381601007387 */ /* 0x000fe20000100a00 */
[----:B------:R-:W-:-:S03]  /*1c6c20*/  IADD3 R20, P2, R28, R27, RZ ;  /* 0x0000001b1c147210 */ /* 0x000fc60007f5e0ff */
[----:B------:R-:W4:Y:S04]  /*1c6c30*/  LDL.LU R28, [R1+0x7760] ;  /* 0x00776000011c7983 */ /* 0x000f280000300800 */
[----:B------:R1:W-:Y:S04]  /*1c6c40*/  STL.64 [R1+0x1100], R16 ;  /* 0x0011001001007387 */ /* 0x0003e80000100a00 */
[----:B-1----:R-:W2:Y:S01]  /*1c6c50*/  LDL.LU.64 R16, [R1+0x7758] ;  /* 0x0077580001107983 */ /* 0x002ea20000300a00 */
[----:B----4-:R-:W-:Y:S01]  /*1c6c60*/  IMAD.X R7, R15, 0x1, R28, P1 ;  /* 0x000000010f077824 */ /* 0x010fe200008e061c */
[----:B--2---:R-:W-:Y:S01]  /*1c6c70*/  IADD3 R22, P0, R9, R16, RZ ;  /* 0x0000001009167210 */ /* 0x004fe20007f1e0ff */
[----:B------:R-:W-:-:S02]  /*1c6c80*/  IMAD.MOV.U32 R9, RZ, RZ, R8 ;  /* 0x000000ffff097224 */ /* 0x000fc400078e0008 */
[----:B------:R-:W-:Y:S02]  /*1c6c90*/  IMAD.MOV.U32 R8, RZ, RZ, R11 ;  /* 0x000000ffff087224 */ /* 0x000fe400078e000b */
[----:B------:R-:W-:Y:S04]  /*1c6ca0*/  STL [R1+0x10c8], R22 ;  /* 0x0010c81601007387 */ /* 0x000fe80000100800 */
[----:B------:R1:W-:Y:S04]  /*1c6cb0*/  STL [R1+0x7720], R16 ;  /* 0x0077201001007387 */ /* 0x0003e80000100800 */
[----:B-1----:R-:W2:Y:S04]  /*1c6cc0*/  LDL.LU R16, [R1+0x250] ;  /* 0x0002500001107983 */ /* 0x002ea80000300800 */
[----:B------:R1:W-:Y:S04]  /*1c6cd0*/  STL.64 [R1+0x1108], R6 ;  /* 0x0011080601007387 */ /* 0x0003e80000100a00 */
[----:B-1----:R-:W4:Y:S04]  /*1c6ce0*/  LDL.LU.64 R6, [R1+0x7750] ;  /* 0x0077500001067983 */ /* 0x002f280000300a00 */
[----:B------:R1:W-:Y:S04]  /*1c6cf0*/  STL.64 [R1+0x7730], R8 ;  /* 0x0077300801007387 */ /* 0x0003e80000100a00 */
[----:B------:R-:W3:Y:S01]  /*1c6d00*/  LDL.LU R11, [R1+0x258] ;  /* 0x00025800010b7983 */ /* 0x000ee20000300800 */
[----:B------:R-:W-:-:S02]  /*1c6d10*/  IMAD.MOV.U32 R23, RZ, RZ, R21 ;  /* 0x000000ffff177224 */ /* 0x000fc400078e0015 */
[----:B------:R-:W-:Y:S02]  /*1c6d20*/  IMAD.X R21, R15, 0x1, R26, P2 ;  /* 0x000000010f157824 */ /* 0x000fe400010e061a */
[----:B-1----:R-:W-:Y:S01]  /*1c6d30*/  IMAD.MOV.U32 R9, RZ, RZ, R10 ;  /* 0x000000ffff097224 */ /* 0x002fe200078e000a */
[----:B---3--:R1:W-:Y:S04]  /*1c6d40*/  STL [R1+0x7710], R11 ;  /* 0x0077100b01007387 */ /* 0x0083e80000100800 */
[----:B-1----:R-:W3:Y:S04]  /*1c6d50*/  LDL.LU R11, [R1+0x2ac] ;  /* 0x0002ac00010b7983 */ /* 0x002ee80000300800 */
[----:B------:R-:W3:Y:S04]  /*1c6d60*/  LDL.LU R15, [R1+0x7748] ;  /* 0x00774800010f7983 */ /* 0x000ee80000300800 */
[----:B------:R1:W-:Y:S04]  /*1c6d70*/  STL.64 [R1+0x10c0], R20 ;  /* 0x0010c01401007387 */ /* 0x0003e80000100a00 */
[----:B-1----:R-:W3:Y:S04]  /*1c6d80*/  LDL.LU.64 R20, [R1+0x7740] ;  /* 0x0077400001147983 */ /* 0x002ee80000300a00 */
[----:B----4-:R1:W-:Y:S04]  /*1c6d90*/  STL.64 [R1+0x7728], R6 ;  /* 0x0077280601007387 */ /* 0x0103e80000100a00 */
[----:B-1----:R0:W3:Y:S04]  /*1c6da0*/  LDL.64 R6, [R1+0x10c8] ;  /* 0x0010c80001067983 */ /* 0x0020e80000100a00 */
[----:B------:R-:W4:Y:S01]  /*1c6db0*/  LDL.LU R10, [R1+0x2a4] ;  /* 0x0002a400010a7983 */ /* 0x000f220000300800 */
[----:B--2---:R-:W-:Y:S01]  /*1c6dc0*/  IADD3 R22, P1, R16, R17, RZ ;  /* 0x0000001110167210 */ /* 0x004fe20007f3e0ff */
[----:B---3--:R-:W-:-:S02]  /*1c6dd0*/  IMAD.X R7, R11, 0x1, R14, P0 ;  /* 0x000000010b077824 */ /* 0x008fc400000e060e */
[----:B----4-:R1:W-:Y:S04]  /*1c6de0*/  STL [R1+0x76e0], R10 ;  /* 0x0076e00a01007387 */ /* 0x0103e80000100800 */
[----:B------:R2:W-:Y:S04]  /*1c6df0*/  STL [R1+0x10cc], R7 ;  /* 0x0010cc0701007387 */ /* 0x0005e80000100800 */
[----:B-1----:R-:W3:Y:S01]  /*1c6e00*/  LDL.LU R10, [R1+0x254] ;  /* 0x00025400010a7983 */ /* 0x002ee20000300800 */
[----:B--2---:R-:W-:Y:S02]  /*1c6e10*/  IMAD.MOV.U32 R7, RZ, RZ, R23 ;  /* 0x000000ffff077224 */ /* 0x004fe400078e0017 */
[----:B------:R-:W-:-:S05]  /*1c6e20*/  IMAD.X R23, R11, 0x1, R15, P1 ;  /* 0x000000010b177824 */ /* 0x000fca00008e060f */
[----:B------:R1:W-:Y:S04]  /*1c6e30*/  STL.64 [R1+0x10d0], R22 ;  /* 0x0010d01601007387 */ /* 0x0003e80000100a00 */
[----:B-1----:R-:W2:Y:S01]  /*1c6e40*/  LDL.LU.64 R22, [R1+0x7738] ;  /* 0x0077380001167983 */ /* 0x002ea20000300a00 */
[----:B------:R-:W-:-:S03]  /*1c6e50*/  IADD3 R8, P2, R16, R19, RZ ;  /* 0x0000001310087210 */ /* 0x000fc60007f5e0ff */
[----:B------:R1:W-:Y:S01]  /*1c6e60*/  STL.64 [R1+0x7708], R14 ;  /* 0x0077080e01007387 */ /* 0x0003e20000100a00 */
[----:B------:R-:W-:-:S03]  /*1c6e70*/  IADD3 R6, P0, R16, R21, RZ ;  /* 0x0000001510067210 */ /* 0x000fc60007f1e0ff */
[----:B------:R4:W-:Y:S01]  /*1c6e80*/  STL.64 [R1+0x7700], R12 ;  /* 0x0077000c01007387 */ /* 0x0009e20000100a00 */
[----:B-1----:R-:W-:Y:S02]  /*1c6e90*/  IMAD.MOV.U32 R15, RZ, RZ, R9 ;  /* 0x000000ffff0f7224 */ /* 0x002fe400078e0009 */
[C---:B------:R-:W-:Y:S02]  /*1c6ea0*/  IMAD.X R9, R11.reuse, 0x1, R18, P2 ;  /* 0x000000010b097824 */ /* 0x040fe400010e0612 */
[----:B----4-:R-:W-:Y:S02]  /*1c6eb0*/  IMAD.MOV.U32 R13, RZ, RZ, R7 ;  /* 0x000000ffff0d7224 */ /* 0x010fe400078e0007 */
[----:B------:R-:W-:Y:S01]  /*1c6ec0*/  IMAD.X R7, R11, 0x1, R20, P0 ;  /* 0x000000010b077824 */ /* 0x000fe200000e0614 */
[----:B------:R1:W-:Y:S01]  /*1c6ed0*/  STL.64 [R1+0x1088], R8 ;  /* 0x0010880801007387 */ /* 0x0003e20000100a00 */
[----:B------:R-:W-:-:S03]  /*1c6ee0*/  IADD3 R12, P2, R16, R25, RZ ;  /* 0x00000019100c7210 */ /* 0x000fc60007f5e0ff */
[----:B-1----:R-:W4:Y:S04]  /*1c6ef0*/  LDL.LU.64 R8, [R1+0x7730] ;  /* 0x0077300001087983 */ /* 0x002f280000300a00 */
[----:B------:R1:W-:Y:S04]  /*1c6f00*/  STL.64 [R1+0x7718], R4 ;  /* 0x0077180401007387 */ /* 0x0003e80000100a00 */
[----:B------:R0:W-:Y:S01]  /*1c6f10*/  STL.64 [R1+0x10a0], R6 ;  /* 0x0010a00601007387 */ /* 0x0001e20000100a00 */
[----:B-1----:R-:W-:-:S03]  /*1c6f20*/  IMAD.MOV.U32 R5, RZ, RZ, R15 ;  /* 0x000000ffff057224 */ /* 0x002fc600078e000f */
[----:B0-----:R-:W3:Y:S01]  /*1c6f30*/  LDL.LU.64 R6, [R1+0x7728] ;  /* 0x0077280001067983 */ /* 0x001ee20000300a00 */
[C---:B------:R-:W-:Y:S02]  /*1c6f40*/  IADD3 R4, P0, R16.reuse, R29, RZ ;  /* 0x0000001d10047210 */ /* 0x040fe40007f1e0ff */
[----:B--2---:R-:W-:-:S05]  /*1c6f50*/  IADD3 R14, P1, R16, R23, RZ ;  /* 0x00000017100e7210 */ /* 0x004fca0007f3e0ff */
[----:B------:R-:W-:-:S05]  /*1c6f60*/  IMAD.X R15, R11, 0x1, R22, P1 ;  /* 0x000000010b0f7824 */ /* 0x000fca00008e0616 */
[----:B------:R0:W-:Y:S02]  /*1c6f70*/  STL.64 [R1+0x10a8], R14 ;  /* 0x0010a80e01007387 */ /* 0x0001e40000100a00 */
[----:B0-----:R-:W-:Y:S02]  /*1c6f80*/  IADD3 R14, P1, R16, R27, RZ ;  /* 0x0000001b100e7210 */ /* 0x001fe40007f3e0ff */
[----:B------:R-:W2:Y:S01]  /*1c6f90*/  LDL.LU R16, [R1+0x7720] ;  /* 0x0077200001107983 */ /* 0x000ea20000300800 */
[----:B------:R-:W-:Y:S02]  /*1c6fa0*/  IMAD.MOV.U32 R15, RZ, RZ, R5 ;  /* 0x000000ffff0f7224 */ /* 0x000fe400078e0005 */
[----:B------:R-:W-:Y:S01]  /*1c6fb0*/  IMAD.X R5, R11, 0x1, R28, P0 ;  /* 0x000000010b057824 */ /* 0x000fe200000e061c */
[----:B----4-:R0:W-:Y:S02]  /*1c6fc0*/  STL.64 [R1+0x76f0], R8 ;  /* 0x0076f00801007387 */ /* 0x0101e40000100a00 */
[----:B0-----:R-:W-:-:S02]  /*1c6fd0*/  IMAD.MOV.U32 R8, RZ, RZ, R13 ;  /* 0x000000ffff087224 */ /* 0x001fc400078e000d */
[----:B------:R-:W-:-:S05]  /*1c6fe0*/  IMAD.X R13, R11, 0x1, R24, P2 ;  /* 0x000000010b0d7824 */ /* 0x000fca00010e0618 */
[----:B------:R-:W-:Y:S04]  /*1c6ff0*/  STL.64 [R1+0x10b0], R12 ;  /* 0x0010b00c01007387 */ /* 0x000fe80000100a00 */
[----:B---3--:R-:W-:Y:S04]  /*1c7000*/  STL.64 [R1+0x76f8], R6 ;  /* 0x0076f80601007387 */ /* 0x008fe80000100a00 */
[----:B------:R0:W-:Y:S04]  /*1c7010*/  STL.64 [R1+0x10b8], R4 ;  /* 0x0010b80401007387 */ /* 0x0001e80000100a00 */
[----:B0-----:R-:W3:Y:S04]  /*1c7020*/  LDL.LU.64 R4, [R1+0x7718] ;  /* 0x0077180001047983 */ /* 0x001ee80000300a00 */
[----:B------:R-:W4:Y:S01]  /*1c7030*/  LDL R7, [R1+0x2a8] ;  /* 0x0002a80001077983 */ /* 0x000f220000100800 */
[----:B------:R-:W-:-:S03]  /*1c7040*/  IADD3 R6, P0, R10, R17, RZ ;  /* 0x000000110a067210 */ /* 0x000fc60007f1e0ff */
[----:B--2---:R0:W-:Y:S02]  /*1c7050*/  STL.64 [R1+0x76e8], R16 ;  /* 0x0076e81001007387 */ /* 0x0041e40000100a00 */
[----:B0-----:R-:W-:Y:S02]  /*1c7060*/  IMAD.MOV.U32 R17, RZ, RZ, R15 ;  /* 0x000000ffff117224 */ /* 0x001fe400078e000f */
[----:B------:R-:W-:Y:S02]  /*1c7070*/  IMAD.X R15, R11, 0x1, R26, P1 ;  /* 0x000000010b0f7824 */ /* 0x000fe400008e061a */
[----:B------:R-:W2:Y:S04]  /*1c7080*/  LDL.LU R11, [R1+0x7710] ;  /* 0x00771000010b7983 */ /* 0x000ea80000300800 */
[----:B------:R0:W-:Y:S04]  /*1c7090*/  STL.64 [R1+0x1070], R14 ;  /* 0x0010700e01007387 */ /* 0x0001e80000100a00 */
[----:B0-----:R-:W4:Y:S01]  /*1c70a0*/  LDL.LU.64 R14, [R1+0x7708] ;  /* 0x00770800010e7983 */ /* 0x001f220000300a00 */
[----:B------:R-:W-:-:S05]  /*1c70b0*/  IADD3 R12, P2, R10, R16, RZ ;  /* 0x000000100a0c7210 */ /* 0x000fca0007f5e0ff */
[----:B----4-:R-:W-:-:S05]  /*1c70c0*/  IMAD.X R13, R7, 0x1, R14, P2 ;  /* 0x00000001070d7824 */ /* 0x010fca00010e060e */
[----:B------:R0:W-:Y:S04]  /*1c70d0*/  STL.64 [R1+0x1078], R12 ;  /* 0x0010780c01007387 */ /* 0x0001e80000100a00 */
[----:B0-----:R-:W4:Y:S01]  /*1c70e0*/  LDL.LU.64 R12, [R1+0x7700] ;  /* 0x00770000010c7983 */ /* 0x001f220000300a00 */
[----:B------:R-:W-:Y:S01]  /*1c70f0*/  IMAD.MOV.U32 R16, RZ, RZ, R8 ;  /* 0x000000ffff107224 */ /* 0x000fe200078e0008 */
[----:B------:R-:W-:Y:S01]  /*1c7100*/  IADD3 R8, P1, R10, R19, RZ ;  /* 0x000000130a087210 */ /* 0x000fe20007f3e0ff */
[----:B------:R-:W-:-:S04]  /*1c7110*/  IMAD.X R7, R7, 0x1, R15, P0 ;  /* 0x0000000107077824 */ /* 0x000fc800000e060f */
[----:B------:R-:W-:Y:S04]  /*1c7120*/  STL [R1+0x1038], R8 ;  /* 0x0010380801007387 */ /* 0x000fe80000100800 */
[----:B----4-:R0:W-:Y:S04]  /*1c7130*/  STL.64 [R1+0x76d0], R12 ;  /* 0x0076d00c01007387 */ /* 0x0101e80000100a00 */
[----:B---3--:R-:W-:Y:S04]  /*1c7140*/  STL.64 [R1+0x76d8], R4 ;  /* 0x0076d80401007387 */ /* 0x008fe80000100a00 */
[----:B------:R1:W-:Y:S01]  /*1c7150*/  STL.64 [R1+0x1080], R6 ;  /* 0x0010800601007387 */ /* 0x0003e20000100a00 */
[----:B0-----:R-:W-:Y:S01]  /*1c7160*/  IMAD.MOV.U32 R12, RZ, RZ, R16 ;  /* 0x000000ffff0c7224 */ /* 0x001fe200078e0010 */
[----:B------:R-:W-:-:S02]  /*1c7170*/  IADD3 R16, P0, R10, R23, RZ ;  /* 0x000000170a107210 */ /* 0x000fc40007f1e0ff */
[----:B-1----:R-:W3:Y:S04]  /*1c7180*/  LDL.LU.64 R6, [R1+0x76f8] ;  /* 0x0076f80001067983 */ /* 0x002ee80000300a00 */
[----:B------:R0:W-:Y:S04]  /*1c7190*/  STL [R1+0x76c8], R23 ;  /* 0x0076c81701007387 */ /* 0x0001e80000100800 */
[----:B0-----:R-:W4:Y:S01]  /*1c71a0*/  LDL.LU R23, [R1+0x2a8] ;  /* 0x0002a80001177983 */ /* 0x001f220000300800 */
[----:B------:R-:W-:Y:S01]  /*1c71b0*/  IMAD.MOV.U32 R4, RZ, RZ, R8 ;  /* 0x000000ffff047224 */ /* 0x000fe200078e0008 */
[----:B------:R-:W-:Y:S01]  /*1c71c0*/  IADD3 R8, P2, R10, R21, RZ ;  /* 0x000000150a087210 */ /* 0x000fe20007f5e0ff */
[----:B------:R-:W-:-:S02]  /*1c71d0*/  IMAD.MOV.U32 R5, RZ, RZ, R9 ;  /* 0x000000ffff057224 */ /* 0x000fc400078e0009 */
[C---:B----4-:R-:W-:Y:S02]  /*1c71e0*/  IMAD.X R5, R23.reuse, 0x1, R18, P1 ;  /* 0x0000000117057824 */ /* 0x050fe400008e0612 */
[----:B------:R-:W-:-:S03]  /*1c71f0*/  IMAD.X R9, R23, 0x1, R20, P2 ;  /* 0x0000000117097824 */ /* 0x000fc600010e0614 */
[----:B------:R-:W-:Y:S04]  /*1c7200*/  STL [R1+0x103c], R5 ;  /* 0x00103c0501007387 */ /* 0x000fe80000100800 */
[----:B------:R0:W-:Y:S04]  /*1c7210*/  STL.64 [R1+0x1050], R8 ;  /* 0x0010500801007387 */ /* 0x0001e80000100a00 */
[----:B0-----:R-:W4:Y:S01]  /*1c7220*/  LDL.LU.64 R8, [R1+0x76f0] ;  /* 0x0076f00001087983 */ /* 0x001f220000300a00 */
[----:B------:R-:W-:Y:S01]  /*1c7230*/  IADD3 R4, P1, R10, R25, RZ ;  /* 0x000000190a047210 */ /* 0x000fe20007f3e0ff */
[----:B------:R-:W-:-:S02]  /*1c7240*/  IMAD.MOV.U32 R13, RZ, RZ, R17 ;  /* 0x000000ffff0d7224 */ /* 0x000fc400078e0011 */
[C---:B------:R-:W-:Y:S02]  /*1c7250*/  IMAD.X R17, R23.reuse, 0x1, R22, P0 ;  /* 0x0000000117117824 */ /* 0x040fe400000e0616 */
[----:B------:R-:W-:Y:S01]  /*1c7260*/  IMAD.X R5, R23, 0x1, R24, P1 ;  /* 0x0000000117057824 */ /* 0x000fe200008e0618 */
[----:B----4-:R0:W-:Y:S04]  /*1c7270*/  STL.64 [R1+0x76b8], R8 ;  /* 0x0076b80801007387 */ /* 0x0101e80000100a00 */
[----:B---3--:R1:W-:Y:S04]  /*1c7280*/  STL.64 [R1+0x76c0], R6 ;  /* 0x0076c00601007387 */ /* 0x0083e80000100a00 */
[----:B------:R3:W-:Y:S01]  /*1c7290*/  STL.64 [R1+0x1058], R16 ;  /* 0x0010581001007387 */ /* 0x0007e20000100a00 */
[----:B0-----:R-:W-:Y:S01]  /*1c72a0*/  IMAD.MOV.U32 R8, RZ, RZ, R12 ;  /* 0x000000ffff087224 */ /* 0x001fe200078e000c */
[----:B------:R-:W-:-:S02]  /*1c72b0*/  IADD3 R12, P2, R10, R29, RZ ;  /* 0x0000001d0a0c7210 */ /* 0x000fc40007f5e0ff */
[----:B-1----:R-:W-:Y:S01]  /*1c72c0*/  IADD3 R6, P0, R10, R27, RZ ;  /* 0x0000001b0a067210 */ /* 0x002fe20007f1e0ff */
[----:B------:R-:W-:Y:S01]  /*1c72d0*/  IMAD.MOV.U32 R9, RZ, RZ, R13 ;  /* 0x000000ffff097224 */ /* 0x000fe200078e000d */
[----:B---3--:R-:W2:Y:S04]  /*1c72e0*/  LDL.LU.64 R16, [R1+0x76e8] ;  /* 0x0076e80001107983 */ /* 0x008ea80000300a00 */
[----:B------:R-:W3:Y:S01]  /*1c72f0*/  LDL.LU R10, [R1+0x76e0] ;  /* 0x0076e000010a7983 */ /* 0x000ee20000300800 */
[----:B------:R-:W-:-:S03]  /*1c7300*/  IMAD.X R13, R23, 0x1, R28, P2 ;  /* 0x00000001170d7824 */ /* 0x000fc600010e061c */
[----:B------:R0:W-:Y:S04]  /*1c7310*/  STL.64 [R1+0x1060], R4 ;  /* 0x0010600401007387 */ /* 0x0001e80000100a00 */
[----:B------:R-:W-:Y:S04]  /*1c7320*/  STL [R1+0x1020], R6 ;  /* 0x0010200601007387 */ /* 0x000fe80000100800 */
[----:B0-----:R-:W4:Y:S04]  /*1c7330*/  LDL.LU.64 R4, [R1+0x76d8] ;  /* 0x0076d80001047983 */ /* 0x001f280000300a00 */
[----:B------:R0:W-:Y:S04]  /*1c7340*/  STL.64 [R1+0x1068], R12 ;  /* 0x0010680c01007387 */ /* 0x0001e80000100a00 */
[----:B0-----:R-:W3:Y:S04]  /*1c7350*/  LDL.LU.64 R12, [R1+0x76d0] ;  /* 0x0076d000010c7983 */ /* 0x001ee80000300a00 */
[----:B------:R0:W-:Y:S04]  /*1c7360*/  STL.64 [R1+0x76b0], R28 ;  /* 0x0076b01c01007387 */ /* 0x0001e80000100a00 */
[----:B0-----:R0:W4:Y:S01]  /*1c7370*/  LDL.64 R28, [R1+0x1020] ;  /* 0x00102000011c7983 */ /* 0x0011220000100a00 */
[----:B------:R-:W-:Y:S01]  /*1c7380*/  IMAD.MOV.U32 R7, RZ, RZ, R8 ;  /* 0x000000ffff077224 */ /* 0x000fe200078e0008 */
[----:B--2---:R-:W-:-:S02]  /*1c7390*/  IADD3 R6, P1, R11, R16, RZ ;  /* 0x000000100b067210 */ /* 0x004fc40007f3e0ff */
[----:B------:R-:W-:Y:S01]  /*1c73a0*/  IADD3 R8, P2, R11, R17, RZ ;  /* 0x000000110b087210 */ /* 0x000fe20007f5e0ff */
[----:B---3--:R-:W-:Y:S04]  /*1c73b0*/  STL.64 [R1+0x7698], R12 ;  /* 0x0076980c01007387 */ /* 0x008fe80000100a00 */
[----:B------:R1:W-:Y:S01]  /*1c73c0*/  STL.64 [R1+0x76a8], R16 ;  /* 0x0076a81001007387 */ /* 0x0003e20000100a00 */
[----:B----4-:R-:W-:-:S04]  /*1c73d0*/  IMAD.MOV.U32 R29, RZ, RZ, R9 ;  /* 0x000000ffff1d7224 */ /* 0x010fc800078e0009 */
[----:B------:R-:W-:Y:S02]  /*1c73e0*/  IMAD.MOV.U32 R9, RZ, RZ, R29 ;  /* 0x000000ffff097224 */ /* 0x000fe400078e001d */
[----:B------:R-:W-:Y:S02]  /*1c73f0*/  IMAD.X R29, R23, 0x1, R26, P0 ;  /* 0x00000001171d7824 */ /* 0x000fe400000e061a */
[----:B-1----:R-:W-:Y:S01]  /*1c7400*/  IMAD.MOV.U32 R17, RZ, RZ, R7 ;  /* 0x000000ffff117224 */ /* 0x002fe200078e0007 */
[----:B------:R-:W2:Y:S01]  /*1c7410*/  LDL.LU R23, [R1+0x76c8] ;  /* 0x0076c80001177983 */ /* 0x000ea20000300800 */
[C---:B------:R-:W-:Y:S01]  /*1c7420*/  IADD3 R12, P0, R11.reuse, R19, RZ ;  /* 0x000000130b0c7210 */ /* 0x040fe20007f1e0ff */
[C---:B------:R-:W-:Y:S02]  /*1c7430*/  IMAD.X R7, R10.reuse, 0x1, R14, P1 ;  /* 0x000000010a077824 */ /* 0x040fe400008e060e */
[----:B------:R1:W-:Y:S02]  /*1c7440*/  STL [R1+0x1024], R29 ;  /* 0x0010241d01007387 */ /* 0x0003e40000100800 */
[----:B------:R-:W-:Y:S01]  /*1c7450*/  IMAD.X R13, R10, 0x1, R18, P0 ;  /* 0x000000010a0d7824 */ /* 0x000fe200000e0612 */
[----:B------:R-:W-:Y:S01]  /*1c7460*/  IADD3 R28, P1, R11, R21, RZ ;  /* 0x000000150b1c7210 */ /* 0x000fe20007f3e0ff */
[----:B------:R3:W-:Y:S01]  /*1c7470*/  STL.64 [R1+0x1028], R6 ;  /* 0x0010280601007387 */ /* 0x0007e20000100a00 */
[----:B-1----:R-:W-:-:S02]  /*1c7480*/  IMAD.MOV.U32 R29, RZ, RZ, R9 ;  /* 0x000000ffff1d7224 */ /* 0x002fc400078e0009 */
[----:B------:R-:W-:Y:S01]  /*1c7490*/  IMAD.X R9, R10, 0x1, R15, P2 ;  /* 0x000000010a097824 */ /* 0x000fe200010e060f */
[----:B---3--:R-:W3:Y:S04]  /*1c74a0*/  LDL.LU.64 R6, [R1+0x76c0] ;  /* 0x0076c00001067983 */ /* 0x008ee80000300a00 */
[----:B------:R1:W-:Y:S04]  /*1c74b0*/  STL.64 [R1+0x1030], R8 ;  /* 0x0010300801007387 */ /* 0x0003e80000100a00 */
[----:B-1----:R-:W4:Y:S04]  /*1c74c0*/  LDL.LU.64 R8, [R1+0x76b8] ;  /* 0x0076b80001087983 */ /* 0x002f280000300a00 */
[----:B------:R-:W-:Y:S04]  /*1c74d0*/  STL.64 [R1+0x7690], R14 ;  /* 0x0076900e01007387 */ /* 0x000fe80000100a00 */
[----:B------:R1:W-:Y:S02]  /*1c74e0*/  STL.64 [R1+0xfe8], R12 ;  /* 0x000fe80c01007387 */ /* 0x0003e40000100a00 */
[----:B-1----:R-:W-:-:S02]  /*1c74f0*/  IMAD.MOV.U32 R13, RZ, RZ, R29 ;  /* 0x000000ffff0d7224 */ /* 0x002fc400078e001d */
[----:B------:R-:W-:-:S05]  /*1c7500*/  IMAD.X R29, R10, 0x1, R20, P1 ;  /* 0x000000010a1d7824 */ /* 0x000fca00008e0614 */
[----:B------:R1:W-:Y:S04]  /*1c7510*/  STL.64 [R1+0xff0], R28 ;  /* 0x000ff01c01007387 */ /* 0x0003e80000100a00 */
[----:B-1----:R-:W3:Y:S01]  /*1c7520*/  LDL.LU.64 R28, [R1+0x76b0] ;  /* 0x0076b000011c7983 */ /* 0x002ee20000300a00 */
[----:B------:R-:W-:-:S03]  /*1c7530*/  IMAD.MOV.U32 R15, RZ, RZ, R17 ;  /* 0x000000ffff0f7224 */ /* 0x000fc600078e0011 */
[----:B------:R1:W-:Y:S01]  /*1c7540*/  STL.64 [R1+0x7688], R20 ;  /* 0x0076881401007387 */ /* 0x0003e20000100a00 */
[C---:B------:R-:W-:Y:S01]  /*1c7550*/  IADD3 R12, P0, R11.reuse, R25, RZ ;  /* 0x000000190b0c7210 */ /* 0x040fe20007f1e0ff */
[----:B-1----:R-:W-:Y:S02]  /*1c7560*/  IMAD.MOV.U32 R21, RZ, RZ, R15 ;  /* 0x000000ffff157224 */ /* 0x002fe400078e000f */
[----:B------:R-:W4:Y:S01]  /*1c7570*/  LDL R15, [R1+0x25c] ;  /* 0x00025c00010f7983 */ /* 0x000f220000100800 */
[----:B--2---:R-:W-:-:S05]  /*1c7580*/  IADD3 R16, P2, R11, R23, RZ ;  /* 0x000000170b107210 */ /* 0x004fca0007f5e0ff */
[----:B------:R-:W-:-:S05]  /*1c7590*/  IMAD.X R17, R10, 0x1, R22, P2 ;  /* 0x000000010a117824 */ /* 0x000fca00010e0616 */
[----:B------:R1:W-:Y:S01]  /*1c75a0*/  STL.64 [R1+0xff8], R16 ;  /* 0x000ff81001007387 */ /* 0x0003e20000100a00 */
[----:B------:R-:W-:-:S03]  /*1c75b0*/  IADD3 R20, P2, R11, R27, RZ ;  /* 0x0000001b0b147210 */ /* 0x000fc60007f5e0ff */
[----:B-1----:R-:W4:Y:S04]  /*1c75c0*/  LDL.LU.64 R16, [R1+0x76a8] ;  /* 0x0076a80001107983 */ /* 0x002f280000300a00 */
[----:B------:R1:W-:Y:S02]  /*1c75d0*/  STL.64 [R1+0x7678], R22 ;  /* 0x0076781601007387 */ /* 0x0003e40000100a00 */
[----:B-1----:R-:W-:Y:S02]  /*1c75e0*/  IMAD.MOV.U32 R23, RZ, RZ, R21 ;  /* 0x000000ffff177224 */ /* 0x002fe400078e0015 */
[----:B------:R-:W-:Y:S02]  /*1c75f0*/  IMAD.MOV.U32 R21, RZ, RZ, R13 ;  /* 0x000000ffff157224 */ /* 0x000fe400078e000d */
[----:B------:R-:W-:Y:S01]  /*1c7600*/  IMAD.X R13, R10, 0x1, R24, P0 ;  /* 0x000000010a0d7824 */ /* 0x000fe200000e0618 */
[----:B---3--:R-:W-:-:S02]  /*1c7610*/  IADD3 R14, P1, R11, R29, RZ ;  /* 0x0000001d0b0e7210 */ /* 0x008fc40007f3e0ff */
[----:B------:R-:W2:Y:S04]  /*1c7620*/  LDL.LU R11, [R1+0x76a0] ;  /* 0x0076a000010b7983 */ /* 0x000ea80000300800 */
[----:B------:R1:W-:Y:S04]  /*1c7630*/  STL.64 [R1+0x1000], R12 ;  /* 0x0010000c01007387 */ /* 0x0003e80000100a00 */
[----:B-1----:R-:W3:Y:S04]  /*1c7640*/  LDL.LU.64 R12, [R1+0x7698] ;  /* 0x00769800010c7983 */ /* 0x002ee80000300a00 */
[----:B------:R4:W-:Y:S02]  /*1c7650*/  STL.64 [R1+0x7670], R24 ;  /* 0x0076701801007387 */ /* 0x0009e40000100a00 */
[----:B----4-:R-:W-:Y:S01]  /*1c7660*/  IADD3 R24, P0, R15, R16, RZ ;  /* 0x000000100f187210 */ /* 0x010fe20007f1e0ff */
[----:B------:R-:W-:-:S05]  /*1c7670*/  IMAD.X R15, R10, 0x1, R28, P1 ;  /* 0x000000010a0f7824 */ /* 0x000fca00008e061c */
[----:B------:R1:W-:Y:S04]  /*1c7680*/  STL.64 [R1+0x1008], R14 ;  /* 0x0010080e01007387 */ /* 0x0003e80000100a00 */
[----:B------:R-:W-:Y:S04]  /*1c7690*/  STL [R1+0xfd8], R24 ;  /* 0x000fd81801007387 */ /* 0x000fe80000100800 */
[----:B-1----:R-:W2:Y:S04]  /*1c76a0*/  LDL.LU.64 R14, [R1+0x7690] ;  /* 0x00769000010e7983 */ /* 0x002ea80000300a00 */
[----:B---3--:R1:W-:Y:S04]  /*1c76b0*/  STL.64 [R1+0x7660], R12 ;  /* 0x0076600c01007387 */ /* 0x0083e80000100a00 */
[----:B-1----:R0:W2:Y:S04]  /*1c76c0*/  LDL.64 R12, [R1+0xfd8] ;  /* 0x000fd800010c7983 */ /* 0x0020a80000100a00 */
[----:B------:R-:W-:Y:S04]  /*1c76d0*/  STL.64 [R1+0x7668], R4 ;  /* 0x0076680401007387 */ /* 0x000fe80000100a00 */
[----:B------:R1:W-:Y:S04]  /*1c76e0*/  STL [R1+0x7650], R28 ;  /* 0x0076501c01007387 */ /* 0x0003e80000100800 */
[----:B-1----:R-:W3:Y:S04]  /*1c76f0*/  LDL.LU R28, [R1+0x25c] ;  /* 0x00025c00011c7983 */ /* 0x002ee80000300800 */
[----:B------:R1:W-:Y:S01]  /*1c7700*/  STL.64 [R1+0x7658], R16 ;  /* 0x0076581001007387 */ /* 0x0003e20000100a00 */
[----:B--2---:R-:W-:Y:S01]  /*1c7710*/  IMAD.X R13, R11, 0x1, R14, P0 ;  /* 0x000000010b0d7824 */ /* 0x004fe200000e060e */
[----:B---3--:R-:W-:Y:S01]  /*1c7720*/  IADD3 R22, P1, R28, R17, RZ ;  /* 0x000000111c167210 */ /* 0x008fe20007f3e0ff */
[----:B-1----:R-:W-:-:S02]  /*1c7730*/  IMAD.MOV.U32 R17, RZ, RZ, R21 ;  /* 0x000000ffff117224 */ /* 0x002fc400078e0015 */
[----:B------:R-:W-:Y:S02]  /*1c7740*/  IMAD.X R21, R10, 0x1, R26, P2 ;  /* 0x000000010a157824 */ /* 0x000fe400010e061a */
[----:B------:R-:W-:Y:S02]  /*1c7750*/  IMAD.MOV.U32 R10, RZ, RZ, R7 ;  /* 0x000000ffff0a7224 */ /* 0x000fe400078e0007 */
[----:B------:R-:W-:Y:S01]  /*1c7760*/  IMAD.MOV.U32 R7, RZ, RZ, R0 ;  /* 0x000000ffff077224 */ /* 0x000fe200078e0000 */
[----:B------:R1:W-:Y:S04]  /*1c7770*/  STL.64 [R1+0xfd0], R20 ;  /* 0x000fd01401007387 */ /* 0x0003e80000100a00 */
[----:B-1----:R-:W2:Y:S04]  /*1c7780*/  LDL.LU.64 R20, [R1+0x7688] ;  /* 0x0076880001147983 */ /* 0x002ea80000300a00 */
[----:B------:R-:W3:Y:S04]  /*1c7790*/  LDL.LU R11, [R1+0x7680] ;  /* 0x00768000010b7983 */ /* 0x000ee80000300800 */
[----:B------:R-:W-:Y:S04]  /*1c77a0*/  STL [R1+0xfdc], R13 ;  /* 0x000fdc0d01007387 */ /* 0x000fe80000100800 */
[----:B------:R-:W4:Y:S01]  /*1c77b0*/  LDL.LU R0, [R1+0x264] ;  /* 0x0002640001007983 */ /* 0x000f220000300800 */
[----:B------:R-:W-:-:S03]  /*1c77c0*/  IADD3 R24, P2, R28, R19, RZ ;  /* 0x000000131c187210 */ /* 0x000fc60007f5e0ff */
[----:B----4-:R1:W-:Y:S04]  /*1c77d0*/  STL [R1+0x7640], R0 ;  /* 0x0076400001007387 */ /* 0x0103e80000100800 */
[----:B-1----:R-:W4:Y:S01]  /*1c77e0*/  LDL.LU R0, [R1+0x2a0] ;  /* 0x0002a00001007983 */ /* 0x002f220000300800 */
[----:B------:R-:W-:Y:S02]  /*1c77f0*/  IMAD.MOV.U32 R4, RZ, RZ, R23 ;  /* 0x000000ffff047224 */ /* 0x000fe400078e0017 */
[C---:B----4-:R-:W-:Y:S02]  /*1c7800*/  IMAD.X R23, R0.reuse, 0x1, R15, P1 ;  /* 0x0000000100177824 */ /* 0x050fe400008e060f */
[----:B------:R-:W-:-:S03]  /*1c7810*/  IMAD.X R25, R0, 0x1, R18, P2 ;  /* 0x0000000100197824 */ /* 0x000fc600010e0612 */
[----:B------:R1:W-:Y:S04]  /*1c7820*/  STL.64 [R1+0xfe0], R22 ;  /* 0x000fe01601007387 */ /* 0x0003e80000100a00 */
[----:B-1----:R-:W4:Y:S04]  /*1c7830*/  LDL.LU.64 R22, [R1+0x7678] ;  /* 0x0076780001167983 */ /* 0x002f280000300a00 */
[----:B------:R-:W-:Y:S04]  /*1c7840*/  STL.64 [R1+0x7648], R14 ;  /* 0x0076480e01007387 */ /* 0x000fe80000100a00 */
[----:B------:R1:W-:Y:S04]  /*1c7850*/  STL.64 [R1+0xfa8], R24 ;  /* 0x000fa81801007387 */ /* 0x0003e80000100a00 */
[----:B-1----:R-:W3:Y:S01]  /*1c7860*/  LDL.LU.64 R24, [R1+0x7670] ;  /* 0x0076700001187983 */ /* 0x002ee20000300a00 */
[----:B--2---:R-:W-:Y:S01]  /*1c7870*/  IADD3 R12, P0, R28, R21, RZ ;  /* 0x000000151c0c7210 */ /* 0x004fe20007f1e0ff */
[----:B------:R-:W-:-:S04]  /*1c7880*/  IMAD.MOV.U32 R15, RZ, RZ, R4 ;  /* 0x000000ffff0f7224 */ /* 0x000fc800078e0004 */
[----:B------:R-:W-:Y:S02]  /*1c7890*/  IMAD.X R13, R0, 0x1, R20, P0 ;  /* 0x00000001000d7824 */ /* 0x000fe400000e0614 */
[----:B------:R-:W-:Y:S01]  /*1c78a0*/  IMAD.MOV.U32 R14, RZ, RZ, R17 ;  /* 0x000000ffff0e7224 */ /* 0x000fe200078e0011 */
[----:B----4-:R-:W-:-:S05]  /*1c78b0*/  IADD3 R16, P1, R28, R23, RZ ;  /* 0x000000171c107210 */ /* 0x010fca0007f3e0ff */
[----:B------:R-:W-:Y:S01]  /*1c78c0*/  IMAD.X R17, R0, 0x1, R22, P1 ;  /* 0x0000000100117824 */ /* 0x000fe200008e0616 */
[----:B---3--:R-:W-:-:S05]  /*1c78d0*/  IADD3 R4, P2, R28, R25, RZ ;  /* 0x000000191c047210 */ /* 0x008fca0007f5e0ff */
[----:B------:R1:W-:Y:S04]  /*1c78e0*/  STL [R1+0xfc0], R4 ;  /* 0x000fc00401007387 */ /* 0x0003e80000100800 */
[----:B-1----:R-:W2:Y:S04]  /*1c78f0*/  LDL.LU.64 R4, [R1+0x7668] ;  /* 0x0076680001047983 */ /* 0x002ea80000300a00 */
[----:B------:R1:W-:Y:S04]  /*1c7900*/  STL.64 [R1+0xfb0], R12 ;  /* 0x000fb00c01007387 */ /* 0x0003e80000100a00 */
[----:B-1----:R-:W3:Y:S04]  /*1c7910*/  LDL.LU.64 R12, [R1+0x7660] ;  /* 0x00766000010c7983 */ /* 0x002ee80000300a00 */
[----:B------:R1:W-:Y:S02]  /*1c7920*/  STL.64 [R1+0x7638], R20 ;  /* 0x0076381401007387 */ /* 0x0003e40000100a00 */
[----:B-1----:R-:W-:-:S02]  /*1c7930*/  IMAD.MOV.U32 R21, RZ, RZ, R15 ;  /* 0x000000ffff157224 */ /* 0x002fc400078e000f */
[----:B------:R-:W4:Y:S04]  /*1c7940*/  LDL R15, [R1+0x260] ;  /* 0x00026000010f7983 */ /* 0x000f280000100800 */
[----:B------:R1:W-:Y:S04]  /*1c7950*/  STL.64 [R1+0xfb8], R16 ;  /* 0x000fb81001007387 */ /* 0x0003e80000100a00 */
[----:B-1----:R-:W4:Y:S04]  /*1c7960*/  LDL.LU.64 R16, [R1+0x7658] ;  /* 0x0076580001107983 */ /* 0x002f280000300a00 */
[----:B------:R1:W-:Y:S04]  /*1c7970*/  STL.64 [R1+0x7628], R22 ;  /* 0x0076281601007387 */ /* 0x0003e80000100a00 */
[----:B-1----:R-:W2:Y:S04]  /*1c7980*/  LDL R22, [R1+0x278] ;  /* 0x0002780001167983 */ /* 0x002ea80000100800 */
[----:B------:R1:W-:Y:S04]  /*1c7990*/  STL.64 [R1+0x7630], R8 ;  /* 0x0076300801007387 */ /* 0x0003e80000100a00 */
[----:B-1----:R0:W3:Y:S01]  /*1c79a0*/  LDL.64 R8, [R1+0xfc0] ;  /* 0x000fc00001087983 */ /* 0x0020e20000100a00 */
[----:B------:R-:W-:Y:S01]  /*1c79b0*/  IMAD.MOV.U32 R20, RZ, RZ, R14 ;  /* 0x000000ffff147224 */ /* 0x000fe200078e000e */
[----:B------:R-:W-:-:S03]  /*1c79c0*/  IADD3 R14, P0, R28, R29, RZ ;  /* 0x0000001d1c0e7210 */ /* 0x000fc60007f1e0ff */
[----:B------:R-:W-:Y:S01]  /*1c79d0*/  IMAD.MOV.U32 R23, RZ, RZ, R20 ;  /* 0x000000ffff177224 */ /* 0x000fe200078e0014 */
[----:B------:R-:W-:Y:S02]  /*1c79e0*/  IADD3 R20, P1, R28, R27, RZ ;  /* 0x0000001b1c147210 */ /* 0x000fe40007f3e0ff */
[----:B------:R-:W2:Y:S01]  /*1c79f0*/  LDL.LU R28, [R1+0x7650] ;  /* 0x00765000011c7983 */ /* 0x000ea20000300800 */
[----:B---3--:R-:W-:-:S04]  /*1c7a00*/  IMAD.MOV.U32 R9, RZ, RZ, R21 ;  /* 0x000000ffff097224 */ /* 0x008fc800078e0015 */
[----:B------:R-:W-:Y:S02]  /*1c7a10*/  IMAD.MOV.U32 R21, RZ, RZ, R9 ;  /* 0x000000ffff157224 */ /* 0x000fe400078e0009 */
[----:B------:R-:W-:Y:S01]  /*1c7a20*/  IMAD.X R9, R0, 0x1, R24, P2 ;  /* 0x0000000100097824 */ /* 0x000fe200010e0618 */
[----:B----4-:R-:W-:-:S04]  /*1c7a30*/  IADD3 R8, P2, R15, R16, RZ ;  /* 0x000000100f087210 */ /* 0x010fc80007f5e0ff */
[----:B------:R-:W-:Y:S04]  /*1c7a40*/  STL [R1+0xfc4], R9 ;  /* 0x000fc40901007387 */ /* 0x000fe80000100800 */
[----:B------:R-:W-:Y:S04]  /*1c7a50*/  STL.64 [R1+0x7620], R10 ;  /* 0x0076200a01007387 */ /* 0x000fe80000100a00 */
[----:B------:R1:W-:Y:S04]  /*1c7a60*/  STL [R1+0x760c], R16 ;  /* 0x00760c1001007387 */ /* 0x0003e80000100800 */
[----:B-1----:R-:W3:Y:S01]  /*1c7a70*/  LDL.LU R16, [R1+0x260] ;  /* 0x0002600001107983 */ /* 0x002ee20000300800 */
[----:B--2---:R-:W-:-:S05]  /*1c7a80*/  IMAD.X R15, R0, 0x1, R28, P0 ;  /* 0x00000001000f7824 */ /* 0x004fca00000e061c */
[----:B------:R1:W-:Y:S04]  /*1c7a90*/  STL.64 [R1+0xfc8], R14 ;  /* 0x000fc80e01007387 */ /* 0x0003e80000100a00 */
[----:B-1----:R-:W2:Y:S04]  /*1c7aa0*/  LDL.LU.64 R14, [R1+0x7648] ;  /* 0x00764800010e7983 */ /* 0x002ea80000300a00 */
[----:B------:R1:W-:Y:S02]  /*1c7ab0*/  STL.64 [R1+0x7618], R28 ;  /* 0x0076181c01007387 */ /* 0x0003e40000100a00 */
[----:B-1----:R-:W-:-:S02]  /*1c7ac0*/  IMAD.MOV.U32 R29, RZ, RZ, R23 ;  /* 0x000000ffff1d7224 */ /* 0x002fc400078e0017 */
[----:B------:R-:W-:Y:S02]  /*1c7ad0*/  IMAD.MOV.U32 R23, RZ, RZ, R21 ;  /* 0x000000ffff177224 */ /* 0x000fe400078e0015 */
[----:B------:R-:W-:Y:S02]  /*1c7ae0*/  IMAD.X R21, R0, 0x1, R26, P1 ;  /* 0x0000000100157824 */ /* 0x000fe400008e061a */
[----:B------:R-:W4:Y:S04]  /*1c7af0*/  LDL.LU R0, [R1+0x7640] ;  /* 0x0076400001007983 */ /* 0x000f280000300800 */
[----:B------:R1:W-:Y:S04]  /*1c7b00*/  STL.64 [R1+0xf70], R20 ;  /* 0x000f701401007387 */ /* 0x0003e80000100a00 */
[----:B-1----:R-:W4:Y:S04]  /*1c7b10*/  LDL.LU.64 R20, [R1+0x7638] ;  /* 0x0076380001147983 */ /* 0x002f280000300a00 */
[----:B------:R3:W-:Y:S04]  /*1c7b20*/  STL.64 [R1+0x7610], R26 ;  /* 0x0076101a01007387 */ /* 0x0007e80000100a00 */
[----:B------:R1:W-:Y:S01]  /*1c7b30*/  STL [R1+0x7608], R19 ;  /* 0x0076081301007387 */ /* 0x0003e20000100800 */
[----:B---3--:R-:W-:-:S03]  /*1c7b40*/  IADD3 R26, P1, R16, R19, RZ ;  /* 0x00000013101a7210 */ /* 0x008fc60007f3e0ff */
[----:B-1----:R-:W2:Y:S01]  /*1c7b50*/  LDL.LU R19, [R1+0x4e0] ;  /* 0x0004e00001137983 */ /* 0x002ea20000300800 */
[----:B------:R-:W-:Y:S01]  /*1c7b60*/  IMAD.MOV.U32 R28, RZ, RZ, R22 ;  /* 0x000000ffff1c7224 */ /* 0x000fe200078e0016 */
[C---:B------:R-:W-:Y:S01]  /*1c7b70*/  IADD3 R22, P0, R16.reuse, R17, RZ ;  /* 0x0000001110167210 */ /* 0x040fe20007f1e0ff */
[----:B------:R-:W-:Y:S02]  /*1c7b80*/  IMAD.MOV.U32 R11, RZ, RZ, R23 ;  /* 0x000000ffff0b7224 */ /* 0x000fe400078e0017 */
[C---:B--2---:R-:W-:Y:S02]  /*1c7b90*/  IMAD.X R9, R19.reuse, 0x1, R14, P2 ;  /* 0x0000000113097824 */ /* 0x044fe400010e060e */
[C---:B------:R-:W-:Y:S02]  /*1c7ba0*/  IMAD.X R23, R19.reuse, 0x1, R15, P0 ;  /* 0x0000000113177824 */ /* 0x040fe400000e060f */
[----:B------:R-:W-:Y:S01]  /*1c7bb0*/  IMAD.X R27, R19, 0x1, R18, P1 ;  /* 0x00000001131b7824 */ /* 0x000fe200008e0612 */
[----:B------:R1:W-:Y:S01]  /*1c7bc0*/  STL.64 [R1+0xf78], R8 ;  /* 0x000f780801007387 */ /* 0x0003e20000100a00 */
[----:B----4-:R-:W-:-:S03]  /*1c7bd0*/  IADD3 R10, P2, R16, R21, RZ ;  /* 0x00000015100a7210 */ /* 0x010fc60007f5e0ff */
[----:B-1----:R-:W2:Y:S04]  /*1c7be0*/  LDL.LU.64 R8, [R1+0x7630] ;  /* 0x0076300001087983 */ /* 0x002ea80000300a00 */
[----:B------:R1:W-:Y:S04]  /*1c7bf0*/  STL.64 [R1+0xfa0], R22 ;  /* 0x000fa01601007387 */ /* 0x0003e80000100a00 */
[----:B-1----:R-:W3:Y:S04]  /*1c7c00*/  LDL.LU.64 R22, [R1+0x7628] ;  /* 0x0076280001167983 */ /* 0x002ee80000300a00 */
[----:B------:R1:W-:Y:S02]  /*1c7c10*/  STL.64 [R1+0x7600], R14 ;  /* 0x0076000e01007387 */ /* 0x0003e40000100a00 */
[----:B-1----:R-:W-:-:S02]  /*1c7c20*/  IMAD.MOV.U32 R15, RZ, RZ, R29 ;  /* 0x000000ffff0f7224 */ /* 0x002fc400078e001d */
[----:B------:R-:W4:Y:S04]  /*1c7c30*/  LDL.LU R29, [R1+0x728c] ;  /* 0x00728c00011d7983 */ /* 0x000f280000300800 */
[----:B------:R1:W-:Y:S02]  /*1c7c40*/  STL.64 [R1+0xf38], R26 ;  /* 0x000f381a01007387 */ /* 0x0003e40000100a00 */
[----:B-1----:R-:W-:Y:S02]  /*1c7c50*/  IMAD.MOV.U32 R27, RZ, RZ, R11 ;  /* 0x000000ffff1b7224 */ /* 0x002fe400078e000b */
[----:B------:R-:W-:-:S05]  /*1c7c60*/  IMAD.X R11, R19, 0x1, R20, P2 ;  /* 0x00000001130b7824 */ /* 0x000fca00010e0614 */
[----:B------:R1:W-:Y:S04]  /*1c7c70*/  STL.64 [R1+0xf50], R10 ;  /* 0x000f500a01007387 */ /* 0x0003e80000100a00 */
[----:B-1----:R-:W2:Y:S01]  /*1c7c80*/  LDL.LU.64 R10, [R1+0x7620] ;  /* 0x00762000010a7983 */ /* 0x002ea20000300a00 */
[----:B------:R-:W-:Y:S01]  /*1c7c90*/  IMAD.MOV.U32 R14, RZ, RZ, R28 ;  /* 0x000000ffff0e7224 */ /* 0x000fe200078e001c */
[C---:B------:R-:W-:Y:S02]  /*1c7ca0*/  IADD3 R26, P1, R16.reuse, R25, RZ ;  /* 0x00000019101a7210 */ /* 0x040fe40007f3e0ff */
[----:B---3--:R-:W-:Y:S02]  /*1c7cb0*/  IADD3 R28, P0, R16, R23, RZ ;  /* 0x00000017101c7210 */ /* 0x008fe40007f1e0ff */
[----:B----4-:R-:W-:-:S03]  /*1c7cc0*/  ISETP.GE.AND P2, PT, R29, UR54, PT ;  /* 0x000000361d007c0c */ /* 0x010fc6000bf46270 */
[----:B------:R-:W-:-:S05]  /*1c7cd0*/  IMAD.X R29, R19, 0x1, R22, P0 ;  /* 0x00000001131d7824 */ /* 0x000fca00000e0616 */
[----:B------:R1:W-:Y:S04]  /*1c7ce0*/  STL.64 [R1+0xf58], R28 ;  /* 0x000f581c01007387 */ /* 0x0003e80000100a00 */
[----:B-1----:R-:W3:Y:S04]  /*1c7cf0*/  LDL.LU.64 R28, [R1+0x7618] ;  /* 0x00761800011c7983 */ /* 0x002ee80000300a00 */
[----:B------:R-:W-:Y:S01]  /*1c7d00*/  STL.64 [R1+0x75f0], R22 ;  /* 0x0075f01601007387 */ /* 0x000fe20000100a00 */
[----:B--2---:R-:W-:-:S04]  /*1c7d10*/  LOP3.LUT R11, R11, 0xffffffdf, RZ, 0xc0, !PT ;  /* 0xffffffdf0b0b7812 */ /* 0x004fc800078ec0ff */
[----:B------:R-:W-:-:S05]  /*1c7d20*/  @P2 LOP3.LUT R11, R11, 0x20, RZ, 0xfc, !PT ;  /* 0x000000200b0b2812 */ /* 0x000fca00078efcff */
[----:B------:R1:W-:Y:S02]  /*1c7d30*/  STL [R1+0x7438], R11 ;  /* 0x0074380b01007387 */ /* 0x0003e40000100800 */
[----:B-1----:R-:W-:Y:S02]  /*1c7d40*/  IMAD.MOV.U32 R11, RZ, RZ, R27 ;  /* 0x000000ffff0b7224 */ /* 0x002fe400078e001b */
[----:B------:R-:W-:-:S05]  /*1c7d50*/  IMAD.X R27, R19, 0x1, R24, P1 ;  /* 0x00000001131b7824 */ /* 0x000fca00008e0618 */
[----:B------:R1:W-:Y:S04]  /*1c7d60*/  STL.64 [R1+0xf60], R26 ;  /* 0x000f601a01007387 */ /* 0x0003e80000100a00 */
[----:B-1----:R-:W2:Y:S04]  /*1c7d70*/  LDL.LU.64 R26, [R1+0x7610] ;  /* 0x00761000011a7983 */ /* 0x002ea80000300a00 */
[----:B------:R1:W-:Y:S02]  /*1c7d80*/  STL.64 [R1+0x75f8], R24 ;  /* 0x0075f81801007387 */ /* 0x0003e40000100a00 */
[----:B-1----:R-:W-:-:S02]  /*1c7d90*/  IMAD.MOV.U32 R24, RZ, RZ, R14 ;  /* 0x000000ffff187224 */ /* 0x002fc400078e000e */
[----:B------:R-:W-:Y:S02]  /*1c7da0*/  IMAD.MOV.U32 R25, RZ, RZ, R15 ;  /* 0x000000ffff197224 */ /* 0x000fe400078e000f */
[----:B------:R-:W-:Y:S01]  /*1c7db0*/  IMAD.MOV.U32 R15, RZ, RZ, R5 ;  /* 0x000000ffff0f7224 */ /* 0x000fe200078e0005 */
[----:B---3--:R-:W-:-:S05]  /*1c7dc0*/  IADD3 R22, P0, R16, R29, RZ ;  /* 0x0000001d10167210 */ /* 0x008fca0007f1e0ff */
[C---:B------:R-:W-:Y:S01]  /*1c7dd0*/  IMAD.X R23, R19.reuse, 0x1, R28, P0 ;  /* 0x0000000113177824 */ /* 0x040fe200000e061c */
[----:B--2---:R-:W-:Y:S02]  /*1c7de0*/  IADD3 R14, P1, R16, R27, RZ ;  /* 0x0000001b100e7210 */ /* 0x004fe40007f3e0ff */
[----:B------:R-:W2:Y:S04]  /*1c7df0*/  LDL.LU R16, [R1+0x760c] ;  /* 0x00760c0001107983 */ /* 0x000ea80000300800 */
[----:B------:R1:W-:Y:S02]  /*1c7e00*/  STL.64 [R1+0xf68], R22 ;  /* 0x000f681601007387 */ /* 0x0003e40000100a00 */
[----:B-1----:R-:W-:Y:S02]  /*1c7e10*/  IMAD.MOV.U32 R23, RZ, RZ, R15 ;  /* 0x000000ffff177224 */ /* 0x002fe400078e000f */
[----:B------:R-:W-:-:S02]  /*1c7e20*/  IMAD.X R15, R19, 0x1, R26, P1 ;  /* 0x00000001130f7824 */ /* 0x000fc400008e061a */
[----:B------:R-:W3:Y:S04]  /*1c7e30*/  LDL.LU R19, [R1+0x7608] ;  /* 0x0076080001137983 */ /* 0x000ee80000300800 */
[----:B------:R1:W-:Y:S04]  /*1c7e40*/  STL.64 [R1+0xf18], R14 ;  /* 0x000f180e01007387 */ /* 0x0003e80000100a00 */
[----:B-1----:R-:W4:Y:S01]  /*1c7e50*/  LDL.LU.64 R14, [R1+0x7600] ;  /* 0x00760000010e7983 */ /* 0x002f220000300a00 */
[----:B------:R-:W-:Y:S01]  /*1c7e60*/  IMAD.MOV.U32 R5, RZ, RZ, R3 ;  /* 0x000000ffff057224 */ /* 0x000fe200078e0003 */
[----:B------:R-:W-:-:S02]  /*1c7e70*/  SHF.R.S32.HI R3, RZ, 0x1f, R0 ;  /* 0x0000001fff037819 */ /* 0x000fc40000011400 */
[----:B------:R1:W-:Y:S02]  /*1c7e80*/  STL.64 [R1+0x75d8], R6 ;  /* 0x0075d80601007387 */ /* 0x0003e40000100a00 */
[----:B-1----:R-:W-:Y:S02]  /*1c7e90*/  IMAD.MOV.U32 R7, RZ, RZ, R25 ;  /* 0x000000ffff077224 */ /* 0x002fe400078e0019 */
[----:B------:R-:W-:Y:S02]  /*1c7ea0*/  IMAD.MOV.U32 R25, RZ, RZ, R23 ;  /* 0x000000ffff197224 */ /* 0x000fe400078e0017 */
[----:B------:R-:W-:Y:S01]  /*1c7eb0*/  IMAD.MOV.U32 R6, RZ, RZ, R24 ;  /* 0x000000ffff067224 */ /* 0x000fe200078e0018 */
[C---:B------:R-:W-:Y:S02]  /*1c7ec0*/  IADD3 R24, P1, R0.reuse, R17, RZ ;  /* 0x0000001100187210 */ /* 0x040fe40007f3e0ff */
[----:B--2---:R-:W-:Y:S01]  /*1c7ed0*/  IADD3 R22, P0, R0, R16, RZ ;  /* 0x0000001000167210 */ /* 0x004fe20007f1e0ff */
[----:B------:R-:W-:Y:S04]  /*1c7ee0*/  STL.64 [R1+0x75e8], R16 ;  /* 0x0075e81001007387 */ /* 0x000fe80000100a00 */
[----:B----4-:R-:W-:-:S05]  /*1c7ef0*/  IMAD.X R23, R3, 0x1, R14, P0 ;  /* 0x0000000103177824 */ /* 0x010fca00000e060e */
[----:B------:R3:W-:Y:S02]  /*1c7f00*/  STL.64 [R1+0xf30], R22 ;  /* 0x000f301601007387 */ /* 0x0007e40000100a00 */
[C---:B---3--:R-:W-:Y:S01]  /*1c7f10*/  IADD3 R22, P0, R0.reuse, R19, RZ ;  /* 0x0000001300167210 */ /* 0x048fe20007f1e0ff */
[----:B------:R-:W-:Y:S02]  /*1c7f20*/  IMAD.MOV.U32 R23, RZ, RZ, R25 ;  /* 0x000000ffff177224 */ /* 0x000fe400078e0019 */
[C---:B------:R-:W-:Y:S02]  /*1c7f30*/  IMAD.X R25, R3.reuse, 0x1, R15, P1 ;  /* 0x0000000103197824 */ /* 0x040fe400008e060f */
[----:B------:R-:W-:Y:S02]  /*1c7f40*/  IMAD.MOV.U32 R17, RZ, RZ, R23 ;  /* 0x000000ffff117224 */ /* 0x000fe400078e0017 */
[----:B------:R-:W-:Y:S01]  /*1c7f50*/  IMAD.X R23, R3, 0x1, R18, P0 ;  /* 0x0000000103177824 */ /* 0x000fe200000e0612 */
[----:B------:R1:W-:Y:S04]  /*1c7f60*/  STL.64 [R1+0xee8], R24 ;  /* 0x000ee81801007387 */ /* 0x0003e80000100a00 */
[----:B-1----:R-:W2:Y:S04]  /*1c7f70*/  LDL.LU.64 R24, [R1+0x75f8] ;  /* 0x0075f80001187983 */ /* 0x002ea80000300a00 */
[----:B------:R1:W-:Y:S04]  /*1c7f80*/  STL.64 [R1+0xef0], R22 ;  /* 0x000ef01601007387 */ /* 0x0003e80000100a00 */
[----:B-1----:R-:W3:Y:S01]  /*1c7f90*/  LDL.LU.64 R22, [R1+0x75f0] ;  /* 0x0075f00001167983 */ /* 0x002ee20000300a00 */
[----:B------:R-:W-:-:S03]  /*1c7fa0*/  IADD3 R16, P1, R0, R21, RZ ;  /* 0x0000001500107210 */ /* 0x000fc60007f3e0ff */
[----:B------:R1:W-:Y:S02]  /*1c7fb0*/  STL.64 [R1+0x75d0], R18 ;  /* 0x0075d01201007387 */ /* 0x0003e40000100a00 */
[----:B-1----:R-:W-:Y:S02]  /*1c7fc0*/  IMAD.MOV.U32 R19, RZ, RZ, R7 ;  /* 0x000000ffff137224 */ /* 0x002fe400078e0007 */
[----:B------:R-:W-:Y:S02]  /*1c7fd0*/  IMAD.MOV.U32 R7, RZ, RZ, R17 ;  /* 0x000000ffff077224 */ /* 0x000fe400078e0011 */
[----:B------:R-:W-:Y:S02]  /*1c7fe0*/  IMAD.X R17, R3, 0x1, R20, P1 ;  /* 0x0000000103117824 */ /* 0x000fe400008e0614 */
[----:B------:R-:W-:-:S03]  /*1c7ff0*/  IMAD.MOV.U32 R18, RZ, RZ, R6 ;  /* 0x000000ffff127224 */ /* 0x000fc600078e0006 */
[----:B------:R1:W-:Y:S02]  /*1c8000*/  STL.64 [R1+0xef8], R16 ;  /* 0x000ef81001007387 */ /* 0x0003e40000100a00 */
[----:B-1----:R-:W-:Y:S01]  /*1c8010*/  IMAD.MOV.U32 R17, RZ, RZ, R7 ;  /* 0x000000ffff117224 */ /* 0x002fe200078e0007 */
[C---:B--2---:R-:W-:Y:S02]  /*1c8020*/  IADD3 R16, P1, R0.reuse, R25, RZ ;  /* 0x0000001900107210 */ /* 0x044fe40007f3e0ff */
[----:B---3--:R-:W-:-:S05]  /*1c8030*/  IADD3 R6, P0, R0, R23, RZ ;  /* 0x0000001700067210 */ /* 0x008fca0007f1e0ff */
[----:B------:R-:W-:-:S05]  /*1c8040*/  IMAD.X R7, R3, 0x1, R22, P0 ;  /* 0x0000000103077824 */ /* 0x000fca00000e0616 */
[----:B------:R1:W-:Y:S04]  /*1c8050*/  STL.64 [R1+0xf00], R6 ;  /* 0x000f000601007387 */ /* 0x0003e80000100a00 */
[----:B------:R2:W-:Y:S01]  /*1c8060*/  STL.64 [R1+0x75c8], R4 ;  /* 0x0075c80401007387 */ /* 0x0005e20000100a00 */
[----:B-1----:R-:W-:Y:S02]  /*1c8070*/  IMAD.MOV.U32 R7, RZ, RZ, R17 ;  /* 0x000000ffff077224 */ /* 0x002fe400078e0011 */
[----:B------:R-:W-:Y:S01]  /*1c8080*/  IMAD.X R17, R3, 0x1, R24, P1 ;  /* 0x0000000103117824 */ /* 0x000fe200008e0618 */
[C---:B------:R-:W-:Y:S02]  /*1c8090*/  IADD3 R6, P0, R0.reuse, R29, RZ ;  /* 0x0000001d00067210 */ /* 0x040fe40007f1e0ff */
[----:B--2---:R-:W-:-:S02]  /*1c80a0*/  IADD3 R4, P1, R0, R27, RZ ;  /* 0x0000001b00047210 */ /* 0x004fc40007f3e0ff */
[----:B------:R1:W-:Y:S04]  /*1c80b0*/  STL.64 [R1+0xf08], R16 ;  /* 0x000f081001007387 */ /* 0x0003e80000100a00 */
[----:B-1----:R-:W2:Y:S04]  /*1c80c0*/  LDL.LU.64 R16, [R1+0x75e8] ;  /* 0x0075e80001107983 */ /* 0x002ea80000300a00 */
[----:B------:R-:W3:Y:S04]  /*1c80d0*/  LDL.LU R0, [R1+0x75e0] ;  /* 0x0075e00001007983 */ /* 0x000ee80000300800 */
[----:B------:R1:W-:Y:S02]  /*1c80e0*/  STL.64 [R1+0x75c0], R8 ;  /* 0x0075c00801007387 */ /* 0x0003e40000100a00 */
[----:B-1----:R-:W-:-:S02]  /*1c80f0*/  IMAD.MOV.U32 R8, RZ, RZ, R7 ;  /* 0x000000ffff087224 */ /* 0x002fc400078e0007 */
[----:B------:R-:W-:-:S05]  /*1c8100*/  IMAD.X R7, R3, 0x1, R28, P0 ;  /* 0x0000000103077824 */ /* 0x000fca00000e061c */
[----:B------:R1:W-:Y:S04]  /*1c8110*/  STL.64 [R1+0xf10], R6 ;  /* 0x000f100601007387 */ /* 0x0003e80000100a00 */
[----:B-1----:R-:W4:Y:S01]  /*1c8120*/  LDL.LU.64 R6, [R1+0x75d8] ;  /* 0x0075d80001067983 */ /* 0x002f220000300a00 */
[----:B------:R-:W-:Y:S01]  /*1c8130*/  IMAD.MOV.U32 R9, RZ, RZ, R2 ;  /* 0x000000ffff097224 */ /* 0x000fe200078e0002 */
[----:B------:R-:W-:Y:S01]  /*1c8140*/  SHF.R.S32.HI R2, RZ, 0x1f, R8 ;  /* 0x0000001fff027819 */ /* 0x000fe20000011408 */
[----:B------:R-:W-:Y:S01]  /*1c8150*/  IMAD.X R5, R3, 0x1, R26, P1 ;  /* 0x0000000103057824 */ /* 0x000fe200008e061a */
[----:B----4-:R1:W-:Y:S04]  /*1c8160*/  STL.64 [R1+0x75b8], R6 ;  /* 0x0075b80601007387 */ /* 0x0103e80000100a00 */
[----:B------:R-:W-:Y:S04]  /*1c8170*/  STL.64 [R1+0xed8], R4 ;  /* 0x000ed80401007387 */ /* 0x000fe80000100a00 */
[----:B--2---:R-:W-:Y:S01]  /*1c8180*/  STL.64 [R1+0x75b0], R16 ;  /* 0x0075b01001007387 */ /* 0x004fe20000100a00 */
[----:B-1----:R-:W-:Y:S01]  /*1c8190*/  IMAD.MOV.U32 R6, RZ, RZ, R18 ;  /* 0x000000ffff067224 */ /* 0x002fe200078e0012 */
[----:B------:R-:W-:Y:S01]  /*1c81a0*/  IADD3 R18, P0, R8, R16, RZ ;  /* 0x0000001008127210 */ /* 0x000fe20007f1e0ff */
[----:B------:R-:W-:-:S04]  /*1c81b0*/  IMAD.MOV.U32 R7, RZ, RZ, R19 ;  /* 0x000000ffff077224 */ /* 0x000fc800078e0013 */
[----:B------:R-:W-:-:S05]  /*1c81c0*/  IMAD.X R19, R2, 0x1, R14, P0 ;  /* 0x0000000102137824 */ /* 0x000fca00000e060e */
[----:B------:R1:W-:Y:S04]  /*1c81d0*/  STL.64 [R1+0xee0], R18 ;  /* 0x000ee01201007387 */ /* 0x0003e80000100a00 */
[----:B-1----:R-:W2:Y:S01]  /*1c81e0*/  LDL.LU.64 R18, [R1+0x75d0] ;  /* 0x0075d00001127983 */ /* 0x002ea20000300a00 */
[----:B------:R-:W-:Y:S01]  /*1c81f0*/  IADD3 R4, P1, R8, R17, RZ ;  /* 0x0000001108047210 */ /* 0x000fe20007f3e0ff */
[----:B------:R-:W-:Y:S02]  /*1c8200*/  IMAD.MOV.U32 R17, RZ, RZ, R8 ;  /* 0x000000ffff117224 */ /* 0x000fe400078e0008 */
[----:B------:R-:W-:Y:S02]  /*1c8210*/  IMAD.MOV.U32 R3, RZ, RZ, R9 ;  /* 0x000000ffff037224 */ /* 0x000fe400078e0009 */
[----:B------:R-:W-:-:S05]  /*1c8220*/  IMAD.X R5, R2, 0x1, R15, P1 ;  /* 0x0000000102057824 */ /* 0x000fca00008e060f */
[----:B------:R1:W-:Y:S02]  /*1c8230*/  STL.64 [R1+0xe98], R4 ;  /* 0x000e980401007387 */ /* 0x0003e40000100a00 */
[----:B-1----:R-:W-:-:S05]  /*1c8240*/  IADD3 R4, P1, R17, R21, RZ ;  /* 0x0000001511047210 */ /* 0x002fca0007f3e0ff */
[----:B------:R-:W-:Y:S01]  /*1c8250*/  IMAD.X R5, R2, 0x1, R20, P1 ;  /* 0x0000000102057824 */ /* 0x000fe200008e0614 */
[----:B--2---:R-:W-:-:S05]  /*1c8260*/  IADD3 R8, P0, R17, R19, RZ ;  /* 0x0000001311087210 */ /* 0x004fca0007f1e0ff */
[----:B------:R-:W-:-:S05]  /*1c8270*/  IMAD.X R9, R2, 0x1, R18, P0 ;  /* 0x0000000102097824 */ /* 0x000fca00000e0612 */
[----:B------:R1:W-:Y:S04]  /*1c8280*/  STL.64 [R1+0xea0], R8 ;  /* 0x000ea00801007387 */ /* 0x0003e80000100a00 */
[----:B------:R2:W-:Y:S01]  /*1c8290*/  STL.64 [R1+0xea8], R4 ;  /* 0x000ea80401007387 */ /* 0x0005e20000100a00 */
[----:B-1----:R-:W-:-:S03]  /*1c82a0*/  IADD3 R8, P0, R17, R23, RZ ;  /* 0x0000001711087210 */ /* 0x002fc60007f1e0ff */
[----:B--2---:R-:W2:Y:S02]  /*1c82b0*/  LDL.LU.64 R4, [R1+0x75c8] ;  /* 0x0075c80001047983 */ /* 0x004ea40000300a00 */
[----:B------:R-:W-:Y:S02]  /*1c82c0*/  IMAD.X R9, R2, 0x1, R22, P0 ;  /* 0x0000000102097824 */ /* 0x000fe400000e0616 */
[----:B------:R-:W-:Y:S04]  /*1c82d0*/  STL.64 [R1+0x75a0], R20 ;  /* 0x0075a01401007387 */ /* 0x000fe80000100a00 */
[----:B------:R1:W-:Y:S04]  /*1c82e0*/  STL.64 [R1+0xec0], R8 ;  /* 0x000ec00801007387 */ /* 0x0003e80000100a00 */
[----:B-1----:R-:W4:Y:S01]  /*1c82f0*/  LDL.LU.64 R8, [R1+0x75c0] ;  /* 0x0075c00001087983 */ /* 0x002f220000300a00 */
[----:B------:R-:W-:Y:S01]  /*1c8300*/  IMAD.MOV.U32 R20, RZ, RZ, R6 ;  /* 0x000000ffff147224 */ /* 0x000fe200078e0006 */
[----:B------:R-:W-:Y:S01]  /*1c8310*/  IADD3 R6, P1, R17, R25, RZ ;  /* 0x0000001911067210 */ /* 0x000fe20007f3e0ff */
[----:B------:R-:W-:-:S04]  /*1c8320*/  IMAD.MOV.U32 R21, RZ, RZ, R7 ;  /* 0x000000ffff157224 */ /* 0x000fc800078e0007 */
[C---:B------:R-:W-:Y:S01]  /*1c8330*/  IMAD.X R7, R2.reuse, 0x1, R24, P1 ;  /* 0x0000000102077824 */ /* 0x040fe200008e0618 */
[C---:B------:R-:W-:Y:S01]  /*1c8340*/  IADD3 R16, P1, R17.reuse, R27, RZ ;  /* 0x0000001b11107210 */ /* 0x040fe20007f3e0ff */
[----:B----4-:R1:W-:Y:S04]  /*1c8350*/  STL.64 [R1+0x75a8], R8 ;  /* 0x0075a80801007387 */ /* 0x0103e80000100a00 */
[----:B------:R4:W-:Y:S01]  /*1c8360*/  STL.64 [R1+0xec8], R6 ;  /* 0x000ec80601007387 */ /* 0x0009e20000100a00 */
[----:B-1----:R-:W-:Y:S01]  /*1c8370*/  IADD3 R8, P0, R17, R29, RZ ;  /* 0x0000001d11087210 */ /* 0x002fe20007f1e0ff */
[----:B------:R-:W-:Y:S02]  /*1c8380*/  IMAD.MOV.U32 R17, RZ, RZ, R11 ;  /* 0x000000ffff117224 */ /* 0x000fe400078e000b */
[----:B----4-:R-:W4:Y:S02]  /*1c8390*/  LDL.LU.64 R6, [R1+0x75b8] ;  /* 0x0075b80001067983 */ /* 0x010f240000300a00 */
[----:B------:R-:W-:-:S05]  /*1c83a0*/  IMAD.X R9, R2, 0x1, R28, P0 ;  /* 0x0000000102097824 */ /* 0x000fca00000e061c */
[----:B------:R1:W-:Y:S02]  /*1c83b0*/  STL.64 [R1+0xed0], R8 ;  /* 0x000ed00801007387 */ /* 0x0003e40000100a00 */
[----:B-1----:R-:W-:Y:S02]  /*1c83c0*/  IMAD.MOV.U32 R9, RZ, RZ, R17 ;  /* 0x000000ffff097224 */ /* 0x002fe400078e0011 */
[----:B------:R-:W-:-:S05]  /*1c83d0*/  IMAD.X R17, R2, 0x1, R26, P1 ;  /* 0x0000000102117824 */ /* 0x000fca00008e061a */
[----:B------:R1:W-:Y:S04]  /*1c83e0*/  STL.64 [R1+0xe90], R16 ;  /* 0x000e901001007387 */ /* 0x0003e80000100a00 */
[----:B-1----:R-:W2:Y:S01]  /*1c83f0*/  LDL.LU.64 R16, [R1+0x75b0] ;  /* 0x0075b00001107983 */ /* 0x002ea20000300a00 */
[----:B---3--:R-:W-:Y:S02]  /*1c8400*/  SHF.R.S32.HI R11, RZ, 0x1f, R0 ;  /* 0x0000001fff0b7819 */ /* 0x008fe40000011400 */
[----:B------:R-:W-:Y:S01]  /*1c8410*/  IADD3 R8, P0, R0, R23, RZ ;  /* 0x0000001700087210 */ /* 0x000fe20007f1e0ff */
[----:B------:R1:W-:Y:S04]  /*1c8420*/  STL.64 [R1+0x7598], R26 ;  /* 0x0075981a01007387 */ /* 0x0003e80000100a00 */
[----:B------:R3:W-:Y:S01]  /*1c8430*/  STL [R1+0x7568], R11 ;  /* 0x0075680b01007387 */ /* 0x0007e20000100800 */
[----:B-1----:R-:W-:-:S02]  /*1c8440*/  IMAD.MOV.U32 R26, RZ, RZ, R9 ;  /* 0x000000ffff1a7224 */ /* 0x002fc400078e0009 */
[----:B------:R-:W-:Y:S02]  /*1c8450*/  IMAD.X R9, R11, 0x1, R22, P0 ;  /* 0x000000010b097824 */ /* 0x000fe400000e0616 */
[----:B---3--:R-:W3:Y:S04]  /*1c8460*/  LDL.LU R11, [R1+0x270] ;  /* 0x00027000010b7983 */ /* 0x008ee80000300800 */
[----:B------:R1:W-:Y:S01]  /*1c8470*/  STL.64 [R1+0x49f8], R8 ;  /* 0x0049f80801007387 */ /* 0x0003e20000100a00 */
[----:B------:R-:W-:Y:S01]  /*1c8480*/  IMAD.MOV.U32 R27, RZ, RZ, R3 ;  /* 0x000000ffff1b7224 */ /* 0x000fe200078e0003 */
[--C-:B------:R-:W-:Y:S01]  /*1c8490*/  SHF.R.S32.HI R3, RZ, 0x1f, R21.reuse ;  /* 0x0000001fff037819 */ /* 0x100fe20000011415 */
[----:B------:R-:W-:Y:S02]  /*1c84a0*/  IMAD.MOV.U32 R2, RZ, RZ, R20 ;  /* 0x000000ffff027224 */ /* 0x000fe400078e0014 */
[----:B-1----:R-:W-:Y:S01]  /*1c84b0*/  IMAD.MOV.U32 R9, RZ, RZ, R21 ;  /* 0x000000ffff097224 */ /* 0x002fe200078e0015 */
[----:B--2---:R-:W-:-:S04]  /*1c84c0*/  IADD3 R8, P0, R21, R16, RZ ;  /* 0x0000001015087210 */ /* 0x004fc80007f1e0ff */
[----:B------:R-:W-:Y:S01]  /*1c84d0*/  IADD3 R20, P1, R9, R17, RZ ;  /* 0x0000001109147210 */ /* 0x000fe20007f3e0ff */
[----:B------:R-:W-:Y:S02]  /*1c84e0*/  IMAD.MOV.U32 R21, RZ, RZ, R9 ;  /* 0x000000ffff157224 */ /* 0x000fe400078e0009 */
[----:B------:R-:W-:Y:S01]  /*1c84f0*/  IMAD.X R9, R3, 0x1, R14, P0 ;  /* 0x0000000103097824 */ /* 0x000fe200000e060e */
[----:B------:R-:W-:Y:S04]  /*1c8500*/  STL.64 [R1+0x7590], R16 ;  /* 0x0075901001007387 */ /* 0x000fe80000100a00 */
[----:B------:R1:W-:Y:S04]  /*1c8510*/  STL.64 [R1+0xe48], R8 ;  /* 0x000e480801007387 */ /* 0x0003e80000100a00 */
[----:B-1----:R-:W2:Y:S04]  /*1c8520*/  LDL.LU.64 R8, [R1+0x75a8] ;  /* 0x0075a80001087983 */ /* 0x002ea80000300a00 */
[----:B------:R1:W-:Y:S02]  /*1c8530*/  STL.64 [R1+0x7588], R12 ;  /* 0x0075880c01007387 */ /* 0x0003e40000100a00 */
[----:B-1----:R-:W-:-:S02]  /*1c8540*/  IMAD.MOV.U32 R13, RZ, RZ, R21 ;  /* 0x000000ffff0d7224 */ /* 0x002fc400078e0015 */
[----:B------:R-:W-:-:S05]  /*1c8550*/  IMAD.X R21, R3, 0x1, R15, P1 ;  /* 0x0000000103157824 */ /* 0x000fca00008e060f */
[----:B------:R1:W-:Y:S04]  /*1c8560*/  STL.64 [R1+0xe50], R20 ;  /* 0x000e501401007387 */ /* 0x0003e80000100a00 */
[----:B-1----:R-:W4:Y:S01]  /*1c8570*/  LDL.LU.64 R20, [R1+0x75a0] ;  /* 0x0075a00001147983 */ /* 0x002f220000300a00 */
[----:B------:R-:W-:-:S05]  /*1c8580*/  IADD3 R16, P0, R13, R19, RZ ;  /* 0x000000130d107210 */ /* 0x000fca0007f1e0ff */
[----:B------:R-:W-:Y:S01]  /*1c8590*/  IMAD.X R17, R3, 0x1, R18, P0 ;  /* 0x0000000103117824 */ /* 0x000fe200000e0612 */
[----:B--2---:R1:W-:Y:S04]  /*1c85a0*/  STL.64 [R1+0x7580], R8 ;  /* 0x0075800801007387 */ /* 0x0043e80000100a00 */
[----:B------:R2:W-:Y:S01]  /*1c85b0*/  STL.64 [R1+0xe58], R16 ;  /* 0x000e581001007387 */ /* 0x0005e20000100a00 */
[----:B-1----:R-:W-:Y:S02]  /*1c85c0*/  IMAD.MOV.U32 R8, RZ, RZ, R26 ;  /* 0x000000ffff087224 */ /* 0x002fe400078e001a */
[----:B------:R-:W-:Y:S01]  /*1c85d0*/  IMAD.MOV.U32 R9, RZ, RZ, R27 ;  /* 0x000000ffff097224 */ /* 0x000fe200078e001b */
[C---:B--2---:R-:W-:Y:S02]  /*1c85e0*/  IADD3 R16, P0, R13.reuse, R23, RZ ;  /* 0x000000170d107210 */ /* 0x044fe40007f1e0ff */
[----:B----4-:R-:W-:-:S05]  /*1c85f0*/  IADD3 R26, P1, R13, R21, RZ ;  /* 0x000000150d1a7210 */ /* 0x010fca0007f3e0ff */
[----:B------:R-:W-:-:S05]  /*1c8600*/  IMAD.X R27, R3, 0x1, R20, P1 ;  /* 0x00000001031b7824 */ /* 0x000fca00008e0614 */
[----:B------:R1:W-:Y:S01]  /*1c8610*/  STL.64 [R1+0xe60], R26 ;  /* 0x000e601a01007387 */ /* 0x0003e20000100a00 */
[----:B------:R-:W-:Y:S01]  /*1c8620*/  IMAD.X R17, R3, 0x1, R22, P0 ;  /* 0x0000000103117824 */ /* 0x000fe200000e0616 */
[----:B-1----:R-:W-:-:S04]  /*1c8630*/  IADD3 R26, P1, R13, R25, RZ ;  /* 0x000000190d1a7210 */ /* 0x002fc80007f3e0ff */
[----:B------:R1:W-:Y:S01]  /*1c8640*/  STL.64 [R1+0xe68], R16 ;  /* 0x000e681001007387 */ /* 0x0003e20000100a00 */
[----:B------:R-:W-:-:S05]  /*1c8650*/  IMAD.X R27, R3, 0x1, R24, P1 ;  /* 0x00000001031b7824 */ /* 0x000fca00008e0618 */
[----:B------:R2:W-:Y:S01]  /*1c8660*/  STL.64 [R1+0xe80], R26 ;  /* 0x000e801a01007387 */ /* 0x0005e20000100a00 */
[----:B-1----:R-:W-:-:S03]  /*1c8670*/  IADD3 R16, P0, R13, R29, RZ ;  /* 0x0000001d0d107210 */ /* 0x002fc60007f1e0ff */
[----:B--2---:R-:W2:Y:S02]  /*1c8680*/  LDL.LU.64 R26, [R1+0x7598] ;  /* 0x00759800011a7983 */ /* 0x004ea40000300a00 */
[----:B------:R-:W-:-:S05]  /*1c8690*/  IMAD.X R17, R3, 0x1, R28, P0 ;  /* 0x0000000103117824 */ /* 0x000fca00000e061c */
[----:B------:R1:W-:Y:S04]  /*1c86a0*/  STL.64 [R1+0xe88], R16 ;  /* 0x000e881001007387 */ /* 0x0003e80000100a00 */
[----:B-1----:R-:W4:Y:S04]  /*1c86b0*/  LDL.LU.64 R16, [R1+0x7590] ;  /* 0x0075900001107983 */ /* 0x002f280000300a00 */
[----:B------:R1:W-:Y:S02]  /*1c86c0*/  STL.64 [R1+0x7578], R28 ;  /* 0x0075781c01007387 */ /* 0x0003e40000100a00 */
[----:B-1----:R-:W-:-:S02]  /*1c86d0*/  IMAD.MOV.U32 R29, RZ, RZ, R9 ;  /* 0x000000ffff1d7224 */ /* 0x002fc400078e0009 */
[----:B------:R-:W-:Y:S01]  /*1c86e0*/  IMAD.MOV.U32 R28, RZ, RZ, R8 ;  /* 0x000000ffff1c7224 */ /* 0x000fe200078e0008 */
[----:B--2---:R-:W-:Y:S01]  /*1c86f0*/  IADD3 R12, P1, R13, R27, RZ ;  /* 0x0000001b0d0c7210 */ /* 0x004fe20007f3e0ff */
[----:B------:R-:W-:-:S04]  /*1c8700*/  IMAD.MOV.U32 R13, RZ, RZ, R2 ;  /* 0x000000ffff0d7224 */ /* 0x000fc800078e0002 */
[----:B------:R-:W-:Y:S02]  /*1c8710*/  IMAD.MOV.U32 R9, RZ, RZ, R13 ;  /* 0x000000ffff097224 */ /* 0x000fe400078e000d */
[----:B------:R-:W-:Y:S01]  /*1c8720*/  IMAD.X R13, R3, 0x1, R26, P1 ;  /* 0x00000001030d7824 */ /* 0x000fe200008e061a */
[----:B---3--:R-:W-:-:S04]  /*1c8730*/  SHF.R.S32.HI R2, RZ, 0x1f, R11 ;  /* 0x0000001fff027819 */ /* 0x008fc8000001140b */
[----:B------:R1:W-:Y:S01]  /*1c8740*/  STL.64 [R1+0xe38], R12 ;  /* 0x000e380c01007387 */ /* 0x0003e20000100a00 */
[----:B----4-:R-:W-:-:S03]  /*1c8750*/  IADD3 R8, P0, R11, R16, RZ ;  /* 0x000000100b087210 */ /* 0x010fc60007f1e0ff */
[----:B-1----:R-:W2:Y:S04]  /*1c8760*/  LDL.LU.64 R12, [R1+0x7588] ;  /* 0x00758800010c7983 */ /* 0x002ea80000300a00 */
[----:B------:R-:W3:Y:S04]  /*1c8770*/  LDL R3, [R1+0x280] ;  /* 0x0002800001037983 */ /* 0x000ee80000100800 */
[----:B------:R1:W-:Y:S04]  /*1c8780*/  STL.64 [R1+0x7570], R26 ;  /* 0x0075701a01007387 */ /* 0x0003e80000100a00 */
[----:B------:R4:W-:Y:S01]  /*1c8790*/  STL.64 [R1+0x7558], R16 ;  /* 0x0075581001007387 */ /* 0x0009e20000100a00 */
[----:B-1----:R-:W-:Y:S01]  /*1c87a0*/  IADD3 R26, P1, R11, R17, RZ ;  /* 0x000000110b1a7210 */ /* 0x002fe20007f3e0ff */
[----:B----4-:R-:W-:-:S02]  /*1c87b0*/  IMAD.MOV.U32 R17, RZ, RZ, R9 ;  /* 0x000000ffff117224 */ /* 0x010fc400078e0009 */
[C---:B------:R-:W-:Y:S01]  /*1c87c0*/  IMAD.X R9, R2.reuse, 0x1, R14, P0 ;  /* 0x0000000102097824 */ /* 0x040fe200000e060e */
[----:B------:R-:W4:Y:S04]  /*1c87d0*/  LDL.LU R16, [R1+0x284] ;  /* 0x0002840001107983 */ /* 0x000f280000300800 */
[----:B------:R1:W-:Y:S04]  /*1c87e0*/  STL.64 [R1+0xe40], R8 ;  /* 0x000e400801007387 */ /* 0x0003e80000100a00 */
[----:B-1----:R-:W2:Y:S01]  /*1c87f0*/  LDL.LU.64 R8, [R1+0x7580] ;  /* 0x0075800001087983 */ /* 0x002ea20000300a00 */
[----:B------:R-:W-:-:S03]  /*1c8800*/  IMAD.X R27, R2, 0x1, R15, P1 ;  /* 0x00000001021b7824 */ /* 0x000fc600008e060f */
[----:B--2---:R1:W-:Y:S04]  /*1c8810*/  STL.64 [R1+0x7560], R8 ;  /* 0x0075600801007387 */ /* 0x0043e80000100a00 */
[----:B------:R2:W-:Y:S01]  /*1c8820*/  STL.64 [R1+0xe18], R26 ;  /* 0x000e181a01007387 */ /* 0x0005e20000100a00 */
[----:B-1----:R-:W-:Y:S01]  /*1c8830*/  IMAD.MOV.U32 R8, RZ, RZ, R28 ;  /* 0x000000ffff087224 */ /* 0x002fe200078e001c */
[C---:B------:R-:W-:Y:S02]  /*1c8840*/  IADD3 R28, P0, R11.reuse, R19, RZ ;  /* 0x000000130b1c7210 */ /* 0x040fe40007f1e0ff */
[----:B--2---:R-:W-:Y:S01]  /*1c8850*/  IADD3 R26, P1, R11, R21, RZ ;  /* 0x000000150b1a7210 */ /* 0x004fe20007f3e0ff */
[----:B------:R-:W-:Y:S02]  /*1c8860*/  IMAD.MOV.U32 R9, RZ, RZ, R29 ;  /* 0x000000ffff097224 */ /* 0x000fe400078e001d */
[----:B------:R-:W-:-:S02]  /*1c8870*/  IMAD.X R29, R2, 0x1, R18, P0 ;  /* 0x00000001021d7824 */ /* 0x000fc400000e0612 */
[----:B------:R-:W-:-:S03]  /*1c8880*/  IMAD.X R27, R2, 0x1, R20, P1 ;  /* 0x00000001021b7824 */ /* 0x000fc600008e0614 */
[----:B------:R1:W-:Y:S04]  /*1c8890*/  STL.64 [R1+0xe20], R28 ;  /* 0x000e201c01007387 */ /* 0x0003e80000100a00 */
[----:B------:R2:W-:Y:S01]  /*1c88a0*/  STL.64 [R1+0xe28], R26 ;  /* 0x000e281a01007387 */ /* 0x0005e20000100a00 */
[C---:B-1----:R-:W-:Y:S02]  /*1c88b0*/  IADD3 R28, P0, R11.reuse, R23, RZ ;  /* 0x000000170b1c7210 */ /* 0x042fe40007f1e0ff */
[----:B--2---:R-:W-:-:S03]  /*1c88c0*/  IADD3 R26, P1, R11, R25, RZ ;  /* 0x000000190b1a7210 */ /* 0x004fc60007f3e0ff */
[C---:B------:R-:W-:Y:S02]  /*1c88d0*/  IMAD.X R29, R2.reuse, 0x1, R22, P0 ;  /* 0x00000001021d7824 */ /* 0x040fe400000e0616 */
[----:B------:R-:W-:-:S03]  /*1c88e0*/  IMAD.X R27, R2, 0x1, R24, P1 ;  /* 0x00000001021b7824 */ /* 0x000fc600008e0618 */
[----:B------:R1:W-:Y:S04]  /*1c88f0*/  STL.64 [R1+0xe30], R28 ;  /* 0x000e301c01007387 */ /* 0x0003e80000100a00 */
[----:B-1----:R-:W2:Y:S04]  /*1c8900*/  LDL.LU.64 R28, [R1+0x7578] ;  /* 0x00757800011c7983 */ /* 0x002ea80000300a00 */
[----:B------:R-:W-:Y:S04]  /*1c8910*/  STL.64 [R1+0x7550], R22 ;  /* 0x0075501601007387 */ /* 0x000fe80000100a00 */
[----:B------:R1:W-:Y:S04]  /*1c8920*/  STL.64 [R1+0xdf8], R26 ;  /* 0x000df81a01007387 */ /* 0x0003e80000100a00 */
[----:B-1----:R-:W3:Y:S04]  /*1c8930*/  LDL.LU.64 R26, [R1+0x7570] ;  /* 0x00757000011a7983 */ /* 0x002ee80000300a00 */
[----:B------:R1:W-:Y:S01]  /*1c8940*/  STL.64 [R1+0x7548], R24 ;  /* 0x0075481801007387 */ /* 0x0003e20000100a00 */
[----:B----4-:R-:W-:-:S02]  /*1c8950*/  IMAD.MOV.U32 R22, RZ, RZ, R16 ;  /* 0x000000ffff167224 */ /* 0x010fc400078e0010 */
[----:B-1----:R-:W-:Y:S01]  /*1c8960*/  IMAD.MOV.U32 R24, RZ, RZ, R8 ;  /* 0x000000ffff187224 */ /* 0x002fe200078e0008 */
[C---:B--2---:R-:W-:Y:S02]  /*1c8970*/  IADD3 R16, P0, R11.reuse, R29, RZ ;  /* 0x0000001d0b107210 */ /* 0x044fe40007f1e0ff */
[----:B---3--:R-:W-:Y:S02]  /*1c8980*/  IADD3 R8, P1, R11, R27, RZ ;  /* 0x0000001b0b087210 */ /* 0x008fe40007f3e0ff */
[----:B------:R-:W2:Y:S01]  /*1c8990*/  LDL.LU R11, [R1+0x7568] ;  /* 0x00756800010b7983 */ /* 0x000ea20000300800 */
[----:B------:R-:W-:Y:S02]  /*1c89a0*/  IMAD.MOV.U32 R23, RZ, RZ, R17 ;  /* 0x000000ffff177224 */ /* 0x000fe400078e0011 */
[----:B------:R-:W-:Y:S02]  /*1c89b0*/  IMAD.X R17, R2, 0x1, R28, P0 ;  /* 0x0000000102117824 */ /* 0x000fe400000e061c */
[----:B------:R-:W-:-:S02]  /*1c89c0*/  IMAD.MOV.U32 R25, RZ, RZ, R9 ;  /* 0x000000ffff197224 */ /* 0x000fc400078e0009 */
[----:B------:R-:W-:Y:S01]  /*1c89d0*/  IMAD.X R9, R2, 0x1, R26, P1 ;  /* 0x0000000102097824 */ /* 0x000fe200008e061a */
[----:B------:R1:W-:Y:S04]  /*1c89e0*/  STL.64 [R1+0xe10], R16 ;  /* 0x000e101001007387 */ /* 0x0003e80000100a00 */
[----:B------:R3:W-:Y:S01]  /*1c89f0*/  STL.64 [R1+0xdf0], R8 ;  /* 0x000df00801007387 */ /* 0x0007e20000100a00 */
[----:B-1----:R-:W-:-:S03]  /*1c8a00*/  IADD3 R16, P0, R0, R21, RZ ;  /* 0x0000001500107210 */ /* 0x002fc60007f1e0ff */
[----:B---3--:R-:W3:Y:S04]  /*1c8a10*/  LDL.LU.64 R8, [R1+0x7560] ;  /* 0x0075600001087983 */ /* 0x008ee80000300a00 */
[----:B------:R-:W-:Y:S01]  /*1c8a20*/  STL.64 [R1+0x7540], R26 ;  /* 0x0075401a01007387 */ /* 0x000fe20000100a00 */
[----:B--2---:R-:W-:-:S05]  /*1c8a30*/  IMAD.X R17, R11, 0x1, R20, P0 ;  /* 0x000000010b117824 */ /* 0x004fca00000e0614 */
[----:B------:R1:W-:Y:S04]  /*1c8a40*/  STL.64 [R1+0x49c8], R16 ;  /* 0x0049c81001007387 */ /* 0x0003e80000100a00 */
[----:B-1----:R-:W2:Y:S01]  /*1c8a50*/  LDL.LU.64 R16, [R1+0x7558] ;  /* 0x0075580001107983 */ /* 0x002ea20000300a00 */
[----:B------:R-:W-:-:S03]  /*1c8a60*/  IMAD.MOV.U32 R27, RZ, RZ, R3 ;  /* 0x000000ffff1b7224 */ /* 0x000fc600078e0003 */
[----:B------:R2:W-:Y:S01]  /*1c8a70*/  STL.64 [R1+0x7538], R10 ;  /* 0x0075380a01007387 */ /* 0x0005e20000100a00 */
[----:B------:R-:W-:Y:S01]  /*1c8a80*/  IMAD.MOV.U32 R26, RZ, RZ, R22 ;  /* 0x000000ffff1a7224 */ /* 0x000fe200078e0016 */
[----:B------:R-:W-:Y:S01]  /*1c8a90*/  SHF.R.S32.HI R3, RZ, 0x1f, R25 ;  /* 0x0000001fff037819 */ /* 0x000fe20000011419 */
[----:B------:R-:W-:Y:S01]  /*1c8aa0*/  IMAD.MOV.U32 R2, RZ, RZ, R23 ;  /* 0x000000ffff027224 */ /* 0x000fe200078e0017 */
[C---:B--2---:R-:W-:Y:S02]  /*1c8ab0*/  IADD3 R10, P0, R25.reuse, R16, RZ ;  /* 0x00000010190a7210 */ /* 0x044fe40007f1e0ff */
[----:B------:R-:W-:-:S03]  /*1c8ac0*/  IADD3 R22, P1, R25, R17, RZ ;  /* 0x0000001119167210 */ /* 0x000fc60007f3e0ff */
[C---:B------:R-:W-:Y:S02]  /*1c8ad0*/  IMAD.X R11, R3.reuse, 0x1, R14, P0 ;  /* 0x00000001030b7824 */ /* 0x040fe400000e060e */
[----:B------:R-:W-:-:S03]  /*1c8ae0*/  IMAD.X R23, R3, 0x1, R15, P1 ;  /* 0x0000000103177824 */ /* 0x000fc600008e060f */
[----:B------:R-:W-:Y:S04]  /*1c8af0*/  STL.64 [R1+0xd98], R10 ;  /* 0x000d980a01007387 */ /* 0x000fe80000100a00 */
[----:B------:R1:W-:Y:S04]  /*1c8b00*/  STL.64 [R1+0xdb0], R22 ;  /* 0x000db01601007387 */ /* 0x0003e80000100a00 */
[----:B-1----:R-:W2:Y:S04]  /*1c8b10*/  LDL.LU.64 R22, [R1+0x7550] ;  /* 0x0075500001167983 */ /* 0x002ea80000300a00 */
[----:B------:R1:W-:Y:S01]  /*1c8b20*/  STL.64 [R1+0x7530], R14 ;  /* 0x0075300e01007387 */ /* 0x0003e20000100a00 */
[----:B------:R-:W-:Y:S01]  /*1c8b30*/  IADD3 R10, P0, R25, R19, RZ ;  /* 0x00000013190a7210 */ /* 0x000fe20007f1e0ff */
[----:B-1----:R-:W-:-:S02]  /*1c8b40*/  IMAD.MOV.U32 R15, RZ, RZ, R25 ;  /* 0x000000ffff0f7224 */ /* 0x002fc400078e0019 */
[----:B------:R-:W-:-:S03]  /*1c8b50*/  IMAD.MOV.U32 R14, RZ, RZ, R24 ;  /* 0x000000ffff0e7224 */ /* 0x000fc600078e0018 */
[----:B------:R-:W-:Y:S01]  /*1c8b60*/  IADD3 R24, P1, R15, R21, RZ ;  /* 0x000000150f187210 */ /* 0x000fe20007f3e0ff */
[----:B------:R-:W-:-:S04]  /*1c8b70*/  IMAD.X R11, R3, 0x1, R18, P0 ;  /* 0x00000001030b7824 */ /* 0x000fc800000e0612 */
[----:B------:R-:W-:Y:S01]  /*1c8b80*/  IMAD.X R25, R3, 0x1, R20, P1 ;  /* 0x0000000103197824 */ /* 0x000fe200008e0614 */
[----:B------:R-:W-:Y:S04]  /*1c8b90*/  STL.64 [R1+0xdb8], R10 ;  /* 0x000db80a01007387 */ /* 0x000fe80000100a00 */
[----:B------:R1:W-:Y:S04]  /*1c8ba0*/  STL.64 [R1+0xdd0], R24 ;  /* 0x000dd01801007387 */ /* 0x0003e80000100a00 */
[----:B-1----:R-:W4:Y:S04]  /*1c8bb0*/  LDL.LU.64 R24, [R1+0x7548] ;  /* 0x0075480001187983 */ /* 0x002f280000300a00 */
[----:B------:R1:W-:Y:S02]  /*1c8bc0*/  STL.64 [R1+0x7528], R12 ;  /* 0x0075280c01007387 */ /* 0x0003e40000100a00 */
[----:B-1----:R-:W-:-:S02]  /*1c8bd0*/  IMAD.MOV.U32 R12, RZ, RZ, R26 ;  /* 0x000000ffff0c7224 */ /* 0x002fc400078e001a */
[----:B------:R-:W-:Y:S01]  /*1c8be0*/  IMAD.MOV.U32 R13, RZ, RZ, R27 ;  /* 0x000000ffff0d7224 */ /* 0x000fe200078e001b */
[----:B--2---:R-:W-:-:S05]  /*1c8bf0*/  IADD3 R10, P0, R15, R23, RZ ;  /* 0x000000170f0a7210 */ /* 0x004fca0007f1e0ff */
[----:B------:R-:W-:-:S05]  /*1c8c00*/  IMAD.X R11, R3, 0x1, R22, P0 ;  /* 0x00000001030b7824 */ /* 0x000fca00000e0616 */
[----:B------:R1:W-:Y:S02]  /*1c8c10*/  STL.64 [R1+0xdd8], R10 ;  /* 0x000dd80a01007387 */ /* 0x0003e40000100a00 */
[C---:B-1----:R-:W-:Y:S01]  /*1c8c20*/  IADD3 R10, P0, R15.reuse, R29, RZ ;  /* 0x0000001d0f0a7210 */ /* 0x042fe20007f1e0ff */
[----:B------:R-:W-:Y:S01]  /*1c8c30*/  IMAD.MOV.U32 R11, RZ, RZ, R14 ;  /* 0x000000ffff0b7224 */ /* 0x000fe200078e000e */
[----:B----4-:R-:W-:-:S05]  /*1c8c40*/  IADD3 R26, P1, R15, R25, RZ ;  /* 0x000000190f1a7210 */ /* 0x010fca0007f3e0ff */
[----:B------:R-:W-:-:S05]  /*1c8c50*/  IMAD.X R27, R3, 0x1, R24, P1 ;  /* 0x00000001031b7824 */ /* 0x000fca00008e0618 */
[----:B------:R1:W-:Y:S04]  /*1c8c60*/  STL.64 [R1+0xde0], R26 ;  /* 0x000de01a01007387 */ /* 0x0003e80000100a00 */
[----:B-1----:R-:W2:Y:S04]  /*1c8c70*/  LDL.LU.64 R26, [R1+0x7540] ;  /* 0x00754000011a7983 */ /* 0x002ea80000300a00 */
[----:B---3--:R1:W-:Y:S02]  /*1c8c80*/  STL.64 [R1+0x7518], R8 ;  /* 0x0075180801007387 */ /* 0x0083e40000100a00 */
[----:B-1----:R-:W-:-:S02]  /*1c8c90*/  IMAD.MOV.U32 R9, RZ, RZ, R11 ;  /* 0x000000ffff097224 */ /* 0x002fc400078e000b */
[----:B------:R-:W-:-:S05]  /*1c8ca0*/  IMAD.X R11, R3, 0x1, R28, P0 ;  /* 0x00000001030b7824 */ /* 0x000fca00000e061c */
[----:B------:R1:W-:Y:S04]  /*1c8cb0*/  STL.64 [R1+0xde8], R10 ;  /* 0x000de80a01007387 */ /* 0x0003e80000100a00 */
[----:B-1----:R-:W3:Y:S04]  /*1c8cc0*/  LDL.LU.64 R10, [R1+0x7538] ;  /* 0x00753800010a7983 */ /* 0x002ee80000300a00 */
[----:B------:R-:W-:Y:S01]  /*1c8cd0*/  STL.64 [R1+0x7520], R28 ;  /* 0x0075201c01007387 */ /* 0x000fe20000100a00 */
[----:B--2---:R-:W-:-:S05]  /*1c8ce0*/  IADD3 R14, P1, R15, R27, RZ ;  /* 0x0000001b0f0e7210 */ /* 0x004fca0007f3e0ff */
[----:B------:R-:W-:Y:S01]  /*1c8cf0*/  IMAD.X R15, R3, 0x1, R26, P1 ;  /* 0x00000001030f7824 */ /* 0x000fe200008e061a */
[----:B---3--:R1:W-:Y:S04]  /*1c8d00*/  STL.64 [R1+0x7510], R10 ;  /* 0x0075100a01007387 */ /* 0x0083e80000100a00 */
[----:B-1----:R-:W2:Y:S04]  /*1c8d10*/  LDL.LU R11, [R1+0x278] ;  /* 0x00027800010b7983 */ /* 0x002ea80000300800 */
[----:B------:R1:W-:Y:S04]  /*1c8d20*/  STL.64 [R1+0xd88], R14 ;  /* 0x000d880e01007387 */ /* 0x0003e80000100a00 */
[----:B-1----:R-:W3:Y:S01]  /*1c8d30*/  LDL.LU.64 R14, [R1+0x7530] ;  /* 0x00753000010e7983 */ /* 0x002ee20000300a00 */
[----:B------:R-:W-:Y:S01]  /*1c8d40*/  IMAD.MOV.U32 R28, RZ, RZ, R12 ;  /* 0x000000ffff1c7224 */ /* 0x000fe200078e000c */
[----:B------:R-:W-:Y:S01]  /*1c8d50*/  SHF.R.S32.HI R2, RZ, 0x1f, R2 ;  /* 0x0000001fff027819 */ /* 0x000fe20000011402 */
[----:B------:R-:W-:-:S02]  /*1c8d60*/  IMAD.MOV.U32 R29, RZ, RZ, R13 ;  /* 0x000000ffff1d7224 */ /* 0x000fc400078e000d */
[----:B------:R-:W-:Y:S01]  /*1c8d70*/  IMAD.MOV.U32 R3, RZ, RZ, R9 ;  /* 0x000000ffff037224 */ /* 0x000fe200078e0009 */
[C---:B--2---:R-:W-:Y:S02]  /*1c8d80*/  IADD3 R12, P0, R11.reuse, R16, RZ ;  /* 0x000000100b0c7210 */ /* 0x044fe40007f1e0ff */
[----:B------:R-:W-:-:S03]  /*1c8d90*/  IADD3 R8, P1, R11, R17, RZ ;  /* 0x000000110b087210 */ /* 0x000fc60007f3e0ff */
[----:B---3--:R-:W-:-:S05]  /*1c8da0*/  IMAD.X R13, R2, 0x1, R14, P0 ;  /* 0x00000001020d7824 */ /* 0x008fca00000e060e */
[----:B------:R1:W-:Y:S01]  /*1c8db0*/  STL.64 [R1+0xd90], R12 ;  /* 0x000d900c01007387 */ /* 0x0003e20000100a00 */
[----:B------:R-:W-:Y:S01]  /*1c8dc0*/  IMAD.X R9, R2, 0x1, R15, P1 ;  /* 0x0000000102097824 */ /* 0x000fe200008e060f */
[----:B-1----:R-:W-:-:S04]  /*1c8dd0*/  IADD3 R12, P0, R11, R19, RZ ;  /* 0x000000130b0c7210 */ /* 0x002fc80007f1e0ff */
[----:B------:R-:W-:Y:S01]  /*1c8de0*/  STL.64 [R1+0xd48], R8 ;  /* 0x000d480801007387 */ /* 0x000fe20000100a00 */
[----:B------:R-:W-:-:S05]  /*1c8df0*/  IMAD.X R13, R2, 0x1, R18, P0 ;  /* 0x00000001020d7824 */ /* 0x000fca00000e0612 */
[----:B------:R1:W-:Y:S04]  /*1c8e00*/  STL.64 [R1+0xd60], R12 ;  /* 0x000d600c01007387 */ /* 0x0003e80000100a00 */
[----:B-1----:R-:W2:Y:S01]  /*1c8e10*/  LDL.LU.64 R12, [R1+0x7528] ;  /* 0x00752800010c7983 */ /* 0x002ea20000300a00 */
[----:B------:R-:W-:-:S05]  /*1c8e20*/  IADD3 R8, P1, R11, R21, RZ ;  /* 0x000000150b087210 */ /* 0x000fca0007f3e0ff */
[----:B------:R-:W-:Y:S01]  /*1c8e30*/  IMAD.X R9, R2, 0x1, R20, P1 ;  /* 0x0000000102097824 */ /* 0x000fe200008e0614 */
[----:B--2---:R1:W-:Y:S04]  /*1c8e40*/  STL.64 [R1+0x7508], R12 ;  /* 0x0075080c01007387 */ /* 0x0043e80000100a00 */
[----:B------:R-:W-:Y:S01]  /*1c8e50*/  STL.64 [R1+0xd68], R8 ;  /* 0x000d680801007387 */ /* 0x000fe20000100a00 */
[----:B-1----:R-:W-:Y:S01]  /*1c8e60*/  IMAD.MOV.U32 R12, RZ, RZ, R28 ;  /* 0x000000ffff0c7224 */ /* 0x002fe200078e001c */
[----:B------:R-:W-:Y:S01]  /*1c8e70*/  IADD3 R28, P0, R11, R23, RZ ;  /* 0x000000170b1c7210 */ /* 0x000fe20007f1e0ff */
[----:B------:R-:W-:-:S04]  /*1c8e80*/  IMAD.MOV.U32 R13, RZ, RZ, R29 ;  /* 0x000000ffff0d7224 */ /* 0x000fc800078e001d */
[----:B------:R-:W-:-:S05]  /*1c8e90*/  IMAD.X R29, R2, 0x1, R22, P0 ;  /* 0x00000001021d7824 */ /* 0x000fca00000e0616 */
[----:B------:R1:W-:Y:S04]  /*1c8ea0*/  STL.64 [R1+0xd70], R28 ;  /* 0x000d701c01007387 */ /* 0x0003e80000100a00 */
[----:B-1----:R-:W2:Y:S01]  /*1c8eb0*/  LDL.LU.64 R28, [R1+0x7520] ;  /* 0x00752000011c7983 */ /* 0x002ea20000300a00 */
[----:B------:R-:W-:-:S03]  /*1c8ec0*/  IADD3 R8, P1, R11, R25, RZ ;  /* 0x000000190b087210 */ /* 0x000fc60007f3e0ff */
[----:B------:R-:W-:Y:S02]  /*1c8ed0*/  STL.64 [R1+0x7500], R22 ;  /* 0x0075001601007387 */ /* 0x000fe40000100a00 */
[----:B------:R-:W-:Y:S01]  /*1c8ee0*/  IMAD.X R9, R2, 0x1, R24, P1 ;  /* 0x0000000102097824 */ /* 0x000fe200008e0618 */
[----:B------:R-:W-:-:S04]  /*1c8ef0*/  IADD3 R10, P1, R11, R27, RZ ;  /* 0x0000001b0b0a7210 */ /* 0x000fc80007f3e0ff */
[----:B------:R1:W-:Y:S04]  /*1c8f00*/  STL.64 [R1+0xd78], R8 ;  /* 0x000d780801007387 */ /* 0x0003e80000100a00 */
[----:B-1----:R-:W3:Y:S01]  /*1c8f10*/  LDL.LU.64 R8, [R1+0x7518] ;  /* 0x0075180001087983 */ /* 0x002ee20000300a00 */
[----:B--2---:R-:W-:Y:S01]  /*1c8f20*/  IADD3 R22, P0, R11, R29, RZ ;  /* 0x0000001d0b167210 */ /* 0x004fe20007f1e0ff */
[----:B------:R-:W-:-:S04]  /*1c8f30*/  IMAD.X R11, R2, 0x1, R26, P1 ;  /* 0x00000001020b7824 */ /* 0x000fc800008e061a */
[----:B------:R-:W-:-:S05]  /*1c8f40*/  IMAD.X R23, R2, 0x1, R28, P0 ;  /* 0x0000000102177824 */ /* 0x000fca00000e061c */
[----:B------:R-:W-:Y:S04]  /*1c8f50*/  STL.64 [R1+0xd80], R22 ;  /* 0x000d801601007387 */ /* 0x000fe80000100a00 */
[----:B------:R1:W-:Y:S04]  /*1c8f60*/  STL.64 [R1+0xd40], R10 ;  /* 0x000d400a01007387 */ /* 0x0003e80000100a00 */
[----:B-1----:R-:W2:Y:S01]  /*1c8f70*/  LDL.LU.64 R10, [R1+0x7510] ;  /* 0x00751000010a7983 */ /* 0x002ea20000300a00 */
[----:B------:R-:W-:Y:S01]  /*1c8f80*/  IADD3 R22, P0, R0, R19, RZ ;  /* 0x0000001300167210 */ /* 0x000fe20007f1e0ff */
[----:B------:R-:W-:-:S05]  /*1c8f90*/  IMAD.MOV.U32 R2, RZ, RZ, R3 ;  /* 0x000000ffff027224 */ /* 0x000fca00078e0003 */
[----:B------:R-:W-:Y:S01]  /*1c8fa0*/  SHF.R.S32.HI R3, RZ, 0x1f, R2 ;  /* 0x0000001fff037819 */ /* 0x000fe20000011402 */
[----:B--2---:R-:W-:Y:S01]  /*1c8fb0*/  IMAD.X R23, R11, 0x1, R18, P0 ;  /* 0x000000010b177824 */ /* 0x004fe200000e0612 */
[----:B------:R-:W-:Y:S04]  /*1c8fc0*/  STL.64 [R1+0x74f8], R10 ;  /* 0x0074f80a01007387 */ /* 0x000fe80000100a00 */
[----:B------:R1:W-:Y:S02]  /*1c8fd0*/  STL.64 [R1+0x4988], R22 ;  /* 0x0049881601007387 */ /* 0x0003e40000100a00 */
[C---:B-1----:R-:W-:Y:S01]  /*1c8fe0*/  IADD3 R22, P0, R2.reuse, R16, RZ ;  /* 0x0000001002167210 */ /* 0x042fe20007f1e0ff */
[----:B------:R-:W-:Y:S01]  /*1c8ff0*/  IMAD.MOV.U32 R10, RZ, RZ, R12 ;  /* 0x000000ffff0a7224 */ /* 0x000fe200078e000c */
[----:B------:R-:W-:-:S03]  /*1c9000*/  IADD3 R12, P1, R2, R17, RZ ;  /* 0x00000011020c7210 */ /* 0x000fc60007f3e0ff */
[C---:B------:R-:W-:Y:S02]  /*1c9010*/  IMAD.X R23, R3.reuse, 0x1, R14, P0 ;  /* 0x0000000103177824 */ /* 0x040fe400000e060e */
[----:B------:R-:W-:Y:S02]  /*1c9020*/  IMAD.MOV.U32 R11, RZ, RZ, R13 ;  /* 0x000000ffff0b7224 */ /* 0x000fe400078e000d */
[----:B------:R-:W-:Y:S01]  /*1c9030*/  IMAD.X R13, R3, 0x1, R15, P1 ;  /* 0x00000001030d7824 */ /* 0x000fe200008e060f */
[----:B------:R1:W-:Y:S04]  /*1c9040*/  STL.64 [R1+0xcf8], R22 ;  /* 0x000cf81601007387 */ /* 0x0003e80000100a00 */
[----:B------:R2:W-:Y:S01]  /*1c9050*/  STL.64 [R1+0xd00], R12 ;  /* 0x000d000c01007387 */ /* 0x0005e20000100a00 */
[----:B-1----:R-:W-:-:S03]  /*1c9060*/  IADD3 R22, P0, R2, R19, RZ ;  /* 0x0000001302167210 */ /* 0x002fc60007f1e0ff */
[----:B--2---:R-:W2:Y:S02]  /*1c9070*/  LDL.LU.64 R12, [R1+0x7508] ;  /* 0x00750800010c7983 */ /* 0x004ea40000300a00 */
[----:B------:R-:W-:Y:S02]  /*1c9080*/  IMAD.X R23, R3, 0x1, R18, P0 ;  /* 0x0000000103177824 */ /* 0x000fe400000e0612 */
[----:B------:R-:W-:Y:S04]  /*1c9090*/  STL.64 [R1+0x74f0], R14 ;  /* 0x0074f00e01007387 */ /* 0x000fe80000100a00 */
[----:B------:R1:W-:Y:S04]  /*1c90a0*/  STL.64 [R1+0xd08], R22 ;  /* 0x000d081601007387 */ /* 0x0003e80000100a00 */
[----:B-1----:R-:W4:Y:S04]  /*1c90b0*/  LDL.LU.64 R22, [R1+0x7500] ;  /* 0x0075000001167983 */ /* 0x002f280000300a00 */
[----:B------:R1:W-:Y:S01]  /*1c90c0*/  STL.64 [R1+0x74e8], R4 ;  /* 0x0074e80401007387 */ /* 0x0003e20000100a00 */
[----:B------:R-:W-:-:S05]  /*1c90d0*/  IADD3 R14, P1, R2, R21, RZ ;  /* 0x00000015020e7210 */ /* 0x000fca0007f3e0ff */
[----:B------:R-:W-:Y:S02]  /*1c90e0*/  IMAD.X R15, R3, 0x1, R20, P1 ;  /* 0x00000001030f7824 */ /* 0x000fe400008e0614 */
[----:B-1----:R-:W-:Y:S02]  /*1c90f0*/  IMAD.MOV.U32 R4, RZ, RZ, R10 ;  /* 0x000000ffff047224 */ /* 0x002fe400078e000a */
[----:B------:R-:W-:Y:S01]  /*1c9100*/  IMAD.MOV.U32 R5, RZ, RZ, R11 ;  /* 0x000000ffff057224 */ /* 0x000fe200078e000b */
[----:B------:R1:W-:Y:S02]  /*1c9110*/  STL.64 [R1+0xd20], R14 ;  /* 0x000d200e01007387 */ /* 0x0003e40000100a00 */
[----:B-1----:R-:W-:-:S05]  /*1c9120*/  IADD3 R14, P1, R2, R25, RZ ;  /* 0x00000019020e7210 */ /* 0x002fca0007f3e0ff */
[----:B------:R-:W-:Y:S01]  /*1c9130*/  IMAD.X R15, R3, 0x1, R24, P1 ;  /* 0x00000001030f7824 */ /* 0x000fe200008e0618 */
[----:B----4-:R-:W-:-:S05]  /*1c9140*/  IADD3 R10, P0, R2, R23, RZ ;  /* 0x00000017020a7210 */ /* 0x010fca0007f1e0ff */
[----:B------:R-:W-:-:S05]  /*1c9150*/  IMAD.X R11, R3, 0x1, R22, P0 ;  /* 0x00000001030b7824 */ /* 0x000fca00000e0616 */
[----:B------:R1:W-:Y:S04]  /*1c9160*/  STL.64 [R1+0xd28], R10 ;  /* 0x000d280a01007387 */ /* 0x0003e80000100a00 */
[----:B------:R-:W-:Y:S01]  /*1c9170*/  STL.64 [R1+0xd30], R14 ;  /* 0x000d300e01007387 */ /* 0x000fe20000100a00 */
[----:B-1----:R-:W-:-:S05]  /*1c9180*/  IADD3 R10, P0, R2, R29, RZ ;  /* 0x0000001d020a7210 */ /* 0x002fca0007f1e0ff */
[----:B------:R-:W-:-:S05]  /*1c9190*/  IMAD.X R11, R3, 0x1, R28, P0 ;  /* 0x00000001030b7824 */ /* 0x000fca00000e061c */
[----:B------:R1:W-:Y:S04]  /*1c91a0*/  STL.64 [R1+0xd38], R10 ;  /* 0x000d380a01007387 */ /* 0x0003e80000100a00 */
[----:B-1----:R-:W4:Y:S01]  /*1c91b0*/  LDL.LU.64 R10, [R1+0x74f8] ;  /* 0x0074f800010a7983 */ /* 0x002f220000300a00 */
[----:B------:R-:W-:-:S05]  /*1c91c0*/  IADD3 R14, P1, R2, R27, RZ ;  /* 0x0000001b020e7210 */ /* 0x000fca0007f3e0ff */
[----:B------:R-:W-:Y:S01]  /*1c91d0*/  IMAD.X R15, R3, 0x1, R26, P1 ;  /* 0x00000001030f7824 */ /* 0x000fe200008e061a */
[----:B----4-:R1:W-:Y:S04]  /*1c91e0*/  STL.64 [R1+0x74e0], R10 ;  /* 0x0074e00a01007387 */ /* 0x0103e80000100a00 */
[----:B------:R4:W-:Y:S01]  /*1c91f0*/  STL [R1+0x74d8], R16 ;  /* 0x0074d81001007387 */ /* 0x0009e20000100800 */
[----:B-1----:R-:W-:Y:S01]  /*1c9200*/  IMAD.MOV.U32 R11, RZ, RZ, R4 ;  /* 0x000000ffff0b7224 */ /* 0x002fe200078e0004 */
[----:B------:R-:W-:Y:S02]  /*1c9210*/  IADD3 R4, P0, R5, R16, RZ ;  /* 0x0000001005047210 */ /* 0x000fe40007f1e0ff */
[----:B----4-:R-:W4:Y:S04]  /*1c9220*/  LDL.LU R16, [R1+0x280] ;  /* 0x0002800001107983 */ /* 0x010f280000300800 */
[----:B------:R1:W-:Y:S04]  /*1c9230*/  STL.64 [R1+0xce8], R14 ;  /* 0x000ce80e01007387 */ /* 0x0003e80000100a00 */
[----:B-1----:R-:W3:Y:S01]  /*1c9240*/  LDL.LU.64 R14, [R1+0x74f0] ;  /* 0x0074f000010e7983 */ /* 0x002ee20000300a00 */
[----:B------:R-:W-:Y:S01]  /*1c9250*/  SHF.R.S32.HI R2, RZ, 0x1f, R5 ;  /* 0x0000001fff027819 */ /* 0x000fe20000011405 */
[----:B------:R-:W-:Y:S01]  /*1c9260*/  IMAD.MOV.U32 R3, RZ, RZ, R11 ;  /* 0x000000ffff037224 */ /* 0x000fe200078e000b */
[----:B----4-:R-:W-:-:S03]  /*1c9270*/  IADD3 R10, P1, R16, R17, RZ ;  /* 0x00000011100a7210 */ /* 0x010fc60007f3e0ff */
[----:B---3--:R-:W-:-:S05]  /*1c9280*/  IMAD.X R5, R2, 0x1, R14, P0 ;  /* 0x0000000102057824 */ /* 0x008fca00000e060e */
[----:B------:R1:W-:Y:S01]  /*1c9290*/  STL.64 [R1+0xcf0], R4 ;  /* 0x000cf00401007387 */ /* 0x0003e20000100a00 */
[----:B------:R-:W-:Y:S01]  /*1c92a0*/  IMAD.X R11, R2, 0x1, R15, P1 ;  /* 0x00000001020b7824 */ /* 0x000fe200008e060f */
[----:B-1----:R-:W-:-:S04]  /*1c92b0*/  IADD3 R4, P0, R16, R19, RZ ;  /* 0x0000001310047210 */ /* 0x002fc80007f1e0ff */
[----:B------:R-:W-:Y:S01]  /*1c92c0*/  STL.64 [R1+0xca8], R10 ;  /* 0x000ca80a01007387 */ /* 0x000fe20000100a00 */
[----:B------:R-:W-:-:S05]  /*1c92d0*/  IMAD.X R5, R2, 0x1, R18, P0 ;  /* 0x0000000102057824 */ /* 0x000fca00000e0612 */
[----:B------:R1:W-:Y:S04]  /*1c92e0*/  STL.64 [R1+0xcb0], R4 ;  /* 0x000cb00401007387 */ /* 0x0003e80000100a00 */
[----:B-1----:R-:W3:Y:S01]  /*1c92f0*/  LDL.LU.64 R4, [R1+0x74e8] ;  /* 0x0074e80001047983 */ /* 0x002ee20000300a00 */
[----:B------:R-:W-:-:S03]  /*1c9300*/  IADD3 R10, P1, R16, R21, RZ ;  /* 0x00000015100a7210 */ /* 0x000fc60007f3e0ff */
[----:B--2---:R1:W-:Y:S02]  /*1c9310*/  STL.64 [R1+0x74d0], R12 ;  /* 0x0074d00c01007387 */ /* 0x0043e40000100a00 */
[----:B------:R-:W-:Y:S01]  /*1c9320*/  IMAD.X R11, R2, 0x1, R20, P1 ;  /* 0x00000001020b7824 */ /* 0x000fe200008e0614 */
[----:B-1----:R-:W-:-:S05]  /*1c9330*/  IADD3 R12, P1, R16, R25, RZ ;  /* 0x00000019100c7210 */ /* 0x002fca0007f3e0ff */
[----:B------:R-:W-:Y:S01]  /*1c9340*/  IMAD.X R13, R2, 0x1, R24, P1 ;  /* 0x00000001020d7824 */ /* 0x000fe200008e0618 */
[----:B---3--:R1:W-:Y:S04]  /*1c9350*/  STL.64 [R1+0x74c8], R4 ;  /* 0x0074c80401007387 */ /* 0x0083e80000100a00 */
[----:B------:R2:W-:Y:S01]  /*1c9360*/  STL.64 [R1+0xcb8], R10 ;  /* 0x000cb80a01007387 */ /* 0x0005e20000100a00 */
[----:B-1----:R-:W-:-:S03]  /*1c9370*/  IADD3 R4, P0, R16, R23, RZ ;  /* 0x0000001710047210 */ /* 0x002fc60007f1e0ff */
[----:B--2---:R-:W2:Y:S02]  /*1c9380*/  LDL.LU.64 R10, [R1+0x74e0] ;  /* 0x0074e000010a7983 */ /* 0x004ea40000300a00 */
[----:B------:R-:W-:-:S05]  /*1c9390*/  IMAD.X R5, R2, 0x1, R22, P0 ;  /* 0x0000000102057824 */ /* 0x000fca00000e0616 */
[----:B------:R1:W-:Y:S04]  /*1c93a0*/  STL.64 [R1+0xcc0], R4 ;  /* 0x000cc00401007387 */ /* 0x0003e80000100a00 */
[----:B------:R-:W-:Y:S04]  /*1c93b0*/  STL.64 [R1+0x74c0], R8 ;  /* 0x0074c00801007387 */ /* 0x000fe80000100a00 */
[----:B------:R3:W-:Y:S01]  /*1c93c0*/  STL.64 [R1+0xcc8], R12 ;  /* 0x000cc80c01007387 */ /* 0x0007e20000100a00 */
[C---:B-1----:R-:W-:Y:S02]  /*1c93d0*/  IADD3 R4, P0, R16.reuse, R29, RZ ;  /* 0x0000001d10047210 */ /* 0x042fe40007f1e0ff */
[----:B---3--:R-:W-:-:S02]  /*1c93e0*/  IADD3 R12, P1, R16, R27, RZ ;  /* 0x0000001b100c7210 */ /* 0x008fc40007f3e0ff */
[----:B------:R-:W3:Y:S01]  /*1c93f0*/  LDL.LU R16, [R1+0x74d8] ;  /* 0x0074d80001107983 */ /* 0x000ee20000300800 */
[----:B------:R-:W-:-:S05]  /*1c9400*/  IMAD.X R5, R2, 0x1, R28, P0 ;  /* 0x0000000102057824 */ /* 0x000fca00000e061c */
[----:B------:R1:W-:Y:S01]  /*1c9410*/  STL.64 [R1+0xce0], R4 ;  /* 0x000ce00401007387 */ /* 0x0003e20000100a00 */
[----:B------:R-:W-:Y:S02]  /*1c9420*/  IMAD.X R13, R2, 0x1, R26, P1 ;  /* 0x00000001020d7824 */ /* 0x000fe400008e061a */
[----:B------:R-:W-:Y:S01]  /*1c9430*/  IMAD.MOV.U32 R2, RZ, RZ, R3 ;  /* 0x000000ffff027224 */ /* 0x000fe200078e0003 */
[-C--:B-1----:R-:W-:Y:S02]  /*1c9440*/  IADD3 R4, P0, R0, R17.reuse, RZ ;  /* 0x0000001100047210 */ /* 0x082fe40007f1e0ff */
[----:B------:R1:W-:Y:S02]  /*1c9450*/  STL.64 [R1+0xca0], R12 ;  /* 0x000ca00c01007387 */ /* 0x0003e40000100a00 */
[----:B------:R-:W-:Y:S02]  /*1c9460*/  SHF.R.S32.HI R3, RZ, 0x1f, R2 ;  /* 0x0000001fff037819 */ /* 0x000fe40000011402 */
[----:B-1----:R-:W-:-:S05]  /*1c9470*/  IADD3 R12, P1, R2, R17, RZ ;  /* 0x00000011020c7210 */ /* 0x002fca0007f3e0ff */
[--C-:B------:R-:W-:Y:S02]  /*1c9480*/  IMAD.X R13, R3, 0x1, R15.reuse, P1 ;  /* 0x00000001030d7824 */ /* 0x100fe400008e060f */
[----:B--2---:R-:W-:-:S05]  /*1c9490*/  IMAD.X R5, R11, 0x1, R15, P0 ;  /* 0x000000010b057824 */ /* 0x004fca00000e060f */
[----:B------:R3:W-:Y:S02]  /*1c94a0*/  STL.64 [R1+0x4950], R4 ;  /* 0x0049500401007387 */ /* 0x0007e40000100a00 */
[----:B---3--:R-:W-:-:S05]  /*1c94b0*/  IADD3 R4, P0, R2, R16, RZ ;  /* 0x0000001002047210 */ /* 0x008fca0007f1e0ff */
        /* <DEDUP_REMOVED lines=8> */
[----:B-1----:R-:W3:Y:S01]  /*1c9540*/  LDL.LU.64 R4, [R1+0x74c8] ;  /* 0x0074c80001047983 */ /* 0x002ee20000300a00 */
[----:B------:R-:W-:Y:S01]  /*1c9550*/  IADD3 R8, P0, R2, R23, RZ ;  /* 0x0000001702087210 */ /* 0x000fe20007f1e0ff */
[----:B---3--:R-:W-:-:S02]  /*1c9560*/  IMAD.MOV.U32 R11, RZ, RZ, R4 ;  /* 0x000000ffff0b7224 */ /* 0x008fc400078e0004 */
[----:B------:R-:W3:Y:S01]  /*1c9570*/  LDL.LU R4, [R1+0x28c] ;  /* 0x00028c0001047983 */ /* 0x000ee20000300800 */
[----:B------:R-:W-:-:S03]  /*1c9580*/  IADD3 R14, P1, R2, R21, RZ ;  /* 0x00000015020e7210 */ /* 0x000fc60007f3e0ff */
[----:B---3--:R1:W-:Y:S04]  /*1c9590*/  STL [R1+0x74a0], R4 ;  /* 0x0074a00401007387 */ /* 0x0083e80000100800 */
[----:B-1----:R-:W3:Y:S04]  /*1c95a0*/  LDL.LU R4, [R1+0x288] ;  /* 0x0002880001047983 */ /* 0x002ee80000300800 */
[----:B------:R1:W-:Y:S04]  /*1c95b0*/  STL [R1+0xc78], R8 ;  /* 0x000c780801007387 */ /* 0x0003e80000100800 */
[----:B-1----:R-:W4:Y:S01]  /*1c95c0*/  LDL.LU.64 R8, [R1+0x74c0] ;  /* 0x0074c00001087983 */ /* 0x002f220000300a00 */
[----:B------:R-:W-:-:S05]  /*1c95d0*/  IMAD.X R15, R3, 0x1, R20, P1 ;  /* 0x00000001030f7824 */ /* 0x000fca00008e0614 */
[----:B------:R-:W-:Y:S04]  /*1c95e0*/  STL.64 [R1+0xc70], R14 ;  /* 0x000c700e01007387 */ /* 0x000fe80000100a00 */
[----:B----4-:R1:W-:Y:S04]  /*1c95f0*/  STL.64 [R1+0x74b0], R8 ;  /* 0x0074b00801007387 */ /* 0x0103e80000100a00 */
[----:B-1----:R0:W4:Y:S01]  /*1c9600*/  LDL.64 R8, [R1+0xc78] ;  /* 0x000c780001087983 */ /* 0x0021220000100a00 */
[----:B------:R-:W-:-:S05]  /*1c9610*/  IADD3 R14, P1, R2, R25, RZ ;  /* 0x00000019020e7210 */ /* 0x000fca0007f3e0ff */
[C---:B------:R-:W-:Y:S02]  /*1c9620*/  IMAD.X R15, R3.reuse, 0x1, R24, P1 ;  /* 0x00000001030f7824 */ /* 0x040fe400008e0618 */
[----:B----4-:R-:W-:Y:S01]  /*1c9630*/  IMAD.X R9, R3, 0x1, R22, P0 ;  /* 0x0000000103097824 */ /* 0x010fe200000e0616 */
[----:B------:R-:W-:-:S04]  /*1c9640*/  IADD3 R8, P0, R2, R29, RZ ;  /* 0x0000001d02087210 */ /* 0x000fc80007f1e0ff */
[----:B------:R-:W-:Y:S04]  /*1c9650*/  STL [R1+0xc7c], R9 ;  /* 0x000c7c0901007387 */ /* 0x000fe80000100800 */
[----:B------:R1:W-:Y:S02]  /*1c9660*/  STL.64 [R1+0xc90], R14 ;  /* 0x000c900e01007387 */ /* 0x0003e40000100a00 */
[----:B-1----:R-:W-:Y:S01]  /*1c9670*/  IADD3 R14, P1, R2, R27, RZ ;  /* 0x0000001b020e7210 */ /* 0x002fe20007f3e0ff */
[----:B------:R-:W-:-:S04]  /*1c9680*/  IMAD.X R9, R3, 0x1, R28, P0 ;  /* 0x0000000103097824 */ /* 0x000fc800000e061c */
[----:B------:R-:W-:Y:S01]  /*1c9690*/  IMAD.X R15, R3, 0x1, R26, P1 ;  /* 0x00000001030f7824 */ /* 0x000fe200008e061a */
[----:B------:R-:W-:Y:S04]  /*1c96a0*/  STL.64 [R1+0xc98], R8 ;  /* 0x000c980801007387 */ /* 0x000fe80000100a00 */
[----:B------:R1:W-:Y:S04]  /*1c96b0*/  STL.64 [R1+0xc38], R14 ;  /* 0x000c380e01007387 */ /* 0x0003e80000100a00 */
[----:B-1----:R-:W4:Y:S01]  /*1c96c0*/  LDL.LU.64 R14, [R1+0x74b8] ;  /* 0x0074b800010e7983 */ /* 0x002f220000300a00 */
[----:B---3--:R-:W-:-:S02]  /*1c96d0*/  SHF.R.S32.HI R2, RZ, 0x1f, R4 ;  /* 0x0000001fff027819 */ /* 0x008fc40000011404 */
[C---:B------:R-:W-:Y:S01]  /*1c96e0*/  IADD3 R8, P0, R4.reuse, R16, RZ ;  /* 0x0000001004087210 */ /* 0x040fe20007f1e0ff */
[----:B------:R1:W-:Y:S02]  /*1c96f0*/  STL.64 [R1+0x74a8], R26 ;  /* 0x0074a81a01007387 */ /* 0x0003e40000100a00 */
[----:B-1----:R-:W-:Y:S02]  /*1c9700*/  IADD3 R26, P1, R4, R17, RZ ;  /* 0x00000011041a7210 */ /* 0x002fe40007f3e0ff */
[----:B----4-:R-:W-:-:S03]  /*1c9710*/  IMAD.X R9, R2, 0x1, R14, P0 ;  /* 0x0000000102097824 */ /* 0x010fc600000e060e */
[----:B------:R-:W-:Y:S02]  /*1c9720*/  IMAD.X R27, R2, 0x1, R15, P1 ;  /* 0x00000001021b7824 */ /* 0x000fe400008e060f */
[----:B------:R1:W-:Y:S04]  /*1c9730*/  STL.64 [R1+0xc50], R8 ;  /* 0x000c500801007387 */ /* 0x0003e80000100a00 */
[----:B------:R-:W-:Y:S04]  /*1c9740*/  STL.64 [R1+0x7498], R14 ;  /* 0x0074980e01007387 */ /* 0x000fe80000100a00 */
[----:B------:R3:W-:Y:S01]  /*1c9750*/  STL.64 [R1+0xc08], R26 ;  /* 0x000c081a01007387 */ /* 0x0007e20000100a00 */
[----:B-1----:R-:W-:-:S02]  /*1c9760*/  IADD3 R8, P0, R4, R19, RZ ;  /* 0x0000001304087210 */ /* 0x002fc40007f1e0ff */
[----:B---3--:R-:W-:-:S03]  /*1c9770*/  IADD3 R26, P1, R4, R21, RZ ;  /* 0x00000015041a7210 */ /* 0x008fc60007f3e0ff */
[C---:B------:R-:W-:Y:S02]  /*1c9780*/  IMAD.X R9, R2.reuse, 0x1, R18, P0 ;  /* 0x0000000102097824 */ /* 0x040fe400000e0612 */
[----:B------:R-:W-:-:S03]  /*1c9790*/  IMAD.X R27, R2, 0x1, R20, P1 ;  /* 0x00000001021b7824 */ /* 0x000fc600008e0614 */
[----:B------:R1:W-:Y:S04]  /*1c97a0*/  STL.64 [R1+0xc10], R8 ;  /* 0x000c100801007387 */ /* 0x0003e80000100a00 */
[----:B------:R-:W-:Y:S04]  /*1c97b0*/  STL.64 [R1+0x7490], R20 ;  /* 0x0074901401007387 */ /* 0x000fe80000100a00 */
[----:B------:R3:W-:Y:S01]  /*1c97c0*/  STL.64 [R1+0xc18], R26 ;  /* 0x000c181a01007387 */ /* 0x0007e20000100a00 */
[C---:B-1----:R-:W-:Y:S02]  /*1c97d0*/  IADD3 R8, P0, R4.reuse, R23, RZ ;  /* 0x0000001704087210 */ /* 0x042fe40007f1e0ff */
[----:B---3--:R-:W-:-:S03]  /*1c97e0*/  IADD3 R26, P1, R4, R25, RZ ;  /* 0x00000019041a7210 */ /* 0x008fc60007f3e0ff */
[C---:B------:R-:W-:Y:S02]  /*1c97f0*/  IMAD.X R9, R2.reuse, 0x1, R22, P0 ;  /* 0x0000000102097824 */ /* 0x040fe400000e0616 */
[----:B------:R-:W-:-:S03]  /*1c9800*/  IMAD.X R27, R2, 0x1, R24, P1 ;  /* 0x00000001021b7824 */ /* 0x000fc600008e0618 */
[----:B------:R1:W-:Y:S04]  /*1c9810*/  STL.64 [R1+0xc20], R8 ;  /* 0x000c200801007387 */ /* 0x0003e80000100a00 */
[----:B-1----:R-:W3:Y:S04]  /*1c9820*/  LDL.LU.64 R8, [R1+0x74b0] ;  /* 0x0074b00001087983 */ /* 0x002ee80000300a00 */
[----:B------:R1:W-:Y:S04]  /*1c9830*/  STL.64 [R1+0xc28], R26 ;  /* 0x000c281a01007387 */ /* 0x0003e80000100a00 */
[----:B-1----:R-:W4:Y:S01]  /*1c9840*/  LDL.LU.64 R26, [R1+0x74a8] ;  /* 0x0074a800011a7983 */ /* 0x002f220000300a00 */
[----:B------:R-:W-:-:S03]  /*1c9850*/  IADD3 R14, P0, R4, R29, RZ ;  /* 0x0000001d040e7210 */ /* 0x000fc60007f1e0ff */
[----:B------:R1:W-:Y:S04]  /*1c9860*/  STL.64 [R1+0x7488], R6 ;  /* 0x0074880601007387 */ /* 0x0003e80000100a00 */
[----:B------:R4:W-:Y:S01]  /*1c9870*/  STL [R1+0xc30], R14 ;  /* 0x000c300e01007387 */ /* 0x0009e20000100800 */
[----:B-1----:R-:W-:Y:S02]  /*1c9880*/  IMAD.MOV.U32 R6, RZ, RZ, R14 ;  /* 0x000000ffff067224 */ /* 0x002fe400078e000e */
[----:B------:R-:W-:Y:S02]  /*1c9890*/  IMAD.MOV.U32 R7, RZ, RZ, R15 ;  /* 0x000000ffff077224 */ /* 0x000fe400078e000f */
[----:B------:R-:W-:Y:S01]  /*1c98a0*/  IMAD.X R7, R2, 0x1, R28, P0 ;  /* 0x0000000102077824 */ /* 0x000fe200000e061c */
[----:B----4-:R-:W-:-:S02]  /*1c98b0*/  IADD3 R14, P1, R4, R27, RZ ;  /* 0x0000001b040e7210 */ /* 0x010fc40007f3e0ff */
[----:B------:R-:W4:Y:S03]  /*1c98c0*/  LDL.LU R4, [R1+0x74a0] ;  /* 0x0074a00001047983 */ /* 0x000f260000300800 */
[----:B------:R-:W-:Y:S01]  /*1c98d0*/  IMAD.X R15, R2, 0x1, R26, P1 ;  /* 0x00000001020f7824 */ /* 0x000fe200008e061a */
[----:B------:R-:W-:Y:S04]  /*1c98e0*/  STL [R1+0xc34], R7 ;  /* 0x000c340701007387 */ /* 0x000fe80000100800 */
[----:B------:R1:W-:Y:S04]  /*1c98f0*/  STL.64 [R1+0xc00], R14 ;  /* 0x000c000e01007387 */ /* 0x0003e80000100a00 */
[----:B-1----:R-:W2:Y:S01]  /*1c9900*/  LDL.LU.64 R14, [R1+0x7498] ;  /* 0x00749800010e7983 */ /* 0x002ea20000300a00 */
[----:B------:R-:W-:-:S02]  /*1c9910*/  SHF.R.S32.HI R3, RZ, 0x1f, R0 ;  /* 0x0000001fff037819 */ /* 0x000fc40000011400 */
[----:B------:R-:W-:Y:S02]  /*1c9920*/  IADD3 R6, P0, R0, R16, RZ ;  /* 0x0000001000067210 */ /* 0x000fe40007f1e0ff */
[----:B----4-:R-:W-:-:S03]  /*1c9930*/  IADD3 R20, P1, R4, R17, RZ ;  /* 0x0000001104147210 */ /* 0x010fc60007f3e0ff */
[----:B--2---:R-:W-:-:S05]  /*1c9940*/  IMAD.X R7, R3, 0x1, R14, P0 ;  /* 0x0000000103077824 */ /* 0x004fca00000e060e */
[----:B------:R1:W-:Y:S04]  /*1c9950*/  STL.64 [R1+0x4910], R6 ;  /* 0x0049100601007387 */ /* 0x0003e80000100a00 */
[----:B------:R2:W-:Y:S04]  /*1c9960*/  STL.64 [R1+0x7478], R16 ;  /* 0x0074781001007387 */ /* 0x0005e80000100a00 */
[----:B------:R4:W-:Y:S01]  /*1c9970*/  STL [R1+0xba8], R20 ;  /* 0x000ba81401007387 */ /* 0x0009e20000100800 */
[----:B-1----:R-:W-:Y:S01]  /*1c9980*/  IADD3 R6, P0, R4, R16, RZ ;  /* 0x0000001004067210 */ /* 0x002fe20007f1e0ff */
[----:B--2---:R-:W-:-:S02]  /*1c9990*/  IMAD.MOV.U32 R16, RZ, RZ, R20 ;  /* 0x000000ffff107224 */ /* 0x004fc400078e0014 */
[----:B------:R-:W-:Y:S02]  /*1c99a0*/  IMAD.MOV.U32 R17, RZ, RZ, R21 ;  /* 0x000000ffff117224 */ /* 0x000fe400078e0015 */
[----:B----4-:R-:W2:Y:S01]  /*1c99b0*/  LDL.LU.64 R20, [R1+0x7490] ;  /* 0x0074900001147983 */ /* 0x010ea20000300a00 */
[----:B------:R-:W-:-:S05]  /*1c99c0*/  SHF.R.S32.HI R2, RZ, 0x1f, R4 ;  /* 0x0000001fff027819 */ /* 0x000fca0000011404 */
[C---:B------:R-:W-:Y:S02]  /*1c99d0*/  IMAD.X R7, R2.reuse, 0x1, R14, P0 ;  /* 0x0000000102077824 */ /* 0x040fe400000e060e */
[----:B------:R-:W-:-:S03]  /*1c99e0*/  IMAD.X R17, R2, 0x1, R15, P1 ;  /* 0x0000000102117824 */ /* 0x000fc600008e060f */
[----:B------:R1:W-:Y:S04]  /*1c99f0*/  STL.64 [R1+0xbf8], R6 ;  /* 0x000bf80601007387 */ /* 0x0003e80000100a00 */
[----:B------:R4:W-:Y:S04]  /*1c9a00*/  STL.64 [R1+0x7480], R14 ;  /* 0x0074800e01007387 */ /* 0x0009e80000100a00 */
[----:B------:R-:W-:Y:S01]  /*1c9a10*/  STL [R1+0xbac], R17 ;  /* 0x000bac1101007387 */ /* 0x000fe20000100800 */
[----:B-1----:R-:W-:-:S05]  /*1c9a20*/  IADD3 R6, P0, R4, R19, RZ ;  /* 0x0000001304067210 */ /* 0x002fca0007f1e0ff */
[----:B------:R-:W-:Y:S01]  /*1c9a30*/  IMAD.X R7, R2, 0x1, R18, P0 ;  /* 0x0000000102077824 */ /* 0x000fe200000e0612 */
[----:B----4-:R-:W-:-:S04]  /*1c9a40*/  IADD3 R14, P0, R4, R23, RZ ;  /* 0x00000017040e7210 */ /* 0x010fc80007f1e0ff */
[----:B------:R1:W-:Y:S01]  /*1c9a50*/  STL.64 [R1+0xbc0], R6 ;  /* 0x000bc00601007387 */ /* 0x0003e20000100a00 */
[----:B------:R-:W-:-:S03]  /*1c9a60*/  IMAD.X R15, R2, 0x1, R22, P0 ;  /* 0x00000001020f7824 */ /* 0x000fc600000e0616 */
[----:B-1----:R-:W4:Y:S01]  /*1c9a70*/  LDL.LU.64 R6, [R1+0x7488] ;  /* 0x0074880001067983 */ /* 0x002f220000300a00 */
[----:B--2---:R-:W-:-:S03]  /*1c9a80*/  IADD3 R16, P1, R4, R21, RZ ;  /* 0x0000001504107210 */ /* 0x004fc60007f3e0ff */
[----:B------:R-:W-:Y:S02]  /*1c9a90*/  STL.64 [R1+0x7470], R20 ;  /* 0x0074701401007387 */ /* 0x000fe40000100a00 */
        /* <DEDUP_REMOVED lines=9> */
[----:B------:R-:W-:Y:S01]  /*1c9b30*/  IADD3 R20, P0, R4, R29, RZ ;  /* 0x0000001d04147210 */ /* 0x000fe20007f1e0ff */
[----:B------:R-:W-:Y:S01]  /*1c9b40*/  VIADD R0, R0, UR6 ;  /* 0x0000000600007c36 */ /* 0x000fe20008000000 */
[----:B------:R-:W-:-:S03]  /*1c9b50*/  IADD3 R22, P1, R4, R27, RZ ;  /* 0x0000001b04167210 */ /* 0x000fc60007f3e0ff */
[C---:B------:R-:W-:Y:S01]  /*1c9b60*/  IMAD.X R21, R2.reuse, 0x1, R28, P0 ;  /* 0x0000000102157824 */ /* 0x040fe200000e061c */
[----:B------:R-:W-:Y:S01]  /*1c9b70*/  SHF.R.S32.HI R4, RZ, 0x1f, R0 ;  /* 0x0000001fff047819 */ /* 0x000fe20000011400 */
[----:B------:R-:W-:-:S03]  /*1c9b80*/  IMAD.X R23, R2, 0x1, R26, P1 ;  /* 0x0000000102177824 */ /* 0x000fc600008e061a */
[----:B------:R1:W-:Y:S04]  /*1c9b90*/  STL.64 [R1+0xbf0], R20 ;  /* 0x000bf01401007387 */ /* 0x0003e80000100a00 */
[----:B------:R4:W-:Y:S01]  /*1c9ba0*/  STL.64 [R1+0xba0], R22 ;  /* 0x000ba01601007387 */ /* 0x0009e20000100a00 */
[----:B---3--:R-:W-:Y:S02]  /*1c9bb0*/  SHF.R.S32.HI R3, RZ, 0x1f, R9 ;  /* 0x0000001fff037819 */ /* 0x008fe40000011409 */
[----:B-1----:R-:W-:-:S05]  /*1c9bc0*/  IADD3 R20, P0, R0, R29, RZ ;  /* 0x0000001d00147210 */ /* 0x002fca0007f1e0ff */
[----:B------:R-:W-:-:S05]  /*1c9bd0*/  IMAD.X R21, R4, 0x1, R28, P0 ;  /* 0x0000000104157824 */ /* 0x000fca00000e061c */
[----:B------:R1:W-:Y:S01]  /*1c9be0*/  STL.64 [R1+0x48e8], R20 ;  /* 0x0048e81401007387 */ /* 0x0003e20000100a00 */
[C---:B----4-:R-:W-:Y:S02]  /*1c9bf0*/  IADD3 R22, P0, R9.reuse, R16, RZ ;  /* 0x0000001009167210 */ /* 0x050fe40007f1e0ff */
[----:B-1----:R-:W-:-:S03]  /*1c9c00*/  IADD3 R20, P1, R9, R17, RZ ;  /* 0x0000001109147210 */ /* 0x002fc60007f3e0ff */
[C---:B--2---:R-:W-:Y:S02]  /*1c9c10*/  IMAD.X R23, R3.reuse, 0x1, R14, P0 ;  /* 0x0000000103177824 */ /* 0x044fe400000e060e */
[----:B------:R-:W-:Y:S01]  /*1c9c20*/  IMAD.X R21, R3, 0x1, R15, P1 ;  /* 0x0000000103157824 */ /* 0x000fe200008e060f */
[----:B------:R-:W-:Y:S04]  /*1c9c30*/  STL.64 [R1+0x7460], R16 ;  /* 0x0074601001007387 */ /* 0x000fe80000100a00 */
[----:B------:R1:W-:Y:S04]  /*1c9c40*/  STL.64 [R1+0xb58], R22 ;  /* 0x000b581601007387 */ /* 0x0003e80000100a00 */
[----:B------:R2:W-:Y:S01]  /*1c9c50*/  STL.64 [R1+0xb60], R20 ;  /* 0x000b601401007387 */ /* 0x0005e20000100a00 */
[----:B-1----:R-:W-:-:S03]  /*1c9c60*/  IADD3 R22, P0, R9, R19, RZ ;  /* 0x0000001309167210 */ /* 0x002fc60007f1e0ff */
[----:B--2---:R-:W2:Y:S02]  /*1c9c70*/  LDL.LU.64 R20, [R1+0x7470] ;  /* 0x0074700001147983 */ /* 0x004ea40000300a00 */
[----:B------:R-:W-:-:S05]  /*1c9c80*/  IMAD.X R23, R3, 0x1, R18, P0 ;  /* 0x0000000103177824 */ /* 0x000fca00000e0612 */
[----:B------:R1:W-:Y:S04]  /*1c9c90*/  STL.64 [R1+0xb68], R22 ;  /* 0x000b681601007387 */ /* 0x0003e80000100a00 */
[----:B-1----:R-:W3:Y:S01]  /*1c9ca0*/  LDL.LU.64 R22, [R1+0x7468] ;  /* 0x0074680001167983 */ /* 0x002ee20000300a00 */
[----:B--2---:R-:W-:-:S05]  /*1c9cb0*/  IADD3 R16, P1, R9, R21, RZ ;  /* 0x0000001509107210 */ /* 0x004fca0007f3e0ff */
[----:B------:R-:W-:Y:S04]  /*1c9cc0*/  STL [R1+0xb80], R16 ;  /* 0x000b801001007387 */ /* 0x000fe80000100800 */
[----:B------:R1:W-:Y:S02]  /*1c9cd0*/  STL.64 [R1+0x7458], R4 ;  /* 0x0074580401007387 */ /* 0x0003e40000100a00 */
[----:B-1----:R-:W-:Y:S01]  /*1c9ce0*/  IMAD.MOV.U32 R4, RZ, RZ, R16 ;  /* 0x000000ffff047224 */ /* 0x002fe200078e0010 */
[----:B---3--:R-:W-:Y:S01]  /*1c9cf0*/  IADD3 R16, P0, R9, R23, RZ ;  /* 0x0000001709107210 */ /* 0x008fe20007f1e0ff */
[----:B------:R-:W-:Y:S02]  /*1c9d00*/  IMAD.MOV.U32 R5, RZ, RZ, R17 ;  /* 0x000000ffff057224 */ /* 0x000fe400078e0011 */
[----:B------:R-:W-:-:S02]  /*1c9d10*/  IMAD.X R5, R3, 0x1, R20, P1 ;  /* 0x0000000103057824 */ /* 0x000fc400008e0614 */
[----:B------:R-:W-:Y:S01]  /*1c9d20*/  IMAD.X R17, R3, 0x1, R22, P0 ;  /* 0x0000000103117824 */ /* 0x000fe200000e0616 */
[C---:B------:R-:W-:Y:S02]  /*1c9d30*/  IADD3 R4, P1, R9.reuse, R25, RZ ;  /* 0x0000001909047210 */ /* 0x040fe40007f3e0ff */
[----:B------:R-:W-:Y:S04]  /*1c9d40*/  STL [R1+0xb84], R5 ;  /* 0x000b840501007387 */ /* 0x000fe80000100800 */
[----:B------:R1:W-:Y:S02]  /*1c9d50*/  STL.64 [R1+0xb88], R16 ;  /* 0x000b881001007387 */ /* 0x0003e40000100a00 */
[----:B-1----:R-:W-:Y:S01]  /*1c9d60*/  IADD3 R16, P0, R9, R29, RZ ;  /* 0x0000001d09107210 */ /* 0x002fe20007f1e0ff */
[----:B------:R-:W-:-:S04]  /*1c9d70*/  IMAD.X R5, R3, 0x1, R24, P1 ;  /* 0x0000000103057824 */ /* 0x000fc800008e0618 */
[----:B------:R-:W-:Y:S01]  /*1c9d80*/  IMAD.X R17, R3, 0x1, R28, P0 ;  /* 0x0000000103117824 */ /* 0x000fe200000e061c */
[----:B------:R-:W-:Y:S04]  /*1c9d90*/  STL.64 [R1+0xb90], R4 ;  /* 0x000b900401007387 */ /* 0x000fe80000100a00 */
[----:B------:R1:W-:Y:S04]  /*1c9da0*/  STL.64 [R1+0xb98], R16 ;  /* 0x000b981001007387 */ /* 0x0003e80000100a00 */
[----:B-1----:R-:W2:Y:S01]  /*1c9db0*/  LDL.LU.64 R16, [R1+0x7460] ;  /* 0x0074600001107983 */ /* 0x002ea20000300a00 */
[----:B------:R-:W-:-:S03]  /*1c9dc0*/  IADD3 R4, P1, R9, R27, RZ ;  /* 0x0000001b09047210 */ /* 0x000fc60007f3e0ff */
[----:B------:R1:W-:Y:S02]  /*1c9dd0*/  STL.64 [R1+0x7450], R6 ;  /* 0x0074500601007387 */ /* 0x0003e40000100a00 */
[----:B------:R-:W-:Y:S01]  /*1c9de0*/  IMAD.X R5, R3, 0x1, R26, P1 ;  /* 0x0000000103057824 */ /* 0x000fe200008e061a */
[--C-:B------:R-:W-:Y:S01]  /*1c9df0*/  SHF.R.S32.HI R2, RZ, 0x1f, R8.reuse ;  /* 0x0000001fff027819 */ /* 0x100fe20000011408 */
[----:B-1----:R-:W-:-:S03]  /*1c9e00*/  IMAD.MOV.U32 R7, RZ, RZ, R8 ;  /* 0x000000ffff077224 */ /* 0x002fc600078e0008 */
[----:B------:R1:W-:Y:S02]  /*1c9e10*/  STL.64 [R1+0xb48], R4 ;  /* 0x000b480401007387 */ /* 0x0003e40000100a00 */
[C---:B--2---:R-:W-:Y:S02]  /*1c9e20*/  IADD3 R8, P0, R7.reuse, R16, RZ ;  /* 0x0000001007087210 */ /* 0x044fe40007f1e0ff */
[----:B-1----:R-:W-:-:S03]  /*1c9e30*/  IADD3 R4, P1, R7, R17, RZ ;  /* 0x0000001107047210 */ /* 0x002fc60007f3e0ff */
[C---:B------:R-:W-:Y:S02]  /*1c9e40*/  IMAD.X R9, R2.reuse, 0x1, R14, P0 ;  /* 0x0000000102097824 */ /* 0x040fe400000e060e */
        /* <DEDUP_REMOVED lines=13> */
[----:B------:R-:W-:Y:S04]  /*1c9f20*/  STL.64 [R1+0xb30], R8 ;  /* 0x000b300801007387 */ /* 0x000fe80000100a00 */
[----:B------:R1:W-:Y:S04]  /*1c9f30*/  STL.64 [R1+0xb38], R4 ;  /* 0x000b380401007387 */ /* 0x0003e80000100a00 */
[----:B-1----:R-:W2:Y:S01]  /*1c9f40*/  LDL.LU.64 R4, [R1+0x7458] ;  /* 0x0074580001047983 */ /* 0x002ea20000300a00 */
[C---:B------:R-:W-:Y:S02]  /*1c9f50*/  IADD3 R8, P0, R7.reuse, R29, RZ ;  /* 0x0000001d07087210 */ /* 0x040fe40007f1e0ff */
[----:B------:R-:W-:-:S03]  /*1c9f60*/  IADD3 R6, P1, R7, R27, RZ ;  /* 0x0000001b07067210 */ /* 0x000fc60007f3e0ff */
[C---:B------:R-:W-:Y:S02]  /*1c9f70*/  IMAD.X R9, R2.reuse, 0x1, R28, P0 ;  /* 0x0000000102097824 */ /* 0x040fe400000e061c */
[----:B------:R-:W-:-:S03]  /*1c9f80*/  IMAD.X R7, R2, 0x1, R26, P1 ;  /* 0x0000000102077824 */ /* 0x000fc600008e061a */
[----:B------:R1:W-:Y:S04]  /*1c9f90*/  STL.64 [R1+0xb40], R8 ;  /* 0x000b400801007387 */ /* 0x0003e80000100a00 */
[----:B------:R3:W-:Y:S01]  /*1c9fa0*/  STL.64 [R1+0xb00], R6 ;  /* 0x000b000601007387 */ /* 0x0007e20000100a00 */
[----:B-1----:R-:W-:-:S03]  /*1c9fb0*/  IADD3 R8, P0, R0, R27, RZ ;  /* 0x0000001b00087210 */ /* 0x002fc60007f1e0ff */
[----:B---3--:R-:W3:Y:S01]  /*1c9fc0*/  LDL.LU.64 R6, [R1+0x7450] ;  /* 0x0074500001067983 */ /* 0x008ee20000300a00 */
[----:B------:R-:W-:Y:S02]  /*1c9fd0*/  SHF.R.S32.HI R3, RZ, 0x1f, R11 ;  /* 0x0000001fff037819 */ /* 0x000fe4000001140b */
[----:B------:R-:W-:Y:S01]  /*1c9fe0*/  SHF.R.S32.HI R2, RZ, 0x1f, R10 ;  /* 0x0000001fff027819 */ /* 0x000fe2000001140a */
[----:B--2---:R-:W-:Y:S01]  /*1c9ff0*/  IMAD.X R9, R4, 0x1, R26, P0 ;  /* 0x0000000104097824 */ /* 0x004fe200000e061a */
[----:B------:R1:W-:Y:S04]  /*1ca000*/  STL.64 [R1+0x7448], R4 ;  /* 0x0074480401007387 */ /* 0x0003e80000100a00 */
[----:B------:R2:W-:Y:S01]  /*1ca010*/  STL.64 [R1+0x4888], R8 ;  /* 0x0048880801007387 */ /* 0x0005e20000100a00 */
[----:B-1----:R-:W-:-:S02]  /*1ca020*/  IADD3 R4, P1, R11, R17, RZ ;  /* 0x000000110b047210 */ /* 0x002fc40007f3e0ff */
[----:B--2---:R-:W-:-:S03]  /*1ca030*/  IADD3 R8, P0, R11, R16, RZ ;  /* 0x000000100b087210 */ /* 0x004fc60007f1e0ff */
[C---:B------:R-:W-:Y:S02]  /*1ca040*/  IMAD.X R5, R3.reuse, 0x1, R15, P1 ;  /* 0x0000000103057824 */ /* 0x040fe400008e060f */
[----:B------:R-:W-:-:S05]  /*1ca050*/  IMAD.X R9, R3, 0x1, R14, P0 ;  /* 0x0000000103097824 */ /* 0x000fca00000e060e */
        /* <DEDUP_REMOVED lines=20> */
[----:B-1----:R-:W-:-:S03]  /*1ca1a0*/  IADD3 R8, P0, R10, R16, RZ ;  /* 0x000000100a087210 */ /* 0x002fc60007f1e0ff */
[----:B--2---:R-:W2:Y:S04]  /*1ca1b0*/  LDL.LU.64 R4, [R1+0x7448] ;  /* 0x0074480001047983 */ /* 0x004ea80000300a00 */
[----:B------:R1:W-:Y:S01]  /*1ca1c0*/  STL.64 [R1+0x7440], R26 ;  /* 0x0074401a01007387 */ /* 0x0003e20000100a00 */
[----:B------:R-:W-:Y:S01]  /*1ca1d0*/  IMAD.X R9, R2, 0x1, R14, P0 ;  /* 0x0000000102097824 */ /* 0x000fe200000e060e */
[----:B-1----:R-:W-:-:S04]  /*1ca1e0*/  IADD3 R26, P1, R10, R17, RZ ;  /* 0x000000110a1a7210 */ /* 0x002fc80007f3e0ff */
[----:B------:R1:W-:Y:S01]  /*1ca1f0*/  STL.64 [R1+0xab0], R8 ;  /* 0x000ab00801007387 */ /* 0x0003e20000100a00 */
[----:B------:R-:W-:-:S05]  /*1ca200*/  IMAD.X R27, R2, 0x1, R15, P1 ;  /* 0x00000001021b7824 */ /* 0x000fca00008e060f */
[----:B------:R4:W-:Y:S01]  /*1ca210*/  STL.64 [R1+0xa58], R26 ;  /* 0x000a581a01007387 */ /* 0x0009e20000100a00 */
[----:B-1----:R-:W-:-:S05]  /*1ca220*/  IADD3 R8, P0, R10, R19, RZ ;  /* 0x000000130a087210 */ /* 0x002fca0007f1e0ff */
[----:B------:R-:W-:Y:S01]  /*1ca230*/  IMAD.X R9, R2, 0x1, R18, P0 ;  /* 0x0000000102097824 */ /* 0x000fe200000e0612 */
[----:B----4-:R-:W-:-:S04]  /*1ca240*/  IADD3 R26, P1, R10, R21, RZ ;  /* 0x000000150a1a7210 */ /* 0x010fc80007f3e0ff */
[----:B------:R1:W-:Y:S01]  /*1ca250*/  STL.64 [R1+0xa70], R8 ;  /* 0x000a700801007387 */ /* 0x0003e20000100a00 */
[----:B------:R-:W-:-:S05]  /*1ca260*/  IMAD.X R27, R2, 0x1, R20, P1 ;  /* 0x00000001021b7824 */ /* 0x000fca00008e0614 */
[----:B------:R4:W-:Y:S01]  /*1ca270*/  STL.64 [R1+0xa78], R26 ;  /* 0x000a781a01007387 */ /* 0x0009e20000100a00 */
[----:B-1----:R-:W-:-:S05]  /*1ca280*/  IADD3 R8, P0, R10, R23, RZ ;  /* 0x000000170a087210 */ /* 0x002fca0007f1e0ff */
[----:B------:R-:W-:Y:S01]  /*1ca290*/  IMAD.X R9, R2, 0x1, R22, P0 ;  /* 0x0000000102097824 */ /* 0x000fe200000e0616 */
[----:B----4-:R-:W-:-:S04]  /*1ca2a0*/  IADD3 R26, P1, R10, R25, RZ ;  /* 0x000000190a1a7210 */ /* 0x010fc80007f3e0ff */
[----:B------:R-:W-:Y:S01]  /*1ca2b0*/  STL.64 [R1+0xa80], R8 ;  /* 0x000a800801007387 */ /* 0x000fe20000100a00 */
[----:B------:R-:W-:-:S05]  /*1ca2c0*/  IMAD.X R27, R2, 0x1, R24, P1 ;  /* 0x00000001021b7824 */ /* 0x000fca00008e0618 */
[----:B------:R1:W-:Y:S04]  /*1ca2d0*/  STL.64 [R1+0xa88], R26 ;  /* 0x000a881a01007387 */ /* 0x0003e80000100a00 */
[----:B-1----:R-:W4:Y:S01]  /*1ca2e0*/  LDL.LU.64 R26, [R1+0x7440] ;  /* 0x00744000011a7983 */ /* 0x002f220000300a00 */
[----:B------:R-:W-:-:S05]  /*1ca2f0*/  IADD3 R8, P0, R10, R29, RZ ;  /* 0x0000001d0a087210 */ /* 0x000fca0007f1e0ff */
[----:B------:R-:W-:-:S05]  /*1ca300*/  IMAD.X R9, R2, 0x1, R28, P0 ;  /* 0x0000000102097824 */ /* 0x000fca00000e061c */
[----:B------:R1:W-:Y:S02]  /*1ca310*/  STL.64 [R1+0xa90], R8 ;  /* 0x000a900801007387 */ /* 0x0003e40000100a00 */
[----:B-1----:R-:W-:-:S05]  /*1ca320*/  IADD3 R8, P0, R0, R25, RZ ;  /* 0x0000001900087210 */ /* 0x002fca0007f1e0ff */
[----:B--2---:R-:W-:-:S05]  /*1ca330*/  IMAD.X R9, R4, 0x1, R24, P0 ;  /* 0x0000000104097824 */ /* 0x004fca00000e0618 */
[----:B------:R3:W-:Y:S02]  /*1ca340*/  STL.64 [R1+0x4870], R8 ;  /* 0x0048700801007387 */ /* 0x0007e40000100a00 */
[----:B---3--:R-:W-:Y:S02]  /*1ca350*/  IADD3 R8, P0, R7, R16, RZ ;  /* 0x0000001007087210 */ /* 0x008fe40007f1e0ff */
[----:B------:R-:W-:Y:S02]  /*1ca360*/  SHF.R.S32.HI R3, RZ, 0x1f, R5 ;  /* 0x0000001fff037819 */ /* 0x000fe40000011405 */
[----:B----4-:R-:W-:-:S05]  /*1ca370*/  IADD3 R10, P1, R10, R27, RZ ;  /* 0x0000001b0a0a7210 */ /* 0x010fca0007f3e0ff */
[----:B------:R-:W-:Y:S01]  /*1ca380*/  IMAD.X R11, R2, 0x1, R26, P1 ;  /* 0x00000001020b7824 */ /* 0x000fe200008e061a */
[----:B------:R-:W-:-:S05]  /*1ca390*/  SHF.R.S32.HI R2, RZ, 0x1f, R7 ;  /* 0x0000001fff027819 */ /* 0x000fca0000011407 */
[----:B------:R-:W-:Y:S01]  /*1ca3a0*/  IMAD.X R9, R2, 0x1, R14, P0 ;  /* 0x0000000102097824 */ /* 0x000fe200000e060e */
        /* <DEDUP_REMOVED lines=20> */
[----:B-1----:R-:W-:Y:S02]  /*1ca4f0*/  IADD3 R10, P1, R7, R27, RZ ;  /* 0x0000001b070a7210 */ /* 0x002fe40007f3e0ff */
[----:B--2---:R-:W-:-:S03]  /*1ca500*/  IADD3 R8, P0, R5, R16, RZ ;  /* 0x0000001005087210 */ /* 0x004fc60007f1e0ff */
[----:B------:R-:W-:Y:S02]  /*1ca510*/  IMAD.X R11, R2, 0x1, R26, P1 ;  /* 0x00000001020b7824 */ /* 0x000fe400008e061a */
[----:B------:R-:W-:-:S03]  /*1ca520*/  IMAD.X R9, R3, 0x1, R14, P0 ;  /* 0x0000000103097824 */ /* 0x000fc600000e060e */
[----:B------:R1:W-:Y:S04]  /*1ca530*/  STL.64 [R1+0x9d8], R10 ;  /* 0x0009d80a01007387 */ /* 0x0003e80000100a00 */
[----:B------:R2:W-:Y:S01]  /*1ca540*/  STL.64 [R1+0x9e0], R8 ;  /* 0x0009e00801007387 */ /* 0x0005e20000100a00 */
[C---:B-1----:R-:W-:Y:S01]  /*1ca550*/  IADD3 R10, P1, R5.reuse, R17, RZ ;  /* 0x00000011050a7210 */ /* 0x042fe20007f3e0ff */
[----:B--2---:R-:W-:Y:S01]  /*1ca560*/  IMAD.MOV.U32 R8, RZ, RZ, R6 ;  /* 0x000000ffff087224 */ /* 0x004fe200078e0006 */
[----:B------:R-:W-:-:S03]  /*1ca570*/  IADD3 R6, P0, R5, R19, RZ ;  /* 0x0000001305067210 */ /* 0x000fc60007f1e0ff */
        /* <DEDUP_REMOVED lines=15> */
[----:B------:R1:W-:Y:S01]  /*1ca670*/  STL.64 [R1+0x9d0], R6 ;  /* 0x0009d00601007387 */ /* 0x0003e20000100a00 */
[----:B------:R-:W-:Y:S02]  /*1ca680*/  SHF.R.S32.HI R2, RZ, 0x1f, R13 ;  /* 0x0000001fff027819 */ /* 0x000fe4000001140d */
[----:B-1----:R-:W-:Y:S02]  /*1ca690*/  IADD3 R6, P0, R0, R23, RZ ;  /* 0x0000001700067210 */ /* 0x002fe40007f1e0ff */
[----:B------:R-:W-:-:S03]  /*1ca6a0*/  IADD3 R10, P1, R5, R27, RZ ;  /* 0x0000001b050a7210 */ /* 0x000fc60007f3e0ff */
[----:B------:R-:W-:Y:S02]  /*1ca6b0*/  IMAD.X R7, R4, 0x1, R22, P0 ;  /* 0x0000000104077824 */ /* 0x000fe400000e0616 */
        /* <DEDUP_REMOVED lines=18> */
[----:B------:R-:W-:Y:S02]  /*1ca7e0*/  IMAD.MOV.U32 R5, RZ, RZ, R12 ;  /* 0x000000ffff057224 */ /* 0x000fe400078e000c */
[C---:B------:R-:W-:Y:S01]  /*1ca7f0*/  IMAD.X R11, R2.reuse, 0x1, R24, P1 ;  /* 0x00000001020b7824 */ /* 0x040fe200008e0618 */
[C---:B------:R-:W-:Y:S01]  /*1ca800*/  IADD3 R12, P1, R13.reuse, R27, RZ ;  /* 0x0000001b0d0c7210 */ /* 0x040fe20007f3e0ff */
[----:B------:R1:W-:Y:S04]  /*1ca810*/  STL.64 [R1+0x978], R6 ;  /* 0x0009780601007387 */ /* 0x0003e80000100a00 */
[----:B------:R2:W-:Y:S01]  /*1ca820*/  STL.64 [R1+0x990], R10 ;  /* 0x0009900a01007387 */ /* 0x0005e20000100a00 */
[----:B-1----:R-:W-:Y:S01]  /*1ca830*/  IADD3 R6, P0, R13, R29, RZ ;  /* 0x0000001d0d067210 */ /* 0x002fe20007f1e0ff */
[----:B------:R-:W-:-:S02]  /*1ca840*/  IMAD.X R13, R2, 0x1, R26, P1 ;  /* 0x00000001020d7824 */ /* 0x000fc400008e061a */
[----:B--2---:R-:W2:Y:S02]  /*1ca850*/  LDL.LU R11, [R1+0x7438] ;  /* 0x00743800010b7983 */ /* 0x004ea40000300800 */
[----:B------:R-:W-:Y:S01]  /*1ca860*/  IMAD.X R7, R2, 0x1, R28, P0 ;  /* 0x0000000102077824 */ /* 0x000fe200000e061c */
[----:B------:R-:W-:-:S04]  /*1ca870*/  SHF.R.S32.HI R3, RZ, 0x1f, R8 ;  /* 0x0000001fff037819 */ /* 0x000fc80000011408 */
[----:B------:R1:W-:Y:S04]  /*1ca880*/  STL.64 [R1+0x998], R6 ;  /* 0x0009980601007387 */ /* 0x0003e80000100a00 */
[----:B------:R3:W-:Y:S01]  /*1ca890*/  STL.64 [R1+0x948], R12 ;  /* 0x0009480c01007387 */ /* 0x0007e20000100a00 */
[C---:B-1----:R-:W-:Y:S02]  /*1ca8a0*/  IADD3 R6, P0, R8.reuse, R16, RZ ;  /* 0x0000001008067210 */ /* 0x042fe40007f1e0ff */
[----:B---3--:R-:W-:-:S03]  /*1ca8b0*/  IADD3 R12, P1, R8, R17, RZ ;  /* 0x00000011080c7210 */ /* 0x008fc60007f3e0ff */
[C---:B------:R-:W-:Y:S02]  /*1ca8c0*/  IMAD.X R7, R3.reuse, 0x1, R14, P0 ;  /* 0x0000000103077824 */ /* 0x040fe400000e060e */
[----:B------:R-:W-:-:S03]  /*1ca8d0*/  IMAD.X R13, R3, 0x1, R15, P1 ;  /* 0x00000001030d7824 */ /* 0x000fc600008e060f */
        /* <DEDUP_REMOVED lines=12> */
[----:B------:R-:W-:Y:S04]  /*1ca9a0*/  STL.64 [R1+0x930], R6 ;  /* 0x0009300601007387 */ /* 0x000fe80000100a00 */
[----:B------:R1:W-:Y:S04]  /*1ca9b0*/  STL.64 [R1+0x938], R12 ;  /* 0x0009380c01007387 */ /* 0x0003e80000100a00 */
[----:B-1----:R-:W3:Y:S01]  /*1ca9c0*/  LDL.LU.64 R12, [R1+0x7430] ;  /* 0x00743000010c7983 */ /* 0x002ee20000300a00 */
[C---:B------:R-:W-:Y:S02]  /*1ca9d0*/  IADD3 R6, P0, R8.reuse, R29, RZ ;  /* 0x0000001d08067210 */ /* 0x040fe40007f1e0ff */
[----:B------:R-:W-:-:S03]  /*1ca9e0*/  IADD3 R8, P1, R8, R27, RZ ;  /* 0x0000001b08087210 */ /* 0x000fc60007f3e0ff */
[C---:B------:R-:W-:Y:S02]  /*1ca9f0*/  IMAD.X R7, R3.reuse, 0x1, R28, P0 ;  /* 0x0000000103077824 */ /* 0x040fe400000e061c */
[----:B------:R-:W-:-:S03]  /*1caa00*/  IMAD.X R9, R3, 0x1, R26, P1 ;  /* 0x0000000103097824 */ /* 0x000fc600008e061a */
[----:B------:R1:W-:Y:S04]  /*1caa10*/  STL.64 [R1+0x940], R6 ;  /* 0x0009400601007387 */ /* 0x0003e80000100a00 */
[----:B------:R-:W4:Y:S04]  /*1caa20*/  LDL.LU R3, [R1+0x7290] ;  /* 0x0072900001037983 */ /* 0x000f280000300800 */
[----:B------:R0:W-:Y:S04]  /*1caa30*/  STL.64 [R1+0x910], R8 ;  /* 0x0009100801007387 */ /* 0x0001e80000100a00 */
[----:B------:R-:W-:Y:S01]  /*1caa40*/  STL [R1+0x7428], R4 ;  /* 0x0074280401007387 */ /* 0x000fe20000100800 */
[----:B-1----:R-:W-:-:S05]  /*1caa50*/  IADD3 R6, P0, R0, R21, RZ ;  /* 0x0000001500067210 */ /* 0x002fca0007f1e0ff */
[----:B------:R-:W-:Y:S01]  /*1caa60*/  IMAD.X R7, R4, 0x1, R20, P0 ;  /* 0x0000000104077824 */ /* 0x000fe200000e0614 */
[----:B------:R-:W-:-:S04]  /*1caa70*/  SHF.R.S32.HI R2, RZ, 0x1f, R5 ;  /* 0x0000001fff027819 */ /* 0x000fc80000011405 */
[----:B------:R1:W-:Y:S01]  /*1caa80*/  STL.64 [R1+0x47f0], R6 ;  /* 0x0047f00601007387 */ /* 0x0003e20000100a00 */
[C---:B0-----:R-:W-:Y:S02]  /*1caa90*/  IADD3 R8, P0, R5.reuse, R17, RZ ;  /* 0x0000001105087210 */ /* 0x041fe40007f1e0ff */
[----:B-1----:R-:W-:-:S05]  /*1caaa0*/  IADD3 R6, P1, R5, R16, RZ ;  /* 0x0000001005067210 */ /* 0x002fca0007f3e0ff */
[C---:B------:R-:W-:Y:S02]  /*1caab0*/  IMAD.X R7, R2.reuse, 0x1, R14, P1 ;  /* 0x0000000102077824 */ /* 0x040fe400008e060e */
[----:B------:R-:W-:-:S03]  /*1caac0*/  IMAD.X R9, R2, 0x1, R15, P0 ;  /* 0x0000000102097824 */ /* 0x000fc600000e060f */
[----:B------:R0:W-:Y:S04]  /*1caad0*/  STL.64 [R1+0x8c0], R6 ;  /* 0x0008c00601007387 */ /* 0x0001e80000100a00 */
[----:B------:R1:W-:Y:S01]  /*1caae0*/  STL.64 [R1+0x8c8], R8 ;  /* 0x0008c80801007387 */ /* 0x0003e20000100a00 */
[C---:B0-----:R-:W-:Y:S02]  /*1caaf0*/  IADD3 R6, P1, R5.reuse, R19, RZ ;  /* 0x0000001305067210 */ /* 0x041fe40007f3e0ff */
[----:B-1----:R-:W-:-:S03]  /*1cab00*/  IADD3 R8, P0, R5, R21, RZ ;  /* 0x0000001505087210 */ /* 0x002fc60007f1e0ff */
[C---:B------:R-:W-:Y:S02]  /*1cab10*/  IMAD.X R7, R2.reuse, 0x1, R18, P1 ;  /* 0x0000000102077824 */ /* 0x040fe400008e0612 */
[----:B------:R-:W-:-:S03]  /*1cab20*/  IMAD.X R9, R2, 0x1, R20, P0 ;  /* 0x0000000102097824 */ /* 0x000fc600000e0614 */
[----:B------:R0:W-:Y:S04]  /*1cab30*/  STL.64 [R1+0x8d0], R6 ;  /* 0x0008d00601007387 */ /* 0x0001e80000100a00 */
[----:B------:R1:W-:Y:S01]  /*1cab40*/  STL.64 [R1+0x8d8], R8 ;  /* 0x0008d80801007387 */ /* 0x0003e20000100a00 */
[C---:B0-----:R-:W-:Y:S02]  /*1cab50*/  IADD3 R6, P1, R5.reuse, R23, RZ ;  /* 0x0000001705067210 */ /* 0x041fe40007f3e0ff */
[----:B-1----:R-:W-:-:S03]  /*1cab60*/  IADD3 R8, P0, R5, R25, RZ ;  /* 0x0000001905087210 */ /* 0x002fc60007f1e0ff */
[C---:B------:R-:W-:Y:S02]  /*1cab70*/  IMAD.X R7, R2.reuse, 0x1, R22, P1 ;  /* 0x0000000102077824 */ /* 0x040fe400008e0616 */
[C---:B------:R-:W-:Y:S01]  /*1cab80*/  IMAD.X R9, R2.reuse, 0x1, R24, P0 ;  /* 0x0000000102097824 */ /* 0x040fe200000e0618 */
[C---:B------:R-:W-:Y:S02]  /*1cab90*/  IADD3 R4, P0, R5.reuse, R27, RZ ;  /* 0x0000001b05047210 */ /* 0x040fe40007f1e0ff */
[----:B------:R0:W-:Y:S04]  /*1caba0*/  STL.64 [R1+0x8f0], R6 ;  /* 0x0008f00601007387 */ /* 0x0001e80000100a00 */
[----:B------:R-:W-:Y:S01]  /*1cabb0*/  STL.64 [R1+0x8f8], R8 ;  /* 0x0008f80801007387 */ /* 0x000fe20000100a00 */
[----:B0-----:R-:W-:Y:S01]  /*1cabc0*/  IADD3 R6, P1, R5, R29, RZ ;  /* 0x0000001d05067210 */ /* 0x001fe20007f3e0ff */
[----:B------:R-:W-:-:S04]  /*1cabd0*/  IMAD.X R5, R2, 0x1, R26, P0 ;  /* 0x0000000102057824 */ /* 0x000fc800000e061a */
[----:B------:R-:W-:-:S05]  /*1cabe0*/  IMAD.X R7, R2, 0x1, R28, P1 ;  /* 0x0000000102077824 */ /* 0x000fca00008e061c */
[----:B------:R-:W-:Y:S04]  /*1cabf0*/  STL.64 [R1+0x900], R6 ;  /* 0x0009000601007387 */ /* 0x000fe80000100a00 */
[----:B------:R0:W-:Y:S01]  /*1cac00*/  STL.64 [R1+0x908], R4 ;  /* 0x0009080401007387 */ /* 0x0001e20000100a00 */
[----:B------:R-:W-:Y:S01]  /*1cac10*/  UMOV UR6, UR9 ;  /* 0x0000000900067c82 */ /* 0x000fe20008000000 */
[----:B------:R-:W-:Y:S01]  /*1cac20*/  ULDC.64 UR8, c[0x0][0x228] ;  /* 0x00008a0000087ab9 */ /* 0x000fe20000000a00 */
[----:B---3--:R-:W-:Y:S02]  /*1cac30*/  SHF.R.S32.HI R2, RZ, 0x1f, R12 ;  /* 0x0000001fff027819 */ /* 0x008fe4000001140c */
[----:B0-----:R-:W-:-:S05]  /*1cac40*/  IADD3 R4, P0, R12, R16, RZ ;  /* 0x000000100c047210 */ /* 0x001fca0007f1e0ff */
[----:B------:R-:W-:-:S05]  /*1cac50*/  IMAD.X R5, R2, 0x1, R14, P0 ;  /* 0x0000000102057824 */ /* 0x000fca00000e060e */
[----:B------:R0:W-:Y:S02]  /*1cac60*/  STL.64 [R1+0x880], R4 ;  /* 0x0008800401007387 */ /* 0x0001e40000100a00 */
[----:B0-----:R-:W-:-:S05]  /*1cac70*/  IADD3 R4, P0, R12, R17, RZ ;  /* 0x000000110c047210 */ /* 0x001fca0007f1e0ff */
[----:B------:R-:W-:-:S05]  /*1cac80*/  IMAD.X R5, R2, 0x1, R15, P0 ;  /* 0x0000000102057824 */ /* 0x000fca00000e060f */
[----:B------:R0:W-:Y:S04]  /*1cac90*/  STL.64 [R1+0x888], R4 ;  /* 0x0008880401007387 */ /* 0x0001e80000100a00 */
[----:B------:R-:W3:Y:S01]  /*1caca0*/  LDL.LU R8, [R1+0x7294] ;  /* 0x0072940001087983 */ /* 0x000ee20000300800 */
[----:B0-----:R-:W-:-:S05]  /*1cacb0*/  IADD3 R4, P0, R12, R19, RZ ;  /* 0x000000130c047210 */ /* 0x001fca0007f1e0ff */
[----:B------:R-:W-:-:S05]  /*1cacc0*/  IMAD.X R5, R2, 0x1, R18, P0 ;  /* 0x0000000102057824 */ /* 0x000fca00000e0612 */
[----:B------:R0:W-:Y:S02]  /*1cacd0*/  STL.64 [R1+0x890], R4 ;  /* 0x0008900401007387 */ /* 0x0001e40000100a00 */
        /* <DEDUP_REMOVED lines=11> */
[----:B------:R-:W-:Y:S01]  /*1cad90*/  IMAD.X R5, R2, 0x1, R28, P0 ;  /* 0x0000000102057824 */ /* 0x000fe200000e061c */
[----:B------:R-:W-:-:S04]  /*1cada0*/  IADD3 R12, P0, R12, R27, RZ ;  /* 0x0000001b0c0c7210 */ /* 0x000fc80007f1e0ff */
[----:B------:R0:W-:Y:S01]  /*1cadb0*/  STL.64 [R1+0x8b0], R4 ;  /* 0x0008b00401007387 */ /* 0x0001e20000100a00 */
[----:B----4-:R-:W-:Y:S01]  /*1cadc0*/  ISETP.GE.AND P1, PT, R3, UR6, PT ;  /* 0x0000000603007c0c */ /* 0x010fe2000bf26270 */
[----:B0-----:R-:W-:Y:S02]  /*1cadd0*/  IMAD.MOV.U32 R5, RZ, RZ, R13 ;  /* 0x000000ffff057224 */ /* 0x001fe400078e000d */
[----:B------:R-:W-:Y:S01]  /*1cade0*/  IMAD.X R13, R2, 0x1, R26, P0 ;  /* 0x00000001020d7824 */ /* 0x000fe200000e061a */
[----:B------:R-:W4:Y:S04]  /*1cadf0*/  LDL.LU R4, [R1+0x7428] ;  /* 0x0074280001047983 */ /* 0x000f280000300800 */
[----:B------:R0:W-:Y:S04]  /*1cae00*/  STL.64 [R1+0x8b8], R12 ;  /* 0x0008b80c01007387 */ /* 0x0001e80000100a00 */
[----:B0-----:R-:W4:Y:S04]  /*1cae10*/  LDL.LU.64 R12, [R1+0x7420] ;  /* 0x00742000010c7983 */ /* 0x001f280000300a00 */
[----:B------:R-:W4:Y:S04]  /*1cae20*/  LDL.LU R6, [R1+0x729c] ;  /* 0x00729c0001067983 */ /* 0x000f280000300800 */
[----:B------:R-:W4:Y:S01]  /*1cae30*/  LDL.LU R3, [R1+0x72a0] ;  /* 0x0072a00001037983 */ /* 0x000f220000300800 */
[----:B------:R-:W-:Y:S01]  /*1cae40*/  UMOV UR6, UR9 ;  /* 0x0000000900067c82 */ /* 0x000fe20008000000 */
[----:B--2---:R-:W-:Y:S01]  /*1cae50*/  LOP3.LUT R11, R11, 0xffffffef, RZ, 0xc0, !PT ;  /* 0xffffffef0b0b7812 */ /* 0x004fe200078ec0ff */
[----:B------:R-:W-:Y:S01]  /*1cae60*/  UMOV UR61, UR8 ;  /* 0x00000008003d7c82 */ /* 0x000fe20008000000 */
[----:B------:R-:W-:-:S02]  /*1cae70*/  ULDC.64 UR8, c[0x0][0x228] ;  /* 0x00008a0000087ab9 */ /* 0x000fc40000000a00 */
[----:B------:R-:W-:-:S04]  /*1cae80*/  @P1 LOP3.LUT R11, R11, 0x10, RZ, 0xfc, !PT ;  /* 0x000000100b0b1812 */ /* 0x000fc800078efcff */
[----:B------:R-:W-:Y:S01]  /*1cae90*/  LOP3.LUT R11, R11, 0xfffffff7, RZ, 0xc0, !PT ;  /* 0xfffffff70b0b7812 */ /* 0x000fe200078ec0ff */
[----:B------:R-:W-:Y:S01]  /*1caea0*/  UMOV UR38, UR8 ;  /* 0x0000000800267c82 */ /* 0x000fe20008000000 */
[----:B---3--:R-:W-:Y:S01]  /*1caeb0*/  ISETP.GE.AND P0, PT, R8, UR6, PT ;  /* 0x0000000608007c0c */ /* 0x008fe2000bf06270 */
[----:B------:R-:W-:Y:S01]  /*1caec0*/  UMOV UR6, UR9 ;  /* 0x0000000900067c82 */ /* 0x000fe20008000000 */
[----:B------:R-:W-:Y:S02]  /*1caed0*/  ULDC.64 UR8, c[0x0][0x228] ;  /* 0x00008a0000087ab9 */ /* 0x000fe40000000a00 */
[----:B------:R-:W-:Y:S01]  /*1caee0*/  UMOV UR7, UR9 ;  /* 0x0000000900077c82 */ /* 0x000fe20008000000 */
[----:B------:R-:W-:Y:S01]  /*1caef0*/  UMOV UR24, UR8 ;  /* 0x0000000800187c82 */ /* 0x000fe20008000000 */
[----:B------:R-:W-:-:S07]  /*1caf00*/  ULDC.64 UR8, c[0x0][0x228] ;  /* 0x00008a0000087ab9 */ /* 0x000fce0000000a00 */
[----:B------:R-:W-:Y:S02]  /*1caf10*/  @P0 LOP3.LUT R11, R11, 0x8, RZ, 0xfc, !PT ;  /* 0x000000080b0b0812 */ /* 0x000fe400078efcff */
[----:B------:R-:W-:Y:S02]  /*1caf20*/  IADD3 R8, P0, R0, R19, RZ ;  /* 0x0000001300087210 */ /* 0x000fe40007f1e0ff */
[----:B------:R-:W-:Y:S02]  /*1caf30*/  LOP3.LUT R11, R11, 0xfffffffb, RZ, 0xc0, !PT ;  /* 0xfffffffb0b0b7812 */ /* 0x000fe400078ec0ff */
[----:B------:R-:W-:Y:S02]  /*1caf40*/  ISETP.GE.AND P1, PT, R7, UR6, PT ;  /* 0x0000000607007c0c */ /* 0x000fe4000bf26270 */
[----:B------:R-:W2:Y:S01]  /*1caf50*/  LDL.LU R7, [R1+0x72a4] ;  /* 0x0072a40001077983 */ /* 0x000ea20000300800 */
[----:B------:R-:W-:-:S10]  /*1caf60*/  UMOV UR6, UR9 ;  /* 0x0000000900067c82 */ /* 0x000fd40008000000 */
[----:B------:R-:W-:Y:S01]  /*1caf70*/  @P1 LOP3.LUT R11, R11, 0x4, RZ, 0xfc, !PT ;  /* 0x000000040b0b1812 */ /* 0x000fe200078efcff */
[----:B----4-:R-:W-:Y:S01]  /*1caf80*/  IMAD.X R9, R4, 0x1, R18, P0 ;  /* 0x0000000104097824 */ /* 0x010fe200000e0612 */
[----:B------:R-:W-:-:S04]  /*1caf90*/  IADD3 R2, P0, R0, R17, RZ ;  /* 0x0000001100027210 */ /* 0x000fc80007f1e0ff */
[----:B------:R-:W-:Y:S01]  /*1cafa0*/  STL.64 [R1+0x47b8], R8 ;  /* 0x0047b80801007387 */ /* 0x000fe20000100a00 */
[----:B------:R-:W-:Y:S01]  /*1cafb0*/  ISETP.GE.AND P1, PT, R3, UR6, PT ;  /* 0x0000000603007c0c */ /* 0x000fe2000bf26270 */
[----:B------:R-:W-:-:S05]  /*1cafc0*/  IMAD.X R3, R4, 0x1, R15, P0 ;  /* 0x0000000104037824 */ /* 0x000fca00000e060f */
[----:B------:R0:W-:Y:S04]  /*1cafd0*/  STL.64 [R1+0x47d0], R2 ;  /* 0x0047d00201007387 */ /* 0x0001e80000100a00 */
[----:B0-----:R-:W3:Y:S04]  /*1cafe0*/  LDL.LU R2, [R1+0x72a8] ;  /* 0x0072a80001027983 */ /* 0x001ee80000300800 */
[----:B------:R-:W4:Y:S01]  /*1caff0*/  LDL.LU R3, [R1+0x72ac] ;  /* 0x0072ac0001037983 */ /* 0x000f220000300800 */
[----:B------:R-:W-:-:S03]  /*1cb000*/  ISETP.GE.AND P2, PT, R6, UR7, PT ;  /* 0x0000000706007c0c */ /* 0x000fc6000bf46270 */
[----:B------:R-:W3:Y:S01]  /*1cb010*/  LDL.LU R6, [R1+0x72b0] ;  /* 0x0072b00001067983 */ /* 0x000ee20000300800 */
[----:B------:R-:W-:Y:S01]  /*1cb020*/  LOP3.LUT R11, R11, 0xfffffffd, RZ, 0xc0, !PT ;  /* 0xfffffffd0b0b7812 */ /* 0x000fe200078ec0ff */
[----:B------:R-:W-:Y:S01]  /*1cb030*/  UMOV UR44, UR8 ;  /* 0x00000008002c7c82 */ /* 0x000fe20008000000 */
[----:B------:R-:W-:-:S07]  /*1cb040*/  ULDC.64 UR8, c[0x0][0x228] ;  /* 0x00008a0000087ab9 */ /* 0x000fce0000000a00 */
[----:B------:R-:W-:Y:S01]  /*1cb050*/  @P2 LOP3.LUT R11, R11, 0x2, RZ, 0xfc, !PT ;  /* 0x000000020b0b2812 */ /* 0x000fe200078efcff */
[----:B------:R-:W-:-:S03]  /*1cb060*/  UMOV UR6, UR9 ;  /* 0x0000000900067c82 */ /* 0x000fc60008000000 */
[----:B------:R-:W-:-:S04]  /*1cb070*/  LOP3.LUT R11, R11, 0xfffffffe, RZ, 0xc0, !PT ;  /* 0xfffffffe0b0b7812 */ /* 0x000fc800078ec0ff */
[----:B------:R-:W-:Y:S02]  /*1cb080*/  @P1 LOP3.LUT R11, R11, 0x1, RZ, 0xfc, !PT ;  /* 0x000000010b0b1812 */ /* 0x000fe400078efcff */
[----:B------:R-:W-:Y:S01]  /*1cb090*/  IADD3 R8, P0, R0, R16, RZ ;  /* 0x0000001000087210 */ /* 0x000fe20007f1e0ff */
[----:B------:R-:W-:Y:S01]  /*1cb0a0*/  UMOV UR56, UR8 ;  /* 0x0000000800387c82 */ /* 0x000fe20008000000 */
[----:B------:R-:W-:Y:S01]  /*1cb0b0*/  LOP3.LUT R13, R13, 0x7fffffff, RZ, 0xc0, !PT ;  /* 0x7fffffff0d0d7812 */ /* 0x000fe200078ec0ff */
[----:B------:R-:W-:Y:S01]  /*1cb0c0*/  UMOV UR8, UR11 ;  /* 0x0000000b00087c82 */ /* 0x000fe20008000000 */
[----:B------:R-:W-:Y:S01]  /*1cb0d0*/  ULDC.64 UR10, c[0x0][0x228] ;  /* 0x00008a00000a7ab9 */ /* 0x000fe20000000a00 */
[----:B------:R-:W-:Y:S01]  /*1cb0e0*/  IMAD.X R9, R4, 0x1, R14, P0 ;  /* 0x0000000104097824 */ /* 0x000fe200000e060e */
[----:B------:R-:W-:Y:S01]  /*1cb0f0*/  STL [R1+0x7418], R11 ;  /* 0x0074180b01007387 */ /* 0x000fe20000100800 */
[----:B------:R-:W-:-:S03]  /*1cb100*/  UMOV UR7, UR11 ;  /* 0x0000000b00077c82 */ /* 0x000fc60008000000 */
[----:B------:R-:W-:Y:S04]  /*1cb110*/  STL.64 [R1+0x47e8], R8 ;  /* 0x0047e80801007387 */ /* 0x000fe80000100a00 */
[----:B------:R-:W3:Y:S01]  /*1cb120*/  LDL.LU R4, [R1+0x72b4] ;  /* 0x0072b40001047983 */ /* 0x000ee20000300800 */
[----:B--2---:R-:W-:Y:S01]  /*1cb130*/  ISETP.GE.AND P1, PT, R7, UR6, PT ;  /* 0x0000000607007c0c */ /* 0x004fe2000bf26270 */
[----:B------:R-:W-:-:S12]  /*1cb140*/  ULDC UR6, c[0x0][0x248] ;  /* 0x0000920000067ab9 */ /* 0x000fd80000000800 */
[----:B------:R-:W-:Y:S02]  /*1cb150*/  @P1 LOP3.LUT R13, R13, 0x80000000, RZ, 0xfc, !PT ;  /* 0x800000000d0d1812 */ /* 0x000fe400078efcff */
[----:B----4-:R-:W-:Y:S02]  /*1cb160*/  ISETP.GE.AND P1, PT, R3, UR7, PT ;  /* 0x0000000703007c0c */ /* 0x010fe4000bf26270 */
[----:B------:R-:W2:Y:S01]  /*1cb170*/  LDL.LU R3, [R1+0x72b8] ;  /* 0x0072b80001037983 */ /* 0x000ea20000300800 */
[----:B---3--:R-:W-:Y:S02]  /*1cb180*/  ISETP.GE.AND P0, PT, R2, UR8, PT ;  /* 0x0000000802007c0c */ /* 0x008fe4000bf06270 */
[----:B------:R-:W-:Y:S01]  /*1cb190*/  LOP3.LUT R13, R13, 0xbfffffff, RZ, 0xc0, !PT ;  /* 0xbfffffff0d0d7812 */ /* 0x000fe200078ec0ff */
[----:B------:R-:W-:Y:S01]  /*1cb1a0*/  UMOV UR54, UR10 ;  /* 0x0000000a00367c82 */ /* 0x000fe20008000000 */
[----:B------:R-:W-:Y:S01]  /*1cb1b0*/  ULDC.64 UR10, c[0x0][0x228] ;  /* 0x00008a00000a7ab9 */ /* 0x000fe20000000a00 */
[----:B------:R-:W-:Y:S01]  /*1cb1c0*/  VIADD R0, R0, UR6 ;  /* 0x0000000600007c36 */ /* 0x000fe20008000000 */
[----:B------:R-:W-:-:S07]  /*1cb1d0*/  UMOV UR6, UR11 ;  /* 0x0000000b00067c82 */ /* 0x000fce0008000000 */
[----:B------:R-:W-:Y:S02]  /*1cb1e0*/  @P0 LOP3.LUT R13, R13, 0x40000000, RZ, 0xfc, !PT ;  /* 0x400000000d0d0812 */ /* 0x000fe400078efcff */
[----:B------:R-:W-:Y:S02]  /*1cb1f0*/  ISETP.GE.AND P0, PT, R6, UR6, PT ;  /* 0x0000000606007c0c */ /* 0x000fe4000bf06270 */
[----:B------:R-:W-:-:S04]  /*1cb200*/  LOP3.LUT R13, R13, 0xdfffffff, RZ, 0xc0, !PT ;  /* 0xdfffffff0d0d7812 */ /* 0x000fc800078ec0ff */
[----:B------:R-:W-:-:S04]  /*1cb210*/  @P1 LOP3.LUT R13, R13, 0x20000000, RZ, 0xfc, !PT ;  /* 0x200000000d0d1812 */ /* 0x000fc800078efcff */
[----:B------:R-:W-:Y:S02]  /*1cb220*/  LOP3.LUT R13, R13, 0xefffffff, RZ, 0xc0, !PT ;  /* 0xefffffff0d0d7812 */ /* 0x000fe400078ec0ff */
[----:B------:R-:W-:Y:S02]  /*1cb230*/  SHF.R.S32.HI R2, RZ, 0x1f, R0 ;  /* 0x0000001fff027819 */ /* 0x000fe40000011400 */
[----:B------:R-:W-:Y:S02]  /*1cb240*/  @P0 LOP3.LUT R13, R13, 0x10000000, RZ, 0xfc, !PT ;  /* 0x100000000d0d0812 */ /* 0x000fe400078efcff */
[----:B------:R-:W-:-:S05]  /*1cb250*/  IADD3 R6, P0, R0, R29, RZ ;  /* 0x0000001d00067210 */ /* 0x000fca0007f1e0ff */
[----:B------:R-:W-:-:S05]  /*1cb260*/  IMAD.X R7, R2, 0x1, R28, P0 ;  /* 0x0000000102077824 */ /* 0x000fca00000e061c */
[----:B------:R0:W-:Y:S04]  /*1cb270*/  STL.64 [R1+0x47e0], R6 ;  /* 0x0047e00601007387 */ /* 0x0001e80000100a00 */
[----:B0-----:R-:W3:Y:S04]  /*1cb280*/  LDL.LU R7, [R1+0x72bc] ;  /* 0x0072bc0001077983 */ /* 0x001ee80000300800 */
[----:B------:R-:W4:Y:S01]  /*1cb290*/  LDL.LU R6, [R1+0x72c0] ;  /* 0x0072c00001067983 */ /* 0x000f220000300800 */
[----:B------:R-:W-:Y:S01]  /*1cb2a0*/  UMOV UR41, UR10 ;  /* 0x0000000a00297c82 */ /* 0x000fe20008000000 */
[----:B------:R-:W-:-:S02]  /*1cb2b0*/  ULDC.64 UR10, c[0x0][0x228] ;  /* 0x00008a00000a7ab9 */ /* 0x000fc40000000a00 */
[----:B------:R-:W-:Y:S01]  /*1cb2c0*/  UMOV UR7, UR11 ;  /* 0x0000000b00077c82 */ /* 0x000fe20008000000 */
[----:B------:R-:W-:Y:S01]  /*1cb2d0*/  UMOV UR60, UR10 ;  /* 0x0000000a003c7c82 */ /* 0x000fe20008000000 */
[----:B------:R-:W-:Y:S01]  /*1cb2e0*/  ULDC.64 UR10, c[0x0][0x228] ;  /* 0x00008a00000a7ab9 */ /* 0x000fe20000000a00 */
[----:B------:R-:W-:Y:S01]  /*1cb2f0*/  ISETP.GE.AND P2, PT, R4, UR7, PT ;  /* 0x0000000704007c0c */ /* 0x000fe2000bf46270 */
[----:B------:R-:W-:Y:S01]  /*1cb300*/  UMOV UR6, UR11 ;  /* 0x0000000b00067c82 */ /* 0x000fe20008000000 */
[----:B------:R-:W4:Y:S01]  /*1cb310*/  LDL.LU R4, [R1+0x72c4] ;  /* 0x0072c40001047983 */ /* 0x000f220000300800 */
[----:B--2---:R-:W-:-:S03]  /*1cb320*/  ISETP.GE.AND P1, PT, R3, UR6, PT ;  /* 0x0000000603007c0c */ /* 0x004fc6000bf26270 */
[----:B------:R-:W2:Y:S01]  /*1cb330*/  LDL.LU R3, [R1+0x72c8] ;  /* 0x0072c80001037983 */ /* 0x000ea20000300800 */
[----:B------:R-:W-:Y:S01]  /*1cb340*/  LOP3.LUT R13, R13, 0xf7ffffff, RZ, 0xc0, !PT ;  /* 0xf7ffffff0d0d7812 */ /* 0x000fe200078ec0ff */
[----:B------:R-:W-:Y:S01]  /*1cb350*/  UMOV UR59, UR10 ;  /* 0x0000000a003b7c82 */ /* 0x000fe20008000000 */
[----:B------:R-:W-:-:S04]  /*1cb360*/  ULDC.64 UR10, c[0x0][0x228] ;  /* 0x00008a00000a7ab9 */ /* 0x000fc80000000a00 */
[----:B------:R-:W-:Y:S01]  /*1cb370*/  @P2 LOP3.LUT R13, R13, 0x8000000, RZ, 0xfc, !PT ;  /* 0x080000000d0d2812 */ /* 0x000fe200078efcff */
[----:B------:R-:W-:Y:S01]  /*1cb380*/  UMOV UR7, UR11 ;  /* 0x0000000b00077c82 */ /* 0x000fe20008000000 */
[----:B------:R-:W-:Y:S01]  /*1cb390*/  UMOV UR43, UR10 ;  /* 0x0000000a002b7c82 */ /* 0x000fe20008000000 */
[----:B------:R-:W-:Y:S01]  /*1cb3a0*/  ULDC.64 UR10, c[0x0][0x228] ;  /* 0x00008a00000a7ab9 */ /* 0x000fe20000000a00 */
[----:B------:R-:W-:Y:S02]  /*1cb3b0*/  LOP3.LUT R13, R13, 0xfbffffff, RZ, 0xc0, !PT ;  /* 0xfbffffff0d0d7812 */ /* 0x000fe400078ec0ff */
[----:B------:R-:W-:Y:S01]  /*1cb3c0*/  IADD3 R8, P0, R0, R27, RZ ;  /* 0x0000001b00087210 */ /* 0x000fe20007f1e0ff */
[----:B------:R-:W-:Y:S01]  /*1cb3d0*/  UMOV UR6, UR11 ;  /* 0x0000000b00067c82 */ /* 0x000fe20008000000 */
[----:B------:R-:W-:-:S03]  /*1cb3e0*/  @P1 LOP3.LUT R13, R13, 0x4000000, RZ, 0xfc, !PT ;  /* 0x040000000d0d1812 */ /* 0x000fc600078efcff */
[----:B------:R-:W-:Y:S01]  /*1cb3f0*/  IMAD.X R9, R2, 0x1, R26, P0 ;  /* 0x0000000102097824 */ /* 0x000fe200000e061a */
[----:B------:R-:W-:Y:S01]  /*1cb400*/  LOP3.LUT R13, R13, 0xfdffffff, RZ, 0xc0, !PT ;  /* 0xfdffffff0d0d7812 */ /* 0x000fe200078ec0ff */
[----:B------:R-:W-:Y:S01]  /*1cb410*/  UMOV UR42, UR10 ;  /* 0x0000000a002a7c82 */ /* 0x000fe20008000000 */
[----:B------:R-:W-:Y:S01]  /*1cb420*/  ULDC.64 UR10, c[0x0][0x228] ;  /* 0x00008a00000a7ab9 */ /* 0x000fe20000000a00 */
[----:B------:R-:W-:Y:S01]  /*1cb430*/  UMOV UR8, UR58 ;  /* 0x0000003a00087c82 */ /* 0x000fe20008000000 */
[----:B------:R-:W-:Y:S01]  /*1cb440*/  UMOV UR58, UR10 ;  /* 0x0000000a003a7c82 */ /* 0x000fe20008000000 */
[----:B------:R0:W-:Y:S01]  /*1cb450*/  STL.64 [R1+0x47c8], R8 ;  /* 0x0047c80801007387 */ /* 0x0001e20000100a00 */
[----:B---3--:R-:W-:Y:S02]  /*1cb460*/  ISETP.GE.AND P2, PT, R7, UR7, PT ;  /* 0x0000000707007c0c */ /* 0x008fe4000bf46270 */
[----:B----4-:R-:W-:Y:S02]  /*1cb470*/  ISETP.GE.AND P1, PT, R6, UR6, PT ;  /* 0x0000000606007c0c */ /* 0x010fe4000bf26270 */
[----:B------:R-:W-:Y:S01]  /*1cb480*/  IADD3 R6, P0, R0, R25, RZ ;  /* 0x0000001900067210 */ /* 0x000fe20007f1e0ff */
[----:B------:R-:W-:Y:S01]  /*1cb490*/  UMOV UR7, UR11 ;  /* 0x0000000b00077c82 */ /* 0x000fe20008000000 */
[----:B------:R-:W-:-:S03]  /*1cb4a0*/  ULDC.64 UR10, c[0x0][0x228] ;  /* 0x00008a00000a7ab9 */ /* 0x000fc60000000a00 */
[----:B------:R-:W-:-:S04]  /*1cb4b0*/  IMAD.X R7, R2, 0x1, R24, P0 ;  /* 0x0000000102077824 */ /* 0x000fc800000e0618 */
[----:B------:R-:W-:Y:S01]  /*1cb4c0*/  @P2 LOP3.LUT R13, R13, 0x2000000, RZ, 0xfc, !PT ;  /* 0x020000000d0d2812 */ /* 0x000fe200078efcff */
[----:B------:R-:W-:-:S03]  /*1cb4d0*/  UMOV UR6, UR11 ;  /* 0x0000000b00067c82 */ /* 0x000fc60008000000 */
[----:B------:R-:W-:Y:S01]  /*1cb4e0*/  LOP3.LUT R13, R13, 0xfeffffff, RZ, 0xc0, !PT ;  /* 0xfeffffff0d0d7812 */ /* 0x000fe200078ec0ff */
[----:B------:R1:W-:Y:S04]  /*1cb4f0*/  STL.64 [R1+0x4800], R6 ;  /* 0x0048000601007387 */ /* 0x0003e80000100a00 */
[----:B0-----:R-:W3:Y:S01]  /*1cb500*/  LDL.LU R8, [R1+0x72cc] ;  /* 0x0072cc0001087983 */ /* 0x001ee20000300800 */
[----:B------:R-:W-:Y:S02]  /*1cb510*/  @P1 LOP3.LUT R13, R13, 0x1000000, RZ, 0xfc, !PT ;  /* 0x010000000d0d1812 */ /* 0x000fe400078efcff */
[----:B--2---:R-:W-:Y:S02]  /*1cb520*/  ISETP.GE.AND P1, PT, R3, UR6, PT ;  /* 0x0000000603007c0c */ /* 0x004fe4000bf26270 */
[----:B------:R-:W2:Y:S04]  /*1cb530*/  LDL.LU R3, [R1+0x72d0] ;  /* 0x0072d00001037983 */ /* 0x000ea80000300800 */
[----:B------:R-:W4:Y:S04]  /*1cb540*/  LDL.LU R9, [R1+0x72d4] ;  /* 0x0072d40001097983 */ /* 0x000f280000300800 */
[----:B-1----:R-:W4:Y:S01]  /*1cb550*/  LDL.LU R7, [R1+0x72d8] ;  /* 0x0072d80001077983 */ /* 0x002f220000300800 */
[----:B------:R-:W-:-:S02]  /*1cb560*/  ISETP.GE.AND P2, PT, R4, UR7, PT ;  /* 0x0000000704007c0c */ /* 0x000fc4000bf46270 */
[----:B------:R-:W-:Y:S02]  /*1cb570*/  IADD3 R4, P0, R0, R23, RZ ;  /* 0x0000001700047210 */ /* 0x000fe40007f1e0ff */
[----:B------:R-:W-:Y:S01]  /*1cb580*/  LOP3.LUT R13, R13, 0xff7fffff, RZ, 0xc0, !PT ;  /* 0xff7fffff0d0d7812 */ /* 0x000fe200078ec0ff */
[----:B------:R-:W-:Y:S01]  /*1cb590*/  IMAD.MOV.U32 R6, RZ, RZ, R5 ;  /* 0x000000ffff067224 */ /* 0x000fe200078e0005 */
[----:B------:R-:W-:Y:S01]  /*1cb5a0*/  UMOV UR9, UR57 ;  /* 0x0000003900097c82 */ /* 0x000fe20008000000 */
[----:B------:R-:W-:Y:S01]  /*1cb5b0*/  ULDC.64 UR6, c[0x0][0x228] ;  /* 0x00008a0000067ab9 */ /* 0x000fe20000000a00 */
[----:B------:R-:W-:Y:S01]  /*1cb5c0*/  IMAD.X R5, R2, 0x1, R22, P0 ;  /* 0x0000000102057824 */ /* 0x000fe200000e0616 */
[----:B------:R-:W-:Y:S01]  /*1cb5d0*/  UMOV UR57, UR10 ;  /* 0x0000000a00397c82 */ /* 0x000fe20008000000 */
[----:B------:R-:W-:-:S03]  /*1cb5e0*/  ULDC.64 UR10, c[0x0][0x228] ;  /* 0x00008a00000a7ab9 */ /* 0x000fc60000000a00 */
[----:B------:R-:W-:Y:S01]  /*1cb5f0*/  @P2 LOP3.LUT R13, R13, 0x800000, RZ, 0xfc, !PT ;  /* 0x008000000d0d2812 */ /* 0x000fe200078efcff */
[----:B------:R0:W-:Y:S03]  /*1cb600*/  STL.64 [R1+0x4810], R4 ;  /* 0x0048100401007387 */ /* 0x0001e60000100a00 */
[----:B------:R-:W-:-:S04]  /*1cb610*/  LOP3.LUT R13, R13, 0xffbfffff, RZ, 0xc0, !PT ;  /* 0xffbfffff0d0d7812 */ /* 0x000fc800078ec0ff */
[----:B------:R-:W-:Y:S01]  /*1cb620*/  @P1 LOP3.LUT R13, R13, 0x400000, RZ, 0xfc, !PT ;  /* 0x004000000d0d1812 */ /* 0x000fe200078efcff */
[----:B0-----:R-:W-:Y:S01]  /*1cb630*/  IMAD.U32 R5, RZ, RZ, UR6 ;  /* 0x00000006ff057e24 */ /* 0x001fe2000f8e00ff */
[----:B------:R-:W-:Y:S01]  /*1cb640*/  UMOV UR6, UR11 ;  /* 0x0000000b00067c82 */ /* 0x000fe20008000000 */
[----:B---3--:R-:W-:Y:S02]  /*1cb650*/  ISETP.GE.AND P0, PT, R8, UR7, PT ;  /* 0x0000000708007c0c */ /* 0x008fe4000bf06270 */
[----:B------:R-:W3:Y:S01]  /*1cb660*/  LDL.LU R8, [R1+0x72dc] ;  /* 0x0072dc0001087983 */ /* 0x000ee20000300800 */
[----:B--2---:R-:W-:Y:S02]  /*1cb670*/  ISETP.GE.AND P1, PT, R3, UR6, PT ;  /* 0x0000000603007c0c */ /* 0x004fe4000bf26270 */
[----:B------:R-:W-:Y:S01]  /*1cb680*/  LOP3.LUT R13, R13, 0xffdfffff, RZ, 0xc0, !PT ;  /* 0xffdfffff0d0d7812 */ /* 0x000fe200078ec0ff */
[----:B------:R-:W2:Y:S01]  /*1cb690*/  LDL.LU R3, [R1+0x72e0] ;  /* 0x0072e00001037983 */ /* 0x000ea20000300800 */
[----:B------:R-:W-:Y:S01]  /*1cb6a0*/  UMOV UR23, UR9 ;  /* 0x0000000900177c82 */ /* 0x000fe20008000000 */
[----:B------:R-:W-:-:S05]  /*1cb6b0*/  UMOV UR22, UR8 ;  /* 0x0000000800167c82 */ /* 0x000fca0008000000 */
[----:B------:R-:W-:Y:S02]  /*1cb6c0*/  @P0 LOP3.LUT R13, R13, 0x200000, RZ, 0xfc, !PT ;  /* 0x002000000d0d0812 */ /* 0x000fe400078efcff */
[----:B------:R-:W-:Y:S01]  /*1cb6d0*/  IADD3 R10, P0, R0, R21, RZ ;  /* 0x00000015000a7210 */ /* 0x000fe20007f1e0ff */
[----:B------:R-:W-:Y:S01]  /*1cb6e0*/  ULDC.64 UR8, c[0x0][0x228] ;  /* 0x00008a0000087ab9 */ /* 0x000fe20000000a00 */
[----:B------:R-:W-:Y:S01]  /*1cb6f0*/  ULDC.64 UR6, c[0x0][0x228] ;  /* 0x00008a0000067ab9 */ /* 0x000fe20000000a00 */
[----:B------:R-:W-:Y:S02]  /*1cb700*/  LOP3.LUT R13, R13, 0xffefffff, RZ, 0xc0, !PT ;  /* 0xffefffff0d0d7812 */ /* 0x000fe400078ec0ff */
[----:B------:R-:W-:Y:S02]  /*1cb710*/  IMAD.X R11, R2, 0x1, R20, P0 ;  /* 0x00000001020b7824 */ /* 0x000fe400000e0614 */
[----:B------:R-:W-:Y:S02]  /*1cb720*/  @P1 LOP3.LUT R13, R13, 0x100000, RZ, 0xfc, !PT ;  /* 0x001000000d0d1812 */ /* 0x000fe400078efcff */
[----:B----4-:R-:W-:Y:S01]  /*1cb730*/  ISETP.GE.AND P1, PT, R7, UR9, PT ;  /* 0x0000000907007c0c */ /* 0x010fe2000bf26270 */
[----:B------:R0:W-:Y:S04]  /*1cb740*/  STL.64 [R1+0x4818], R10 ;  /* 0x0048180a01007387 */ /* 0x0001e80000100a00 */
[----:B------:R-:W4:Y:S01]  /*1cb750*/  LDL.LU R7, [R1+0x72e4] ;  /* 0x0072e40001077983 */ /* 0x000f220000300800 */
[----:B------:R-:W-:-:S02]  /*1cb760*/  ISETP.GE.AND P2, PT, R9, UR7, PT ;  /* 0x0000000709007c0c */ /* 0x000fc4000bf46270 */
[----:B------:R-:W-:Y:S01]  /*1cb770*/  LOP3.LUT R13, R13, 0xfff7ffff, RZ, 0xc0, !PT ;  /* 0xfff7ffff0d0d7812 */ /* 0x000fe200078ec0ff */
[----:B------:R-:W-:Y:S01]  /*1cb780*/  IMAD.U32 R4, RZ, RZ, UR10 ;  /* 0x0000000aff047e24 */ /* 0x000fe2000f8e00ff */
[----:B------:R-:W-:Y:S01]  /*1cb790*/  ULDC.64 UR10, c[0x0][0x228] ;  /* 0x00008a00000a7ab9 */ /* 0x000fe20000000a00 */
[----:B------:R-:W-:Y:S01]  /*1cb7a0*/  ULDC UR7, c[0x0][0x248] ;  /* 0x0000920000077ab9 */ /* 0x000fe20000000800 */
[----:B0-----:R-:W-:-:S07]  /*1cb7b0*/  IADD3 R10, P0, R0, R19, RZ ;  /* 0x00000013000a7210 */ /* 0x001fce0007f1e0ff */
[----:B------:R-:W-:Y:S01]  /*1cb7c0*/  @P2 LOP3.LUT R13, R13, 0x80000, RZ, 0xfc, !PT ;  /* 0x000800000d0d2812 */ /* 0x000fe200078efcff */
[----:B------:R-:W-:-:S03]  /*1cb7d0*/  IMAD.X R11, R2, 0x1, R18, P0 ;  /* 0x00000001020b7824 */ /* 0x000fc600000e0612 */
[----:B------:R-:W-:Y:S02]  /*1cb7e0*/  LOP3.LUT R13, R13, 0xfffbffff, RZ, 0xc0, !PT ;  /* 0xfffbffff0d0d7812 */ /* 0x000fe400078ec0ff */
[----:B------:R0:W-:Y:S02]  /*1cb7f0*/  STL.64 [R1+0x4830], R10 ;  /* 0x0048300a01007387 */ /* 0x0001e40000100a00 */
[----:B------:R-:W-:Y:S02]  /*1cb800*/  @P1 LOP3.LUT R13, R13, 0x40000, RZ, 0xfc, !PT ;  /* 0x000400000d0d1812 */ /* 0x000fe400078efcff */
[----:B---3--:R-:W-:Y:S02]  /*1cb810*/  ISETP.GE.AND P2, PT, R8, UR11, PT ;  /* 0x0000000b08007c0c */ /* 0x008fe4000bf46270 */
[----:B------:R-:W3:Y:S01]  /*1cb820*/  LDL.LU R8, [R1+0x72e8] ;  /* 0x0072e80001087983 */ /* 0x000ee20000300800 */
[----:B--2---:R-:W-:-:S03]  /*1cb830*/  ISETP.GE.AND P1, PT, R3, UR13, PT ;  /* 0x0000000d03007c0c */ /* 0x004fc6000bf26270 */
[----:B------:R-:W2:Y:S01]  /*1cb840*/  LDL.LU R3, [R1+0x72ec] ;  /* 0x0072ec0001037983 */ /* 0x000ea20000300800 */
[----:B------:R-:W-:Y:S02]  /*1cb850*/  LOP3.LUT R13, R13, 0xfffdffff, RZ, 0xc0, !PT ;  /* 0xfffdffff0d0d7812 */ /* 0x000fe400078ec0ff */
[----:B0-----:R-:W-:-:S04]  /*1cb860*/  IADD3 R10, P0, R0, R17, RZ ;  /* 0x00000011000a7210 */ /* 0x001fc80007f1e0ff */
[----:B------:R-:W-:Y:S01]  /*1cb870*/  @P2 LOP3.LUT R13, R13, 0x20000, RZ, 0xfc, !PT ;  /* 0x000200000d0d2812 */ /* 0x000fe200078efcff */
[----:B------:R-:W-:-:S03]  /*1cb880*/  IMAD.X R11, R2, 0x1, R15, P0 ;  /* 0x00000001020b7824 */ /* 0x000fc600000e060f */
[----:B------:R-:W-:Y:S02]  /*1cb890*/  LOP3.LUT R13, R13, 0xfffeffff, RZ, 0xc0, !PT ;  /* 0xfffeffff0d0d7812 */ /* 0x000fe400078ec0ff */
[----:B------:R0:W-:Y:S02]  /*1cb8a0*/  STL.64 [R1+0x4848], R10 ;  /* 0x0048480a01007387 */ /* 0x0001e40000100a00 */
[----:B------:R-:W-:Y:S02]  /*1cb8b0*/  @P1 LOP3.LUT R13, R13, 0x10000, RZ, 0xfc, !PT ;  /* 0x000100000d0d1812 */ /* 0x000fe400078efcff */
[----:B----4-:R-:W-:Y:S02]  /*1cb8c0*/  ISETP.GE.AND P1, PT, R7, UR15, PT ;  /* 0x0000000f07007c0c */ /* 0x010fe4000bf26270 */
[----:B------:R-:W4:Y:S01]  /*1cb8d0*/  LDL.LU R7, [R1+0x72f0] ;  /* 0x0072f00001077983 */ /* 0x000f220000300800 */
[----:B------:R-:W-:Y:S02]  /*1cb8e0*/  LOP3.LUT R13, R13, 0xffff7fff, RZ, 0xc0, !PT ;  /* 0xffff7fff0d0d7812 */ /* 0x000fe400078ec0ff */
[----:B0-----:R-:W-:-:S05]  /*1cb8f0*/  IADD3 R10, P0, R0, R16, RZ ;  /* 0x00000010000a7210 */ /* 0x001fca0007f1e0ff */
[----:B------:R-:W-:-:S03]  /*1cb900*/  IMAD.X R11, R2, 0x1, R14, P0 ;  /* 0x00000001020b7824 */ /* 0x000fc600000e060e */
[----:B------:R-:W-:Y:S02]  /*1cb910*/  @P1 LOP3.LUT R13, R13, 0x8000, RZ, 0xfc, !PT ;  /* 0x000080000d0d1812 */ /* 0x000fe400078efcff */
[----:B------:R0:W-:Y:S01]  /*1cb920*/  STL.64 [R1+0x4860], R10 ;  /* 0x0048600a01007387 */ /* 0x0001e20000100a00 */
[----:B---3--:R-:W-:-:S03]  /*1cb930*/  ISETP.GE.AND P0, PT, R8, UR17, PT ;  /* 0x0000001108007c0c */ /* 0x008fc6000bf06270 */
[----:B------:R-:W3:Y:S01]  /*1cb940*/  LDL.LU R8, [R1+0x72f4] ;  /* 0x0072f40001087983 */ /* 0x000ee20000300800 */
[----:B--2---:R-:W-:Y:S02]  /*1cb950*/  ISETP.GE.AND P1, PT, R3, UR19, PT ;  /* 0x0000001303007c0c */ /* 0x004fe4000bf26270 */
[----:B------:R-:W-:Y:S01]  /*1cb960*/  LOP3.LUT R13, R13, 0xffffbfff, RZ, 0xc0, !PT ;  /* 0xffffbfff0d0d7812 */ /* 0x000fe200078ec0ff */
[----:B------:R-:W2:Y:S01]  /*1cb970*/  LDL.LU R3, [R1+0x72f8] ;  /* 0x0072f80001037983 */ /* 0x000ea20000300800 */
[----:B------:R-:W-:-:S03]  /*1cb980*/  VIADD R0, R0, UR7 ;  /* 0x0000000700007c36 */ /* 0x000fc60008000000 */
[----:B------:R-:W3:Y:S02]  /*1cb990*/  LDL.LU R9, [R1+0x72fc] ;  /* 0x0072fc0001097983 */ /* 0x000ee40000300800 */
[----:B------:R-:W-:Y:S01]  /*1cb9a0*/  @P0 LOP3.LUT R13, R13, 0x4000, RZ, 0xfc, !PT ;  /* 0x000040000d0d0812 */ /* 0x000fe200078efcff */
[----:B------:R-:W-:Y:S01]  /*1cb9b0*/  UMOV UR40, UR23 ;  /* 0x0000001700287c82 */ /* 0x000fe20008000000 */
[----:B------:R-:W-:Y:S01]  /*1cb9c0*/  UMOV UR39, UR22 ;  /* 0x0000001600277c82 */ /* 0x000fe20008000000 */
[----:B------:R-:W-:Y:S02]  /*1cb9d0*/  SHF.R.S32.HI R2, RZ, 0x1f, R0 ;  /* 0x0000001fff027819 */ /* 0x000fe40000011400 */
[----:B------:R-:W-:Y:S01]  /*1cb9e0*/  LOP3.LUT R13, R13, 0xffffdfff, RZ, 0xc0, !PT ;  /* 0xffffdfff0d0d7812 */ /* 0x000fe200078ec0ff */
[----:B------:R-:W-:Y:S01]  /*1cb9f0*/  ULDC.64 UR22, c[0x0][0x228] ;  /* 0x00008a0000167ab9 */ /* 0x000fe20000000a00 */
[----:B------:R-:W-:Y:S01]  /*1cba00*/  UMOV UR13, UR38 ;  /* 0x00000026000d7c82 */ /* 0x000fe20008000000 */
[----:B------:R-:W-:Y:S01]  /*1cba10*/  UMOV UR17, UR43 ;  /* 0x0000002b00117c82 */ /* 0x000fe20008000000 */
[----:B------:R-:W-:Y:S01]  /*1cba20*/  UMOV UR15, UR42 ;  /* 0x0000002a000f7c82 */ /* 0x000fe20008000000 */
[----:B------:R-:W-:Y:S01]  /*1cba30*/  ULDC UR7, c[0x0][0x248] ;  /* 0x0000920000077ab9 */ /* 0x000fe20000000800 */
[----:B------:R-:W-:-:S02]  /*1cba40*/  LOP3.LUT R12, R12, 0xffffbfff, RZ, 0xc0, !PT ;  /* 0xffffbfff0c0c7812 */ /* 0x000fc400078ec0ff */
[----:B----4-:R-:W-:Y:S02]  /*1cba50*/  ISETP.GE.AND P0, PT, R7, UR21, PT ;  /* 0x0000001507007c0c */ /* 0x010fe4000bf06270 */
[----:B------:R-:W-:Y:S01]  /*1cba60*/  @P1 LOP3.LUT R13, R13, 0x2000, RZ, 0xfc, !PT ;  /* 0x000020000d0d1812 */ /* 0x000fe200078efcff */
[----:B------:R-:W4:Y:S01]  /*1cba70*/  LDL.LU R7, [R1+0x7300] ;  /* 0x0073000001077983 */ /* 0x000f220000300800 */
[----:B------:R-:W-:Y:S01]  /*1cba80*/  UMOV UR11, UR40 ;  /* 0x00000028000b7c82 */ /* 0x000fe20008000000 */
[----:B------:R-:W-:Y:S01]  /*1cba90*/  UMOV UR9, UR39 ;  /* 0x0000002700097c82 */ /* 0x000fe20008000000 */
[----:B------:R-:W-:Y:S01]  /*1cbaa0*/  LOP3.LUT R13, R13, 0xffffefff, RZ, 0xc0, !PT ;  /* 0xffffefff0d0d7812 */ /* 0x000fe200078ec0ff */
[----:B------:R-:W-:Y:S01]  /*1cbab0*/  UMOV UR21, UR24 ;  /* 0x0000001800157c82 */ /* 0x000fe20008000000 */
[----:B------:R-:W-:Y:S01]  /*1cbac0*/  ULDC.64 UR24, c[0x0][0x228] ;  /* 0x00008a0000187ab9 */ /* 0x000fe20000000a00 */
[----:B------:R-:W-:Y:S01]  /*1cbad0*/  ULDC.64 UR38, c[0x0][0x228] ;  /* 0x00008a0000267ab9 */ /* 0x000fe20000000a00 */
[----:B------:R-:W-:Y:S01]  /*1cbae0*/  ULDC.64 UR42, c[0x0][0x228] ;  /* 0x00008a00002a7ab9 */ /* 0x000fe20000000a00 */
[----:B------:R-:W-:-:S02]  /*1cbaf0*/  ULDC UR19, c[0x0][0x228] ;  /* 0x00008a0000137ab9 */ /* 0x000fc40000000800 */
[----:B------:R-:W-:Y:S02]  /*1cbb00*/  @P0 LOP3.LUT R13, R13, 0x1000, RZ, 0xfc, !PT ;  /* 0x000010000d0d0812 */ /* 0x000fe400078efcff */
[----:B0-----:R-:W-:-:S05]  /*1cbb10*/  IADD3 R10, P0, R0, R29, RZ ;  /* 0x0000001d000a7210 */ /* 0x001fca0007f1e0ff */
[----:B------:R-:W-:-:S05]  /*1cbb20*/  IMAD.X R11, R2, 0x1, R28, P0 ;  /* 0x00000001020b7824 */ /* 0x000fca00000e061c */
[----:B------:R0:W-:Y:S01]  /*1cbb30*/  STL.64 [R1+0x4858], R10 ;  /* 0x0048580a01007387 */ /* 0x0001e20000100a00 */
[----:B--2---:R-:W-:Y:S02]  /*1cbb40*/  ISETP.GE.AND P1, PT, R3, UR25, PT ;  /* 0x0000001903007c0c */ /* 0x004fe4000bf26270 */
[----:B---3--:R-:W-:Y:S01]  /*1cbb50*/  ISETP.GE.AND P2, PT, R8, UR23, PT ;  /* 0x0000001708007c0c */ /* 0x008fe2000bf46270 */
[----:B------:R-:W2:Y:S04]  /*1cbb60*/  LDL.LU R3, [R1+0x7304] ;  /* 0x0073040001037983 */ /* 0x000ea80000300800 */
[----:B------:R-:W3:Y:S01]  /*1cbb70*/  LDL.LU R8, [R1+0x7308] ;  /* 0x0073080001087983 */ /* 0x000ee20000300800 */
[----:B0-----:R-:W-:Y:S02]  /*1cbb80*/  IADD3 R10, P0, R0, R27, RZ ;  /* 0x0000001b000a7210 */ /* 0x001fe40007f1e0ff */
[----:B------:R-:W-:Y:S01]  /*1cbb90*/  LOP3.LUT R13, R13, 0xfffff7ff, RZ, 0xc0, !PT ;  /* 0xfffff7ff0d0d7812 */ /* 0x000fe200078ec0ff */
[----:B------:R-:W-:Y:S01]  /*1cbba0*/  ULDC UR25, c[0x0][0x228] ;  /* 0x00008a0000197ab9 */ /* 0x000fe20000000800 */
[----:B------:R-:W-:Y:S01]  /*1cbbb0*/  ULDC UR23, c[0x0][0x228] ;  /* 0x00008a0000177ab9 */ /* 0x000fe20000000800 */
[----:B------:R-:W-:-:S05]  /*1cbbc0*/  IMAD.X R11, R2, 0x1, R26, P0 ;  /* 0x00000001020b7824 */ /* 0x000fca00000e061a */
[----:B------:R0:W-:Y:S01]  /*1cbbd0*/  STL.64 [R1+0x4840], R10 ;  /* 0x0048400a01007387 */ /* 0x0001e20000100a00 */
[----:B------:R-:W-:-:S04]  /*1cbbe0*/  @P2 LOP3.LUT R13, R13, 0x800, RZ, 0xfc, !PT ;  /* 0x000008000d0d2812 */ /* 0x000fc800078efcff */
[----:B------:R-:W-:Y:S02]  /*1cbbf0*/  LOP3.LUT R13, R13, 0xfffffbff, RZ, 0xc0, !PT ;  /* 0xfffffbff0d0d7812 */ /* 0x000fe400078ec0ff */
[----:B0-----:R-:W-:-:S05]  /*1cbc00*/  IADD3 R10, P0, R0, R25, RZ ;  /* 0x00000019000a7210 */ /* 0x001fca0007f1e0ff */
[----:B------:R-:W-:Y:S01]  /*1cbc10*/  IMAD.X R11, R2, 0x1, R24, P0 ;  /* 0x00000001020b7824 */ /* 0x000fe200000e0618 */
[----:B------:R-:W-:Y:S02]  /*1cbc20*/  @P1 LOP3.LUT R13, R13, 0x400, RZ, 0xfc, !PT ;  /* 0x000004000d0d1812 */ /* 0x000fe400078efcff */
[----:B----4-:R-:W-:Y:S02]  /*1cbc30*/  ISETP.GE.AND P1, PT, R7, UR29, PT ;  /* 0x0000001d07007c0c */ /* 0x010fe4000bf26270 */
[----:B------:R-:W-:Y:S01]  /*1cbc40*/  ISETP.GE.AND P2, PT, R9, UR27, PT ;  /* 0x0000001b09007c0c */ /* 0x000fe2000bf46270 */
[----:B------:R-:W-:Y:S01]  /*1cbc50*/  ULDC UR29, c[0x0][0x228] ;  /* 0x00008a00001d7ab9 */ /* 0x000fe20000000800 */
[----:B------:R0:W-:Y:S01]  /*1cbc60*/  STL.64 [R1+0x4868], R10 ;  /* 0x0048680a01007387 */ /* 0x0001e20000100a00 */
[----:B------:R-:W-:Y:S01]  /*1cbc70*/  LOP3.LUT R13, R13, 0xfffffdff, RZ, 0xc0, !PT ;  /* 0xfffffdff0d0d7812 */ /* 0x000fe200078ec0ff */
[----:B------:R-:W-:Y:S02]  /*1cbc80*/  ULDC UR27, c[0x0][0x228] ;  /* 0x00008a00001b7ab9 */ /* 0x000fe40000000800 */
[----:B0-----:R-:W4:Y:S04]  /*1cbc90*/  LDL.LU R11, [R1+0x7418] ;  /* 0x00741800010b7983 */ /* 0x001f280000300800 */
[----:B------:R-:W4:Y:S03]  /*1cbca0*/  LDL.LU R7, [R1+0x730c] ;  /* 0x00730c0001077983 */ /* 0x000f260000300800 */
[----:B------:R-:W-:-:S04]  /*1cbcb0*/  @P2 LOP3.LUT R13, R13, 0x200, RZ, 0xfc, !PT ;  /* 0x000002000d0d2812 */ /* 0x000fc800078efcff */
[----:B------:R-:W-:Y:S02]  /*1cbcc0*/  LOP3.LUT R13, R13, 0xfffffeff, RZ, 0xc0, !PT ;  /* 0xfffffeff0d0d7812 */ /* 0x000fe400078ec0ff */
[----:B--2---:R-:W-:Y:S02]  /*1cbcd0*/  ISETP.GE.AND P0, PT, R3, UR31, PT ;  /* 0x0000001f03007c0c */ /* 0x004fe4000bf06270 */
[----:B------:R-:W2:Y:S01]  /*1cbce0*/  LDL.LU R3, [R1+0x7310] ;  /* 0x0073100001037983 */ /* 0x000ea20000300800 */
[----:B------:R-:W-:-:S04]  /*1cbcf0*/  @P1 LOP3.LUT R13, R13, 0x100, RZ, 0xfc, !PT ;  /* 0x000001000d0d1812 */ /* 0x000fc800078efcff */
[----:B------:R-:W-:Y:S02]  /*1cbd00*/  LOP3.LUT R13, R13, 0xffffff7f, RZ, 0xc0, !PT ;  /* 0xffffff7f0d0d7812 */ /* 0x000fe400078ec0ff */
[----:B---3--:R-:W-:-:S04]  /*1cbd10*/  ISETP.GE.AND P1, PT, R8, UR33, PT ;  /* 0x0000002108007c0c */ /* 0x008fc8000bf26270 */
[----:B------:R-:W-:Y:S02]  /*1cbd20*/  @P0 LOP3.LUT R13, R13, 0x80, RZ, 0xfc, !PT ;  /* 0x000000800d0d0812 */ /* 0x000fe400078efcff */
[----:B------:R-:W-:Y:S01]  /*1cbd30*/  IADD3 R8, P0, R0, R23, RZ ;  /* 0x0000001700087210 */ /* 0x000fe20007f1e0ff */
[----:B------:R-:W-:Y:S04]  /*1cbd40*/  STL [R1+0x7404], R23 ;  /* 0x0074041701007387 */ /* 0x000fe80000100800 */
[----:B------:R-:W-:Y:S01]  /*1cbd50*/  IMAD.X R9, R2, 0x1, R22, P0 ;  /* 0x0000000102097824 */ /* 0x000fe200000e0616 */
[----:B------:R-:W-:Y:S04]  /*1cbd60*/  STL [R1+0x7408], R22 ;  /* 0x0074081601007387 */ /* 0x000fe80000100800 */
[----:B------:R0:W-:Y:S04]  /*1cbd70*/  STL.64 [R1+0x4880], R8 ;  /* 0x0048800801007387 */ /* 0x0001e80000100a00 */
[----:B0-----:R-:W3:Y:S04]  /*1cbd80*/  LDL.LU R9, [R1+0x7314] ;  /* 0x0073140001097983 */ /* 0x001ee80000300800 */
[----:B------:R-:W3:Y:S01]  /*1cbd90*/  LDL.LU R8, [R1+0x7318] ;  /* 0x0073180001087983 */ /* 0x000ee20000300800 */
[----:B------:R-:W-:Y:S01]  /*1cbda0*/  UMOV UR31, UR34 ;  /* 0x00000022001f7c82 */ /* 0x000fe20008000000 */
[----:B------:R-:W-:Y:S01]  /*1cbdb0*/  ULDC.64 UR34, c[0x0][0x228] ;  /* 0x00008a0000227ab9 */ /* 0x000fe20000000a00 */
[----:B------:R-:W-:-:S02]  /*1cbdc0*/  LOP3.LUT R13, R13, 0xffffffbf, RZ, 0xc0, !PT ;  /* 0xffffffbf0d0d7812 */ /* 0x000fc400078ec0ff */
[----:B----4-:R-:W-:Y:S02]  /*1cbdd0*/  ISETP.GE.AND P0, PT, R7, UR35, PT ;  /* 0x0000002307007c0c */ /* 0x010fe4000bf06270 */
[----:B------:R-:W-:-:S04]  /*1cbde0*/  @P1 LOP3.LUT R13, R13, 0x40, RZ, 0xfc, !PT ;  /* 0x000000400d0d1812 */ /* 0x000fc800078efcff */
[----:B------:R-:W-:Y:S01]  /*1cbdf0*/  LOP3.LUT R13, R13, 0xffffffdf, RZ, 0xc0, !PT ;  /* 0xffffffdf0d0d7812 */ /* 0x000fe200078ec0ff */
[----:B------:R-:W-:Y:S04]  /*1cbe00*/  STL [R1+0x740c], R21 ;  /* 0x00740c1501007387 */ /* 0x000fe80000100800 */
[----:B------:R-:W4:Y:S02]  /*1cbe10*/  LDL.LU R7, [R1+0x731c] ;  /* 0x00731c0001077983 */ /* 0x000f240000300800 */
[----:B------:R-:W-:Y:S02]  /*1cbe20*/  @P0 LOP3.LUT R13, R13, 0x20, RZ, 0xfc, !PT ;  /* 0x000000200d0d0812 */ /* 0x000fe400078efcff */
[----:B--2---:R-:W-:Y:S02]  /*1cbe30*/  ISETP.GE.AND P0, PT, R3, UR37, PT ;  /* 0x0000002503007c0c */ /* 0x004fe4000bf06270 */
[----:B------:R-:W2:Y:S01]  /*1cbe40*/  LDL.LU R3, [R1+0x7320] ;  /* 0x0073200001037983 */ /* 0x000ea20000300800 */
[----:B------:R-:W-:Y:S01]  /*1cbe50*/  LOP3.LUT R13, R13, 0xffffffef, RZ, 0xc0, !PT ;  /* 0xffffffef0d0d7812 */ /* 0x000fe200078ec0ff */
[----:B------:R-:W-:Y:S01]  /*1cbe60*/  UMOV UR37, UR41 ;  /* 0x0000002900257c82 */ /* 0x000fe20008000000 */
[----:B------:R-:W-:-:S08]  /*1cbe70*/  ULDC.64 UR40, c[0x0][0x228] ;  /* 0x00008a0000287ab9 */ /* 0x000fd00000000a00 */
[----:B------:R-:W-:Y:S02]  /*1cbe80*/  @P0 LOP3.LUT R13, R13, 0x10, RZ, 0xfc, !PT ;  /* 0x000000100d0d0812 */ /* 0x000fe400078efcff */
[----:B------:R-:W-:-:S05]  /*1cbe90*/  IADD3 R22, P0, R0, R21, RZ ;  /* 0x0000001500167210 */ /* 0x000fca0007f1e0ff */
[----:B------:R-:W-:Y:S01]  /*1cbea0*/  IMAD.X R23, R2, 0x1, R20, P0 ;  /* 0x0000000102177824 */ /* 0x000fe200000e0614 */
[----:B------:R-:W-:Y:S04]  /*1cbeb0*/  STL [R1+0x7410], R20 ;  /* 0x0074101401007387 */ /* 0x000fe80000100800 */
[----:B------:R-:W-:Y:S04]  /*1cbec0*/  STL.64 [R1+0x4898], R22 ;  /* 0x0048981601007387 */ /* 0x000fe80000100a00 */
[----:B------:R-:W-:Y:S01]  /*1cbed0*/  STL [R1+0x7414], R19 ;  /* 0x0074141301007387 */ /* 0x000fe20000100800 */
[----:B---3--:R-:W-:-:S02]  /*1cbee0*/  ISETP.GE.AND P1, PT, R8, UR41, PT ;  /* 0x0000002908007c0c */ /* 0x008fc4000bf26270 */
[----:B------:R-:W-:Y:S02]  /*1cbef0*/  IADD3 R8, P0, R0, R19, RZ ;  /* 0x0000001300087210 */ /* 0x000fe40007f1e0ff */
[----:B------:R-:W-:-:S03]  /*1cbf00*/  ISETP.GE.AND P2, PT, R9, UR39, PT ;  /* 0x0000002709007c0c */ /* 0x000fc6000bf46270 */
[----:B------:R-:W-:-:S05]  /*1cbf10*/  IMAD.X R9, R2, 0x1, R18, P0 ;  /* 0x0000000102097824 */ /* 0x000fca00000e0612 */
[----:B------:R0:W-:Y:S01]  /*1cbf20*/  STL.64 [R1+0x48a8], R8 ;  /* 0x0048a80801007387 */ /* 0x0001e20000100a00 */
[----:B------:R-:W-:-:S03]  /*1cbf30*/  LOP3.LUT R13, R13, 0xfffffff7, RZ, 0xc0, !PT ;  /* 0xfffffff70d0d7812 */ /* 0x000fc600078ec0ff */
[----:B0-----:R-:W3:Y:S01]  /*1cbf40*/  LDL.LU R8, [R1+0x7324] ;  /* 0x0073240001087983 */ /* 0x001ee20000300800 */
[----:B------:R-:W-:Y:S01]  /*1cbf50*/  @P2 LOP3.LUT R13, R13, 0x8, RZ, 0xfc, !PT ;  /* 0x000000080d0d2812 */ /* 0x000fe200078efcff */
[----:B------:R-:W-:Y:S01]  /*1cbf60*/  UMOV UR35, UR44 ;  /* 0x0000002c00237c82 */ /* 0x000fe20008000000 */
[----:B------:R-:W-:Y:S02]  /*1cbf70*/  ULDC.64 UR44, c[0x0][0x228] ;  /* 0x00008a00002c7ab9 */ /* 0x000fe40000000a00 */
[----:B------:R-:W-:Y:S02]  /*1cbf80*/  LOP3.LUT R13, R13, 0xfffffffb, RZ, 0xc0, !PT ;  /* 0xfffffffb0d0d7812 */ /* 0x000fe400078ec0ff */
[----:B----4-:R-:W-:Y:S02]  /*1cbf90*/  ISETP.GE.AND P2, PT, R7, UR43, PT ;  /* 0x0000002b07007c0c */ /* 0x010fe4000bf46270 */
[----:B------:R-:W-:Y:S02]  /*1cbfa0*/  @P1 LOP3.LUT R13, R13, 0x4, RZ, 0xfc, !PT ;  /* 0x000000040d0d1812 */ /* 0x000fe400078efcff */
[----:B--2---:R-:W-:-:S02]  /*1cbfb0*/  ISETP.GE.AND P1, PT, R3, UR45, PT ;  /* 0x0000002d03007c0c */ /* 0x004fc4000bf26270 */
[----:B------:R-:W2:Y:S04]  /*1cbfc0*/  LDL.LU R3, [R1+0x7328] ;  /* 0x0073280001037983 */ /* 0x000ea80000300800 */
[----:B------:R-:W4:Y:S01]  /*1cbfd0*/  LDL.LU R7, [R1+0x732c] ;  /* 0x00732c0001077983 */ /* 0x000f220000300800 */
[----:B------:R-:W-:Y:S02]  /*1cbfe0*/  LOP3.LUT R13, R13, 0xfffffffd, RZ, 0xc0, !PT ;  /* 0xfffffffd0d0d7812 */ /* 0x000fe400078ec0ff */
[----:B------:R-:W-:Y:S02]  /*1cbff0*/  IADD3 R20, P0, R0, R17, RZ ;  /* 0x0000001100147210 */ /* 0x000fe40007f1e0ff */
[----:B------:R-:W-:-:S04]  /*1cc000*/  @P2 LOP3.LUT R13, R13, 0x2, RZ, 0xfc, !PT ;  /* 0x000000020d0d2812 */ /* 0x000fc800078efcff */
[----:B------:R-:W-:Y:S01]  /*1cc010*/  LOP3.LUT R13, R13, 0xfffffffe, RZ, 0xc0, !PT ;  /* 0xfffffffe0d0d7812 */ /* 0x000fe200078ec0ff */
[----:B------:R-:W-:-:S03]  /*1cc020*/  IMAD.X R21, R2, 0x1, R15, P0 ;  /* 0x0000000102157824 */ /* 0x000fc600000e060f */
[----:B------:R-:W-:Y:S02]  /*1cc030*/  @P1 LOP3.LUT R13, R13, 0x1, RZ, 0xfc, !PT ;  /* 0x000000010d0d1812 */ /* 0x000fe400078efcff */
[----:B------:R-:W-:Y:S04]  /*1cc040*/  STL.64 [R1+0x48c0], R20 ;  /* 0x0048c01401007387 */ /* 0x000fe80000100a00 */
[----:B------:R-:W2:Y:S01]  /*1cc050*/  LDL.LU R10, [R1+0x7330] ;  /* 0x00733000010a7983 */ /* 0x000ea20000300800 */
[----:B---3--:R-:W-:Y:S02]  /*1cc060*/  ISETP.GE.AND P0, PT, R8, UR47, PT ;  /* 0x0000002f08007c0c */ /* 0x008fe4000bf06270 */
[----:B------:R-:W-:-:S05]  /*1cc070*/  IADD3 R8, P1, R0, R16, RZ ;  /* 0x0000001000087210 */ /* 0x000fca0007f3e0ff */
[----:B------:R-:W-:-:S05]  /*1cc080*/  IMAD.X R9, R2, 0x1, R14, P1 ;  /* 0x0000000102097824 */ /* 0x000fca00008e060e */
[----:B------:R0:W-:Y:S04]  /*1cc090*/  STL.64 [R1+0x48d8], R8 ;  /* 0x0048d80801007387 */ /* 0x0001e80000100a00 */
[----:B0-----:R-:W3:Y:S04]  /*1cc0a0*/  LDL.LU R9, [R1+0x7334] ;  /* 0x0073340001097983 */ /* 0x001ee80000300800 */
[----:B------:R-:W3:Y:S01]  /*1cc0b0*/  LDL.LU R8, [R1+0x7338] ;  /* 0x0073380001087983 */ /* 0x000ee20000300800 */
[----:B------:R-:W-:Y:S01]  /*1cc0c0*/  VIADD R2, R0, UR7 ;  /* 0x0000000700027c36 */ /* 0x000fe20008000000 */
[----:B----4-:R-:W-:-:S02]  /*1cc0d0*/  ISETP.GE.AND P2, PT, R7, UR51, PT ;  /* 0x0000003307007c0c */ /* 0x010fc4000bf46270 */
[----:B--2---:R-:W-:Y:S01]  /*1cc0e0*/  ISETP.GE.AND P1, PT, R3, UR49, PT ;  /* 0x0000003103007c0c */ /* 0x004fe2000bf26270 */
[----:B------:R-:W2:Y:S04]  /*1cc0f0*/  LDL.LU R7, [R1+0x733c] ;  /* 0x00733c0001077983 */ /* 0x000ea80000300800 */
[----:B------:R-:W4:Y:S01]  /*1cc100*/  LDL.LU R0, [R1+0x7340] ;  /* 0x0073400001007983 */ /* 0x000f220000300800 */
[----:B------:R-:W-:Y:S01]  /*1cc110*/  SHF.R.S32.HI R3, RZ, 0x1f, R2 ;  /* 0x0000001fff037819 */ /* 0x000fe20000011402 */
[----:B------:R-:W-:Y:S01]  /*1cc120*/  UMOV UR41, UR56 ;  /* 0x0000003800297c82 */ /* 0x000fe20008000000 */
[----:B------:R-:W-:Y:S01]  /*1cc130*/  IADD3 R20, P4, R2, R29, RZ ;  /* 0x0000001d02147210 */ /* 0x000fe20007f9e0ff */
[----:B------:R-:W-:Y:S01]  /*1cc140*/  UMOV UR43, UR55 ;  /* 0x00000037002b7c82 */ /* 0x000fe20008000000 */
[----:B------:R-:W-:Y:S01]  /*1cc150*/  UMOV UR39, UR54 ;  /* 0x0000003600277c82 */ /* 0x000fe20008000000 */
[----:B------:R-:W-:Y:S01]  /*1cc160*/  ULDC.64 UR54, c[0x0][0x228] ;  /* 0x00008a0000367ab9 */ /* 0x000fe20000000a00 */
[----:B------:R-:W-:Y:S01]  /*1cc170*/  ISETP.GE.AND P3, PT, R10, UR53, PT ;  /* 0x000000350a007c0c */ /* 0x000fe2000bf66270 */
[----:B------:R-:W-:Y:S01]  /*1cc180*/  UMOV UR53, UR57 ;  /* 0x0000003900357c82 */ /* 0x000fe20008000000 */
[----:B------:R-:W-:Y:S01]  /*1cc190*/  ULDC.64 UR56, c[0x0][0x228] ;  /* 0x00008a0000387ab9 */ /* 0x000fe20000000a00 */
[----:B------:R-:W-:Y:S01]  /*1cc1a0*/  IMAD.X R21, R3, 0x1, R28, P4 ;  /* 0x0000000103157824 */ /* 0x000fe200020e061c */
[----:B------:R-:W-:Y:S01]  /*1cc1b0*/  @P0 LOP3.LUT R12, R12, 0x4000, RZ, 0xfc, !PT ;  /* 0x000040000c0c0812 */ /* 0x000fe200078efcff */
[----:B------:R-:W-:Y:S01]  /*1cc1c0*/  UMOV UR33, UR61 ;  /* 0x0000003d00217c82 */ /* 0x000fe20008000000 */
[----:B------:R-:W-:Y:S01]  /*1cc1d0*/  UMOV UR47, UR60 ;  /* 0x0000003c002f7c82 */ /* 0x000fe20008000000 */
[----:B------:R-:W-:Y:S01]  /*1cc1e0*/  ULDC.64 UR60, c[0x0][0x228] ;  /* 0x00008a00003c7ab9 */ /* 0x000fe20000000a00 */
[----:B------:R-:W-:Y:S01]  /*1cc1f0*/  LOP3.LUT R12, R12, 0xffffdfff, RZ, 0xc0, !PT ;  /* 0xffffdfff0c0c7812 */ /* 0x000fe200078ec0ff */
[----:B------:R-:W-:-:S03]  /*1cc200*/  ULDC UR7, c[0x0][0x228] ;  /* 0x00008a0000077ab9 */ /* 0x000fc60000000800 */
[----:B------:R-:W-:-:S04]  /*1cc210*/  @P1 LOP3.LUT R12, R12, 0x2000, RZ, 0xfc, !PT ;  /* 0x000020000c0c1812 */ /* 0x000fc800078efcff */
[----:B------:R-:W-:Y:S01]  /*1cc220*/  LOP3.LUT R12, R12, 0xffff7fff, RZ, 0xc0, !PT ;  /* 0xffff7fff0c0c7812 */ /* 0x000fe200078ec0ff */
[----:B------:R-:W-:Y:S03]  /*1cc230*/  STL.64 [R1+0x48d0], R20 ;  /* 0x0048d01401007387 */ /* 0x000fe60000100a00 */
[----:B------:R-:W-:Y:S01]  /*1cc240*/  @P2 LOP3.LUT R12, R12, 0x8000, RZ, 0xfc, !PT ;  /* 0x000080000c0c2812 */ /* 0x000fe200078efcff */
[----:B------:R-:W-:Y:S01]  /*1cc250*/  UMOV UR51, UR13 ;  /* 0x0000000d00337c82 */ /* 0x000fe20008000000 */
[----:B---3--:R-:W-:Y:S02]  /*1cc260*/  ISETP.GE.AND P5, PT, R8, UR57, PT ;  /* 0x0000003908007c0c */ /* 0x008fe4000bfa6270 */
[----:B------:R-:W-:Y:S02]  /*1cc270*/  IADD3 R8, P6, R2, R27, RZ ;  /* 0x0000001b02087210 */ /* 0x000fe40007fde0ff */
[----:B------:R-:W-:Y:S01]  /*1cc280*/  ISETP.GE.AND P4, PT, R9, UR55, PT ;  /* 0x0000003709007c0c */ /* 0x000fe2000bf86270 */
[----:B------:R-:W-:Y:S01]  /*1cc290*/  UMOV UR55, UR59 ;  /* 0x0000003b00377c82 */ /* 0x000fe20008000000 */
[----:B------:R-:W-:Y:S01]  /*1cc2a0*/  UMOV UR57, UR58 ;  /* 0x0000003a00397c82 */ /* 0x000fe20008000000 */
[----:B------:R-:W-:Y:S01]  /*1cc2b0*/  ULDC.64 UR58, c[0x0][0x228] ;  /* 0x00008a00003a7ab9 */ /* 0x000fe20000000a00 */
[----:B------:R-:W-:-:S05]  /*1cc2c0*/  IMAD.X R9, R3, 0x1, R26, P6 ;  /* 0x0000000103097824 */ /* 0x000fca00030e061a */
[----:B------:R0:W-:Y:S04]  /*1cc2d0*/  STL.64 [R1+0x48b8], R8 ;  /* 0x0048b80801007387 */ /* 0x0001e80000100a00 */
[----:B------:R-:W3:Y:S01]  /*1cc2e0*/  LDL R19, [R1+0x3988] ;  /* 0x0039880001137983 */ /* 0x000ee20000100800 */
[----:B0-----:R-:W-:-:S05]  /*1cc2f0*/  IADD3 R8, P0, R2, R25, RZ ;  /* 0x0000001902087210 */ /* 0x001fca0007f1e0ff */
[----:B------:R-:W-:-:S05]  /*1cc300*/  IMAD.X R9, R3, 0x1, R24, P0 ;  /* 0x0000000103097824 */ /* 0x000fca00000e0618 */
[----:B------:R-:W-:Y:S04]  /*1cc310*/  STL.64 [R1+0x48e0], R8 ;  /* 0x0048e00801007387 */ /* 0x000fe80000100a00 */
[----:B------:R-:W3:Y:S01]  /*1cc320*/  LDL.LU R22, [R1+0x7c] ;  /* 0x00007c0001167983 */ /* 0x000ee20000300800 */
[----:B--2---:R-:W-:Y:S01]  /*1cc330*/  ISETP.GE.AND P6, PT, R7, UR59, PT ;  /* 0x0000003b07007c0c */ /* 0x004fe2000bfc6270 */
[----:B------:R-:W-:Y:S01]  /*1cc340*/  UMOV UR59, UR11 ;  /* 0x0000000b003b7c82 */ /* 0x000fe20008000000 */
[----:B------:R-:W0:Y:S01]  /*1cc350*/  S2UR UR11, SR_CgaCtaId ;  /* 0x00000000000b79c3 */ /* 0x000e220000008800 */
[----:B----4-:R-:W-:Y:S01]  /*1cc360*/  ISETP.GE.AND P2, PT, R0, UR61, PT ;  /* 0x0000003d00007c0c */ /* 0x010fe2000bf46270 */
[----:B------:R-:W-:Y:S01]  /*1cc370*/  UMOV UR61, UR9 ;  /* 0x00000009003d7c82 */ /* 0x000fe20008000000 */
[----:B------:R-:W-:-:S02]  /*1cc380*/  UMOV UR9, 0x400 ;  /* 0x0000040000097882 */ /* 0x000fc40000000000 */
[----:B0-----:R-:W-:Y:S01]  /*1cc390*/  ULEA UR13, UR11, UR9, 0x18 ;  /* 0x000000090b0d7291 */ /* 0x001fe2000f8ec03f */
[C---:B------:R-:W-:Y:S02]  /*1cc3a0*/  LOP3.LUT P1, RZ, R11.reuse, 0x100, RZ, 0xc0, !PT ;  /* 0x000001000bff7812 */ /* 0x040fe4000782c0ff */
[----:B------:R-:W-:Y:S01]  /*1cc3b0*/  LOP3.LUT R12, R12, 0xfffeffff, RZ, 0xc0, !PT ;  /* 0xfffeffff0c0c7812 */ /* 0x000fe200078ec0ff */
[----:B------:R-:W-:Y:S01]  /*1cc3c0*/  UMOV UR49, UR17 ;  /* 0x0000001100317c82 */ /* 0x000fe20008000000 */
[----:B------:R-:W-:Y:S01]  /*1cc3d0*/  ULDC UR9, c[0x0][0x228] ;  /* 0x00008a0000097ab9 */ /* 0x000fe20000000800 */
[----:B------:R-:W-:Y:S01]  /*1cc3e0*/  ULDC UR11, c[0x0][0x228] ;  /* 0x00008a00000b7ab9 */ /* 0x000fe20000000800 */
[----:B------:R-:W-:Y:S01]  /*1cc3f0*/  IMAD.U32 R0, RZ, RZ, UR13 ;  /* 0x0000000dff007e24 */ /* 0x000fe2000f8e00ff */
[----:B------:R-:W-:Y:S01]  /*1cc400*/  LOP3.LUT R11, R11, 0xfffffdff, RZ, 0xc0, !PT ;  /* 0xfffffdff0b0b7812 */ /* 0x000fe200078ec0ff */
[----:B------:R-:W-:Y:S01]  /*1cc410*/  ULDC UR17, c[0x0][0x228] ;  /* 0x00008a0000117ab9 */ /* 0x000fe20000000800 */
[----:B------:R-:W-:Y:S01]  /*1cc420*/  @P3 LOP3.LUT R12, R12, 0x10000, RZ, 0xfc, !PT ;  /* 0x000100000c0c3812 */ /* 0x000fe200078efcff */
[----:B------:R-:W-:Y:S01]  /*1cc430*/  ULDC UR13, c[0x0][0x228] ;  /* 0x00008a00000d7ab9 */ /* 0x000fe20000000800 */
[----:B------:R0:W-:Y:S04]  /*1cc440*/  STL [R1+0x5458], R0 ;  /* 0x0054580001007387 */ /* 0x0001e80000100800 */
[----:B0-----:R-:W2:Y:S04]  /*1cc450*/  LDL.LU R0, [R1+0x78] ;  /* 0x0000780001007983 */ /* 0x001ea80000300800 */
[----:B------:R-:W4:Y:S04]  /*1cc460*/  LDL R8, [R1+0x397c] ;  /* 0x00397c0001087983 */ /* 0x000f280000100800 */
[----:B------:R-:W2:Y:S04]  /*1cc470*/  LDL R7, [R1+0x3980] ;  /* 0x0039800001077983 */ /* 0x000ea80000100800 */
[----:B------:R-:W2:Y:S04]  /*1cc480*/  LDL R10, [R1+0x3984] ;  /* 0x00398400010a7983 */ /* 0x000ea80000100800 */
[----:B------:R-:W2:Y:S04]  /*1cc490*/  LDL R20, [R1+0x398c] ;  /* 0x00398c0001147983 */ /* 0x000ea80000100800 */
[----:B------:R-:W2:Y:S04]  /*1cc4a0*/  LDL R21, [R1+0x3990] ;  /* 0x0039900001157983 */ /* 0x000ea80000100800 */
[----:B------:R-:W2:Y:S04]  /*1cc4b0*/  LDL R23, [R1+0x3978] ;  /* 0x0039780001177983 */ /* 0x000ea80000100800 */
[----:B------:R-:W2:Y:S01]  /*1cc4c0*/  LDL R9, [R1+0x3974] ;  /* 0x0039740001097983 */ /* 0x000ea20000100800 */
[----:B------:R-:W-:-:S02]  /*1cc4d0*/  @P2 LOP3.LUT R11, R11, 0x200, RZ, 0xfc, !PT ;  /* 0x000002000b0b2812 */ /* 0x000fc400078efcff */
[----:B---3--:R-:W-:Y:S02]  /*1cc4e0*/  ISETP.LT.AND P2, PT, R19, UR61, !P1 ;  /* 0x0000003d13007c0c */ /* 0x008fe4000cf41270 */
[----:B------:R-:W-:-:S11]  /*1cc4f0*/  LOP3.LUT R22, R22, 0xfffffdff, RZ, 0xc0, !PT ;  /* 0xfffffdff16167812 */ /* 0x000fd600078ec0ff */
[----:B------:R-:W-:-:S04]  /*1cc500*/  @P2 LOP3.LUT R22, R22, 0x200, RZ, 0xfc, !PT ;  /* 0x0000020016162812 */ /* 0x000fc800078efcff */
[----:B------:R-:W-:Y:S01]  /*1cc510*/  LOP3.LUT R22, R22, 0xffffefff, RZ, 0xc0, !PT ;  /* 0xffffefff16167812 */ /* 0x000fe200078ec0ff */
[----:B------:R-:W-:Y:S01]  /*1cc520*/  UMOV UR45, UR15 ;  /* 0x0000000f002d7c82 */ /* 0x000fe20008000000 */
[----:B------:R-:W-:Y:S01]  /*1cc530*/  ULDC UR15, c[0x0][0x228] ;  /* 0x00008a00000f7ab9 */ /* 0x000fe20000000800 */
[----:B------:R-:W-:Y:S01]  /*1cc540*/  LOP3.LUT P0, RZ, R11, 0x80, RZ, 0xc0, !PT ;  /* 0x000000800bff7812 */ /* 0x000fe2000780c0ff */
[----:B------:R-:W-:Y:S01]  /*1cc550*/  UMOV UR61, UR59 ;  /* 0x0000003b003d7c82 */ /* 0x000fe20008000000 */
[----:B------:R-:W-:Y:S01]  /*1cc560*/  UMOV UR59, UR51 ;  /* 0x00000033003b7c82 */ /* 0x000fe20008000000 */
[----:B------:R-:W-:Y:S01]  /*1cc570*/  UMOV UR51, UR37 ;  /* 0x0000002500337c82 */ /* 0x000fe20008000000 */
[----:B------:R-:W-:Y:S01]  /*1cc580*/  UMOV UR37, UR35 ;  /* 0x0000002300257c82 */ /* 0x000fe20008000000 */
[----:B------:R-:W-:Y:S01]  /*1cc590*/  UMOV UR35, UR21 ;  /* 0x0000001500237c82 */ /* 0x000fe20008000000 */
[----:B------:R-:W-:Y:S01]  /*1cc5a0*/  ULDC UR21, c[0x0][0x228] ;  /* 0x00008a0000157ab9 */ /* 0x000fe20000000800 */
[----:B----4-:R-:W-:-:S02]  /*1cc5b0*/  ISETP.LT.AND P2, PT, R8, UR19, !P1 ;  /* 0x0000001308007c0c */ /* 0x010fc4000cf41270 */
[----:B--2---:R-:W-:Y:S01]  /*1cc5c0*/  ISETP.LT.AND P3, PT, R7, UR17, !P1 ;  /* 0x0000001107007c0c */ /* 0x004fe2000cf61270 */
[----:B------:R-:W-:Y:S01]  /*1cc5d0*/  ULDC UR19, c[0x0][0x228] ;  /* 0x00008a0000137ab9 */ /* 0x000fe20000000800 */
[----:B------:R-:W-:Y:S01]  /*1cc5e0*/  LOP3.LUT R0, R0, 0x7fffffff, RZ, 0xc0, !PT ;  /* 0x7fffffff00007812 */ /* 0x000fe200078ec0ff */
[----:B------:R-:W-:-:S08]  /*1cc5f0*/  ULDC UR17, c[0x0][0x228] ;  /* 0x00008a0000117ab9 */ /* 0x000fd00000000800 */
[----:B------:R-:W-:Y:S02]  /*1cc600*/  @P2 LOP3.LUT R22, R22, 0x1000, RZ, 0xfc, !PT ;  /* 0x0000100016162812 */ /* 0x000fe400078efcff */
[----:B------:R-:W-:Y:S01]  /*1cc610*/  ISETP.LT.AND P2, PT, R10, UR7, !P1 ;  /* 0x000000070a007c0c */ /* 0x000fe2000cf41270 */
[----:B------:R-:W-:Y:S01]  /*1cc620*/  ULDC UR7, c[0x0][0x228] ;  /* 0x00008a0000077ab9 */ /* 0x000fe20000000800 */
[----:B------:R-:W-:-:S04]  /*1cc630*/  LOP3.LUT R22, R22, 0xfffff7ff, RZ, 0xc0, !PT ;  /* 0xfffff7ff16167812 */ /* 0x000fc800078ec0ff */
        /* <DEDUP_REMOVED lines=13> */
[----:B------:R-:W-:Y:S02]  /*1cc710*/  ISETP.LT.AND P2, PT, R9, UR15, !P1 ;  /* 0x0000000f09007c0c */ /* 0x000fe4000cf41270 */
[----:B------:R-:W-:Y:S01]  /*1cc720*/  LOP3.LUT R22, R22, 0xffffffbf, RZ, 0xc0, !PT ;  /* 0xffffffbf16167812 */ /* 0x000fe200078ec0ff */
[----:B------:R-:W-:-:S03]  /*1cc730*/  ULDC UR15, c[0x0][0x228] ;  /* 0x00008a00000f7ab9 */ /* 0x000fc60000000800 */
[----:B------:R-:W-:-:S04]  /*1cc740*/  @P3 LOP3.LUT R22, R22, 0x40, RZ, 0xfc, !PT ;  /* 0x0000004016163812 */ /* 0x000fc800078efcff */
[----:B------:R-:W-:-:S04]  /*1cc750*/  LOP3.LUT R22, R22, 0xffffffdf, RZ, 0xc0, !PT ;  /* 0xffffffdf16167812 */ /* 0x000fc800078ec0ff */
[----:B------:R-:W-:Y:S02]  /*1cc760*/  @P2 LOP3.LUT R22, R22, 0x20, RZ, 0xfc, !PT ;  /* 0x0000002016162812 */ /* 0x000fe400078efcff */
[----:B------:R-:W-:Y:S02]  /*1cc770*/  ISETP.LT.AND P2, PT, R19, UR61, !P0 ;  /* 0x0000003d13007c0c */ /* 0x000fe4000c741270 */
[----:B------:R-:W-:Y:S02]  /*1cc780*/  LOP3.LUT R22, R22, 0xfffffffd, RZ, 0xc0, !PT ;  /* 0xfffffffd16167812 */ /* 0x000fe400078ec0ff */
[----:B------:R-:W-:Y:S02]  /*1cc790*/  ISETP.LT.AND P3, PT, R7, UR27, !P0 ;  /* 0x0000001b07007c0c */ /* 0x000fe4000c761270 */
[----:B------:R-:W-:Y:S01]  /*1cc7a0*/  LOP3.LUT P1, RZ, R11, 0x40, RZ, 0xc0, !PT ;  /* 0x000000400bff7812 */ /* 0x000fe2000782c0ff */
[----:B------:R-:W-:Y:S01]  /*1cc7b0*/  UMOV UR61, UR33 ;  /* 0x00000021003d7c82 */ /* 0x000fe20008000000 */
[----:B------:R-:W-:Y:S01]  /*1cc7c0*/  ULDC UR33, c[0x0][0x228] ;  /* 0x00008a0000217ab9 */ /* 0x000fe20000000800 */
[----:B------:R-:W-:-:S04]  /*1cc7d0*/  ULDC UR27, c[0x0][0x228] ;  /* 0x00008a00001b7ab9 */ /* 0x000fc80000000800 */
[----:B------:R-:W-:Y:S02]  /*1cc7e0*/  @P2 LOP3.LUT R22, R22, 0x2, RZ, 0xfc, !PT ;  /* 0x0000000216162812 */ /* 0x000fe400078efcff */
[----:B------:R-:W-:Y:S01]  /*1cc7f0*/  ISETP.LT.AND P2, PT, R8, UR29, !P0 ;  /* 0x0000001d08007c0c */ /* 0x000fe2000c741270 */
[----:B------:R-:W-:Y:S01]  /*1cc800*/  ULDC UR29, c[0x0][0x228] ;  /* 0x00008a00001d7ab9 */ /* 0x000fe20000000800 */
[----:B------:R-:W-:-:S11]  /*1cc810*/  LOP3.LUT R22, R22, 0xffffffef, RZ, 0xc0, !PT ;  /* 0xffffffef16167812 */ /* 0x000fd600078ec0ff */
        /* <DEDUP_REMOVED lines=10> */
[----:B------:R-:W-:-:S04]  /*1cc8c0*/  LOP3.LUT R22, R22, 0xfffffffe, RZ, 0xc0, !PT ;  /* 0xfffffffe16167812 */ /* 0x000fc800078ec0ff */
[----:B------:R-:W-:Y:S02]  /*1cc8d0*/  @P3 LOP3.LUT R22, R22, 0x1, RZ, 0xfc, !PT ;  /* 0x0000000116163812 */ /* 0x000fe400078efcff */
[----:B------:R-:W-:Y:S01]  /*1cc8e0*/  ISETP.LT.AND P3, PT, R23, UR19, !P0 ;  /* 0x0000001317007c0c */ /* 0x000fe2000c761270 */
[----:B------:R-:W-:Y:S01]  /*1cc8f0*/  UMOV UR21, UR31 ;  /* 0x0000001f00157c82 */ /* 0x000fe20008000000 */
[----:B------:R-:W-:Y:S01]  /*1cc900*/  ULDC UR19, c[0x0][0x228] ;  /* 0x00008a0000137ab9 */ /* 0x000fe20000000800 */
[----:B------:R-:W-:Y:S01]  /*1cc910*/  ULDC UR31, c[0x0][0x228] ;  /* 0x00008a00001f7ab9 */ /* 0x000fe20000000800 */
[----:B------:R0:W-:Y:S01]  /*1cc920*/  STL [R1+0x7c], R22 ;  /* 0x00007c1601007387 */ /* 0x0001e20000100800 */
[----:B------:R-:W-:Y:S02]  /*1cc930*/  @P2 LOP3.LUT R0, R0, 0x80000000, RZ, 0xfc, !PT ;  /* 0x8000000000002812 */ /* 0x000fe400078efcff */
[----:B------:R-:W-:Y:S01]  /*1cc940*/  ISETP.LT.AND P2, PT, R9, UR7, !P0 ;  /* 0x0000000709007c0c */ /* 0x000fe2000c741270 */
[----:B------:R-:W-:Y:S01]  /*1cc950*/  ULDC UR7, c[0x0][0x228] ;  /* 0x00008a0000077ab9 */ /* 0x000fe20000000800 */
[----:B0-----:R-:W2:Y:S01]  /*1cc960*/  LDL.LU R22, [R1+0x74] ;  /* 0x0000740001167983 */ /* 0x001ea20000300800 */
[----:B------:R-:W-:-:S04]  /*1cc970*/  LOP3.LUT R0, R0, 0xbfffffff, RZ, 0xc0, !PT ;  /* 0xbfffffff00007812 */ /* 0x000fc800078ec0ff */
[----:B------:R-:W-:-:S04]  /*1cc980*/  @P3 LOP3.LUT R0, R0, 0x40000000, RZ, 0xfc, !PT ;  /* 0x4000000000003812 */ /* 0x000fc800078efcff */
[----:B------:R-:W-:-:S04]  /*1cc990*/  LOP3.LUT R0, R0, 0xdfffffff, RZ, 0xc0, !PT ;  /* 0xdfffffff00007812 */ /* 0x000fc800078ec0ff */
[----:B------:R-:W-:Y:S02]  /*1cc9a0*/  @P2 LOP3.LUT R0, R0, 0x20000000, RZ, 0xfc, !PT ;  /* 0x2000000000002812 */ /* 0x000fe400078efcff */
[----:B------:R-:W-:Y:S02]  /*1cc9b0*/  ISETP.LT.AND P2, PT, R19, UR21, !P1 ;  /* 0x0000001513007c0c */ /* 0x000fe4000cf41270 */
[----:B------:R-:W-:Y:S02]  /*1cc9c0*/  ISETP.LT.AND P3, PT, R7, UR11, !P1 ;  /* 0x0000000b07007c0c */ /* 0x000fe4000cf61270 */
[----:B------:R-:W-:Y:S02]  /*1cc9d0*/  LOP3.LUT P0, RZ, R11, 0x20, RZ, 0xc0, !PT ;  /* 0x000000200bff7812 */ /* 0x000fe4000780c0ff */
[----:B------:R-:W-:Y:S01]  /*1cc9e0*/  LOP3.LUT R0, R0, 0xfdffffff, RZ, 0xc0, !PT ;  /* 0xfdffffff00007812 */ /* 0x000fe200078ec0ff */
[----:B------:R-:W-:Y:S01]  /*1cc9f0*/  ULDC UR21, c[0x0][0x228] ;  /* 0x00008a0000157ab9 */ /* 0x000fe20000000800 */
[----:B------:R-:W-:-:S05]  /*1cca00*/  ULDC UR11, c[0x0][0x228] ;  /* 0x00008a00000b7ab9 */ /* 0x000fca0000000800 */
        /* <DEDUP_REMOVED lines=31> */
[----:B------:R-:W-:-:S06]  /*1ccc00*/  ULDC UR31, c[0x0][0x228] ;  /* 0x00008a00001f7ab9 */ /* 0x000fcc0000000800 */
        /* <DEDUP_REMOVED lines=29> */
[----:B------:R-:W-:-:S09]  /*1ccde0*/  ISETP.LT.AND P3, PT, R7, UR21, !P1 ;  /* 0x0000001507007c0c */ /* 0x000fd2000cf61270 */
[----:B------:R-:W-:Y:S02]  /*1ccdf0*/  @P2 LOP3.LUT R0, R0, 0x200, RZ, 0xfc, !PT ;  /* 0x0000020000002812 */ /* 0x000fe400078efcff */
[----:B------:R-:W-:Y:S02]  /*1cce00*/  ISETP.LT.AND P2, PT, R8, UR7, !P1 ;  /* 0x0000000708007c0c */ /* 0x000fe4000cf41270 */
[----:B------:R-:W-:Y:S01]  /*1cce10*/  LOP3.LUT P0, RZ, R11, 0x8, RZ, 0xc0, !PT ;  /* 0x000000080bff7812 */ /* 0x000fe2000780c0ff */
[----:B------:R-:W-:Y:S01]  /*1cce20*/  UMOV UR21, UR35 ;  /* 0x0000002300157c82 */ /* 0x000fe20008000000 */
[----:B------:R-:W-:Y:S01]  /*1cce30*/  LOP3.LUT R0, R0, 0xffffefff, RZ, 0xc0, !PT ;  /* 0xffffefff00007812 */ /* 0x000fe200078ec0ff */
[----:B------:R-:W-:Y:S01]  /*1cce40*/  UMOV UR59, UR37 ;  /* 0x00000025003b7c82 */ /* 0x000fe20008000000 */
[----:B------:R-:W-:Y:S01]  /*1cce50*/  UMOV UR61, UR39 ;  /* 0x00000027003d7c82 */ /* 0x000fe20008000000 */
[----:B------:R-:W-:Y:S01]  /*1cce60*/  ULDC UR39, c[0x0][0x228] ;  /* 0x00008a0000277ab9 */ /* 0x000fe20000000800 */
[----:B------:R-:W-:Y:S01]  /*1cce70*/  ULDC UR7, c[0x0][0x228] ;  /* 0x00008a0000077ab9 */ /* 0x000fe20000000800 */
[----:B------:R-:W-:Y:S01]  /*1cce80*/  ULDC UR37, c[0x0][0x228] ;  /* 0x00008a0000257ab9 */ /* 0x000fe20000000800 */
[----:B------:R-:W-:-:S03]  /*1cce90*/  ULDC UR35, c[0x0][0x228] ;  /* 0x00008a0000237ab9 */ /* 0x000fc60000000800 */
        /* <DEDUP_REMOVED lines=48> */
[----:B--2---:R-:W-:-:S04]  /*1cd1a0*/  LOP3.LUT R22, R22, 0x7fffffff, RZ, 0xc0, !PT ;  /* 0x7fffffff16167812 */ /* 0x004fc800078ec0ff */
[----:B------:R-:W-:Y:S02]  /*1cd1b0*/  @P2 LOP3.LUT R22, R22, 0x80000000, RZ, 0xfc, !PT ;  /* 0x8000000016162812 */ /* 0x000fe400078efcff */
[----:B------:R-:W-:Y:S01]  /*1cd1c0*/  ISETP.LT.AND P2, PT, R9, UR19, !P0 ;  /* 0x0000001309007c0c */ /* 0x000fe2000c741270 */
[----:B------:R0:W-:Y:S01]  /*1cd1d0*/  STL [R1+0x78], R0 ;  /* 0x0000780001007387 */ /* 0x0001e20000100800 */
[----:B------:R-:W-:Y:S01]  /*1cd1e0*/  ULDC UR19, c[0x0][0x228] ;  /* 0x00008a0000137ab9 */ /* 0x000fe20000000800 */
[----:B------:R-:W-:-:S04]  /*1cd1f0*/  LOP3.LUT R22, R22, 0xbfffffff, RZ, 0xc0, !PT ;  /* 0xbfffffff16167812 */ /* 0x000fc800078ec0ff */
[----:B------:R-:W-:Y:S01]  /*1cd200*/  @P3 LOP3.LUT R22, R22, 0x40000000, RZ, 0xfc, !PT ;  /* 0x4000000016163812 */ /* 0x000fe200078efcff */
[----:B0-----:R-:W2:Y:S03]  /*1cd210*/  LDL.LU R0, [R1+0x70] ;  /* 0x0000700001007983 */ /* 0x001ea60000300800 */
        /* <DEDUP_REMOVED lines=9> */
[----:B------:R-:W-:Y:S01]  /*1cd2b0*/  UMOV UR59, UR51 ;  /* 0x00000033003b7c82 */ /* 0x000fe20008000000 */
[----:B------:R-:W-:Y:S01]  /*1cd2c0*/  LOP3.LUT R22, R22, 0xefffffff, RZ, 0xc0, !PT ;  /* 0xefffffff16167812 */ /* 0x000fe200078ec0ff */
[----:B------:R-:W-:-:S10]  /*1cd2d0*/  ULDC UR39, c[0x0][0x228] ;  /* 0x00008a0000277ab9 */ /* 0x000fd40000000800 */
        /* <DEDUP_REMOVED lines=16> */
[----:B------:R-:W-:Y:S02]  /*1cd3e0*/  ISETP.LT.AND P2, PT, R9, UR15, !P1 ;  /* 0x0000000f09007c0c */ /* 0x000fe4000cf41270 */
[----:B------:R-:W-:-:S04]  /*1cd3f0*/  LOP3.LUT R22, R22, 0xffbfffff, RZ, 0xc0, !PT ;  /* 0xffbfffff16167812 */ /* 0x000fc800078ec0ff */
[----:B------:R-:W-:Y:S01]  /*1cd400*/  @P3 LOP3.LUT R22, R22, 0x400000, RZ, 0xfc, !PT ;  /* 0x0040000016163812 */ /* 0x000fe200078efcff */
[----:B------:R-:W-:Y:S01]  /*1cd410*/  UMOV UR15, UR41 ;  /* 0x00000029000f7c82 */ /* 0x000fe20008000000 */
[----:B------:R-:W-:Y:S01]  /*1cd420*/  ISETP.LT.AND P3, PT, R8, UR37, !P0 ;  /* 0x0000002508007c0c */ /* 0x000fe2000c761270 */
[----:B------:R-:W-:Y:S01]  /*1cd430*/  UMOV UR17, UR43 ;  /* 0x0000002b00117c82 */ /* 0x000fe20008000000 */
[----:B------:R-:W-:Y:S02]  /*1cd440*/  LOP3.LUT R22, R22, 0xffdfffff, RZ, 0xc0, !PT ;  /* 0xffdfffff16167812 */ /* 0x000fe400078ec0ff */
[----:B------:R-:W-:Y:S01]  /*1cd450*/  LOP3.LUT P1, RZ, R11, 0x1, RZ, 0xc0, !PT ;  /* 0x000000010bff7812 */ /* 0x000fe2000782c0ff */
[----:B------:R-:W-:Y:S01]  /*1cd460*/  UMOV UR51, UR49 ;  /* 0x0000003100337c82 */ /* 0x000fe20008000000 */
[----:B------:R-:W-:Y:S01]  /*1cd470*/  ULDC UR43, c[0x0][0x228] ;  /* 0x00008a00002b7ab9 */ /* 0x000fe20000000800 */
[----:B------:R-:W-:Y:S02]  /*1cd480*/  @P2 LOP3.LUT R22, R22, 0x200000, RZ, 0xfc, !PT ;  /* 0x0020000016162812 */ /* 0x000fe400078efcff */
[----:B------:R-:W-:Y:S01]  /*1cd490*/  ISETP.LT.AND P2, PT, R19, UR15, !P0 ;  /* 0x0000000f13007c0c */ /* 0x000fe2000c741270 */
[----:B------:R-:W-:Y:S01]  /*1cd4a0*/  UMOV UR49, UR45 ;  /* 0x0000002d00317c82 */ /* 0x000fe20008000000 */
[----:B------:R-:W-:Y:S01]  /*1cd4b0*/  ULDC UR45, c[0x0][0x228] ;  /* 0x00008a00002d7ab9 */ /* 0x000fe20000000800 */
[----:B------:R-:W-:Y:S01]  /*1cd4c0*/  LOP3.LUT R22, R22, 0xfffdffff, RZ, 0xc0, !PT ;  /* 0xfffdffff16167812 */ /* 0x000fe200078ec0ff */
[----:B------:R-:W-:Y:S01]  /*1cd4d0*/  ULDC UR41, c[0x0][0x228] ;  /* 0x00008a0000297ab9 */ /* 0x000fe20000000800 */
[----:B------:R-:W-:Y:S01]  /*1cd4e0*/  ULDC UR37, c[0x0][0x228] ;  /* 0x00008a0000257ab9 */ /* 0x000fe20000000800 */
[----:B------:R-:W-:-:S07]  /*1cd4f0*/  ULDC UR15, c[0x0][0x228] ;  /* 0x00008a00000f7ab9 */ /* 0x000fce0000000800 */
        /* <DEDUP_REMOVED lines=26> */
[----:B------:R-:W-:-:S04]  /*1cd6a0*/  @P3 LOP3.LUT R22, R22, 0x4000, RZ, 0xfc, !PT ;  /* 0x0000400016163812 */ /* 0x000fc800078efcff */
[----:B------:R-:W-:-:S04]  /*1cd6b0*/  LOP3.LUT R22, R22, 0xffffdfff, RZ, 0xc0, !PT ;  /* 0xffffdfff16167812 */ /* 0x000fc800078ec0ff */
[----:B------:R-:W-:Y:S02]  /*1cd6c0*/  @P0 LOP3.LUT R22, R22, 0x2000, RZ, 0xfc, !PT ;  /* 0x0000200016160812 */ /* 0x000fe400078efcff */
[----:B------:R-:W-:Y:S02]  /*1cd6d0*/  ISETP.LT.AND P0, PT, R19, UR27, !P1 ;  /* 0x0000001b13007c0c */ /* 0x000fe4000cf01270 */
[----:B------:R-:W-:Y:S01]  /*1cd6e0*/  ISETP.LT.AND P3, PT, R7, UR31, !P1 ;  /* 0x0000001f07007c0c */ /* 0x000fe2000cf61270 */
[----:B------:R-:W-:Y:S01]  /*1cd6f0*/  ULDC UR27, c[0x0][0x228] ;  /* 0x00008a00001b7ab9 */ /* 0x000fe20000000800 */
[----:B------:R-:W-:Y:S01]  /*1cd700*/  LOP3.LUT R22, R22, 0xfffffdff, RZ, 0xc0, !PT ;  /* 0xfffffdff16167812 */ /* 0x000fe200078ec0ff */
[----:B------:R-:W-:-:S08]  /*1cd710*/  ULDC UR31, c[0x0][0x228] ;  /* 0x00008a00001f7ab9 */ /* 0x000fd00000000800 */
        /* <DEDUP_REMOVED lines=18> */
[----:B------:R-:W-:Y:S02]  /*1cd840*/  LOP3.LUT R22, R22, 0xffffff7f, RZ, 0xc0, !PT ;  /* 0xffffff7f16167812 */ /* 0x000fe400078ec0ff */
[----:B------:R-:W-:Y:S01]  /*1cd850*/  ISETP.LT.AND P1, PT, R9, UR7, !P1 ;  /* 0x0000000709007c0c */ /* 0x000fe2000cf21270 */
[----:B------:R-:W-:Y:S01]  /*1cd860*/  ULDC UR7, c[0x0][0x228] ;  /* 0x00008a0000077ab9 */ /* 0x000fe20000000800 */
[----:B------:R-:W-:Y:S01]  /*1cd870*/  ULDC UR9, c[0x0][0x228] ;  /* 0x00008a0000097ab9 */ /* 0x000fe20000000800 */
[----:B------:R-:W-:-:S04]  /*1cd880*/  @P0 LOP3.LUT R22, R22, 0x80, RZ, 0xfc, !PT ;  /* 0x0000008016160812 */ /* 0x000fc800078efcff */
[----:B------:R-:W-:-:S04]  /*1cd890*/  LOP3.LUT R22, R22, 0xffffffbf, RZ, 0xc0, !PT ;  /* 0xffffffbf16167812 */ /* 0x000fc800078ec0ff */
[----:B------:R-:W-:-:S04]  /*1cd8a0*/  @P3 LOP3.LUT R22, R22, 0x40, RZ, 0xfc, !PT ;  /* 0x0000004016163812 */ /* 0x000fc800078efcff */
[----:B------:R-:W-:-:S04]  /*1cd8b0*/  LOP3.LUT R22, R22, 0xffffffdf, RZ, 0xc0, !PT ;  /* 0xffffffdf16167812 */ /* 0x000fc800078ec0ff */
[----:B------:R-:W-:Y:S02]  /*1cd8c0*/  @P1 LOP3.LUT R22, R22, 0x20, RZ, 0xfc, !PT ;  /* 0x0000002016161812 */ /* 0x000fe400078efcff */
[----:B------:R-:W-:Y:S02]  /*1cd8d0*/  ISETP.LT.AND P1, PT, R19, UR61, !P2 ;  /* 0x0000003d13007c0c */ /* 0x000fe4000d721270 */
[----:B------:R-:W-:Y:S02]  /*1cd8e0*/  LOP3.LUT R22, R22, 0xfffffffd, RZ, 0xc0, !PT ;  /* 0xfffffffd16167812 */ /* 0x000fe400078ec0ff */
[----:B------:R-:W-:Y:S02]  /*1cd8f0*/  ISETP.LT.AND P3, PT, R7, UR43, !P2 ;  /* 0x0000002b07007c0c */ /* 0x000fe4000d761270 */
[----:B------:R-:W-:Y:S02]  /*1cd900*/  LOP3.LUT P0, RZ, R13, 0x40000000, RZ, 0xc0, !PT ;  /* 0x400000000dff7812 */ /* 0x000fe4000780c0ff */
[----:B--2---:R-:W-:-:S05]  /*1cd910*/  LOP3.LUT R0, R0, 0x7fffffff, RZ, 0xc0, !PT ;  /* 0x7fffffff00007812 */ /* 0x004fca00078ec0ff */
[----:B------:R-:W-:Y:S02]  /*1cd920*/  @P1 LOP3.LUT R22, R22, 0x2, RZ, 0xfc, !PT ;  /* 0x0000000216161812 */ /* 0x000fe400078efcff */
[----:B------:R-:W-:Y:S01]  /*1cd930*/  ISETP.LT.AND P1, PT, R8, UR45, !P2 ;  /* 0x0000002d08007c0c */ /* 0x000fe2000d721270 */
[----:B------:R-:W-:Y:S01]  /*1cd940*/  UMOV UR61, UR47 ;  /* 0x0000002f003d7c82 */ /* 0x000fe20008000000 */
[----:B------:R-:W-:Y:S01]  /*1cd950*/  ULDC UR47, c[0x0][0x228] ;  /* 0x00008a00002f7ab9 */ /* 0x000fe20000000800 */
[----:B------:R-:W-:Y:S01]  /*1cd960*/  LOP3.LUT R22, R22, 0xffffffef, RZ, 0xc0, !PT ;  /* 0xffffffef16167812 */ /* 0x000fe200078ec0ff */
[----:B------:R-:W-:Y:S01]  /*1cd970*/  ULDC UR45, c[0x0][0x228] ;  /* 0x00008a00002d7ab9 */ /* 0x000fe20000000800 */
        /* <DEDUP_REMOVED lines=9> */
[----:B------:R-:W-:-:S04]  /*1cda10*/  @P1 LOP3.LUT R22, R22, 0x4, RZ, 0xfc, !PT ;  /* 0x0000000416161812 */ /* 0x000fc800078efcff */
[----:B------:R-:W-:-:S04]  /*1cda20*/  LOP3.LUT R22, R22, 0xfffffffe, RZ, 0xc0, !PT ;  /* 0xfffffffe16167812 */ /* 0x000fc800078ec0ff */
[----:B------:R-:W-:Y:S02]  /*1cda30*/  @P3 LOP3.LUT R22, R22, 0x1, RZ, 0xfc, !PT ;  /* 0x0000000116163812 */ /* 0x000fe400078efcff */
[----:B------:R-:W-:Y:S02]  /*1cda40*/  ISETP.LT.AND P3, PT, R21, UR37, !P2 ;  /* 0x0000002515007c0c */ /* 0x000fe4000d761270 */
[----:B------:R-:W-:Y:S01]  /*1cda50*/  LOP3.LUT P1, RZ, R13, 0x20000000, RZ, 0xc0, !PT ;  /* 0x200000000dff7812 */ /* 0x000fe2000782c0ff */
[----:B------:R-:W-:-:S10]  /*1cda60*/  ULDC UR37, c[0x0][0x228] ;  /* 0x00008a0000257ab9 */ /* 0x000fd40000000800 */
[----:B------:R-:W-:Y:S02]  /*1cda70*/  @P3 LOP3.LUT R0, R0, 0x80000000, RZ, 0xfc, !PT ;  /* 0x8000000000003812 */ /* 0x000fe400078efcff */
[----:B------:R-:W-:Y:S02]  /*1cda80*/  ISETP.LT.AND P3, PT, R23, UR35, !P2 ;  /* 0x0000002317007c0c */ /* 0x000fe4000d761270 */
[----:B------:R-:W-:Y:S01]  /*1cda90*/  ISETP.LT.AND P2, PT, R9, UR25, !P2 ;  /* 0x0000001909007c0c */ /* 0x000fe2000d741270 */
[----:B------:R0:W-:Y:S01]  /*1cdaa0*/  STL [R1+0x74], R22 ;  /* 0x0000741601007387 */ /* 0x0001e20000100800 */
[----:B------:R-:W-:Y:S01]  /*1cdab0*/  LOP3.LUT R0, R0, 0xbfffffff, RZ, 0xc0, !PT ;  /* 0xbfffffff00007812 */ /* 0x000fe200078ec0ff */
[----:B------:R-:W-:Y:S01]  /*1cdac0*/  ULDC UR25, c[0x0][0x228] ;  /* 0x00008a0000197ab9 */ /* 0x000fe20000000800 */
[----:B------:R-:W-:Y:S01]  /*1cdad0*/  ULDC UR35, c[0x0][0x228] ;  /* 0x00008a0000237ab9 */ /* 0x000fe20000000800 */
[----:B0-----:R-:W2:Y:S06]  /*1cdae0*/  LDL.LU R22, [R1+0x6c] ;  /* 0x00006c0001167983 */ /* 0x001eac0000300800 */
[----:B------:R-:W-:-:S04]  /*1cdaf0*/  @P3 LOP3.LUT R0, R0, 0x40000000, RZ, 0xfc, !PT ;  /* 0x4000000000003812 */ /* 0x000fc800078efcff */
[----:B------:R-:W-:-:S04]  /*1cdb00*/  LOP3.LUT R0, R0, 0xdfffffff, RZ, 0xc0, !PT ;  /* 0xdfffffff00007812 */ /* 0x000fc800078ec0ff */
[----:B------:R-:W-:Y:S02]  /*1cdb10*/  @P2 LOP3.LUT R0, R0, 0x20000000, RZ, 0xfc, !PT ;  /* 0x2000000000002812 */ /* 0x000fe400078efcff */
[----:B------:R-:W-:Y:S02]  /*1cdb20*/  ISETP.LT.AND P2, PT, R19, UR59, !P0 ;  /* 0x0000003b13007c0c */ /* 0x000fe4000c741270 */
[----:B------:R-:W-:Y:S02]  /*1cdb30*/  ISETP.LT.AND P3, PT, R8, UR23, !P0 ;  /* 0x0000001708007c0c */ /* 0x000fe4000c761270 */
[----:B------:R-:W-:Y:S01]  /*1cdb40*/  LOP3.LUT R0, R0, 0xfdffffff, RZ, 0xc0, !PT ;  /* 0xfdffffff00007812 */ /* 0x000fe200078ec0ff */
[----:B------:R-:W-:Y:S01]  /*1cdb50*/  UMOV UR59, UR51 ;  /* 0x00000033003b7c82 */ /* 0x000fe20008000000 */
        /* <DEDUP_REMOVED lines=31> */
[----:B------:R-:W-:Y:S01]  /*1cdd50*/  UMOV UR51, UR49 ;  /* 0x0000003100337c82 */ /* 0x000fe20008000000 */
[----:B------:R-:W-:Y:S01]  /*1cdd60*/  LOP3.LUT R0, R0, 0xfffdffff, RZ, 0xc0, !PT ;  /* 0xfffdffff00007812 */ /* 0x000fe200078ec0ff */
        /* <DEDUP_REMOVED lines=15> */
[----:B------:R-:W-:Y:S01]  /*1cde60*/  ULDC UR29, c[0x0][0x228] ;  /* 0x00008a00001d7ab9 */ /* 0x000fe20000000800 */
[----:B------:R-:W-:-:S09]  /*1cde70*/  LOP3.LUT R0, R0, 0xfffeffff, RZ, 0xc0, !PT ;  /* 0xfffeffff00007812 */ /* 0x000fd200078ec0ff */
[----:B------:R-:W-:Y:S02]  /*1cde80*/  @P3 LOP3.LUT R0, R0, 0x10000, RZ, 0xfc, !PT ;  /* 0x0001000000003812 */ /* 0x000fe400078efcff */
[----:B------:R-:W-:Y:S01]  /*1cde90*/  ISETP.LT.AND P3, PT, R21, UR31, !P1 ;  /* 0x0000001f15007c0c */ /* 0x000fe2000cf61270 */
[----:B------:R-:W-:Y:S01]  /*1cdea0*/  ULDC UR31, c[0x0][0x228] ;  /* 0x00008a00001f7ab9 */ /* 0x000fe20000000800 */
[----:B------:R-:W-:-:S11]  /*1cdeb0*/  LOP3.LUT R0, R0, 0xffff7fff, RZ, 0xc0, !PT ;  /* 0xffff7fff00007812 */ /* 0x000fd600078ec0ff */
[----:B------:R-:W-:Y:S02]  /*1cdec0*/  @P3 LOP3.LUT R0, R0, 0x8000, RZ, 0xfc, !PT ;  /* 0x0000800000003812 */ /* 0x000fe400078efcff */
[----:B------:R-:W-:Y:S02]  /*1cded0*/  ISETP.LT.AND P3, PT, R23, UR33, !P1 ;  /* 0x0000002117007c0c */ /* 0x000fe4000cf61270 */
[----:B------:R-:W-:Y:S02]  /*1cdee0*/  ISETP.LT.AND P1, PT, R9, UR25, !P1 ;  /* 0x0000001909007c0c */ /* 0x000fe4000cf21270 */
[----:B------:R-:W-:Y:S01]  /*1cdef0*/  LOP3.LUT R0, R0, 0xffffbfff, RZ, 0xc0, !PT ;  /* 0xffffbfff00007812 */ /* 0x000fe200078ec0ff */
[----:B------:R-:W-:Y:S01]  /*1cdf00*/  UMOV UR33, UR55 ;  /* 0x0000003700217c82 */ /* 0x000fe20008000000 */
[----:B------:R-:W-:Y:S01]  /*1cdf10*/  ULDC UR25, c[0x0][0x228] ;  /* 0x00008a0000197ab9 */ /* 0x000fe20000000800 */
[----:B------:R-:W-:Y:S01]  /*1cdf20*/  UMOV UR61, UR57 ;  /* 0x00000039003d7c82 */ /* 0x000fe20008000000 */
[----:B------:R-:W-:Y:S01]  /*1cdf30*/  ULDC UR57, c[0x0][0x228] ;  /* 0x00008a0000397ab9 */ /* 0x000fe20000000800 */
[----:B------:R-:W-:-:S04]  /*1cdf40*/  ULDC UR55, c[0x0][0x228] ;  /* 0x00008a0000377ab9 */ /* 0x000fc80000000800 */
[----:B------:R-:W-:-:S04]  /*1cdf50*/  @P3 LOP3.LUT R0, R0, 0x4000, RZ, 0xfc, !PT ;  /* 0x0000400000003812 */ /* 0x000fc800078efcff */
[----:B------:R-:W-:-:S04]  /*1cdf60*/  LOP3.LUT R0, R0, 0xffffdfff, RZ, 0xc0, !PT ;  /* 0xffffdfff00007812 */ /* 0x000fc800078ec0ff */
[----:B------:R-:W-:Y:S02]  /*1cdf70*/  @P1 LOP3.LUT R0, R0, 0x2000, RZ, 0xfc, !PT ;  /* 0x0000200000001812 */ /* 0x000fe400078efcff */
[----:B------:R-:W-:Y:S02]  /*1cdf80*/  ISETP.LT.AND P1, PT, R19, UR33, !P2 ;  /* 0x0000002113007c0c */ /* 0x000fe4000d721270 */
[----:B------:R-:W-:Y:S02]  /*1cdf90*/  ISETP.LT.AND P3, PT, R8, UR47, !P2 ;  /* 0x0000002f08007c0c */ /* 0x000fe4000d761270 */
[----:B------:R-:W-:Y:S01]  /*1cdfa0*/  LOP3.LUT R0, R0, 0xfffffdff, RZ, 0xc0, !PT ;  /* 0xfffffdff00007812 */ /* 0x000fe200078ec0ff */
[----:B------:R-:W-:-:S08]  /*1cdfb0*/  ULDC UR33, c[0x0][0x228] ;  /* 0x00008a0000217ab9 */ /* 0x000fd00000000800 */
[----:B------:R-:W-:-:S04]  /*1cdfc0*/  @P1 LOP3.LUT R0, R0, 0x200, RZ, 0xfc, !PT ;  /* 0x0000020000001812 */ /* 0x000fc800078efcff */
[----:B------:R-:W-:-:S04]  /*1cdfd0*/  LOP3.LUT R0, R0, 0xffffefff, RZ, 0xc0, !PT ;  /* 0xffffefff00007812 */ /* 0x000fc800078ec0ff */
[----:B------:R-:W-:Y:S02]  /*1cdfe0*/  @P3 LOP3.LUT R0, R0, 0x1000, RZ, 0xfc, !PT ;  /* 0x0000100000003812 */ /* 0x000fe400078efcff */
[----:B------:R-:W-:Y:S01]  /*1cdff0*/  ISETP.LT.AND P3, PT, R7, UR45, !P2 ;  /* 0x0000002d07007c0c */ /* 0x000fe2000d761270 */
[----:B------:R-:W-:Y:S01]  /*1ce000*/  UMOV UR47, UR59 ;  /* 0x0000003b002f7c82 */ /* 0x000fe20008000000 */
[----:B------:R-:W-:Y:S02]  /*1ce010*/  LOP3.LUT P1, RZ, R13, 0x4000000, RZ, 0xc0, !PT ;  /* 0x040000000dff7812 */ /* 0x000fe4000782c0ff */
[----:B------:R-:W-:Y:S01]  /*1ce020*/  LOP3.LUT R0, R0, 0xfffff7ff, RZ, 0xc0, !PT ;  /* 0xfffff7ff00007812 */ /* 0x000fe200078ec0ff */
[----:B------:R-:W-:Y:S01]  /*1ce030*/  ULDC UR59, c[0x0][0x228] ;  /* 0x00008a00003b7ab9 */ /* 0x000fe20000000800 */
[----:B------:R-:W-:-:S07]  /*1ce040*/  ULDC UR45, c[0x0][0x228] ;  /* 0x00008a00002d7ab9 */ /* 0x000fce0000000800 */
[----:B------:R-:W-:Y:S02]  /*1ce050*/  @P3 LOP3.LUT R0, R0, 0x800, RZ, 0xfc, !PT ;  /* 0x0000080000003812 */ /* 0x000fe400078efcff */
[----:B------:R-:W-:Y:S01]  /*1ce060*/  ISETP.LT.AND P3, PT, R10, UR43, !P2 ;  /* 0x0000002b0a007c0c */ /* 0x000fe2000d761270 */
[----:B------:R-:W-:Y:S01]  /*1ce070*/  ULDC UR43, c[0x0][0x228] ;  /* 0x00008a00002b7ab9 */ /* 0x000fe20000000800 */
[----:B------:R-:W-:-:S11]  /*1ce080*/  LOP3.LUT R0, R0, 0xfffffbff, RZ, 0xc0, !PT ;  /* 0xfffffbff00007812 */ /* 0x000fd600078ec0ff */
        /* <DEDUP_REMOVED lines=22> */
[----:B--2---:R-:W-:Y:S02]  /*1ce1f0*/  LOP3.LUT R22, R22, 0x7fffffff, RZ, 0xc0, !PT ;  /* 0x7fffffff16167812 */ /* 0x004fe400078ec0ff */
[----:B------:R-:W-:Y:S02]  /*1ce200*/  LOP3.LUT R0, R0, 0xffffffef, RZ, 0xc0, !PT ;  /* 0xffffffef00007812 */ /* 0x000fe400078ec0ff */
[----:B------:R-:W-:Y:S01]  /*1ce210*/  LOP3.LUT P2, RZ, R13, 0x2000000, RZ, 0xc0, !PT ;  /* 0x020000000dff7812 */ /* 0x000fe2000784c0ff */
[----:B------:R-:W-:-:S06]  /*1ce220*/  ULDC UR17, c[0x0][0x228] ;  /* 0x00008a0000117ab9 */ /* 0x000fcc0000000800 */
[----:B------:R-:W-:Y:S02]  /*1ce230*/  @P3 LOP3.LUT R0, R0, 0x10, RZ, 0xfc, !PT ;  /* 0x0000001000003812 */ /* 0x000fe400078efcff */
[----:B------:R-:W-:Y:S01]  /*1ce240*/  ISETP.LT.AND P3, PT, R7, UR7, !P0 ;  /* 0x0000000707007c0c */ /* 0x000fe2000c761270 */
[----:B------:R-:W-:Y:S01]  /*1ce250*/  ULDC UR7, c[0x0][0x228] ;  /* 0x00008a0000077ab9 */ /* 0x000fe20000000800 */
[----:B------:R-:W-:-:S11]  /*1ce260*/  LOP3.LUT R0, R0, 0xfffffff7, RZ, 0xc0, !PT ;  /* 0xfffffff700007812 */ /* 0x000fd600078ec0ff */
[----:B------:R-:W-:Y:S02]  /*1ce270*/  @P3 LOP3.LUT R0, R0, 0x8, RZ, 0xfc, !PT ;  /* 0x0000000800003812 */ /* 0x000fe400078efcff */
[----:B------:R-:W-:Y:S02]  /*1ce280*/  ISETP.LT.AND P3, PT, R10, UR23, !P0 ;  /* 0x000000170a007c0c */ /* 0x000fe4000c761270 */
[----:B------:R-:W-:-:S11]  /*1ce290*/  LOP3.LUT R0, R0, 0xfffffffb, RZ, 0xc0, !PT ;  /* 0xfffffffb00007812 */ /* 0x000fd600078ec0ff */
[----:B------:R-:W-:Y:S02]  /*1ce2a0*/  @P3 LOP3.LUT R0, R0, 0x4, RZ, 0xfc, !PT ;  /* 0x0000000400003812 */ /* 0x000fe400078efcff */
[----:B------:R-:W-:Y:S01]  /*1ce2b0*/  ISETP.LT.AND P3, PT, R20, UR21, !P0 ;  /* 0x0000001514007c0c */ /* 0x000fe2000c761270 */
[----:B------:R-:W-:Y:S01]  /*1ce2c0*/  UMOV UR23, UR53 ;  /* 0x0000003500177c82 */ /* 0x000fe20008000000 */
[----:B------:R-:W-:Y:S01]  /*1ce2d0*/  ULDC UR53, c[0x0][0x228] ;  /* 0x00008a0000357ab9 */ /* 0x000fe20000000800 */
[----:B------:R-:W-:Y:S01]  /*1ce2e0*/  LOP3.LUT R0, R0, 0xfffffffe, RZ, 0xc0, !PT ;  /* 0xfffffffe00007812 */ /* 0x000fe200078ec0ff */
[----:B------:R-:W-:-:S09]  /*1ce2f0*/  ULDC UR21, c[0x0][0x228] ;  /* 0x00008a0000157ab9 */ /* 0x000fd20000000800 */
[----:B------:R-:W-:Y:S02]  /*1ce300*/  @P3 LOP3.LUT R0, R0, 0x1, RZ, 0xfc, !PT ;  /* 0x0000000100003812 */ /* 0x000fe400078efcff */
[----:B------:R-:W-:Y:S01]  /*1ce310*/  ISETP.LT.AND P3, PT, R21, UR15, !P0 ;  /* 0x0000000f15007c0c */ /* 0x000fe2000c761270 */
[----:B------:R-:W-:-:S12]  /*1ce320*/  ULDC UR15, c[0x0][0x228] ;  /* 0x00008a00000f7ab9 */ /* 0x000fd80000000800 */
        /* <DEDUP_REMOVED lines=42> */
[----:B------:R-:W-:Y:S02]  /*1ce5d0*/  ISETP.LT.AND P3, PT, R19, UR61, !P2 ;  /* 0x0000003d13007c0c */ /* 0x000fe4000d761270 */
[----:B------:R-:W-:-:S04]  /*1ce5e0*/  LOP3.LUT R22, R22, 0xffdfffff, RZ, 0xc0, !PT ;  /* 0xffdfffff16167812 */ /* 0x000fc800078ec0ff */
[----:B------:R-:W-:Y:S02]  /*1ce5f0*/  @P1 LOP3.LUT R22, R22, 0x200000, RZ, 0xfc, !PT ;  /* 0x0020000016161812 */ /* 0x000fe400078efcff */
[----:B------:R-:W-:Y:S02]  /*1ce600*/  ISETP.LT.AND P1, PT, R8, UR57, !P2 ;  /* 0x0000003908007c0c */ /* 0x000fe4000d721270 */
[----:B------:R-:W-:Y:S01]  /*1ce610*/  R2UR UR61, R5 ;  /* 0x00000000053d72ca */ /* 0x000fe200000e0000 */
        /* <DEDUP_REMOVED lines=31> */
[----:B------:R-:W-:Y:S01]  /*1ce810*/  ISETP.LT.AND P3, PT, R7, UR33, !P0 ;  /* 0x0000002107007c0c */ /* 0x000fe2000c761270 */
[----:B------:R-:W-:Y:S01]  /*1ce820*/  ULDC UR37, c[0x0][0x228] ;  /* 0x00008a0000257ab9 */ /* 0x000fe20000000800 */
[----:B------:R-:W-:Y:S02]  /*1ce830*/  LOP3.LUT R22, R22, 0xfffffdff, RZ, 0xc0, !PT ;  /* 0xfffffdff16167812 */ /* 0x000fe400078ec0ff */
[----:B------:R-:W-:Y:S01]  /*1ce840*/  LOP3.LUT P1, RZ, R13, 0x800000, RZ, 0xc0, !PT ;  /* 0x008000000dff7812 */ /* 0x000fe2000782c0ff */
[----:B------:R-:W-:-:S06]  /*1ce850*/  ULDC UR33, c[0x0][0x228] ;  /* 0x00008a0000217ab9 */ /* 0x000fcc0000000800 */
[----:B------:R-:W-:Y:S02]  /*1ce860*/  @P2 LOP3.LUT R22, R22, 0x200, RZ, 0xfc, !PT ;  /* 0x0000020016162812 */ /* 0x000fe400078efcff */
[----:B------:R-:W-:Y:S02]  /*1ce870*/  ISETP.LT.AND P2, PT, R8, UR59, !P0 ;  /* 0x0000003b08007c0c */ /* 0x000fe4000c741270 */
[----:B------:R-:W-:-:S11]  /*1ce880*/  LOP3.LUT R22, R22, 0xffffefff, RZ, 0xc0, !PT ;  /* 0xffffefff16167812 */ /* 0x000fd600078ec0ff */
        /* <DEDUP_REMOVED lines=17> */
[----:B------:R-:W-:Y:S02]  /*1ce9a0*/  ISETP.LT.AND P3, PT, R23, UR9, !P0 ;  /* 0x0000000917007c0c */ /* 0x000fe4000c761270 */
[----:B------:R-:W-:Y:S01]  /*1ce9b0*/  ISETP.LT.AND P0, PT, R9, UR7, !P0 ;  /* 0x0000000709007c0c */ /* 0x000fe2000c701270 */
[----:B------:R-:W-:Y:S01]  /*1ce9c0*/  ULDC UR7, c[0x0][0x228] ;  /* 0x00008a0000077ab9 */ /* 0x000fe20000000800 */
[----:B------:R-:W-:Y:S01]  /*1ce9d0*/  LOP3.LUT R22, R22, 0xffffffbf, RZ, 0xc0, !PT ;  /* 0xffffffbf16167812 */ /* 0x000fe200078ec0ff */
[----:B------:R-:W-:-:S08]  /*1ce9e0*/  ULDC UR9, c[0x0][0x228] ;  /* 0x00008a0000097ab9 */ /* 0x000fd00000000800 */
        /* <DEDUP_REMOVED lines=26> */
[----:B------:R-:W-:-:S12]  /*1ceb90*/  ULDC UR19, c[0x0][0x228] ;  /* 0x00008a0000137ab9 */ /* 0x000fd80000000800 */
[----:B------:R-:W-:Y:S02]  /*1ceba0*/  @P3 LOP3.LUT R0, R0, 0x80000000, RZ, 0xfc, !PT ;  /* 0x8000000000003812 */ /* 0x000fe400078efcff */
[----:B------:R-:W-:Y:S01]  /*1cebb0*/  ISETP.LT.AND P3, PT, R23, UR13, !P1 ;  /* 0x0000000d17007c0c */ /* 0x000fe2000cf61270 */
[----:B------:R0:W-:Y:S01]  /*1cebc0*/  STL [R1+0x6c], R22 ;  /* 0x00006c1601007387 */ /* 0x0001e20000100800 */
[----:B------:R-:W-:Y:S01]  /*1cebd0*/  ULDC UR13, c[0x0][0x228] ;  /* 0x00008a00000d7ab9 */ /* 0x000fe20000000800 */
[----:B------:R-:W-:Y:S02]  /*1cebe0*/  LOP3.LUT R0, R0, 0xbfffffff, RZ, 0xc0, !PT ;  /* 0xbfffffff00007812 */ /* 0x000fe400078ec0ff */
[----:B0-----:R-:W2:Y:S08]  /*1cebf0*/  LDL.LU R22, [R1+0x64] ;  /* 0x0000640001167983 */ /* 0x001eb00000300800 */
[----:B------:R-:W-:-:S02]  /*1cec00*/  @P3 LOP3.LUT R0, R0, 0x40000000, RZ, 0xfc, !PT ;  /* 0x4000000000003812 */ /* 0x000fc400078efcff */
[----:B------:R-:W-:Y:S02]  /*1cec10*/  ISETP.LT.AND P3, PT, R9, UR11, !P1 ;  /* 0x0000000b09007c0c */ /* 0x000fe4000cf61270 */
[----:B------:R-:W-:Y:S01]  /*1cec20*/  LOP3.LUT R0, R0, 0xdfffffff, RZ, 0xc0, !PT ;  /* 0xdfffffff00007812 */ /* 0x000fe200078ec0ff */
[----:B------:R-:W-:-:S10]  /*1cec30*/  ULDC UR11, c[0x0][0x228] ;  /* 0x00008a00000b7ab9 */ /* 0x000fd40000000800 */
[----:B------:R-:W-:Y:S02]  /*1cec40*/  @P3 LOP3.LUT R0, R0, 0x20000000, RZ, 0xfc, !PT ;  /* 0x2000000000003812 */ /* 0x000fe400078efcff */
[----:B------:R-:W-:Y:S01]  /*1cec50*/  ISETP.LT.AND P3, PT, R19, UR59, !P2 ;  /* 0x0000003b13007c0c */ /* 0x000fe2000d761270 */
[----:B------:R-:W-:Y:S01]  /*1cec60*/  ULDC UR59, c[0x0][0x228] ;  /* 0x00008a00003b7ab9 */ /* 0x000fe20000000800 */
[----:B------:R-:W-:-:S11]  /*1cec70*/  LOP3.LUT R0, R0, 0xfdffffff, RZ, 0xc0, !PT ;  /* 0xfdffffff00007812 */ /* 0x000fd600078ec0ff */
        /* <DEDUP_REMOVED lines=27> */
[----:B------:R-:W-:Y:S01]  /*1cee30*/  LOP3.LUT R0, R0, 0xffdfffff, RZ, 0xc0, !PT ;  /* 0xffdfffff00007812 */ /* 0x000fe200078ec0ff */
[----:B------:R-:W-:-:S10]  /*1cee40*/  ULDC UR29, c[0x0][0x228] ;  /* 0x00008a00001d7ab9 */ /* 0x000fd40000000800 */
        /* <DEDUP_REMOVED lines=56> */
[----:B--2---:R-:W-:Y:S01]  /*1cf1d0*/  LOP3.LUT R22, R22, 0x7fffffff, RZ, 0xc0, !PT ;  /* 0x7fffffff16167812 */ /* 0x004fe200078ec0ff */
        /* <DEDUP_REMOVED lines=31> */
[----:B------:R-:W-:-:S05]  /*1cf3d0*/  @P3 LOP3.LUT R0, R0, 0x1, RZ, 0xfc, !PT ;  /* 0x0000000100003812 */ /* 0x000fca00078efcff */
[----:B------:R0:W-:Y:S04]  /*1cf3e0*/  STL [R1+0x68], R0 ;  /* 0x0000680001007387 */ /* 0x0001e80000100800 */
[----:B0-----:R-:W2:Y:S01]  /*1cf3f0*/  LDL.LU R0, [R1+0x60] ;  /* 0x0000600001007983 */ /* 0x001ea20000300800 */
[----:B------:R-:W-:Y:S01]  /*1cf400*/  ISETP.LT.AND P3, PT, R21, UR43, !P2 ;  /* 0x0000002b15007c0c */ /* 0x000fe2000d761270 */
[----:B------:R-:W-:-:S12]  /*1cf410*/  ULDC UR43, c[0x0][0x228] ;  /* 0x00008a00002b7ab9 */ /* 0x000fd80000000800 */
        /* <DEDUP_REMOVED lines=38> */
[----:B------:R-:W-:Y:S02]  /*1cf680*/  @P3 LOP3.LUT R22, R22, 0x400000, RZ, 0xfc, !PT ;  /* 0x0040000016163812 */ /* 0x000fe400078efcff */
[----:B------:R-:W-:Y:S02]  /*1cf690*/  ISETP.LT.AND P3, PT, R20, UR14, !P1 ;  /* 0x0000000e14007c0c */ /* 0x000fe4000cf61270 */
[----:B------:R-:W-:Y:S01]  /*1cf6a0*/  LOP3.LUT P0, RZ, R13, 0x10000, RZ, 0xc0, !PT ;  /* 0x000100000dff7812 */ /* 0x000fe2000780c0ff */
        /* <DEDUP_REMOVED lines=194> */
[----:B------:R-:W-:Y:S02]  /*1d02d0*/  ISETP.LT.AND P1, PT, R9, UR7, !P1 ;  /* 0x0000000709007c0c */ /* 0x000fe4000cf21270 */
[----:B--2---:R-:W-:Y:S02]  /*1d02e0*/  LOP3.LUT R22, R22, 0x7fffffff, RZ, 0xc0, !PT ;  /* 0x7fffffff16167812 */ /* 0x004fe400078ec0ff */
        /* <DEDUP_REMOVED lines=403> */
[----:B------:R-:W-:-:S09]  /*1d1c20*/  LOP3.LUT R22, R22, 0xffffffbf, RZ, 0xc0, !PT ;  /* 0xffffffbf16167812 */ /* 0x000fd200078ec0ff */
[----:B------:R-:W-:Y:S02]  /*1d1c30*/  @P0 LOP3.LUT R22, R22, 0x40, RZ, 0xfc, !PT ;  /* 0x0000004016160812 */ /* 0x000fe400078efcff */
[----:B------:R-:W-:Y:S02]  /*1d1c40*/  LOP3.LUT P0, RZ, R12, 0x4000, RZ, 0xc0, !PT ;  /* 0x000040000cff7812 */ /* 0x000fe4000780c0ff */
[----:B------:R-:W-:-:S04]  /*1d1c50*/  LOP3.LUT R22, R22, 0xffffffdf, RZ, 0xc0, !PT ;  /* 0xffffffdf16167812 */ /* 0x000fc800078ec0ff */
        /* <DEDUP_REMOVED lines=20> */
[----:B------:R-:W-:-:S13]  /*1d1da0*/  ISETP.LT.AND P1, PT, R21, UR8, !P0 ;  /* 0x0000000815007c0c */ /* 0x000fda000c721270 */
[----:B------:R-:W-:Y:S02]  /*1d1db0*/  @P1 LOP3.LUT R0, R0, 0x80000000, RZ, 0xfc, !PT ;  /* 0x8000000000001812 */ /* 0x000fe400078efcff */
[----:B------:R-:W-:Y:S02]  /*1d1dc0*/  ISETP.LT.AND P1, PT, R23, UR9, !P0 ;  /* 0x0000000917007c0c */ /* 0x000fe4000c721270 */
[----:B------:R-:W-:Y:S01]  /*1d1dd0*/  ISETP.LT.AND P0, PT, R9, UR15, !P0 ;  /* 0x0000000f09007c0c */ /* 0x000fe2000c701270 */
[----:B------:R0:W-:Y:S01]  /*1d1de0*/  STL [R1+0x54], R22 ;  /* 0x0000541601007387 */ /* 0x0001e20000100800 */
[----:B------:R-:W-:Y:S01]  /*1d1df0*/  LOP3.LUT R0, R0, 0xbfffffff, RZ, 0xc0, !PT ;  /* 0xbfffffff00007812 */ /* 0x000fe200078ec0ff */
[----:B------:R-:W-:Y:S01]  /*1d1e00*/  ULDC.64 UR8, c[0x0][0x228] ;  /* 0x00008a0000087ab9 */ /* 0x000fe20000000a00 */
[----:B------:R-:W-:-:S07]  /*1d1e10*/  ULDC UR15, c[0x0][0x228] ;  /* 0x00008a00000f7ab9 */ /* 0x000fce0000000800 */
[----:B------:R-:W-:Y:S02]  /*1d1e20*/  @P1 LOP3.LUT R0, R0, 0x40000000, RZ, 0xfc, !PT ;  /* 0x4000000000001812 */ /* 0x000fe400078efcff */
[----:B------:R-:W-:Y:S02]  /*1d1e30*/  LOP3.LUT P1, RZ, R12, 0x2000, RZ, 0xc0, !PT ;  /* 0x000020000cff7812 */ /* 0x000fe4000782c0ff */
[----:B------:R-:W-:-:S04]  /*1d1e40*/  LOP3.LUT R0, R0, 0xdfffffff, RZ, 0xc0, !PT ;  /* 0xdfffffff00007812 */ /* 0x000fc800078ec0ff */
[----:B------:R-:W-:Y:S02]  /*1d1e50*/  @P0 LOP3.LUT R0, R0, 0x20000000, RZ, 0xfc, !PT ;  /* 0x2000000000000812 */ /* 0x000fe400078efcff */
[----:B------:R-:W-:Y:S02]  /*1d1e60*/  ISETP.LT.AND P0, PT, R8, UR50, !P1 ;  /* 0x0000003208007c0c */ /* 0x000fe4000cf01270 */
[----:B------:R-:W-:-:S11]  /*1d1e70*/  LOP3.LUT R0, R0, 0xefffffff, RZ, 0xc0, !PT ;  /* 0xefffffff00007812 */ /* 0x000fd600078ec0ff */
        /* <DEDUP_REMOVED lines=14> */
[----:B------:R-:W-:Y:S02]  /*1d1f60*/  R2UR UR51, R6 ;  /* 0x00000000063372ca */ /* 0x000fe400000e0000 */
[----:B------:R-:W2:Y:S01]  /*1d1f70*/  LDL.LU R6, [R1+0x4c] ;  /* 0x00004c0001067983 */ /* 0x000ea20000300800 */
[----:B------:R-:W-:-:S03]  /*1d1f80*/  LOP3.LUT R0, R0, 0xff7fffff, RZ, 0xc0, !PT ;  /* 0xff7fffff00007812 */ /* 0x000fc600078ec0ff */
[----:B0-----:R-:W3:Y:S05]  /*1d1f90*/  LDL.LU R22, [R1+0x508] ;  /* 0x0005080001167983 */ /* 0x001eea0000300800 */
[----:B------:R-:W-:Y:S02]  /*1d1fa0*/  @P0 LOP3.LUT R0, R0, 0x800000, RZ, 0xfc, !PT ;  /* 0x0080000000000812 */ /* 0x000fe400078efcff */
[----:B------:R-:W-:Y:S02]  /*1d1fb0*/  ISETP.LT.AND P0, PT, R23, UR25, !P1 ;  /* 0x0000001917007c0c */ /* 0x000fe4000cf01270 */
[----:B------:R-:W-:Y:S02]  /*1d1fc0*/  ISETP.LT.AND P1, PT, R9, UR24, !P1 ;  /* 0x0000001809007c0c */ /* 0x000fe4000cf21270 */
[----:B------:R-:W-:-:S02]  /*1d1fd0*/  LOP3.LUT R13, R13, 0xbfffffff, RZ, 0xc0, !PT ;  /* 0xbfffffff0d0d7812 */ /* 0x000fc400078ec0ff */
[----:B------:R-:W-:Y:S01]  /*1d1fe0*/  LOP3.LUT R0, R0, 0xffbfffff, RZ, 0xc0, !PT ;  /* 0xffbfffff00007812 */ /* 0x000fe200078ec0ff */
[----:B------:R-:W-:-:S06]  /*1d1ff0*/  ULDC.64 UR24, c[0x0][0x228] ;  /* 0x00008a0000187ab9 */ /* 0x000fcc0000000a00 */
[----:B------:R-:W-:Y:S02]  /*1d2000*/  @P0 LOP3.LUT R0, R0, 0x400000, RZ, 0xfc, !PT ;  /* 0x0040000000000812 */ /* 0x000fe400078efcff */
[----:B------:R-:W-:Y:S02]  /*1d2010*/  ISETP.LT.AND P0, PT, R20, UR54, !P2 ;  /* 0x0000003614007c0c */ /* 0x000fe4000d701270 */
[----:B------:R-:W-:Y:S01]  /*1d2020*/  LOP3.LUT R12, R12, 0xffffbfff, RZ, 0xc0, !PT ;  /* 0xffffbfff0c0c7812 */ /* 0x000fe200078ec0ff */
[----:B------:R-:W-:Y:S01]  /*1d2030*/  ULDC.64 UR54, c[0x0][0x228] ;  /* 0x00008a0000367ab9 */ /* 0x000fe20000000a00 */
[----:B------:R-:W-:-:S04]  /*1d2040*/  LOP3.LUT R0, R0, 0xffdfffff, RZ, 0xc0, !PT ;  /* 0xffdfffff00007812 */ /* 0x000fc800078ec0ff */
[----:B------:R-:W-:Y:S02]  /*1d2050*/  @P1 LOP3.LUT R0, R0, 0x200000, RZ, 0xfc, !PT ;  /* 0x0020000000001812 */ /* 0x000fe400078efcff */
[----:B------:R-:W-:Y:S02]  /*1d2060*/  ISETP.LT.AND P1, PT, R8, UR19, !P2 ;  /* 0x0000001308007c0c */ /* 0x000fe4000d721270 */
[----:B------:R-:W-:-:S04]  /*1d2070*/  LOP3.LUT R0, R0, 0xfffeffff, RZ, 0xc0, !PT ;  /* 0xfffeffff00007812 */ /* 0x000fc800078ec0ff */
[----:B------:R-:W-:Y:S02]  /*1d2080*/  @P0 LOP3.LUT R0, R0, 0x10000, RZ, 0xfc, !PT ;  /* 0x0001000000000812 */ /* 0x000fe400078efcff */
[----:B------:R-:W-:Y:S02]  /*1d2090*/  ISETP.LT.AND P0, PT, R7, UR17, !P2 ;  /* 0x0000001107007c0c */ /* 0x000fe4000d701270 */
[----:B------:R-:W-:-:S04]  /*1d20a0*/  LOP3.LUT R0, R0, 0xffefffff, RZ, 0xc0, !PT ;  /* 0xffefffff00007812 */ /* 0x000fc800078ec0ff */
[----:B------:R-:W-:Y:S02]  /*1d20b0*/  @P1 LOP3.LUT R0, R0, 0x100000, RZ, 0xfc, !PT ;  /* 0x0010000000001812 */ /* 0x000fe400078efcff */
[----:B------:R-:W-:Y:S01]  /*1d20c0*/  ISETP.LT.AND P1, PT, R10, UR16, !P2 ;  /* 0x000000100a007c0c */ /* 0x000fe2000d721270 */
        /* <DEDUP_REMOVED lines=14> */
[----:B------:R-:W-:Y:S02]  /*1d21b0*/  LOP3.LUT R0, R0, 0xffffbfff, RZ, 0xc0, !PT ;  /* 0xffffbfff00007812 */ /* 0x000fe400078ec0ff */
[----:B------:R-:W-:Y:S02]  /*1d21c0*/  ISETP.LT.AND P2, PT, R20, UR56, !P3 ;  /* 0x0000003814007c0c */ /* 0x000fe4000df41270 */
[----:B------:R-:W-:-:S04]  /*1d21d0*/  @P0 LOP3.LUT R0, R0, 0x4000, RZ, 0xfc, !PT ;  /* 0x0000400000000812 */ /* 0x000fc800078efcff */
        /* <DEDUP_REMOVED lines=10> */
[----:B------:R-:W-:Y:S01]  /*1d2280*/  ISETP.LT.AND P0, PT, R19, UR26, !P3 ;  /* 0x0000001a13007c0c */ /* 0x000fe2000df01270 */
[----:B------:R-:W-:Y:S01]  /*1d2290*/  ULDC.64 UR26, c[0x0][0x228] ;  /* 0x00008a00001a7ab9 */ /* 0x000fe20000000a00 */
[----:B------:R-:W-:-:S04]  /*1d22a0*/  @P1 LOP3.LUT R0, R0, 0x800, RZ, 0xfc, !PT ;  /* 0x0000080000001812 */ /* 0x000fc800078efcff */
[----:B------:R-:W-:Y:S02]  /*1d22b0*/  LOP3.LUT R0, R0, 0xfffffbff, RZ, 0xc0, !PT ;  /* 0xfffffbff00007812 */ /* 0x000fe400078ec0ff */
[----:B------:R-:W-:Y:S01]  /*1d22c0*/  ISETP.LT.AND P1, PT, R21, UR18, !P3 ;  /* 0x0000001215007c0c */ /* 0x000fe2000df21270 */
[----:B------:R-:W-:Y:S01]  /*1d22d0*/  ULDC.64 UR18, c[0x0][0x228] ;  /* 0x00008a0000127ab9 */ /* 0x000fe20000000a00 */
[----:B------:R-:W-:-:S04]  /*1d22e0*/  @P2 LOP3.LUT R0, R0, 0x400, RZ, 0xfc, !PT ;  /* 0x0000040000002812 */ /* 0x000fc800078efcff */
[----:B------:R-:W-:Y:S02]  /*1d22f0*/  LOP3.LUT R0, R0, 0xfffffdff, RZ, 0xc0, !PT ;  /* 0xfffffdff00007812 */ /* 0x000fe400078ec0ff */
[----:B------:R-:W-:Y:S02]  /*1d2300*/  ISETP.LT.AND P2, PT, R23, UR37, !P3 ;  /* 0x0000002517007c0c */ /* 0x000fe4000df41270 */
[----:B------:R-:W-:-:S04]  /*1d2310*/  @P0 LOP3.LUT R0, R0, 0x200, RZ, 0xfc, !PT ;  /* 0x0000020000000812 */ /* 0x000fc800078efcff */
[----:B------:R-:W-:Y:S02]  /*1d2320*/  LOP3.LUT R0, R0, 0xffffff7f, RZ, 0xc0, !PT ;  /* 0xffffff7f00007812 */ /* 0x000fe400078ec0ff */
[----:B------:R-:W-:Y:S02]  /*1d2330*/  ISETP.LT.AND P0, PT, R9, UR36, !P3 ;  /* 0x0000002409007c0c */ /* 0x000fe4000df01270 */
[----:B------:R-:W-:Y:S01]  /*1d2340*/  @P1 LOP3.LUT R0, R0, 0x80, RZ, 0xfc, !PT ;  /* 0x0000008000001812 */ /* 0x000fe200078efcff */
[----:B------:R-:W-:-:S03]  /*1d2350*/  ULDC.64 UR36, c[0x0][0x228] ;  /* 0x00008a0000247ab9 */ /* 0x000fc60000000a00 */
[----:B------:R-:W-:-:S04]  /*1d2360*/  LOP3.LUT R0, R0, 0xffffffbf, RZ, 0xc0, !PT ;  /* 0xffffffbf00007812 */ /* 0x000fc800078ec0ff */
[----:B------:R-:W-:Y:S02]  /*1d2370*/  @P2 LOP3.LUT R0, R0, 0x40, RZ, 0xfc, !PT ;  /* 0x0000004000002812 */ /* 0x000fe400078efcff */
[----:B------:R-:W-:Y:S02]  /*1d2380*/  ISETP.LT.AND P2, PT, R20, UR58, !P4 ;  /* 0x0000003a14007c0c */ /* 0x000fe4000e741270 */
[----:B------:R-:W-:Y:S02]  /*1d2390*/  ISETP.LT.AND P3, PT, R8, UR30, !P4 ;  /* 0x0000001e08007c0c */ /* 0x000fe4000e761270 */
[----:B--2---:R-:W-:Y:S02]  /*1d23a0*/  LOP3.LUT R6, R6, 0x7fffffff, RZ, 0xc0, !PT ;  /* 0x7fffffff06067812 */ /* 0x004fe400078ec0ff */
[----:B------:R-:W-:Y:S02]  /*1d23b0*/  LOP3.LUT R0, R0, 0xffffffdf, RZ, 0xc0, !PT ;  /* 0xffffffdf00007812 */ /* 0x000fe400078ec0ff */
[----:B------:R-:W-:Y:S01]  /*1d23c0*/  LOP3.LUT P1, RZ, R11, 0x400, RZ, 0xc0, !PT ;  /* 0x000004000bff7812 */ /* 0x000fe2000782c0ff */
[----:B------:R-:W-:Y:S01]  /*1d23d0*/  ULDC.64 UR30, c[0x0][0x228] ;  /* 0x00008a00001e7ab9 */ /* 0x000fe20000000a00 */
[----:B------:R-:W-:Y:S01]  /*1d23e0*/  ULDC.64 UR58, c[0x0][0x228] ;  /* 0x00008a00003a7ab9 */ /* 0x000fe20000000a00 */
[----:B------:R-:W-:-:S04]  /*1d23f0*/  @P0 LOP3.LUT R0, R0, 0x20, RZ, 0xfc, !PT ;  /* 0x0000002000000812 */ /* 0x000fc800078efcff */
[----:B------:R-:W-:-:S04]  /*1d2400*/  LOP3.LUT R0, R0, 0xfffffffe, RZ, 0xc0, !PT ;  /* 0xfffffffe00007812 */ /* 0x000fc800078ec0ff */
[----:B------:R-:W-:Y:S02]  /*1d2410*/  @P2 LOP3.LUT R0, R0, 0x1, RZ, 0xfc, !PT ;  /* 0x0000000100002812 */ /* 0x000fe400078efcff */
[----:B------:R-:W-:Y:S02]  /*1d2420*/  ISETP.LT.AND P2, PT, R7, UR29, !P4 ;  /* 0x0000001d07007c0c */ /* 0x000fe4000e741270 */
[----:B------:R-:W-:Y:S02]  /*1d2430*/  LOP3.LUT P0, RZ, R11, 0x200, RZ, 0xc0, !PT ;  /* 0x000002000bff7812 */ /* 0x000fe4000780c0ff */
[----:B------:R-:W-:Y:S01]  /*1d2440*/  LOP3.LUT R0, R0, 0xffffffef, RZ, 0xc0, !PT ;  /* 0xffffffef00007812 */ /* 0x000fe200078ec0ff */
[----:B------:R-:W-:-:S03]  /*1d2450*/  ULDC.64 UR28, c[0x0][0x228] ;  /* 0x00008a00001c7ab9 */ /* 0x000fc60000000a00 */
[----:B------:R-:W-:Y:S02]  /*1d2460*/  @P3 LOP3.LUT R0, R0, 0x10, RZ, 0xfc, !PT ;  /* 0x0000001000003812 */ /* 0x000fe400078efcff */
[----:B------:R-:W-:Y:S02]  /*1d2470*/  ISETP.LT.AND P3, PT, R10, UR21, !P4 ;  /* 0x000000150a007c0c */ /* 0x000fe4000e761270 */
[----:B------:R-:W-:-:S04]  /*1d2480*/  LOP3.LUT R0, R0, 0xfffffff7, RZ, 0xc0, !PT ;  /* 0xfffffff700007812 */ /* 0x000fc800078ec0ff */
[----:B------:R-:W-:Y:S02]  /*1d2490*/  @P2 LOP3.LUT R0, R0, 0x8, RZ, 0xfc, !PT ;  /* 0x0000000800002812 */ /* 0x000fe400078efcff */
[----:B------:R-:W-:Y:S02]  /*1d24a0*/  ISETP.LT.AND P2, PT, R19, UR20, !P4 ;  /* 0x0000001413007c0c */ /* 0x000fe4000e741270 */
[----:B------:R-:W-:Y:S01]  /*1d24b0*/  LOP3.LUT R11, R11, 0xfffffffe, RZ, 0xc0, !PT ;  /* 0xfffffffe0b0b7812 */ /* 0x000fe200078ec0ff */
[----:B------:R-:W-:Y:S01]  /*1d24c0*/  ULDC.64 UR20, c[0x0][0x228] ;  /* 0x00008a0000147ab9 */ /* 0x000fe20000000a00 */
[----:B------:R-:W-:-:S04]  /*1d24d0*/  LOP3.LUT R0, R0, 0xfffffffb, RZ, 0xc0, !PT ;  /* 0xfffffffb00007812 */ /* 0x000fc800078ec0ff */
[----:B------:R-:W-:Y:S02]  /*1d24e0*/  @P3 LOP3.LUT R0, R0, 0x4, RZ, 0xfc, !PT ;  /* 0x0000000400003812 */ /* 0x000fe400078efcff */
[----:B------:R-:W-:Y:S01]  /*1d24f0*/  ISETP.LT.AND P3, PT, R21, UR12, !P4 ;  /* 0x0000000c15007c0c */ /* 0x000fe2000e761270 */
[----:B------:R-:W-:Y:S01]  /*1d2500*/  ULDC.64 UR12, c[0x0][0x228] ;  /* 0x00008a00000c7ab9 */ /* 0x000fe20000000a00 */
[----:B------:R-:W-:-:S04]  /*1d2510*/  LOP3.LUT R0, R0, 0xfffffffd, RZ, 0xc0, !PT ;  /* 0xfffffffd00007812 */ /* 0x000fc800078ec0ff */
[----:B------:R-:W-:Y:S02]  /*1d2520*/  @P2 LOP3.LUT R0, R0, 0x2, RZ, 0xfc, !PT ;  /* 0x0000000200002812 */ /* 0x000fe400078efcff */
[----:B------:R-:W-:Y:S02]  /*1d2530*/  ISETP.LT.AND P2, PT, R23, UR6, !P4 ;  /* 0x0000000617007c0c */ /* 0x000fe4000e741270 */
[----:B------:R-:W-:-:S03]  /*1d2540*/  ISETP.LT.AND P4, PT, R9, UR40, !P4 ;  /* 0x0000002809007c0c */ /* 0x000fc6000e781270 */
        /* <DEDUP_REMOVED lines=9> */
[----:B------:R0:W-:Y:S01]  /*1d25e0*/  STL [R1+0x50], R0 ;  /* 0x0000500001007387 */ /* 0x0001e20000100800 */
        /* <DEDUP_REMOVED lines=10> */
[----:B------:R-:W-:Y:S01]  /*1d2690*/  ISETP.LT.AND P4, PT, R21, UR22, !P5 ;  /* 0x0000001615007c0c */ /* 0x000fe2000ef81270 */
[----:B0-----:R-:W-:Y:S01]  /*1d26a0*/  VIADD R0, R2, UR11 ;  /* 0x0000000b02007c36 */ /* 0x001fe20008000000 */
[----:B------:R-:W-:Y:S01]  /*1d26b0*/  ULDC.64 UR22, c[0x0][0x228] ;  /* 0x00008a0000167ab9 */ /* 0x000fe20000000a00 */
[----:B------:R-:W-:-:S04]  /*1d26c0*/  @P3 LOP3.LUT R6, R6, 0x4000000, RZ, 0xfc, !PT ;  /* 0x0400000006063812 */ /* 0x000fc800078efcff */
[----:B------:R-:W-:-:S04]  /*1d26d0*/  LOP3.LUT R6, R6, 0xfdffffff, RZ, 0xc0, !PT ;  /* 0xfdffffff06067812 */ /* 0x000fc800078ec0ff */
[----:B------:R-:W-:-:S04]  /*1d26e0*/  @P2 LOP3.LUT R6, R6, 0x2000000, RZ, 0xfc, !PT ;  /* 0x0200000006062812 */ /* 0x000fc800078efcff */
[----:B------:R-:W-:-:S04]  /*1d26f0*/  LOP3.LUT R6, R6, 0xff7fffff, RZ, 0xc0, !PT ;  /* 0xff7fffff06067812 */ /* 0x000fc800078ec0ff */
[----:B------:R-:W-:Y:S02]  /*1d2700*/  @P4 LOP3.LUT R6, R6, 0x800000, RZ, 0xfc, !PT ;  /* 0x0080000006064812 */ /* 0x000fe400078efcff */
[----:B------:R-:W-:Y:S02]  /*1d2710*/  ISETP.LT.AND P4, PT, R10, UR43, !P6 ;  /* 0x0000002b0a007c0c */ /* 0x000fe4000f781270 */
[----:B------:R-:W2:Y:S01]  /*1d2720*/  LDL.LU R10, [R1+0x504] ;  /* 0x00050400010a7983 */ /* 0x000ea20000300800 */
[----:B------:R-:W-:Y:S02]  /*1d2730*/  ISETP.LT.AND P3, PT, R23, UR14, !P5 ;  /* 0x0000000e17007c0c */ /* 0x000fe4000ef61270 */
[----:B------:R-:W-:Y:S02]  /*1d2740*/  ISETP.LT.AND P2, PT, R9, UR7, !P5 ;  /* 0x0000000709007c0c */ /* 0x000fe4000ef41270 */
[----:B------:R-:W-:Y:S01]  /*1d2750*/  LOP3.LUT R6, R6, 0xffbfffff, RZ, 0xc0, !PT ;  /* 0xffbfffff06067812 */ /* 0x000fe200078ec0ff */
[----:B------:R-:W-:-:S08]  /*1d2760*/  ULDC.64 UR6, c[0x0][0x228] ;  /* 0x00008a0000067ab9 */ /* 0x000fd00000000a00 */
[----:B------:R-:W-:Y:S02]  /*1d2770*/  @P3 LOP3.LUT R6, R6, 0x400000, RZ, 0xfc, !PT ;  /* 0x0040000006063812 */ /* 0x000fe400078efcff */
[----:B------:R-:W-:Y:S01]  /*1d2780*/  ISETP.LT.AND P3, PT, R8, UR41, !P6 ;  /* 0x0000002908007c0c */ /* 0x000fe2000f761270 */
[----:B------:R-:W-:Y:S01]  /*1d2790*/  UMOV UR60, UR6 ;  /* 0x00000006003c7c82 */ /* 0x000fe20008000000 */
[----:B------:R-:W-:Y:S01]  /*1d27a0*/  ULDC.64 UR40, c[0x0][0x228] ;  /* 0x00008a0000287ab9 */ /* 0x000fe20000000a00 */
[----:B------:R-:W-:-:S04]  /*1d27b0*/  LOP3.LUT R6, R6, 0xffdfffff, RZ, 0xc0, !PT ;  /* 0xffdfffff06067812 */ /* 0x000fc800078ec0ff */
[----:B------:R-:W-:Y:S02]  /*1d27c0*/  @P2 LOP3.LUT R6, R6, 0x200000, RZ, 0xfc, !PT ;  /* 0x0020000006062812 */ /* 0x000fe400078efcff */
[----:B------:R-:W-:Y:S01]  /*1d27d0*/  ISETP.LT.AND P2, PT, R7, UR42, !P6 ;  /* 0x0000002a07007c0c */ /* 0x000fe2000f741270 */
[----:B------:R-:W-:Y:S01]  /*1d27e0*/  ULDC.64 UR42, c[0x0][0x228] ;  /* 0x00008a00002a7ab9 */ /* 0x000fe20000000a00 */
[----:B------:R-:W-:-:S04]  /*1d27f0*/  LOP3.LUT R6, R6, 0xffefffff, RZ, 0xc0, !PT ;  /* 0xffefffff06067812 */ /* 0x000fc800078ec0ff */
[----:B------:R-:W-:-:S04]  /*1d2800*/  @P3 LOP3.LUT R6, R6, 0x100000, RZ, 0xfc, !PT ;  /* 0x0010000006063812 */ /* 0x000fc800078efcff */
[----:B------:R-:W-:Y:S02]  /*1d2810*/  LOP3.LUT R6, R6, 0xfff7ffff, RZ, 0xc0, !PT ;  /* 0xfff7ffff06067812 */ /* 0x000fe400078ec0ff */
[----:B------:R-:W-:Y:S02]  /*1d2820*/  ISETP.LT.AND P3, PT, R19, UR44, !P6 ;  /* 0x0000002c13007c0c */ /* 0x000fe4000f761270 */
[----:B------:R-:W4:Y:S01]  /*1d2830*/  LDL.LU R19, [R1+0x7414] ;  /* 0x0074140001137983 */ /* 0x000f220000300800 */
[----:B------:R-:W-:-:S04]  /*1d2840*/  @P2 LOP3.LUT R6, R6, 0x80000, RZ, 0xfc, !PT ;  /* 0x0008000006062812 */ /* 0x000fc800078efcff */
[----:B------:R-:W-:Y:S02]  /*1d2850*/  LOP3.LUT R6, R6, 0xfffbffff, RZ, 0xc0, !PT ;  /* 0xfffbffff06067812 */ /* 0x000fe400078ec0ff */
[----:B------:R-:W-:Y:S02]  /*1d2860*/  ISETP.LT.AND P2, PT, R20, UR8, !P6 ;  /* 0x0000000814007c0c */ /* 0x000fe4000f741270 */
[----:B------:R-:W4:Y:S01]  /*1d2870*/  LDL.LU R20, [R1+0x7410] ;  /* 0x0074100001147983 */ /* 0x000f220000300800 */
[----:B------:R-:W-:-:S04]  /*1d2880*/  @P4 LOP3.LUT R6, R6, 0x40000, RZ, 0xfc, !PT ;  /* 0x0004000006064812 */ /* 0x000fc800078efcff */
[----:B------:R-:W-:Y:S02]  /*1d2890*/  LOP3.LUT R6, R6, 0xfffdffff, RZ, 0xc0, !PT ;  /* 0xfffdffff06067812 */ /* 0x000fe400078ec0ff */
[----:B------:R-:W-:Y:S02]  /*1d28a0*/  ISETP.LT.AND P4, PT, R21, UR45, !P6 ;  /* 0x0000002d15007c0c */ /* 0x000fe4000f781270 */
[----:B------:R-:W-:Y:S01]  /*1d28b0*/  @P3 LOP3.LUT R6, R6, 0x20000, RZ, 0xfc, !PT ;  /* 0x0002000006063812 */ /* 0x000fe200078efcff */
[----:B------:R-:W-:Y:S01]  /*1d28c0*/  VIADD R21, R0, UR10 ;  /* 0x0000000a00157c36 */ /* 0x000fe20008000000 */
[----:B------:R-:W-:Y:S01]  /*1d28d0*/  ISETP.LT.AND P3, PT, R23, UR46, !P6 ;  /* 0x0000002e17007c0c */ /* 0x000fe2000f761270 */
[----:B------:R-:W-:Y:S01]  /*1d28e0*/  ULDC.64 UR10, c[0x0][0x228] ;  /* 0x00008a00000a7ab9 */ /* 0x000fe20000000a00 */
[----:B------:R-:W-:Y:S01]  /*1d28f0*/  LOP3.LUT R6, R6, 0xfffeffff, RZ, 0xc0, !PT ;  /* 0xfffeffff06067812 */ /* 0x000fe200078ec0ff */
[----:B------:R-:W-:-:S03]  /*1d2900*/  ULDC.64 UR44, c[0x0][0x228] ;  /* 0x00008a00002c7ab9 */ /* 0x000fc60000000a00 */
[----:B------:R-:W-:-:S04]  /*1d2910*/  @P2 LOP3.LUT R6, R6, 0x10000, RZ, 0xfc, !PT ;  /* 0x0001000006062812 */ /* 0x000fc800078efcff */
[----:B------:R-:W-:Y:S02]  /*1d2920*/  LOP3.LUT R6, R6, 0xffff7fff, RZ, 0xc0, !PT ;  /* 0xffff7fff06067812 */ /* 0x000fe400078ec0ff */
[----:B------:R-:W-:Y:S01]  /*1d2930*/  ISETP.LT.AND P2, PT, R9, UR47, !P6 ;  /* 0x0000002f09007c0c */ /* 0x000fe2000f741270 */
[----:B------:R0:W-:Y:S01]  /*1d2940*/  STL [R1+0x80], R21 ;  /* 0x0000801501007387 */ /* 0x0001e20000100800 */
[----:B------:R-:W-:Y:S01]  /*1d2950*/  ULDC.64 UR46, c[0x0][0x228] ;  /* 0x00008a00002e7ab9 */ /* 0x000fe20000000a00 */
[----:B------:R-:W-:-:S04]  /*1d2960*/  @P4 LOP3.LUT R6, R6, 0x8000, RZ, 0xfc, !PT ;  /* 0x0000800006064812 */ /* 0x000fc800078efcff */
[----:B------:R-:W-:-:S04]  /*1d2970*/  LOP3.LUT R6, R6, 0xffffbfff, RZ, 0xc0, !PT ;  /* 0xffffbfff06067812 */ /* 0x000fc800078ec0ff */
[----:B------:R-:W-:Y:S02]  /*1d2980*/  @P3 LOP3.LUT R6, R6, 0x4000, RZ, 0xfc, !PT ;  /* 0x0000400006063812 */ /* 0x000fe400078efcff */
[----:B------:R-:W-:Y:S01]  /*1d2990*/  ISETP.GE.AND P3, PT, R23, UR51, PT ;  /* 0x0000003317007c0c */ /* 0x000fe2000bf66270 */
[----:B0-----:R-:W4:Y:S01]  /*1d29a0*/  LDL.LU R21, [R1+0x740c] ;  /* 0x00740c0001157983 */ /* 0x001f220000300800 */
[----:B------:R-:W-:Y:S01]  /*1d29b0*/  ULDC.64 UR50, c[0x0][0x228] ;  /* 0x00008a0000327ab9 */ /* 0x000fe20000000a00 */
[----:B------:R-:W-:-:S04]  /*1d29c0*/  LOP3.LUT R6, R6, 0xfffff7ff, RZ, 0xc0, !PT ;  /* 0xfffff7ff06067812 */ /* 0x000fc800078ec0ff */
[----:B------:R-:W-:Y:S02]  /*1d29d0*/  @P2 LOP3.LUT R6, R6, 0x800, RZ, 0xfc, !PT ;  /* 0x0000080006062812 */ /* 0x000fe400078efcff */
[----:B------:R-:W-:Y:S02]  /*1d29e0*/  ISETP.GE.AND P2, PT, R9, UR5, PT ;  /* 0x0000000509007c0c */ /* 0x000fe4000bf46270 */
[----:B------:R-:W-:Y:S02]  /*1d29f0*/  LOP3.LUT R6, R6, 0xfffffeff, RZ, 0xc0, !PT ;  /* 0xfffffeff06067812 */ /* 0x000fe400078ec0ff */
[----:B------:R-:W-:Y:S02]  /*1d2a00*/  @P3 LOP3.LUT R11, R11, 0x1, RZ, 0xfc, !PT ;  /* 0x000000010b0b3812 */ /* 0x000fe400078efcff */
[----:B------:R-:W-:-:S07]  /*1d2a10*/  ISETP.LT.AND P3, PT, R23, UR4, !P1 ;  /* 0x0000000417007c0c */ /* 0x000fce000cf61270 */
[----:B------:R-:W-:Y:S02]  /*1d2a20*/  @P2 LOP3.LUT R6, R6, 0x100, RZ, 0xfc, !PT ;  /* 0x0000010006062812 */ /* 0x000fe400078efcff */
[----:B------:R-:W-:Y:S02]  /*1d2a30*/  ISETP.LT.AND P2, PT, R9, UR49, !P1 ;  /* 0x0000003109007c0c */ /* 0x000fe4000cf41270 */
[----:B------:R-:W-:-:S04]  /*1d2a40*/  LOP3.LUT R6, R6, 0xffffdfff, RZ, 0xc0, !PT ;  /* 0xffffdfff06067812 */ /* 0x000fc800078ec0ff */
[----:B------:R-:W-:Y:S02]  /*1d2a50*/  @P3 LOP3.LUT R6, R6, 0x2000, RZ, 0xfc, !PT ;  /* 0x0000200006063812 */ /* 0x000fe400078efcff */
[----:B------:R-:W-:Y:S02]  /*1d2a60*/  ISETP.LT.AND P1, PT, R8, UR15, !P0 ;  /* 0x0000000f08007c0c */ /* 0x000fe4000c721270 */
[----:B------:R-:W-:Y:S02]  /*1d2a70*/  LOP3.LUT R6, R6, 0xffffefff, RZ, 0xc0, !PT ;  /* 0xffffefff06067812 */ /* 0x000fe400078ec0ff */
[----:B------:R-:W-:Y:S02]  /*1d2a80*/  ISETP.LT.AND P0, PT, R7, UR48, !P0 ;  /* 0x0000003007007c0c */ /* 0x000fe4000c701270 */
[----:B---3--:R-:W-:Y:S01]  /*1d2a90*/  R2UR UR5, R22 ;  /* 0x00000000160572ca */ /* 0x008fe200000e0000 */
[----:B------:R-:W-:Y:S01]  /*1d2aa0*/  ULDC.64 UR14, c[0x0][0x228] ;  /* 0x00008a00000e7ab9 */ /* 0x000fe20000000a00 */
[----:B------:R-:W-:Y:S01]  /*1d2ab0*/  @P2 LOP3.LUT R6, R6, 0x1000, RZ, 0xfc, !PT ;  /* 0x0000100006062812 */ /* 0x000fe200078efcff */
[----:B------:R-:W3:Y:S04]  /*1d2ac0*/  LDL.LU R22, [R1+0x7408] ;  /* 0x0074080001167983 */ /* 0x000ee80000300800 */
[----:B------:R-:W4:Y:S01]  /*1d2ad0*/  LDL.LU R23, [R1+0x7404] ;  /* 0x0074040001177983 */ /* 0x000f220000300800 */
[----:B------:R-:W-:Y:S01]  /*1d2ae0*/  ULDC.64 UR48, c[0x0][0x228] ;  /* 0x00008a0000307ab9 */ /* 0x000fe20000000a00 */
[----:B------:R-:W-:-:S04]  /*1d2af0*/  LOP3.LUT R6, R6, 0xfffffdff, RZ, 0xc0, !PT ;  /* 0xfffffdff06067812 */ /* 0x000fc800078ec0ff */
[----:B------:R-:W-:-:S04]  /*1d2b00*/  LOP3.LUT R6, R6, 0xfffffbff, RZ, 0xc0, !PT ;  /* 0xfffffbff06067812 */ /* 0x000fc800078ec0ff */
[----:B------:R-:W-:-:S04]  /*1d2b10*/  @P1 LOP3.LUT R6, R6, 0x400, RZ, 0xfc, !PT ;  /* 0x0000040006061812 */ /* 0x000fc800078efcff */
[----:B------:R-:W-:Y:S02]  /*1d2b20*/  @P0 LOP3.LUT R6, R6, 0x200, RZ, 0xfc, !PT ;  /* 0x0000020006060812 */ /* 0x000fe400078efcff */
[----:B--2---:R-:W-:Y:S02]  /*1d2b30*/  R2UR UR4, R10 ;  /* 0x000000000a0472ca */ /* 0x004fe400000e0000 */
[----:B------:R-:W2:Y:S04]  /*1d2b40*/  LDL.LU R10, [R1+0x7400] ;  /* 0x00740000010a7983 */ /* 0x000ea80000300800 */
[----:B------:R-:W3:Y:S04]  /*1d2b50*/  LDL.LU R9, [R1+0x73fc] ;  /* 0x0073fc0001097983 */ /* 0x000ee80000300800 */
[----:B------:R-:W4:Y:S04]  /*1d2b60*/  LDL.LU R8, [R1+0x73f8] ;  /* 0x0073f80001087983 */ /* 0x000f280000300800 */
[----:B------:R-:W2:Y:S04]  /*1d2b70*/  LDL.LU R7, [R1+0x73f4] ;  /* 0x0073f40001077983 */ /* 0x000ea80000300800 */
[----:B------:R0:W-:Y:S04]  /*1d2b80*/  STL [R1+0x4c], R6 ;  /* 0x00004c0601007387 */ /* 0x0001e80000100800 */
[----:B0-----:R-:W3:Y:S04]  /*1d2b90*/  LDL.LU R6, [R1+0x73f0] ;  /* 0x0073f00001067983 */ /* 0x001ee80000300800 */
[----:B------:R0:W-:Y:S04]  /*1d2ba0*/  STL.64 [R1+0x7448], R24 ;  /* 0x0074481801007387 */ /* 0x0001e80000100a00 */
[----:B0-----:R-:W4:Y:S04]  /*1d2bb0*/  LDL.LU R24, [R1+0x7348] ;  /* 0x0073480001187983 */ /* 0x001f280000300800 */
[----:B------:R-:W4:Y:S04]  /*1d2bc0*/  LDL.LU R25, [R1+0x734c] ;  /* 0x00734c0001197983 */ /* 0x000f280000300800 */
[----:B------:R0:W-:Y:S04]  /*1d2bd0*/  STL [R1+0x7440], R4 ;  /* 0x0074400401007387 */ /* 0x0001e80000100800 */
[----:B0-----:R-:W4:Y:S04]  /*1d2be0*/  LDL.LU R4, [R1+0x7344] ;  /* 0x0073440001047983 */ /* 0x001f280000300800 */
[----:B------:R-:W-:Y:S04]  /*1d2bf0*/  STL [R1+0x742c], R5 ;  /* 0x00742c0501007387 */ /* 0x000fe80000100800 */
[----:B---3--:R-:W-:Y:S04]  /*1d2c00*/  STL [R1+0x7428], R6 ;  /* 0x0074280601007387 */ /* 0x008fe80000100800 */
[----:B--2---:R-:W-:Y:S04]  /*1d2c10*/  STL [R1+0x7424], R7 ;  /* 0x0074240701007387 */ /* 0x004fe80000100800 */
[----:B----4-:R-:W-:Y:S04]  /*1d2c20*/  STL [R1+0x7420], R8 ;  /* 0x0074200801007387 */ /* 0x010fe80000100800 */
[----:B------:R-:W-:Y:S04]  /*1d2c30*/  STL [R1+0x741c], R9 ;  /* 0x00741c0901007387 */ /* 0x000fe80000100800 */
[----:B------:R0:W-:Y:S02]  /*1d2c40*/  STL [R1+0x7418], R10 ;  /* 0x0074180a01007387 */ /* 0x0001e40000100800 */
[----:B0-----:R-:W-:-:S05]  /*1d2c50*/  MOV R10, UR5 ;  /* 0x00000005000a7c02 */ /* 0x001fca0008000f00 */
[----:B------:R-:W-:Y:S04]  /*1d2c60*/  STL.64 [R1+0x7430], R10 ;  /* 0x0074300a01007387 */ /* 0x000fe80000100a00 */
[----:B------:R-:W2:Y:S04]  /*1d2c70*/  LDL.LU R7, [R1+0x7350] ;  /* 0x0073500001077983 */ /* 0x000ea80000300800 */
[----:B------:R-:W3:Y:S01]  /*1d2c80*/  LDL.LU R6, [R1+0x7354] ;  /* 0x0073540001067983 */ /* 0x000ee20000300800 */
[----:B------:R-:W-:Y:S02]  /*1d2c90*/  ISETP.GE.AND P1, PT, R4, UR9, PT ;  /* 0x0000000904007c0c */ /* 0x000fe4000bf26270 */
[----:B------:R-:W-:-:S05]  /*1d2ca0*/  IADD3 R4, P0, R2, R23, RZ ;  /* 0x0000001702047210 */ /* 0x000fca0007f1e0ff */
[----:B------:R-:W-:-:S05]  /*1d2cb0*/  IMAD.X R5, R3, 0x1, R22, P0 ;  /* 0x0000000103057824 */ /* 0x000fca00000e0616 */
[----:B------:R0:W-:Y:S04]  /*1d2cc0*/  STL.64 [R1+0x48f8], R4 ;  /* 0x0048f80401007387 */ /* 0x0001e80000100a00 */
[----:B0-----:R-:W4:Y:S04]  /*1d2cd0*/  LDL.LU R5, [R1+0x7358] ;  /* 0x0073580001057983 */ /* 0x001f280000300800 */
[----:B------:R-:W4:Y:S01]  /*1d2ce0*/  LDL.LU R4, [R1+0x735c] ;  /* 0x00735c0001047983 */ /* 0x000f220000300800 */
[----:B------:R-:W-:Y:S01]  /*1d2cf0*/  UMOV UR5, UR7 ;  /* 0x0000000700057c82 */ /* 0x000fe20008000000 */
[----:B------:R-:W-:Y:S01]  /*1d2d00*/  ULDC.64 UR6, c[0x0][0x228] ;  /* 0x00008a0000067ab9 */ /* 0x000fe20000000a00 */
[----:B------:R-:W-:-:S02]  /*1d2d10*/  ISETP.GE.AND P2, PT, R24, UR5, PT ;  /* 0x0000000518007c0c */ /* 0x000fc4000bf46270 */
[----:B------:R-:W-:Y:S02]  /*1d2d20*/  MOV R9, UR4 ;  /* 0x0000000400097c02 */ /* 0x000fe40008000f00 */
[----:B------:R-:W-:Y:S01]  /*1d2d30*/  @P1 LOP3.LUT R13, R13, 0x40000000, RZ, 0xfc, !PT ;  /* 0x400000000d0d1812 */ /* 0x000fe200078efcff */
[----:B------:R-:W-:Y:S02]  /*1d2d40*/  UMOV UR4, UR7 ;  /* 0x0000000700047c82 */ /* 0x000fe40008000000 */
[----:B------:R-:W-:Y:S02]  /*1d2d50*/  ISETP.GE.AND P1, PT, R25, UR4, PT ;  /* 0x0000000419007c0c */ /* 0x000fe4000bf26270 */
[----:B------:R-:W-:Y:S01]  /*1d2d60*/  LOP3.LUT R13, R13, 0xdfffffff, RZ, 0xc0, !PT ;  /* 0xdfffffff0d0d7812 */ /* 0x000fe200078ec0ff */
[----:B------:R-:W-:Y:S01]  /*1d2d70*/  UMOV UR56, UR6 ;  /* 0x0000000600387c82 */ /* 0x000fe20008000000 */
[----:B------:R-:W-:Y:S02]  /*1d2d80*/  ULDC.64 UR6, c[0x0][0x228] ;  /* 0x00008a0000067ab9 */ /* 0x000fe40000000a00 */
[----:B------:R-:W-:Y:S01]  /*1d2d90*/  UMOV UR5, UR7 ;  /* 0x0000000700057c82 */ /* 0x000fe20008000000 */
[----:B------:R-:W-:Y:S01]  /*1d2da0*/  @P2 LOP3.LUT R13, R13, 0x20000000, RZ, 0xfc, !PT ;  /* 0x200000000d0d2812 */ /* 0x000fe200078efcff */
[----:B------:R-:W-:Y:S01]  /*1d2db0*/  UMOV UR52, UR6 ;  /* 0x0000000600347c82 */ /* 0x000fe20008000000 */
[----:B------:R-:W-:-:S02]  /*1d2dc0*/  ULDC.64 UR6, c[0x0][0x228] ;  /* 0x00008a0000067ab9 */ /* 0x000fc40000000a00 */
[----:B------:R-:W-:Y:S01]  /*1d2dd0*/  LOP3.LUT R13, R13, 0xefffffff, RZ, 0xc0, !PT ;  /* 0xefffffff0d0d7812 */ /* 0x000fe200078ec0ff */
[----:B------:R-:W-:-:S03]  /*1d2de0*/  UMOV UR4, UR7 ;  /* 0x0000000700047c82 */ /* 0x000fc60008000000 */
[----:B------:R-:W-:Y:S02]  /*1d2df0*/  @P1 LOP3.LUT R13, R13, 0x10000000, RZ, 0xfc, !PT ;  /* 0x100000000d0d1812 */ /* 0x000fe400078efcff */
[----:B------:R-:W-:Y:S02]  /*1d2e00*/  IADD3 R10, P0, R2, R21, RZ ;  /* 0x00000015020a7210 */ /* 0x000fe40007f1e0ff */
[----:B------:R-:W-:Y:S01]  /*1d2e10*/  LOP3.LUT R13, R13, 0xf7ffffff, RZ, 0xc0, !PT ;  /* 0xf7ffffff0d0d7812 */ /* 0x000fe200078ec0ff */
[----:B------:R-:W-:Y:S01]  /*1d2e20*/  UMOV UR57, UR6 ;  /* 0x0000000600397c82 */ /* 0x000fe20008000000 */
[----:B------:R-:W-:Y:S01]  /*1d2e30*/  ULDC.64 UR6, c[0x0][0x228] ;  /* 0x00008a0000067ab9 */ /* 0x000fe20000000a00 */
[----:B------:R-:W-:Y:S01]  /*1d2e40*/  IMAD.X R11, R3, 0x1, R20, P0 ;  /* 0x00000001030b7824 */ /* 0x000fe200000e0614 */
[----:B------:R-:W-:-:S04]  /*1d2e50*/  UMOV UR53, UR6 ;  /* 0x0000000600357c82 */ /* 0x000fc80008000000 */
[----:B------:R-:W-:Y:S01]  /*1d2e60*/  STL.64 [R1+0x4908], R10 ;  /* 0x0049080a01007387 */ /* 0x000fe20000100a00 */
[----:B--2---:R-:W-:Y:S02]  /*1d2e70*/  ISETP.GE.AND P2, PT, R7, UR5, PT ;  /* 0x0000000507007c0c */ /* 0x004fe4000bf46270 */
[----:B---3--:R-:W-:Y:S02]  /*1d2e80*/  ISETP.GE.AND P1, PT, R6, UR4, PT ;  /* 0x0000000406007c0c */ /* 0x008fe4000bf26270 */
[----:B------:R-:W-:Y:S01]  /*1d2e90*/  IADD3 R6, P0, R2, R19, RZ ;  /* 0x0000001302067210 */ /* 0x000fe20007f1e0ff */
[----:B------:R-:W-:Y:S01]  /*1d2ea0*/  UMOV UR5, UR7 ;  /* 0x0000000700057c82 */ /* 0x000fe20008000000 */
[----:B------:R-:W-:Y:S02]  /*1d2eb0*/  ULDC.64 UR6, c[0x0][0x228] ;  /* 0x00008a0000067ab9 */ /* 0x000fe40000000a00 */
[----:B------:R-:W-:-:S05]  /*1d2ec0*/  UMOV UR4, UR7 ;  /* 0x0000000700047c82 */ /* 0x000fca0008000000 */
[----:B------:R-:W-:-:S04]  /*1d2ed0*/  @P2 LOP3.LUT R13, R13, 0x8000000, RZ, 0xfc, !PT ;  /* 0x080000000d0d2812 */ /* 0x000fc800078efcff */
[----:B------:R-:W-:Y:S01]  /*1d2ee0*/  LOP3.LUT R13, R13, 0xfbffffff, RZ, 0xc0, !PT ;  /* 0xfbffffff0d0d7812 */ /* 0x000fe200078ec0ff */
[----:B------:R-:W-:-:S03]  /*1d2ef0*/  IMAD.X R7, R3, 0x1, R18, P0 ;  /* 0x0000000103077824 */ /* 0x000fc600000e0612 */
[----:B------:R-:W-:Y:S02]  /*1d2f00*/  @P1 LOP3.LUT R13, R13, 0x4000000, RZ, 0xfc, !PT ;  /* 0x040000000d0d1812 */ /* 0x000fe400078efcff */
[----:B----4-:R-:W-:Y:S02]  /*1d2f10*/  ISETP.GE.AND P1, PT, R4, UR4, PT ;  /* 0x0000000404007c0c */ /* 0x010fe4000bf26270 */
[----:B------:R-:W-:Y:S02]  /*1d2f20*/  IADD3 R4, P0, R2, R17, RZ ;  /* 0x0000001102047210 */ /* 0x000fe40007f1e0ff */
[----:B------:R-:W-:Y:S01]  /*1d2f30*/  ISETP.GE.AND P2, PT, R5, UR5, PT ;  /* 0x0000000505007c0c */ /* 0x000fe2000bf46270 */
[----:B------:R-:W-:Y:S01]  /*1d2f40*/  STL.64 [R1+0x4920], R6 ;  /* 0x0049200601007387 */ /* 0x000fe20000100a00 */
[----:B------:R-:W-:Y:S01]  /*1d2f50*/  LOP3.LUT R13, R13, 0xfdffffff, RZ, 0xc0, !PT ;  /* 0xfdffffff0d0d7812 */ /* 0x000fe200078ec0ff */
[----:B------:R-:W-:Y:S01]  /*1d2f60*/  ULDC.64 UR4, c[0x0][0x228] ;  /* 0x00008a0000047ab9 */ /* 0x000fe20000000a00 */
[----:B------:R-:W-:-:S05]  /*1d2f70*/  IMAD.X R5, R3, 0x1, R15, P0 ;  /* 0x0000000103057824 */ /* 0x000fca00000e060f */
[----:B------:R0:W-:Y:S04]  /*1d2f80*/  STL.64 [R1+0x4938], R4 ;  /* 0x0049380401007387 */ /* 0x0001e80000100a00 */
[----:B0-----:R-:W2:Y:S01]  /*1d2f90*/  LDL.LU R4, [R1+0x7360] ;  /* 0x0073600001047983 */ /* 0x001ea20000300800 */
[----:B------:R-:W-:-:S03]  /*1d2fa0*/  IADD3 R24, P0, R2, R16, RZ ;  /* 0x0000001002187210 */ /* 0x000fc60007f1e0ff */
[----:B------:R-:W3:Y:S02]  /*1d2fb0*/  LDL.LU R11, [R1+0x7364] ;  /* 0x00736400010b7983 */ /* 0x000ee40000300800 */
[----:B------:R-:W-:-:S05]  /*1d2fc0*/  IMAD.X R25, R3, 0x1, R14, P0 ;  /* 0x0000000103197824 */ /* 0x000fca00000e060e */
[----:B------:R0:W-:Y:S04]  /*1d2fd0*/  STL.64 [R1+0x4930], R24 ;  /* 0x0049301801007387 */ /* 0x0001e80000100a00 */
[----:B0-----:R-:W4:Y:S04]  /*1d2fe0*/  LDL.LU.64 R24, [R1+0x7448] ;  /* 0x0074480001187983 */ /* 0x001f280000300a00 */
[----:B------:R-:W4:Y:S04]  /*1d2ff0*/  LDL.LU R10, [R1+0x7368] ;  /* 0x00736800010a7983 */ /* 0x000f280000300800 */
[----:B------:R0:W-:Y:S04]  /*1d3000*/  STL.64 [R1+0x7438], R2 ;  /* 0x0074380201007387 */ /* 0x0001e80000100a00 */
[----:B------:R-:W4:Y:S01]  /*1d3010*/  LDL.LU R6, [R1+0x736c] ;  /* 0x00736c0001067983 */ /* 0x000f220000300800 */
[----:B------:R-:W-:Y:S01]  /*1d3020*/  @P2 LOP3.LUT R13, R13, 0x2000000, RZ, 0xfc, !PT ;  /* 0x020000000d0d2812 */ /* 0x000fe200078efcff */
[----:B------:R-:W-:-:S02]  /*1d3030*/  UMOV UR8, UR5 ;  /* 0x0000000500087c82 */ /* 0x000fc40008000000 */
[----:B------:R-:W4:Y:S01]  /*1d3040*/  LDL.LU R5, [R1+0x7370] ;  /* 0x0073700001057983 */ /* 0x000f220000300800 */
[----:B------:R-:W-:-:S04]  /*1d3050*/  LOP3.LUT R13, R13, 0xfeffffff, RZ, 0xc0, !PT ;  /* 0xfeffffff0d0d7812 */ /* 0x000fc800078ec0ff */
[----:B------:R-:W-:-:S04]  /*1d3060*/  @P1 LOP3.LUT R13, R13, 0x1000000, RZ, 0xfc, !PT ;  /* 0x010000000d0d1812 */ /* 0x000fc800078efcff */
[----:B------:R-:W-:Y:S01]  /*1d3070*/  LOP3.LUT R13, R13, 0xff7fffff, RZ, 0xc0, !PT ;  /* 0xff7fffff0d0d7812 */ /* 0x000fe200078ec0ff */
[----:B------:R-:W-:Y:S01]  /*1d3080*/  IMAD.U32 R8, RZ, RZ, UR4 ;  /* 0x00000004ff087e24 */ /* 0x000fe2000f8e00ff */
[----:B------:R-:W-:Y:S02]  /*1d3090*/  ULDC.64 UR4, c[0x0][0x228] ;  /* 0x00008a0000047ab9 */ /* 0x000fe40000000a00 */
[----:B------:R-:W-:Y:S01]  /*1d30a0*/  UMOV UR7, UR5 ;  /* 0x0000000500077c82 */ /* 0x000fe20008000000 */
[----:B------:R-:W-:Y:S01]  /*1d30b0*/  IMAD.U32 R7, RZ, RZ, UR6 ;  /* 0x00000006ff077e24 */ /* 0x000fe2000f8e00ff */
[----:B------:R-:W-:Y:S01]  /*1d30c0*/  UMOV UR6, UR11 ;  /* 0x0000000b00067c82 */ /* 0x000fe20008000000 */
[----:B--2---:R-:W-:Y:S02]  /*1d30d0*/  ISETP.GE.AND P0, PT, R4, UR8, PT ;  /* 0x0000000804007c0c */ /* 0x004fe4000bf06270 */
[----:B------:R-:W-:Y:S02]  /*1d30e0*/  SHF.R.S32.HI R4, RZ, 0x1f, R0 ;  /* 0x0000001fff047819 */ /* 0x000fe40000011400 */
[----:B---3--:R-:W-:Y:S01]  /*1d30f0*/  ISETP.GE.AND P2, PT, R11, UR7, PT ;  /* 0x000000070b007c0c */ /* 0x008fe2000bf46270 */
[----:B------:R-:W-:-:S08]  /*1d3100*/  ULDC.64 UR8, c[0x0][0x228] ;  /* 0x00008a0000087ab9 */ /* 0x000fd00000000a00 */
[----:B------:R-:W-:Y:S02]  /*1d3110*/  @P0 LOP3.LUT R13, R13, 0x800000, RZ, 0xfc, !PT ;  /* 0x008000000d0d0812 */ /* 0x000fe400078efcff */
[----:B0-----:R-:W-:-:S05]  /*1d3120*/  IADD3 R2, P0, R0, R29, RZ ;  /* 0x0000001d00027210 */ /* 0x001fca0007f1e0ff */
[----:B------:R-:W-:-:S05]  /*1d3130*/  IMAD.X R3, R4, 0x1, R28, P0 ;  /* 0x0000000104037824 */ /* 0x000fca00000e061c */
[----:B------:R0:W-:Y:S04]  /*1d3140*/  STL.64 [R1+0x4948], R2 ;  /* 0x0049480201007387 */ /* 0x0001e80000100a00 */
[----:B0-----:R-:W2:Y:S04]  /*1d3150*/  LDL.LU R3, [R1+0x7374] ;  /* 0x0073740001037983 */ /* 0x001ea80000300800 */
[----:B------:R-:W3:Y:S01]  /*1d3160*/  LDL.LU R2, [R1+0x7378] ;  /* 0x0073780001027983 */ /* 0x000ee20000300800 */
[----:B------:R-:W-:Y:S02]  /*1d3170*/  LOP3.LUT R13, R13, 0xffbfffff, RZ, 0xc0, !PT ;  /* 0xffbfffff0d0d7812 */ /* 0x000fe400078ec0ff */
[----:B----4-:R-:W-:Y:S01]  /*1d3180*/  ISETP.GE.AND P1, PT, R10, UR6, PT ;  /* 0x000000060a007c0c */ /* 0x010fe2000bf26270 */
[----:B------:R-:W-:Y:S01]  /*1d3190*/  ULDC.64 UR6, c[0x0][0x228] ;  /* 0x00008a0000067ab9 */ /* 0x000fe20000000a00 */
[----:B------:R-:W-:-:S02]  /*1d31a0*/  @P2 LOP3.LUT R13, R13, 0x400000, RZ, 0xfc, !PT ;  /* 0x004000000d0d2812 */ /* 0x000fc400078efcff */
[----:B------:R-:W-:Y:S02]  /*1d31b0*/  ISETP.GE.AND P2, PT, R6, UR7, PT ;  /* 0x0000000706007c0c */ /* 0x000fe4000bf46270 */
[----:B------:R-:W-:Y:S01]  /*1d31c0*/  IADD3 R10, P0, R0, R27, RZ ;  /* 0x0000001b000a7210 */ /* 0x000fe20007f1e0ff */
[----:B------:R-:W4:Y:S01]  /*1d31d0*/  LDL.LU R6, [R1+0x737c] ;  /* 0x00737c0001067983 */ /* 0x000f220000300800 */
[----:B------:R-:W-:Y:S01]  /*1d31e0*/  LOP3.LUT R13, R13, 0xffdfffff, RZ, 0xc0, !PT ;  /* 0xffdfffff0d0d7812 */ /* 0x000fe200078ec0ff */
[----:B------:R-:W-:Y:S01]  /*1d31f0*/  UMOV UR5, UR4 ;  /* 0x0000000400057c82 */ /* 0x000fe20008000000 */
[----:B------:R-:W-:-:S03]  /*1d3200*/  ULDC UR7, c[0x0][0x228] ;  /* 0x00008a0000077ab9 */ /* 0x000fc60000000800 */
[----:B------:R-:W-:Y:S02]  /*1d3210*/  @P1 LOP3.LUT R13, R13, 0x200000, RZ, 0xfc, !PT ;  /* 0x002000000d0d1812 */ /* 0x000fe400078efcff */
[----:B------:R-:W-:Y:S01]  /*1d3220*/  ISETP.GE.AND P1, PT, R5, UR9, PT ;  /* 0x0000000905007c0c */ /* 0x000fe2000bf26270 */
[----:B------:R-:W-:Y:S01]  /*1d3230*/  IMAD.X R11, R4, 0x1, R26, P0 ;  /* 0x00000001040b7824 */ /* 0x000fe200000e061a */
[----:B------:R-:W4:Y:S01]  /*1d3240*/  LDL.LU R5, [R1+0x7380] ;  /* 0x0073800001057983 */ /* 0x000f220000300800 */
[----:B------:R-:W-:Y:S01]  /*1d3250*/  LOP3.LUT R13, R13, 0xffefffff, RZ, 0xc0, !PT ;  /* 0xffefffff0d0d7812 */ /* 0x000fe200078ec0ff */
[----:B------:R-:W-:Y:S01]  /*1d3260*/  UMOV UR4, UR10 ;  /* 0x0000000a00047c82 */ /* 0x000fe20008000000 */
[----:B------:R-:W-:Y:S01]  /*1d3270*/  ULDC.64 UR10, c[0x0][0x228] ;  /* 0x00008a00000a7ab9 */ /* 0x000fe20000000a00 */
[----:B------:R-:W-:Y:S01]  /*1d3280*/  ULDC UR9, c[0x0][0x228] ;  /* 0x00008a0000097ab9 */ /* 0x000fe20000000800 */
[----:B------:R-:W-:-:S04]  /*1d3290*/  @P2 LOP3.LUT R13, R13, 0x100000, RZ, 0xfc, !PT ;  /* 0x001000000d0d2812 */ /* 0x000fc800078efcff */
[----:B------:R-:W-:-:S04]  /*1d32a0*/  LOP3.LUT R13, R13, 0xfff7ffff, RZ, 0xc0, !PT ;  /* 0xfff7ffff0d0d7812 */ /* 0x000fc800078ec0ff */
[----:B------:R-:W-:Y:S01]  /*1d32b0*/  @P1 LOP3.LUT R13, R13, 0x80000, RZ, 0xfc, !PT ;  /* 0x000800000d0d1812 */ /* 0x000fe200078efcff */
[----:B------:R-:W-:Y:S03]  /*1d32c0*/  STL.64 [R1+0x4928], R10 ;  /* 0x0049280a01007387 */ /* 0x000fe60000100a00 */
[----:B------:R-:W-:Y:S02]  /*1d32d0*/  LOP3.LUT R13, R13, 0xfffbffff, RZ, 0xc0, !PT ;  /* 0xfffbffff0d0d7812 */ /* 0x000fe400078ec0ff */
[----:B---3--:R-:W-:Y:S02]  /*1d32e0*/  ISETP.GE.AND P1, PT, R2, UR13, PT ;  /* 0x0000000d02007c0c */ /* 0x008fe4000bf26270 */
[----:B------:R-:W-:Y:S02]  /*1d32f0*/  IADD3 R2, P0, R0, R25, RZ ;  /* 0x0000001900027210 */ /* 0x000fe40007f1e0ff */
[----:B--2---:R-:W-:Y:S01]  /*1d3300*/  ISETP.GE.AND P2, PT, R3, UR11, PT ;  /* 0x0000000b03007c0c */ /* 0x004fe2000bf46270 */
[----:B------:R-:W-:Y:S01]  /*1d3310*/  ULDC UR11, c[0x0][0x228] ;  /* 0x00008a00000b7ab9 */ /* 0x000fe20000000800 */
[----:B------:R-:W-:Y:S01]  /*1d3320*/  ULDC UR13, c[0x0][0x228] ;  /* 0x00008a00000d7ab9 */ /* 0x000fe20000000800 */
[----:B------:R-:W-:-:S05]  /*1d3330*/  IMAD.X R3, R4, 0x1, R24, P0 ;  /* 0x0000000104037824 */ /* 0x000fca00000e0618 */
[----:B------:R0:W-:Y:S04]  /*1d3340*/  STL.64 [R1+0x4960], R2 ;  /* 0x0049600201007387 */ /* 0x0001e80000100a00 */
[----:B0-----:R-:W2:Y:S04]  /*1d3350*/  LDL.LU R3, [R1+0x7384] ;  /* 0x0073840001037983 */ /* 0x001ea80000300800 */
[----:B------:R-:W3:Y:S01]  /*1d3360*/  LDL.LU R2, [R1+0x7388] ;  /* 0x0073880001027983 */ /* 0x000ee20000300800 */
[----:B------:R-:W-:-:S05]  /*1d3370*/  IADD3 R10, P0, R0, R23, RZ ;  /* 0x00000017000a7210 */ /* 0x000fca0007f1e0ff */
[----:B------:R-:W-:Y:S01]  /*1d3380*/  IMAD.X R11, R4, 0x1, R22, P0 ;  /* 0x00000001040b7824 */ /* 0x000fe200000e0616 */
[----:B------:R-:W-:Y:S02]  /*1d3390*/  @P2 LOP3.LUT R13, R13, 0x40000, RZ, 0xfc, !PT ;  /* 0x000400000d0d2812 */ /* 0x000fe400078efcff */
[----:B----4-:R-:W-:Y:S01]  /*1d33a0*/  ISETP.GE.AND P2, PT, R6, UR15, PT ;  /* 0x0000000f06007c0c */ /* 0x010fe2000bf46270 */
[----:B------:R-:W-:Y:S01]  /*1d33b0*/  ULDC UR15, c[0x0][0x228] ;  /* 0x00008a00000f7ab9 */ /* 0x000fe20000000800 */
[----:B------:R0:W-:Y:S04]  /*1d33c0*/  STL.64 [R1+0x4970], R10 ;  /* 0x0049700a01007387 */ /* 0x0001e80000100a00 */
[----:B0-----:R-:W4:Y:S04]  /*1d33d0*/  LDL.LU R10, [R1+0x738c] ;  /* 0x00738c00010a7983 */ /* 0x001f280000300800 */
[----:B------:R-:W4:Y:S01]  /*1d33e0*/  LDL.LU R6, [R1+0x7390] ;  /* 0x0073900001067983 */ /* 0x000f220000300800 */
[----:B------:R-:W-:-:S04]  /*1d33f0*/  LOP3.LUT R13, R13, 0xfffdffff, RZ, 0xc0, !PT ;  /* 0xfffdffff0d0d7812 */ /* 0x000fc800078ec0ff */
[----:B------:R-:W-:Y:S02]  /*1d3400*/  @P1 LOP3.LUT R13, R13, 0x20000, RZ, 0xfc, !PT ;  /* 0x000200000d0d1812 */ /* 0x000fe400078efcff */
[----:B------:R-:W-:Y:S01]  /*1d3410*/  ISETP.GE.AND P1, PT, R5, UR17, PT ;  /* 0x0000001105007c0c */ /* 0x000fe2000bf26270 */
[----:B------:R-:W-:Y:S01]  /*1d3420*/  ULDC UR17, c[0x0][0x228] ;  /* 0x00008a0000117ab9 */ /* 0x000fe20000000800 */
[----:B------:R-:W4:Y:S01]  /*1d3430*/  LDL R5, [R1+0x80] ;  /* 0x0000800001057983 */ /* 0x000f220000100800 */
[----:B------:R-:W-:-:S04]  /*1d3440*/  LOP3.LUT R13, R13, 0xfffeffff, RZ, 0xc0, !PT ;  /* 0xfffeffff0d0d7812 */ /* 0x000fc800078ec0ff */
[----:B------:R-:W-:-:S04]  /*1d3450*/  @P2 LOP3.LUT R13, R13, 0x10000, RZ, 0xfc, !PT ;  /* 0x000100000d0d2812 */ /* 0x000fc800078efcff */
[----:B------:R-:W-:-:S04]  /*1d3460*/  LOP3.LUT R13, R13, 0xffff7fff, RZ, 0xc0, !PT ;  /* 0xffff7fff0d0d7812 */ /* 0x000fc800078ec0ff */
[----:B------:R-:W-:-:S04]  /*1d3470*/  @P1 LOP3.LUT R13, R13, 0x8000, RZ, 0xfc, !PT ;  /* 0x000080000d0d1812 */ /* 0x000fc800078efcff */
        /* <DEDUP_REMOVED lines=10> */
[----:B------:R-:W-:-:S04]  /*1d3520*/  @P2 LOP3.LUT R13, R13, 0x4000, RZ, 0xfc, !PT ;  /* 0x000040000d0d2812 */ /* 0x000fc800078efcff */
[----:B------:R-:W-:Y:S02]  /*1d3530*/  LOP3.LUT R13, R13, 0xffffdfff, RZ, 0xc0, !PT ;  /* 0xffffdfff0d0d7812 */ /* 0x000fe400078ec0ff */
[----:B----4-:R-:W-:Y:S02]  /*1d3540*/  ISETP.GE.AND P2, PT, R10, UR23, PT ;  /* 0x000000170a007c0c */ /* 0x010fe4000bf46270 */
[----:B------:R-:W-:Y:S02]  /*1d3550*/  @P1 LOP3.LUT R13, R13, 0x2000, RZ, 0xfc, !PT ;  /* 0x000020000d0d1812 */ /* 0x000fe400078efcff */
[----:B------:R-:W-:Y:S02]  /*1d3560*/  ISETP.GE.AND P1, PT, R6, UR25, PT ;  /* 0x0000001906007c0c */ /* 0x000fe4000bf26270 */
[----:B------:R-:W-:Y:S01]  /*1d3570*/  IADD3 R10, P0, R0, R19, RZ ;  /* 0x00000013000a7210 */ /* 0x000fe20007f1e0ff */
[----:B------:R-:W4:Y:S01]  /*1d3580*/  LDL.LU R6, [R1+0x739c] ;  /* 0x00739c0001067983 */ /* 0x000f220000300800 */
[----:B------:R-:W-:Y:S01]  /*1d3590*/  LOP3.LUT R13, R13, 0xffffefff, RZ, 0xc0, !PT ;  /* 0xffffefff0d0d7812 */ /* 0x000fe200078ec0ff */
[----:B------:R-:W-:Y:S01]  /*1d35a0*/  ULDC UR25, c[0x0][0x228] ;  /* 0x00008a0000197ab9 */ /* 0x000fe20000000800 */
[----:B------:R-:W-:Y:S01]  /*1d35b0*/  ULDC UR23, c[0x0][0x228] ;  /* 0x00008a0000177ab9 */ /* 0x000fe20000000800 */
[----:B------:R-:W-:-:S05]  /*1d35c0*/  IMAD.X R11, R4, 0x1, R18, P0 ;  /* 0x00000001040b7824 */ /* 0x000fca00000e0612 */
[----:B------:R0:W-:Y:S04]  /*1d35d0*/  STL.64 [R1+0x4998], R10 ;  /* 0x0049980a01007387 */ /* 0x0001e80000100a00 */
[----:B0-----:R-:W4:Y:S04]  /*1d35e0*/  LDL.LU R11, [R1+0x73a0] ;  /* 0x0073a000010b7983 */ /* 0x001f280000300800 */
[----:B------:R-:W4:Y:S01]  /*1d35f0*/  LDL.LU R10, [R1+0x73a4] ;  /* 0x0073a400010a7983 */ /* 0x000f220000300800 */
        /* <DEDUP_REMOVED lines=10> */
[----:B------:R0:W-:Y:S05]  /*1d36a0*/  STL.64 [R1+0x49b0], R2 ;  /* 0x0049b00201007387 */ /* 0x0001ea0000100a00 */
[----:B------:R-:W-:Y:S02]  /*1d36b0*/  @P2 LOP3.LUT R13, R13, 0x400, RZ, 0xfc, !PT ;  /* 0x000004000d0d2812 */ /* 0x000fe400078efcff */
[----:B0-----:R-:W-:Y:S02]  /*1d36c0*/  IADD3 R2, P0, R0, R16, RZ ;  /* 0x0000001000027210 */ /* 0x001fe40007f1e0ff */
[----:B------:R-:W-:-:S03]  /*1d36d0*/  LOP3.LUT R13, R13, 0xfffffdff, RZ, 0xc0, !PT ;  /* 0xfffffdff0d0d7812 */ /* 0x000fc600078ec0ff */
[----:B------:R-:W-:Y:S01]  /*1d36e0*/  IMAD.X R3, R4, 0x1, R14, P0 ;  /* 0x0000000104037824 */ /* 0x000fe200000e060e */
[----:B----4-:R-:W-:Y:S02]  /*1d36f0*/  ISETP.GE.AND P0, PT, R6, UR31, PT ;  /* 0x0000001f06007c0c */ /* 0x010fe4000bf06270 */
[----:B------:R-:W-:Y:S02]  /*1d3700*/  @P1 LOP3.LUT R13, R13, 0x200, RZ, 0xfc, !PT ;  /* 0x000002000d0d1812 */ /* 0x000fe400078efcff */
[----:B------:R-:W-:Y:S01]  /*1d3710*/  SHF.R.S32.HI R6, RZ, 0x1f, R5 ;  /* 0x0000001fff067819 */ /* 0x000fe20000011405 */
[----:B------:R-:W2:Y:S01]  /*1d3720*/  LDL.LU R4, [R1+0x7440] ;  /* 0x0074400001047983 */ /* 0x000ea20000300800 */
[----:B------:R-:W-:Y:S02]  /*1d3730*/  ISETP.GE.AND P2, PT, R11, UR33, PT ;  /* 0x000000210b007c0c */ /* 0x000fe4000bf46270 */
[----:B------:R-:W-:Y:S02]  /*1d3740*/  LOP3.LUT R13, R13, 0xfffffeff, RZ, 0xc0, !PT ;  /* 0xfffffeff0d0d7812 */ /* 0x000fe400078ec0ff */
[----:B------:R-:W-:Y:S01]  /*1d3750*/  ISETP.GE.AND P1, PT, R10, UR35, PT ;  /* 0x000000230a007c0c */ /* 0x000fe2000bf26270 */
[----:B------:R0:W-:Y:S01]  /*1d3760*/  STL.64 [R1+0x49a8], R2 ;  /* 0x0049a80201007387 */ /* 0x0001e20000100a00 */
[----:B------:R-:W-:Y:S01]  /*1d3770*/  ULDC UR31, c[0x0][0x228] ;  /* 0x00008a00001f7ab9 */ /* 0x000fe20000000800 */
[----:B------:R-:W-:Y:S01]  /*1d3780*/  ULDC UR33, c[0x0][0x228] ;  /* 0x00008a0000217ab9 */ /* 0x000fe20000000800 */
[----:B------:R-:W-:Y:S01]  /*1d3790*/  ULDC UR35, c[0x0][0x228] ;  /* 0x00008a0000237ab9 */ /* 0x000fe20000000800 */
[----:B------:R-:W-:-:S02]  /*1d37a0*/  @P0 LOP3.LUT R13, R13, 0x100, RZ, 0xfc, !PT ;  /* 0x000001000d0d0812 */ /* 0x000fc400078efcff */
[----:B------:R-:W-:-:S05]  /*1d37b0*/  IADD3 R10, P0, R5, R29, RZ ;  /* 0x0000001d050a7210 */ /* 0x000fca0007f1e0ff */
[----:B------:R-:W-:Y:S01]  /*1d37c0*/  IMAD.X R11, R6, 0x1, R28, P0 ;  /* 0x00000001060b7824 */ /* 0x000fe200000e061c */
[----:B0-----:R-:W3:Y:S04]  /*1d37d0*/  LDL.LU.64 R2, [R1+0x7438] ;  /* 0x0074380001027983 */ /* 0x001ee80000300a00 */
[----:B------:R0:W-:Y:S04]  /*1d37e0*/  STL [R1+0x73f0], R29 ;  /* 0x0073f01d01007387 */ /* 0x0001e80000100800 */
[----:B0-----:R-:W4:Y:S04]  /*1d37f0*/  LDL.LU R29, [R1+0x73ac] ;  /* 0x0073ac00011d7983 */ /* 0x001f280000300800 */
[----:B------:R0:W-:Y:S04]  /*1d3800*/  STL.64 [R1+0x49c0], R10 ;  /* 0x0049c00a01007387 */ /* 0x0001e80000100a00 */
[----:B0-----:R-:W2:Y:S04]  /*1d3810*/  LDL.LU.64 R10, [R1+0x7430] ;  /* 0x00743000010a7983 */ /* 0x001ea80000300a00 */
[----:B------:R0:W-:Y:S04]  /*1d3820*/  STL [R1+0x73f4], R28 ;  /* 0x0073f41c01007387 */ /* 0x0001e80000100800 */
[----:B0-----:R-:W3:Y:S01]  /*1d3830*/  LDL.LU R28, [R1+0x73a8] ;  /* 0x0073a800011c7983 */ /* 0x001ee20000300800 */
[----:B------:R-:W-:-:S04]  /*1d3840*/  LOP3.LUT R13, R13, 0xffffff7f, RZ, 0xc0, !PT ;  /* 0xffffff7f0d0d7812 */ /* 0x000fc800078ec0ff */
[----:B------:R-:W-:-:S04]  /*1d3850*/  @P2 LOP3.LUT R13, R13, 0x80, RZ, 0xfc, !PT ;  /* 0x000000800d0d2812 */ /* 0x000fc800078efcff */
[----:B------:R-:W-:-:S04]  /*1d3860*/  LOP3.LUT R13, R13, 0xffffffbf, RZ, 0xc0, !PT ;  /* 0xffffffbf0d0d7812 */ /* 0x000fc800078ec0ff */
[----:B------:R-:W-:Y:S01]  /*1d3870*/  @P1 LOP3.LUT R13, R13, 0x40, RZ, 0xfc, !PT ;  /* 0x000000400d0d1812 */ /* 0x000fe200078efcff */
[----:B------:R0:W-:Y:S01]  /*1d3880*/  STL [R1+0x73f8], R27 ;  /* 0x0073f81b01007387 */ /* 0x0001e20000100800 */
[----:B----4-:R-:W-:Y:S02]  /*1d3890*/  ISETP.GE.AND P1, PT, R29, UR39, PT ;  /* 0x000000271d007c0c */ /* 0x010fe4000bf26270 */
[----:B---3--:R-:W-:Y:S02]  /*1d38a0*/  ISETP.GE.AND P2, PT, R28, UR37, PT ;  /* 0x000000251c007c0c */ /* 0x008fe4000bf46270 */
[----:B------:R-:W-:Y:S02]  /*1d38b0*/  IADD3 R28, P0, R5, R27, RZ ;  /* 0x0000001b051c7210 */ /* 0x000fe40007f1e0ff */
[----:B------:R-:W-:Y:S01]  /*1d38c0*/  LOP3.LUT R13, R13, 0xffffffdf, RZ, 0xc0, !PT ;  /* 0xffffffdf0d0d7812 */ /* 0x000fe200078ec0ff */
[----:B0-----:R-:W3:Y:S01]  /*1d38d0*/  LDL.LU R27, [R1+0x73b4] ;  /* 0x0073b400011b7983 */ /* 0x001ee20000300800 */
[----:B------:R-:W-:Y:S01]  /*1d38e0*/  ULDC UR37, c[0x0][0x228] ;  /* 0x00008a0000257ab9 */ /* 0x000fe20000000800 */
[----:B------:R-:W-:Y:S01]  /*1d38f0*/  ULDC UR39, c[0x0][0x228] ;  /* 0x00008a0000277ab9 */ /* 0x000fe20000000800 */
[----:B------:R-:W-:-:S05]  /*1d3900*/  IMAD.X R29, R6, 0x1, R26, P0 ;  /* 0x00000001061d7824 */ /* 0x000fca00000e061a */
[----:B------:R0:W-:Y:S04]  /*1d3910*/  STL.64 [R1+0x49a0], R28 ;  /* 0x0049a01c01007387 */ /* 0x0001e80000100a00 */
[----:B0-----:R-:W4:Y:S04]  /*1d3920*/  LDL.LU R29, [R1+0x73b8] ;  /* 0x0073b800011d7983 */ /* 0x001f280000300800 */
[----:B------:R-:W2:Y:S04]  /*1d3930*/  LDL.LU R28, [R1+0x73bc] ;  /* 0x0073bc00011c7983 */ /* 0x000ea80000300800 */
[----:B------:R0:W-:Y:S04]  /*1d3940*/  STL [R1+0x73fc], R26 ;  /* 0x0073fc1a01007387 */ /* 0x0001e80000100800 */
[----:B0-----:R-:W4:Y:S01]  /*1d3950*/  LDL.LU R26, [R1+0x73b0] ;  /* 0x0073b000011a7983 */ /* 0x001f220000300800 */
[----:B------:R-:W-:-:S04]  /*1d3960*/  @P2 LOP3.LUT R13, R13, 0x20, RZ, 0xfc, !PT ;  /* 0x000000200d0d2812 */ /* 0x000fc800078efcff */
[----:B------:R-:W-:-:S04]  /*1d3970*/  LOP3.LUT R13, R13, 0xffffffef, RZ, 0xc0, !PT ;  /* 0xffffffef0d0d7812 */ /* 0x000fc800078ec0ff */
[----:B------:R-:W-:Y:S01]  /*1d3980*/  @P1 LOP3.LUT R13, R13, 0x10, RZ, 0xfc, !PT ;  /* 0x000000100d0d1812 */ /* 0x000fe200078efcff */
[----:B------:R-:W-:Y:S01]  /*1d3990*/  STL [R1+0x7400], R25 ;  /* 0x0074001901007387 */ /* 0x000fe20000100800 */
[----:B---3--:R-:W-:Y:S02]  /*1d39a0*/  ISETP.GE.AND P1, PT, R27, UR43, PT ;  /* 0x0000002b1b007c0c */ /* 0x008fe4000bf26270 */
[----:B----4-:R-:W-:Y:S02]  /*1d39b0*/  ISETP.GE.AND P2, PT, R26, UR41, PT ;  /* 0x000000291a007c0c */ /* 0x010fe4000bf46270 */
[----:B------:R-:W-:Y:S02]  /*1d39c0*/  IADD3 R26, P0, R5, R25, RZ ;  /* 0x00000019051a7210 */ /* 0x000fe40007f1e0ff */
[----:B------:R-:W-:Y:S01]  /*1d39d0*/  LOP3.LUT R13, R13, 0xfffffff7, RZ, 0xc0, !PT ;  /* 0xfffffff70d0d7812 */ /* 0x000fe200078ec0ff */
[----:B------:R-:W-:Y:S01]  /*1d39e0*/  UMOV UR43, UR52 ;  /* 0x00000034002b7c82 */ /* 0x000fe20008000000 */
[----:B------:R-:W-:Y:S01]  /*1d39f0*/  ULDC UR41, c[0x0][0x228] ;  /* 0x00008a0000297ab9 */ /* 0x000fe20000000800 */
[----:B------:R-:W-:-:S05]  /*1d3a00*/  IMAD.X R27, R6, 0x1, R24, P0 ;  /* 0x00000001061b7824 */ /* 0x000fca00000e0618 */
[----:B------:R0:W-:Y:S04]  /*1d3a10*/  STL.64 [R1+0x49d8], R26 ;  /* 0x0049d81a01007387 */ /* 0x0001e80000100a00 */
[----:B0-----:R-:W3:Y:S04]  /*1d3a20*/  LDL.LU R27, [R1+0x73c0] ;  /* 0x0073c000011b7983 */ /* 0x001ee80000300800 */
[----:B------:R0:W-:Y:S04]  /*1d3a30*/  STL [R1+0x7404], R24 ;  /* 0x0074041801007387 */ /* 0x0001e80000100800 */
[----:B------:R-:W4:Y:S01]  /*1d3a40*/  LDL.LU R26, [R1+0x73c4] ;  /* 0x0073c400011a7983 */ /* 0x000f220000300800 */
[----:B0-----:R-:W-:-:S03]  /*1d3a50*/  IADD3 R24, P0, R5, R23, RZ ;  /* 0x0000001705187210 */ /* 0x001fc60007f1e0ff */
[----:B------:R-:W-:Y:S02]  /*1d3a60*/  STL [R1+0x7408], R23 ;  /* 0x0074081701007387 */ /* 0x000fe40000100800 */
[----:B------:R-:W-:Y:S01]  /*1d3a70*/  IMAD.X R25, R6, 0x1, R22, P0 ;  /* 0x0000000106197824 */ /* 0x000fe200000e0616 */
[----:B------:R-:W-:-:S04]  /*1d3a80*/  @P2 LOP3.LUT R13, R13, 0x8, RZ, 0xfc, !PT ;  /* 0x000000080d0d2812 */ /* 0x000fc800078efcff */
[----:B------:R0:W-:Y:S01]  /*1d3a90*/  STL.64 [R1+0x49e8], R24 ;  /* 0x0049e81801007387 */ /* 0x0001e20000100a00 */
[----:B------:R-:W-:Y:S02]  /*1d3aa0*/  ISETP.GE.AND P2, PT, R29, UR45, PT ;  /* 0x0000002d1d007c0c */ /* 0x000fe4000bf46270 */
[----:B------:R-:W-:Y:S01]  /*1d3ab0*/  LOP3.LUT R13, R13, 0xfffffffb, RZ, 0xc0, !PT ;  /* 0xfffffffb0d0d7812 */ /* 0x000fe200078ec0ff */
[----:B------:R-:W-:Y:S01]  /*1d3ac0*/  ULDC UR45, c[0x0][0x228] ;  /* 0x00008a00002d7ab9 */ /* 0x000fe20000000800 */
[----:B0-----:R-:W4:Y:S04]  /*1d3ad0*/  LDL.LU R25, [R1+0x73c8] ;  /* 0x0073c80001197983 */ /* 0x001f280000300800 */
[----:B------:R-:W4:Y:S04]  /*1d3ae0*/  LDL.LU R24, [R1+0x73cc] ;  /* 0x0073cc0001187983 */ /* 0x000f280000300800 */
[----:B------:R0:W-:Y:S04]  /*1d3af0*/  STL [R1+0x740c], R22 ;  /* 0x00740c1601007387 */ /* 0x0001e80000100800 */
[----:B--2---:R1:W-:Y:S04]  /*1d3b00*/  STL [R1+0x7410], R11 ;  /* 0x0074100b01007387 */ /* 0x0043e80000100800 */
[----:B------:R-:W2:Y:S01]  /*1d3b10*/  LDL.LU R23, [R1+0x73d0] ;  /* 0x0073d00001177983 */ /* 0x000ea20000300800 */
[----:B------:R-:W-:-:S03]  /*1d3b20*/  @P1 LOP3.LUT R13, R13, 0x4, RZ, 0xfc, !PT ;  /* 0x000000040d0d1812 */ /* 0x000fc600078efcff */
[----:B0-----:R-:W2:Y:S01]  /*1d3b30*/  LDL.LU R22, [R1+0x73d4] ;  /* 0x0073d40001167983 */ /* 0x001ea20000300800 */
[----:B------:R-:W-:Y:S02]  /*1d3b40*/  ISETP.GE.AND P1, PT, R28, UR47, PT ;  /* 0x0000002f1c007c0c */ /* 0x000fe4000bf26270 */
[----:B------:R-:W-:Y:S01]  /*1d3b50*/  LOP3.LUT R13, R13, 0xfffffffd, RZ, 0xc0, !PT ;  /* 0xfffffffd0d0d7812 */ /* 0x000fe200078ec0ff */
[----:B------:R-:W-:Y:S01]  /*1d3b60*/  STL [R1+0x7414], R21 ;  /* 0x0074141501007387 */ /* 0x000fe20000100800 */
[----:B------:R-:W-:Y:S02]  /*1d3b70*/  ULDC UR47, c[0x0][0x228] ;  /* 0x00008a00002f7ab9 */ /* 0x000fe40000000800 */
[----:B------:R-:W-:-:S04]  /*1d3b80*/  @P2 LOP3.LUT R13, R13, 0x2, RZ, 0xfc, !PT ;  /* 0x000000020d0d2812 */ /* 0x000fc800078efcff */
[----:B------:R-:W-:-:S04]  /*1d3b90*/  LOP3.LUT R13, R13, 0xfffffffe, RZ, 0xc0, !PT ;  /* 0xfffffffe0d0d7812 */ /* 0x000fc800078ec0ff */
[----:B------:R-:W-:Y:S02]  /*1d3ba0*/  @P1 LOP3.LUT R13, R13, 0x1, RZ, 0xfc, !PT ;  /* 0x000000010d0d1812 */ /* 0x000fe400078efcff */
[----:B---3--:R-:W-:Y:S01]  /*1d3bb0*/  ISETP.GE.AND P0, PT, R27, UR49, PT ;  /* 0x000000311b007c0c */ /* 0x008fe2000bf06270 */
[----:B------:R-:W-:Y:S01]  /*1d3bc0*/  ULDC UR49, c[0x0][0x228] ;  /* 0x00008a0000317ab9 */ /* 0x000fe20000000800 */
[----:B----4-:R-:W-:Y:S02]  /*1d3bd0*/  ISETP.GE.AND P1, PT, R26, UR51, PT ;  /* 0x000000331a007c0c */ /* 0x010fe4000bf26270 */
[----:B------:R-:W-:-:S05]  /*1d3be0*/  IADD3 R26, P2, R5, R21, RZ ;  /* 0x00000015051a7210 */ /* 0x000fca0007f5e0ff */
[----:B------:R-:W-:-:S04]  /*1d3bf0*/  IMAD.X R27, R6, 0x1, R20, P2 ;  /* 0x00000001061b7824 */ /* 0x000fc800010e0614 */
[----:B------:R-:W-:Y:S02]  /*1d3c00*/  @P0 LOP3.LUT R12, R12, 0x4000, RZ, 0xfc, !PT ;  /* 0x000040000c0c0812 */ /* 0x000fe400078efcff */
[----:B------:R-:W-:Y:S01]  /*1d3c10*/  LOP3.LUT P0, RZ, R11, 0x200, RZ, 0xc0, !PT ;  /* 0x000002000bff7812 */ /* 0x000fe2000780c0ff */
[----:B------:R0:W-:Y:S04]  /*1d3c20*/  STL.64 [R1+0x49f0], R26 ;  /* 0x0049f01a01007387 */ /* 0x0001e80000100a00 */
[----:B-1----:R-:W3:Y:S01]  /*1d3c30*/  LDL.LU R11, [R1+0x73d8] ;  /* 0x0073d800010b7983 */ /* 0x002ee20000300800 */
[----:B------:R-:W-:Y:S01]  /*1d3c40*/  UMOV UR51, UR53 ;  /* 0x0000003500337c82 */ /* 0x000fe20008000000 */
[----:B------:R-:W-:Y:S01]  /*1d3c50*/  ULDC.64 UR52, c[0x0][0x228] ;  /* 0x00008a0000347ab9 */ /* 0x000fe20000000a00 */
[----:B------:R-:W-:-:S02]  /*1d3c60*/  LOP3.LUT R12, R12, 0xffffdfff, RZ, 0xc0, !PT ;  /* 0xffffdfff0c0c7812 */ /* 0x000fc400078ec0ff */
[----:B------:R-:W-:Y:S02]  /*1d3c70*/  ISETP.GE.AND P3, PT, R24, UR55, PT ;  /* 0x0000003718007c0c */ /* 0x000fe4000bf66270 */
[----:B------:R-:W-:Y:S02]  /*1d3c80*/  IADD3 R24, P4, R5, R19, RZ ;  /* 0x0000001305187210 */ /* 0x000fe40007f9e0ff */
[----:B------:R-:W-:Y:S01]  /*1d3c90*/  ISETP.GE.AND P2, PT, R25, UR53, PT ;  /* 0x0000003519007c0c */ /* 0x000fe2000bf46270 */
[----:B------:R-:W-:Y:S01]  /*1d3ca0*/  UMOV UR53, UR57 ;  /* 0x0000003900357c82 */ /* 0x000fe20008000000 */
[----:B------:R-:W-:Y:S01]  /*1d3cb0*/  UMOV UR55, UR56 ;  /* 0x0000003800377c82 */ /* 0x000fe20008000000 */
[----:B------:R-:W-:Y:S01]  /*1d3cc0*/  ULDC.64 UR56, c[0x0][0x228] ;  /* 0x00008a0000387ab9 */ /* 0x000fe20000000a00 */
[----:B------:R-:W-:Y:S01]  /*1d3cd0*/  IMAD.X R25, R6, 0x1, R18, P4 ;  /* 0x0000000106197824 */ /* 0x000fe200020e0612 */
[----:B--2---:R-:W-:Y:S02]  /*1d3ce0*/  ISETP.GE.AND P5, PT, R22, UR59, PT ;  /* 0x0000003b16007c0c */ /* 0x004fe4000bfa6270 */
[----:B------:R-:W-:-:S02]  /*1d3cf0*/  IADD3 R22, P6, R5, R17, RZ ;  /* 0x0000001105167210 */ /* 0x000fc40007fde0ff */
[----:B------:R-:W-:Y:S01]  /*1d3d00*/  ISETP.GE.AND P4, PT, R23, UR57, PT ;  /* 0x0000003917007c0c */ /* 0x000fe2000bf86270 */
[----:B------:R-:W-:Y:S04]  /*1d3d10*/  STL.64 [R1+0x4a08], R24 ;  /* 0x004a081801007387 */ /* 0x000fe80000100a00 */
[----:B------:R-:W2:Y:S01]  /*1d3d20*/  LDL R29, [R1+0x398c] ;  /* 0x00398c00011d7983 */ /* 0x000ea20000100800 */
[----:B------:R-:W-:-:S03]  /*1d3d30*/  IMAD.X R23, R6, 0x1, R15, P6 ;  /* 0x0000000106177824 */ /* 0x000fc600030e060f */
[----:B0-----:R-:W4:Y:S01]  /*1d3d40*/  LDL R27, [R1+0x3984] ;  /* 0x00398400011b7983 */ /* 0x001f220000100800 */
[----:B------:R-:W-:Y:S01]  /*1d3d50*/  @P1 LOP3.LUT R12, R12, 0x2000, RZ, 0xfc, !PT ;  /* 0x000020000c0c1812 */ /* 0x000fe200078efcff */
[----:B------:R-:W-:Y:S01]  /*1d3d60*/  UMOV UR59, UR60 ;  /* 0x0000003c003b7c82 */ /* 0x000fe20008000000 */
[----:B------:R-:W-:Y:S01]  /*1d3d70*/  ULDC.64 UR60, c[0x0][0x228] ;  /* 0x00008a00003c7ab9 */ /* 0x000fe20000000a00 */
[----:B------:R0:W-:Y:S04]  /*1d3d80*/  STL.64 [R1+0x4a18], R22 ;  /* 0x004a181601007387 */ /* 0x0001e80000100a00 */
[----:B------:R-:W4:Y:S01]  /*1d3d90*/  LDL R28, [R1+0x3988] ;  /* 0x00398800011c7983 */ /* 0x000f220000100800 */
[----:B------:R-:W-:Y:S01]  /*1d3da0*/  ULDC UR57, c[0x0][0x228] ;  /* 0x00008a0000397ab9 */ /* 0x000fe20000000800 */
[----:B0-----:R-:W-:-:S02]  /*1d3db0*/  IADD3 R22, P1, R5, R16, RZ ;  /* 0x0000001005167210 */ /* 0x001fc40007f3e0ff */
[----:B------:R-:W4:Y:S03]  /*1d3dc0*/  LDL.LU R5, [R1+0x742c] ;  /* 0x00742c0001057983 */ /* 0x000f260000300800 */
[----:B------:R-:W-:Y:S02]  /*1d3dd0*/  IMAD.X R23, R6, 0x1, R14, P1 ;  /* 0x0000000106177824 */ /* 0x000fe400008e060e */
[----:B------:R-:W4:Y:S04]  /*1d3de0*/  LDL.LU R6, [R1+0x7428] ;  /* 0x0074280001067983 */ /* 0x000f280000300800 */
[----:B------:R-:W4:Y:S04]  /*1d3df0*/  LDL.LU R24, [R1+0x4c] ;  /* 0x00004c0001187983 */ /* 0x000f280000300800 */
[----:B------:R-:W4:Y:S01]  /*1d3e00*/  LDL.LU R21, [R1+0x48] ;  /* 0x0000480001157983 */ /* 0x000f220000300800 */
[----:B---3--:R-:W-:-:S03]  /*1d3e10*/  ISETP.GE.AND P6, PT, R11, UR61, PT ;  /* 0x0000003d0b007c0c */ /* 0x008fc6000bfc6270 */
[----:B------:R-:W3:Y:S04]  /*1d3e20*/  LDL R11, [R1+0x3990] ;  /* 0x00399000010b7983 */ /* 0x000ee80000100800 */
[----:B------:R0:W-:Y:S04]  /*1d3e30*/  STL.64 [R1+0x4a28], R22 ;  /* 0x004a281601007387 */ /* 0x0001e80000100a00 */
[----:B------:R-:W3:Y:S04]  /*1d3e40*/  LDL R25, [R1+0x397c] ;  /* 0x00397c0001197983 */ /* 0x000ee80000100800 */
[----:B------:R-:W3:Y:S04]  /*1d3e50*/  LDL R26, [R1+0x3980] ;  /* 0x00398000011a7983 */ /* 0x000ee80000100800 */
[----:B0-----:R-:W3:Y:S04]  /*1d3e60*/  LDL R22, [R1+0x3978] ;  /* 0x0039780001167983 */ /* 0x001ee80000100800 */
[----:B------:R-:W3:Y:S01]  /*1d3e70*/  LDL R23, [R1+0x3974] ;  /* 0x0039740001177983 */ /* 0x000ee20000100800 */
[----:B------:R-:W-:-:S04]  /*1d3e80*/  LOP3.LUT R12, R12, 0xffff7fff, RZ, 0xc0, !PT ;  /* 0xffff7fff0c0c7812 */ /* 0x000fc800078ec0ff */
[----:B------:R-:W-:-:S04]  /*1d3e90*/  @P2 LOP3.LUT R12, R12, 0x8000, RZ, 0xfc, !PT ;  /* 0x000080000c0c2812 */ /* 0x000fc800078efcff */
[----:B------:R-:W-:-:S04]  /*1d3ea0*/  LOP3.LUT R12, R12, 0xfffeffff, RZ, 0xc0, !PT ;  /* 0xfffeffff0c0c7812 */ /* 0x000fc800078ec0ff */
[----:B------:R-:W-:Y:S02]  /*1d3eb0*/  @P3 LOP3.LUT R12, R12, 0x10000, RZ, 0xfc, !PT ;  /* 0x000100000c0c3812 */ /* 0x000fe400078efcff */
[----:B--2---:R-:W-:Y:S02]  /*1d3ec0*/  ISETP.LT.AND P3, PT, R29, UR59, !P0 ;  /* 0x0000003b1d007c0c */ /* 0x004fe4000c761270 */
[----:B------:R-:W-:Y:S02]  /*1d3ed0*/  LOP3.LUT R12, R12, 0xfffdffff, RZ, 0xc0, !PT ;  /* 0xfffdffff0c0c7812 */ /* 0x000fe400078ec0ff */
[----:B----4-:R-:W-:Y:S02]  /*1d3ee0*/  LOP3.LUT R24, R24, 0xffffffdf, RZ, 0xc0, !PT ;  /* 0xffffffdf18187812 */ /* 0x010fe400078ec0ff */
[----:B------:R-:W-:Y:S02]  /*1d3ef0*/  @P4 LOP3.LUT R12, R12, 0x20000, RZ, 0xfc, !PT ;  /* 0x000200000c0c4812 */ /* 0x000fe400078efcff */
[----:B------:R-:W-:-:S02]  /*1d3f00*/  ISETP.LT.AND P4, PT, R27, UR57, !P0 ;  /* 0x000000391b007c0c */ /* 0x000fc4000c781270 */
[----:B------:R-:W-:-:S03]  /*1d3f10*/  LOP3.LUT P2, RZ, R13, 0x40000000, RZ, 0xc0, !PT ;  /* 0x400000000dff7812 */ /* 0x000fc6000784c0ff */
[----:B------:R-:W-:Y:S02]  /*1d3f20*/  @P3 LOP3.LUT R24, R24, 0x20, RZ, 0xfc, !PT ;  /* 0x0000002018183812 */ /* 0x000fe400078efcff */
[----:B------:R-:W-:Y:S02]  /*1d3f30*/  ISETP.LT.AND P3, PT, R28, UR29, !P0 ;  /* 0x0000001d1c007c0c */ /* 0x000fe4000c761270 */
[----:B------:R-:W-:Y:S02]  /*1d3f40*/  LOP3.LUT R21, R21, 0xdfffffff, RZ, 0xc0, !PT ;  /* 0xdfffffff15157812 */ /* 0x000fe400078ec0ff */
[----:B------:R-:W-:Y:S02]  /*1d3f50*/  LOP3.LUT P1, RZ, R13, 0x20000000, RZ, 0xc0, !PT ;  /* 0x200000000dff7812 */ /* 0x000fe4000782c0ff */
[----:B------:R-:W-:Y:S01]  /*1d3f60*/  LOP3.LUT R24, R24, 0xffffff7f, RZ, 0xc0, !PT ;  /* 0xffffff7f18187812 */ /* 0x000fe200078ec0ff */
[----:B------:R-:W-:Y:S01]  /*1d3f70*/  UMOV UR61, UR53 ;  /* 0x00000035003d7c82 */ /* 0x000fe20008000000 */
[----:B------:R-:W-:Y:S01]  /*1d3f80*/  ULDC UR29, c[0x0][0x228] ;  /* 0x00008a00001d7ab9 */ /* 0x000fe20000000800 */
[----:B------:R-:W-:Y:S01]  /*1d3f90*/  ULDC UR59, c[0x0][0x228] ;  /* 0x00008a00003b7ab9 */ /* 0x000fe20000000800 */
[----:B------:R-:W-:Y:S01]  /*1d3fa0*/  ULDC UR57, c[0x0][0x228] ;  /* 0x00008a0000397ab9 */ /* 0x000fe20000000800 */
[----:B------:R-:W-:Y:S01]  /*1d3fb0*/  ULDC UR53, c[0x0][0x228] ;  /* 0x00008a0000357ab9 */ /* 0x000fe20000000800 */
[----:B------:R-:W-:-:S04]  /*1d3fc0*/  @P4 LOP3.LUT R24, R24, 0x80, RZ, 0xfc, !PT ;  /* 0x0000008018184812 */ /* 0x000fc800078efcff */
[----:B------:R-:W-:-:S04]  /*1d3fd0*/  LOP3.LUT R24, R24, 0xffffffbf, RZ, 0xc0, !PT ;  /* 0xffffffbf18187812 */ /* 0x000fc800078ec0ff */
[----:B------:R-:W-:-:S04]  /*1d3fe0*/  @P3 LOP3.LUT R24, R24, 0x40, RZ, 0xfc, !PT ;  /* 0x0000004018183812 */ /* 0x000fc800078efcff */
[----:B------:R-:W-:Y:S02]  /*1d3ff0*/  LOP3.LUT R24, R24, 0xffffffef, RZ, 0xc0, !PT ;  /* 0xffffffef18187812 */ /* 0x000fe400078ec0ff */
[----:B---3--:R-:W-:Y:S01]  /*1d4000*/  ISETP.LT.AND P4, PT, R11, UR27, !P0 ;  /* 0x0000001b0b007c0c */ /* 0x008fe2000c781270 */
[----:B------:R-:W-:Y:S01]  /*1d4010*/  ULDC UR27, c[0x0][0x228] ;  /* 0x00008a00001b7ab9 */ /* 0x000fe20000000800 */
[----:B------:R-:W-:-:S11]  /*1d4020*/  ISETP.LT.AND P3, PT, R22, UR25, !P0 ;  /* 0x0000001916007c0c */ /* 0x000fd6000c761270 */
[----:B------:R-:W-:Y:S02]  /*1d4030*/  @P4 LOP3.LUT R24, R24, 0x10, RZ, 0xfc, !PT ;  /* 0x0000001018184812 */ /* 0x000fe400078efcff */
[----:B------:R-:W-:Y:S02]  /*1d4040*/  ISETP.LT.AND P0, PT, R23, UR23, !P0 ;  /* 0x0000001717007c0c */ /* 0x000fe4000c701270 */
[----:B------:R-:W-:Y:S01]  /*1d4050*/  ISETP.LT.AND P4, PT, R27, UR33, !P2 ;  /* 0x000000211b007c0c */ /* 0x000fe2000d781270 */
[----:B------:R-:W-:Y:S01]  /*1d4060*/  ULDC UR23, c[0x0][0x228] ;  /* 0x00008a0000177ab9 */ /* 0x000fe20000000800 */
[----:B------:R-:W-:Y:S01]  /*1d4070*/  LOP3.LUT R24, R24, 0xfffffff7, RZ, 0xc0, !PT ;  /* 0xfffffff718187812 */ /* 0x000fe200078ec0ff */
[----:B------:R-:W-:Y:S01]  /*1d4080*/  ULDC UR25, c[0x0][0x228] ;  /* 0x00008a0000197ab9 */ /* 0x000fe20000000800 */
[----:B------:R-:W-:Y:S02]  /*1d4090*/  ULDC UR33, c[0x0][0x228] ;  /* 0x00008a0000217ab9 */ /* 0x000fe40000000800 */
[----:B------:R-:W-:-:S02]  /*1d40a0*/  @P3 LOP3.LUT R24, R24, 0x8, RZ, 0xfc, !PT ;  /* 0x0000000818183812 */ /* 0x000fc400078efcff */
[----:B------:R-:W-:Y:S01]  /*1d40b0*/  ISETP.LT.AND P3, PT, R29, UR55, !P2 ;  /* 0x000000371d007c0c */ /* 0x000fe2000d761270 */
[----:B------:R-:W-:Y:S01]  /*1d40c0*/  ULDC UR55, c[0x0][0x228] ;  /* 0x00008a0000377ab9 */ /* 0x000fe20000000800 */
[----:B------:R-:W-:-:S04]  /*1d40d0*/  LOP3.LUT R24, R24, 0xfffffffb, RZ, 0xc0, !PT ;  /* 0xfffffffb18187812 */ /* 0x000fc800078ec0ff */
[----:B------:R-:W-:Y:S02]  /*1d40e0*/  @P0 LOP3.LUT R24, R24, 0x4, RZ, 0xfc, !PT ;  /* 0x0000000418180812 */ /* 0x000fe400078efcff */
[----:B------:R-:W-:Y:S02]  /*1d40f0*/  ISETP.LT.AND P0, PT, R25, UR21, !P2 ;  /* 0x0000001519007c0c */ /* 0x000fe4000d701270 */
[----:B------:R-:W-:-:S03]  /*1d4100*/  LOP3.LUT R24, R24, 0xfffffffd, RZ, 0xc0, !PT ;  /* 0xfffffffd18187812 */ /* 0x000fc600078ec0ff */
[----:B------:R-:W-:Y:S02]  /*1d4110*/  @P3 LOP3.LUT R21, R21, 0x20000000, RZ, 0xfc, !PT ;  /* 0x2000000015153812 */ /* 0x000fe400078efcff */
[----:B------:R-:W-:Y:S01]  /*1d4120*/  ISETP.LT.AND P3, PT, R26, UR31, !P2 ;  /* 0x0000001f1a007c0c */ /* 0x000fe2000d761270 */
[----:B------:R-:W-:Y:S01]  /*1d4130*/  UMOV UR21, UR43 ;  /* 0x0000002b00157c82 */ /* 0x000fe20008000000 */
[----:B------:R-:W-:-:S04]  /*1d4140*/  ULDC UR43, c[0x0][0x228] ;  /* 0x00008a00002b7ab9 */ /* 0x000fc80000000800 */
[----:B------:R-:W-:Y:S02]  /*1d4150*/  @P0 LOP3.LUT R24, R24, 0x2, RZ, 0xfc, !PT ;  /* 0x0000000218180812 */ /* 0x000fe400078efcff */
[----:B------:R-:W-:Y:S01]  /*1d4160*/  LOP3.LUT R21, R21, 0x7fffffff, RZ, 0xc0, !PT ;  /* 0x7fffffff15157812 */ /* 0x000fe200078ec0ff */
[----:B------:R-:W-:Y:S01]  /*1d4170*/  ULDC UR31, c[0x0][0x228] ;  /* 0x00008a00001f7ab9 */ /* 0x000fe20000000800 */
[----:B------:R-:W-:-:S04]  /*1d4180*/  LOP3.LUT R24, R24, 0xfffffffe, RZ, 0xc0, !PT ;  /* 0xfffffffe18187812 */ /* 0x000fc800078ec0ff */
[----:B------:R-:W-:Y:S02]  /*1d4190*/  @P3 LOP3.LUT R24, R24, 0x1, RZ, 0xfc, !PT ;  /* 0x0000000118183812 */ /* 0x000fe400078efcff */
[----:B------:R-:W-:Y:S02]  /*1d41a0*/  ISETP.LT.AND P3, PT, R28, UR35, !P2 ;  /* 0x000000231c007c0c */ /* 0x000fe4000d761270 */
[----:B------:R-:W-:Y:S02]  /*1d41b0*/  @P4 LOP3.LUT R21, R21, 0x80000000, RZ, 0xfc, !PT ;  /* 0x8000000015154812 */ /* 0x000fe400078efcff */
[----:B------:R-:W-:Y:S02]  /*1d41c0*/  ISETP.LT.AND P4, PT, R11, UR37, !P2 ;  /* 0x000000250b007c0c */ /* 0x000fe4000d781270 */
[----:B------:R-:W-:Y:S01]  /*1d41d0*/  LOP3.LUT P0, RZ, R13, 0x10000000, RZ, 0xc0, !PT ;  /* 0x100000000dff7812 */ /* 0x000fe2000780c0ff */
[----:B------:R0:W-:Y:S01]  /*1d41e0*/  STL [R1+0x4c], R24 ;  /* 0x00004c1801007387 */ /* 0x0001e20000100800 */
[----:B------:R-:W-:Y:S01]  /*1d41f0*/  LOP3.LUT R21, R21, 0xbfffffff, RZ, 0xc0, !PT ;  /* 0xbfffffff15157812 */ /* 0x000fe200078ec0ff */
[----:B------:R-:W-:Y:S01]  /*1d4200*/  ULDC UR35, c[0x0][0x228] ;  /* 0x00008a0000237ab9 */ /* 0x000fe20000000800 */
[----:B------:R-:W-:-:S03]  /*1d4210*/  ULDC UR37, c[0x0][0x228] ;  /* 0x00008a0000257ab9 */ /* 0x000fc60000000800 */
[----:B------:R-:W-:Y:S02]  /*1d4220*/  @P3 LOP3.LUT R21, R21, 0x40000000, RZ, 0xfc, !PT ;  /* 0x4000000015153812 */ /* 0x000fe400078efcff */
[----:B------:R-:W-:Y:S02]  /*1d4230*/  ISETP.LT.AND P3, PT, R22, UR39, !P2 ;  /* 0x0000002716007c0c */ /* 0x000fe4000d761270 */
[----:B------:R-:W-:Y:S02]  /*1d4240*/  LOP3.LUT R21, R21, 0xefffffff, RZ, 0xc0, !PT ;  /* 0xefffffff15157812 */ /* 0x000fe400078ec0ff */
[----:B------:R-:W-:Y:S01]  /*1d4250*/  ISETP.LT.AND P2, PT, R23, UR41, !P2 ;  /* 0x0000002917007c0c */ /* 0x000fe2000d741270 */
[----:B0-----:R-:W-:Y:S01]  /*1d4260*/  IMAD.MOV.U32 R24, RZ, RZ, R10 ;  /* 0x000000ffff187224 */ /* 0x001fe200078e000a */
[----:B------:R-:W-:Y:S01]  /*1d4270*/  ULDC UR39, c[0x0][0x228] ;  /* 0x00008a0000277ab9 */ /* 0x000fe20000000800 */
[----:B------:R-:W-:Y:S01]  /*1d4280*/  @P4 LOP3.LUT R21, R21, 0x10000000, RZ, 0xfc, !PT ;  /* 0x1000000015154812 */ /* 0x000fe200078efcff */
[----:B------:R-:W-:-:S03]  /*1d4290*/  ULDC UR41, c[0x0][0x228] ;  /* 0x00008a0000297ab9 */ /* 0x000fc60000000800 */
[----:B------:R-:W-:-:S04]  /*1d42a0*/  LOP3.LUT R21, R21, 0xf7ffffff, RZ, 0xc0, !PT ;  /* 0xf7ffffff15157812 */ /* 0x000fc800078ec0ff */
[----:B------:R-:W-:Y:S02]  /*1d42b0*/  @P3 LOP3.LUT R21, R21, 0x8000000, RZ, 0xfc, !PT ;  /* 0x0800000015153812 */ /* 0x000fe400078efcff */
[----:B------:R-:W-:Y:S02]  /*1d42c0*/  ISETP.LT.AND P3, PT, R29, UR21, !P1 ;  /* 0x000000151d007c0c */ /* 0x000fe4000cf61270 */
[----:B------:R-:W-:Y:S01]  /*1d42d0*/  ISETP.LT.AND P4, PT, R26, UR9, !P1 ;  /* 0x000000091a007c0c */ /* 0x000fe2000cf81270 */
[----:B------:R-:W-:Y:S01]  /*1d42e0*/  ULDC UR21, c[0x0][0x228] ;  /* 0x00008a0000157ab9 */ /* 0x000fe20000000800 */
[----:B------:R-:W-:Y:S01]  /*1d42f0*/  LOP3.LUT R21, R21, 0xfbffffff, RZ, 0xc0, !PT ;  /* 0xfbffffff15157812 */ /* 0x000fe200078ec0ff */
[----:B------:R-:W-:-:S03]  /*1d4300*/  ULDC UR9, c[0x0][0x228] ;  /* 0x00008a0000097ab9 */ /* 0x000fc60000000800 */
[----:B------:R-:W-:Y:S02]  /*1d4310*/  @P2 LOP3.LUT R21, R21, 0x4000000, RZ, 0xfc, !PT ;  /* 0x0400000015152812 */ /* 0x000fe400078efcff */
[----:B------:R-:W-:Y:S01]  /*1d4320*/  ISETP.LT.AND P2, PT, R25, UR7, !P1 ;  /* 0x0000000719007c0c */ /* 0x000fe2000cf41270 */
[----:B------:R-:W-:Y:S01]  /*1d4330*/  ULDC UR7, c[0x0][0x228] ;  /* 0x00008a0000077ab9 */ /* 0x000fe20000000800 */
[----:B------:R-:W-:-:S04]  /*1d4340*/  LOP3.LUT R21, R21, 0xffdfffff, RZ, 0xc0, !PT ;  /* 0xffdfffff15157812 */ /* 0x000fc800078ec0ff */
[----:B------:R-:W-:-:S04]  /*1d4350*/  @P3 LOP3.LUT R21, R21, 0x200000, RZ, 0xfc, !PT ;  /* 0x0020000015153812 */ /* 0x000fc800078efcff */
[----:B------:R-:W-:Y:S02]  /*1d4360*/  LOP3.LUT R21, R21, 0xfdffffff, RZ, 0xc0, !PT ;  /* 0xfdffffff15157812 */ /* 0x000fe400078ec0ff */
[----:B------:R-:W-:Y:S01]  /*1d4370*/  ISETP.LT.AND P3, PT, R27, UR11, !P1 ;  /* 0x0000000b1b007c0c */ /* 0x000fe2000cf61270 */
[----:B------:R-:W-:Y:S01]  /*1d4380*/  ULDC UR11, c[0x0][0x228] ;  /* 0x00008a00000b7ab9 */ /* 0x000fe20000000800 */
        /* <DEDUP_REMOVED lines=14> */
[----:B------:R-:W-:Y:S02]  /*1d4470*/  ISETP.LT.AND P2, PT, R23, UR19, !P1 ;  /* 0x0000001317007c0c */ /* 0x000fe4000cf41270 */
[----:B------:R-:W-:Y:S01]  /*1d4480*/  @P4 LOP3.LUT R21, R21, 0x100000, RZ, 0xfc, !PT ;  /* 0x0010000015154812 */ /* 0x000fe200078efcff */
[----:B------:R-:W-:-:S03]  /*1d4490*/  ULDC UR19, c[0x0][0x228] ;  /* 0x00008a0000137ab9 */ /* 0x000fc60000000800 */
[----:B------:R-:W-:-:S04]  /*1d44a0*/  LOP3.LUT R21, R21, 0xfff7ffff, RZ, 0xc0, !PT ;  /* 0xfff7ffff15157812 */ /* 0x000fc800078ec0ff */
[----:B------:R-:W-:-:S04]  /*1d44b0*/  @P3 LOP3.LUT R21, R21, 0x80000, RZ, 0xfc, !PT ;  /* 0x0008000015153812 */ /* 0x000fc800078efcff */
[----:B------:R-:W-:-:S04]  /*1d44c0*/  LOP3.LUT R21, R21, 0xfffbffff, RZ, 0xc0, !PT ;  /* 0xfffbffff15157812 */ /* 0x000fc800078ec0ff */
[----:B------:R-:W-:Y:S02]  /*1d44d0*/  @P2 LOP3.LUT R21, R21, 0x40000, RZ, 0xfc, !PT ;  /* 0x0004000015152812 */ /* 0x000fe400078efcff */
[----:B------:R-:W-:Y:S02]  /*1d44e0*/  ISETP.LT.AND P2, PT, R29, UR61, !P0 ;  /* 0x0000003d1d007c0c */ /* 0x000fe4000c741270 */
[----:B------:R-:W-:Y:S02]  /*1d44f0*/  R2UR UR61, R7 ;  /* 0x00000000073d72ca */ /* 0x000fe400000e0000 */
[----:B------:R-:W2:Y:S04]  /*1d4500*/  LDL.LU R7, [R1+0x7424] ;  /* 0x0074240001077983 */ /* 0x000ea80000300800 */
[----:B------:R-:W3:Y:S01]  /*1d4510*/  LDL.LU R10, [R1+0x44] ;  /* 0x00004400010a7983 */ /* 0x000ee20000300800 */
[----:B------:R-:W-:-:S02]  /*1d4520*/  ISETP.LT.AND P3, PT, R25, UR49, !P0 ;  /* 0x0000003119007c0c */ /* 0x000fc4000c761270 */
[----:B------:R-:W-:Y:S02]  /*1d4530*/  LOP3.LUT R21, R21, 0xffffdfff, RZ, 0xc0, !PT ;  /* 0xffffdfff15157812 */ /* 0x000fe400078ec0ff */
[----:B------:R-:W-:Y:S02]  /*1d4540*/  ISETP.LT.AND P4, PT, R27, UR45, !P0 ;  /* 0x0000002d1b007c0c */ /* 0x000fe4000c781270 */
[----:B------:R-:W-:Y:S01]  /*1d4550*/  LOP3.LUT P1, RZ, R13, 0x8000000, RZ, 0xc0, !PT ;  /* 0x080000000dff7812 */ /* 0x000fe2000782c0ff */
[----:B------:R-:W-:Y:S01]  /*1d4560*/  ULDC UR45, c[0x0][0x228] ;  /* 0x00008a00002d7ab9 */ /* 0x000fe20000000800 */
[----:B------:R-:W-:Y:S01]  /*1d4570*/  ULDC UR49, c[0x0][0x228] ;  /* 0x00008a0000317ab9 */ /* 0x000fe20000000800 */
        /* <DEDUP_REMOVED lines=17> */
[----:B------:R-:W-:-:S04]  /*1d4690*/  LOP3.LUT R21, R21, 0xffffefff, RZ, 0xc0, !PT ;  /* 0xffffefff15157812 */ /* 0x000fc800078ec0ff */
[----:B------:R-:W-:Y:S02]  /*1d46a0*/  @P2 LOP3.LUT R21, R21, 0x1000, RZ, 0xfc, !PT ;  /* 0x0000100015152812 */ /* 0x000fe400078efcff */
[----:B------:R-:W-:Y:S02]  /*1d46b0*/  ISETP.LT.AND P2, PT, R23, UR29, !P0 ;  /* 0x0000001d17007c0c */ /* 0x000fe4000c741270 */
[----:B------:R-:W-:Y:S02]  /*1d46c0*/  LOP3.LUT R21, R21, 0xfffff7ff, RZ, 0xc0, !PT ;  /* 0xfffff7ff15157812 */ /* 0x000fe400078ec0ff */
[----:B------:R-:W-:Y:S01]  /*1d46d0*/  LOP3.LUT P3, RZ, R13, 0x4000000, RZ, 0xc0, !PT ;  /* 0x040000000dff7812 */ /* 0x000fe2000786c0ff */
[----:B------:R-:W-:Y:S01]  /*1d46e0*/  ULDC UR29, c[0x0][0x228] ;  /* 0x00008a00001d7ab9 */ /* 0x000fe20000000800 */
[----:B------:R-:W-:Y:S02]  /*1d46f0*/  @P4 LOP3.LUT R21, R21, 0x800, RZ, 0xfc, !PT ;  /* 0x0000080015154812 */ /* 0x000fe400078efcff */
[----:B------:R-:W-:Y:S01]  /*1d4700*/  ISETP.LT.AND P4, PT, R29, UR51, !P1 ;  /* 0x000000331d007c0c */ /* 0x000fe2000cf81270 */
[----:B------:R-:W-:Y:S01]  /*1d4710*/  ULDC UR51, c[0x0][0x228] ;  /* 0x00008a0000337ab9 */ /* 0x000fe20000000800 */
[----:B------:R-:W-:-:S04]  /*1d4720*/  LOP3.LUT R21, R21, 0xfffffbff, RZ, 0xc0, !PT ;  /* 0xfffffbff15157812 */ /* 0x000fc800078ec0ff */
        /* <DEDUP_REMOVED lines=32> */
[----:B------:R-:W-:Y:S01]  /*1d4930*/  ISETP.LT.AND P1, PT, R29, UR61, !P3 ;  /* 0x0000003d1d007c0c */ /* 0x000fe2000df21270 */
[----:B------:R-:W-:Y:S02]  /*1d4940*/  ULDC UR61, c[0x0][0x228] ;  /* 0x00008a00003d7ab9 */ /* 0x000fe40000000800 */
[----:B------:R-:W-:Y:S02]  /*1d4950*/  ISETP.LT.AND P4, PT, R25, UR61, !P3 ;  /* 0x0000003d19007c0c */ /* 0x000fe4000df81270 */
[----:B------:R-:W-:-:S11]  /*1d4960*/  LOP3.LUT R21, R21, 0xfffffffd, RZ, 0xc0, !PT ;  /* 0xfffffffd15157812 */ /* 0x000fd600078ec0ff */
[----:B------:R-:W-:Y:S02]  /*1d4970*/  @P4 LOP3.LUT R21, R21, 0x2, RZ, 0xfc, !PT ;  /* 0x0000000215154812 */ /* 0x000fe400078efcff */
[----:B------:R-:W-:Y:S02]  /*1d4980*/  ISETP.LT.AND P4, PT, R27, UR57, !P3 ;  /* 0x000000391b007c0c */ /* 0x000fe4000df81270 */
[----:B------:R-:W-:Y:S02]  /*1d4990*/  R2UR UR61, R8 ;  /* 0x00000000083d72ca */ /* 0x000fe400000e0000 */
[----:B------:R-:W-:Y:S02]  /*1d49a0*/  LOP3.LUT P2, RZ, R13, 0x1000000, RZ, 0xc0, !PT ;  /* 0x010000000dff7812 */ /* 0x000fe4000784c0ff */
[----:B------:R-:W-:Y:S01]  /*1d49b0*/  LOP3.LUT R21, R21, 0xfffffffe, RZ, 0xc0, !PT ;  /* 0xfffffffe15157812 */ /* 0x000fe200078ec0ff */
[----:B------:R-:W4:Y:S01]  /*1d49c0*/  LDL.LU R8, [R1+0x7420] ;  /* 0x0074200001087983 */ /* 0x000f220000300800 */
[----:B------:R-:W-:Y:S01]  /*1d49d0*/  ULDC UR57, c[0x0][0x228] ;  /* 0x00008a0000397ab9 */ /* 0x000fe20000000800 */
[----:B---3--:R-:W-:-:S04]  /*1d49e0*/  LOP3.LUT R10, R10, 0xdfffffff, RZ, 0xc0, !PT ;  /* 0xdfffffff0a0a7812 */ /* 0x008fc800078ec0ff */
[----:B------:R-:W-:Y:S02]  /*1d49f0*/  @P1 LOP3.LUT R10, R10, 0x20000000, RZ, 0xfc, !PT ;  /* 0x200000000a0a1812 */ /* 0x000fe400078efcff */
[----:B------:R-:W-:Y:S01]  /*1d4a00*/  ISETP.LT.AND P1, PT, R26, UR59, !P3 ;  /* 0x0000003b1a007c0c */ /* 0x000fe2000df21270 */
[----:B------:R-:W-:Y:S01]  /*1d4a10*/  ULDC UR59, c[0x0][0x228] ;  /* 0x00008a00003b7ab9 */ /* 0x000fe20000000800 */
[----:B------:R-:W-:-:S04]  /*1d4a20*/  LOP3.LUT R10, R10, 0x7fffffff, RZ, 0xc0, !PT ;  /* 0x7fffffff0a0a7812 */ /* 0x000fc800078ec0ff */
[----:B------:R-:W-:-:S07]  /*1d4a30*/  @P4 LOP3.LUT R10, R10, 0x80000000, RZ, 0xfc, !PT ;  /* 0x800000000a0a4812 */ /* 0x000fce00078efcff */
[----:B------:R-:W-:Y:S02]  /*1d4a40*/  @P1 LOP3.LUT R21, R21, 0x1, RZ, 0xfc, !PT ;  /* 0x0000000115151812 */ /* 0x000fe400078efcff */
[----:B------:R-:W-:Y:S02]  /*1d4a50*/  ISETP.LT.AND P1, PT, R28, UR55, !P3 ;  /* 0x000000371c007c0c */ /* 0x000fe4000df21270 */
[----:B------:R-:W-:Y:S02]  /*1d4a60*/  ISETP.LT.AND P4, PT, R11, UR53, !P3 ;  /* 0x000000350b007c0c */ /* 0x000fe4000df81270 */
[----:B------:R-:W-:Y:S01]  /*1d4a70*/  LOP3.LUT R10, R10, 0xbfffffff, RZ, 0xc0, !PT ;  /* 0xbfffffff0a0a7812 */ /* 0x000fe200078ec0ff */
[----:B------:R-:W-:Y:S01]  /*1d4a80*/  ULDC UR55, c[0x0][0x228] ;  /* 0x00008a0000377ab9 */ /* 0x000fe20000000800 */
[----:B------:R-:W-:Y:S01]  /*1d4a90*/  STL [R1+0x48], R21 ;  /* 0x0000481501007387 */ /* 0x000fe20000100800 */
[----:B------:R-:W-:-:S06]  /*1d4aa0*/  ULDC UR53, c[0x0][0x228] ;  /* 0x00008a0000357ab9 */ /* 0x000fcc0000000800 */
        /* <DEDUP_REMOVED lines=46> */
[----:B------:R-:W-:Y:S02]  /*1d4d90*/  ISETP.LT.AND P3, PT, R26, UR25, !P2 ;  /* 0x000000191a007c0c */ /* 0x000fe4000d761270 */
[----:B------:R-:W-:Y:S01]  /*1d4da0*/  LOP3.LUT R10, R10, 0xffffdfff, RZ, 0xc0, !PT ;  /* 0xffffdfff0a0a7812 */ /* 0x000fe200078ec0ff */
[----:B------:R-:W-:Y:S01]  /*1d4db0*/  ULDC UR25, c[0x0][0x228] ;  /* 0x00008a0000197ab9 */ /* 0x000fe20000000800 */
[----:B------:R-:W-:-:S05]  /*1d4dc0*/  ULDC UR23, c[0x0][0x228] ;  /* 0x00008a0000177ab9 */ /* 0x000fca0000000800 */
[----:B------:R-:W-:-:S04]  /*1d4dd0*/  @P0 LOP3.LUT R10, R10, 0x2000, RZ, 0xfc, !PT ;  /* 0x000020000a0a0812 */ /* 0x000fc800078efcff */
        /* <DEDUP_REMOVED lines=22> */
[----:B------:R-:W-:Y:S02]  /*1d4f40*/  R2UR UR4, R9 ;  /* 0x00000000090472ca */ /* 0x000fe400000e0000 */
[----:B------:R-:W3:Y:S01]  /*1d4f50*/  LDL.LU R9, [R1+0x40] ;  /* 0x0000400001097983 */ /* 0x000ee20000300800 */
[----:B------:R-:W-:Y:S02]  /*1d4f60*/  ISETP.LT.AND P2, PT, R23, UR33, !P2 ;  /* 0x0000002117007c0c */ /* 0x000fe4000d741270 */
[----:B------:R-:W-:Y:S02]  /*1d4f70*/  LOP3.LUT R10, R10, 0xfffffbff, RZ, 0xc0, !PT ;  /* 0xfffffbff0a0a7812 */ /* 0x000fe400078ec0ff */
[----:B------:R-:W-:Y:S01]  /*1d4f80*/  ISETP.LT.AND P4, PT, R26, UR49, !P1 ;  /* 0x000000311a007c0c */ /* 0x000fe2000cf81270 */
[----:B------:R-:W-:Y:S01]  /*1d4f90*/  ULDC UR33, c[0x0][0x228] ;  /* 0x00008a0000217ab9 */ /* 0x000fe20000000800 */
[----:B------:R-:W-:-:S07]  /*1d4fa0*/  ULDC UR49, c[0x0][0x228] ;  /* 0x00008a0000317ab9 */ /* 0x000fce0000000800 */
        /* <DEDUP_REMOVED lines=34> */
[----:B------:R-:W-:-:S04]  /*1d51d0*/  @P4 LOP3.LUT R10, R10, 0x2, RZ, 0xfc, !PT ;  /* 0x000000020a0a4812 */ /* 0x000fc800078efcff */
[----:B------:R-:W-:-:S04]  /*1d51e0*/  LOP3.LUT R10, R10, 0xfffffffe, RZ, 0xc0, !PT ;  /* 0xfffffffe0a0a7812 */ /* 0x000fc800078ec0ff */
[----:B------:R-:W-:-:S05]  /*1d51f0*/  @P3 LOP3.LUT R10, R10, 0x1, RZ, 0xfc, !PT ;  /* 0x000000010a0a3812 */ /* 0x000fca00078efcff */
[----:B------:R0:W-:Y:S04]  /*1d5200*/  STL [R1+0x44], R10 ;  /* 0x0000440a01007387 */ /* 0x0001e80000100800 */
[----:B0-----:R-:W2:Y:S01]  /*1d5210*/  LDL.LU R10, [R1+0x3c] ;  /* 0x00003c00010a7983 */ /* 0x001ea20000300800 */
[----:B------:R-:W-:Y:S02]  /*1d5220*/  ISETP.LT.AND P2, PT, R29, UR6, !P0 ;  /* 0x000000061d007c0c */ /* 0x000fe4000c741270 */
[----:B------:R-:W-:Y:S02]  /*1d5230*/  ISETP.LT.AND P3, PT, R28, UR51, !P0 ;  /* 0x000000331c007c0c */ /* 0x000fe4000c761270 */
[----:B------:R-:W-:Y:S02]  /*1d5240*/  ISETP.LT.AND P4, PT, R11, UR33, !P0 ;  /* 0x000000210b007c0c */ /* 0x000fe4000c781270 */
[----:B------:R-:W-:Y:S01]  /*1d5250*/  LOP3.LUT P1, RZ, R13, 0x200000, RZ, 0xc0, !PT ;  /* 0x002000000dff7812 */ /* 0x000fe2000782c0ff */
[----:B------:R-:W-:Y:S01]  /*1d5260*/  ULDC UR51, c[0x0][0x228] ;  /* 0x00008a0000337ab9 */ /* 0x000fe20000000800 */
[----:B------:R-:W-:Y:S01]  /*1d5270*/  ULDC UR33, c[0x0][0x228] ;  /* 0x00008a0000217ab9 */ /* 0x000fe20000000800 */
[----:B------:R-:W-:Y:S01]  /*1d5280*/  ULDC UR6, c[0x0][0x228] ;  /* 0x00008a0000067ab9 */ /* 0x000fe20000000800 */
[----:B---3--:R-:W-:-:S04]  /*1d5290*/  LOP3.LUT R9, R9, 0xdfffffff, RZ, 0xc0, !PT ;  /* 0xdfffffff09097812 */ /* 0x008fc800078ec0ff */
[----:B------:R-:W-:Y:S02]  /*1d52a0*/  @P2 LOP3.LUT R9, R9, 0x20000000, RZ, 0xfc, !PT ;  /* 0x2000000009092812 */ /* 0x000fe400078efcff */
[----:B------:R-:W-:Y:S01]  /*1d52b0*/  ISETP.LT.AND P2, PT, R27, UR35, !P0 ;  /* 0x000000231b007c0c */ /* 0x000fe2000c741270 */
[----:B------:R-:W-:Y:S01]  /*1d52c0*/  ULDC UR35, c[0x0][0x228] ;  /* 0x00008a0000237ab9 */ /* 0x000fe20000000800 */
[----:B------:R-:W-:-:S11]  /*1d52d0*/  LOP3.LUT R9, R9, 0x7fffffff, RZ, 0xc0, !PT ;  /* 0x7fffffff09097812 */ /* 0x000fd600078ec0ff */
[----:B------:R-:W-:-:S04]  /*1d52e0*/  @P2 LOP3.LUT R9, R9, 0x80000000, RZ, 0xfc, !PT ;  /* 0x8000000009092812 */ /* 0x000fc800078efcff */
[----:B------:R-:W-:Y:S02]  /*1d52f0*/  LOP3.LUT R9, R9, 0xbfffffff, RZ, 0xc0, !PT ;  /* 0xbfffffff09097812 */ /* 0x000fe400078ec0ff */
[----:B------:R-:W-:Y:S02]  /*1d5300*/  ISETP.LT.AND P2, PT, R22, UR37, !P0 ;  /* 0x0000002516007c0c */ /* 0x000fe4000c741270 */
[----:B------:R-:W-:Y:S01]  /*1d5310*/  @P3 LOP3.LUT R9, R9, 0x40000000, RZ, 0xfc, !PT ;  /* 0x4000000009093812 */ /* 0x000fe200078efcff */
[----:B------:R-:W-:-:S03]  /*1d5320*/  ULDC UR37, c[0x0][0x228] ;  /* 0x00008a0000257ab9 */ /* 0x000fc60000000800 */
[----:B------:R-:W-:Y:S02]  /*1d5330*/  LOP3.LUT R9, R9, 0xefffffff, RZ, 0xc0, !PT ;  /* 0xefffffff09097812 */ /* 0x000fe400078ec0ff */
[----:B------:R-:W-:Y:S02]  /*1d5340*/  ISETP.LT.AND P0, PT, R23, UR35, !P0 ;  /* 0x0000002317007c0c */ /* 0x000fe4000c701270 */
[----:B------:R-:W-:Y:S01]  /*1d5350*/  LOP3.LUT P3, RZ, R13, 0x100000, RZ, 0xc0, !PT ;  /* 0x001000000dff7812 */ /* 0x000fe2000786c0ff */
        /* <DEDUP_REMOVED lines=60> */
[----:B------:R-:W-:Y:S02]  /*1d5720*/  LOP3.LUT P1, RZ, R13, 0x40000, RZ, 0xc0, !PT ;  /* 0x000400000dff7812 */ /* 0x000fe4000782c0ff */
[----:B--2---:R-:W-:Y:S02]  /*1d5730*/  LOP3.LUT R10, R10, 0xdfffffff, RZ, 0xc0, !PT ;  /* 0xdfffffff0a0a7812 */ /* 0x004fe400078ec0ff */
[----:B------:R-:W-:Y:S02]  /*1d5740*/  LOP3.LUT R9, R9, 0xffffefff, RZ, 0xc0, !PT ;  /* 0xffffefff09097812 */ /* 0x000fe400078ec0ff */
[----:B------:R-:W-:Y:S01]  /*1d5750*/  LOP3.LUT P2, RZ, R13, 0x20000, RZ, 0xc0, !PT ;  /* 0x000200000dff7812 */ /* 0x000fe2000784c0ff */
[----:B------:R-:W-:-:S04]  /*1d5760*/  ULDC UR10, c[0x0][0x228] ;  /* 0x00008a00000a7ab9 */ /* 0x000fc80000000800 */
        /* <DEDUP_REMOVED lines=48> */
[----:B------:R-:W-:Y:S02]  /*1d5a70*/  ISETP.LT.AND P3, PT, R26, UR31, !P1 ;  /* 0x0000001f1a007c0c */ /* 0x000fe4000cf61270 */
[----:B------:R-:W-:Y:S01]  /*1d5a80*/  @P4 LOP3.LUT R9, R9, 0x2, RZ, 0xfc, !PT ;  /* 0x0000000209094812 */ /* 0x000fe200078efcff */
[----:B------:R-:W-:-:S03]  /*1d5a90*/  ULDC UR31, c[0x0][0x228] ;  /* 0x00008a00001f7ab9 */ /* 0x000fc60000000800 */
[----:B------:R-:W-:-:S07]  /*1d5aa0*/  LOP3.LUT R9, R9, 0xfffffffe, RZ, 0xc0, !PT ;  /* 0xfffffffe09097812 */ /* 0x000fce00078ec0ff */
[----:B------:R-:W-:-:S05]  /*1d5ab0*/  @P3 LOP3.LUT R9, R9, 0x1, RZ, 0xfc, !PT ;  /* 0x0000000109093812 */ /* 0x000fca00078efcff */
[----:B------:R0:W-:Y:S04]  /*1d5ac0*/  STL [R1+0x40], R9 ;  /* 0x0000400901007387 */ /* 0x0001e80000100800 */
[----:B0-----:R-:W2:Y:S01]  /*1d5ad0*/  LDL.LU R9, [R1+0x38] ;  /* 0x0000380001097983 */ /* 0x001ea20000300800 */
[----:B------:R-:W-:Y:S02]  /*1d5ae0*/  ISETP.LT.AND P4, PT, R27, UR29, !P1 ;  /* 0x0000001d1b007c0c */ /* 0x000fe4000cf81270 */
[----:B------:R-:W-:Y:S02]  /*1d5af0*/  ISETP.LT.AND P3, PT, R28, UR23, !P1 ;  /* 0x000000171c007c0c */ /* 0x000fe4000cf61270 */
        /* <DEDUP_REMOVED lines=23> */
[----:B------:R-:W-:Y:S01]  /*1d5c70*/  ULDC UR41, c[0x0][0x228] ;  /* 0x00008a0000297ab9 */ /* 0x000fe20000000800 */
[----:B------:R-:W-:-:S04]  /*1d5c80*/  ULDC UR16, c[0x0][0x228] ;  /* 0x00008a0000107ab9 */ /* 0x000fc80000000800 */
        /* <DEDUP_REMOVED lines=17> */
[----:B------:R-:W-:Y:S02]  /*1d5da0*/  ISETP.LT.AND P2, PT, R23, UR8, !P2 ;  /* 0x0000000817007c0c */ /* 0x000fe4000d741270 */
[----:B------:R-:W-:Y:S01]  /*1d5db0*/  LOP3.LUT P1, RZ, R13, 0x8000, RZ, 0xc0, !PT ;  /* 0x000080000dff7812 */ /* 0x000fe2000782c0ff */
        /* <DEDUP_REMOVED lines=45> */
[----:B------:R-:W-:Y:S01]  /*1d6090*/  LOP3.LUT P0, RZ, R13, 0x4000, RZ, 0xc0, !PT ;  /* 0x000040000dff7812 */ /* 0x000fe2000780c0ff */
[----:B------:R-:W-:-:S03]  /*1d60a0*/  ULDC UR20, c[0x0][0x228] ;  /* 0x00008a0000147ab9 */ /* 0x000fc60000000800 */
        /* <DEDUP_REMOVED lines=12> */
[----:B------:R-:W-:Y:S02]  /*1d6170*/  ISETP.LT.AND P3, PT, R22, UR45, !P1 ;  /* 0x0000002d16007c0c */ /* 0x000fe4000cf61270 */
[----:B------:R-:W-:Y:S01]  /*1d6180*/  LOP3.LUT R10, R10, 0xffffffbf, RZ, 0xc0, !PT ;  /* 0xffffffbf0a0a7812 */ /* 0x000fe200078ec0ff */
[----:B------:R-:W-:Y:S01]  /*1d6190*/  ULDC UR39, c[0x0][0x228] ;  /* 0x00008a0000277ab9 */ /* 0x000fe20000000800 */
[----:B------:R-:W-:Y:S02]  /*1d61a0*/  ULDC UR45, c[0x0][0x228] ;  /* 0x00008a00002d7ab9 */ /* 0x000fe40000000800 */
[----:B------:R-:W-:-:S04]  /*1d61b0*/  @P4 LOP3.LUT R10, R10, 0x40, RZ, 0xfc, !PT ;  /* 0x000000400a0a4812 */ /* 0x000fc800078efcff */
[----:B------:R-:W-:Y:S02]  /*1d61c0*/  LOP3.LUT R10, R10, 0xffffffef, RZ, 0xc0, !PT ;  /* 0xffffffef0a0a7812 */ /* 0x000fe400078ec0ff */
[----:B------:R-:W-:Y:S02]  /*1d61d0*/  ISETP.LT.AND P1, PT, R23, UR33, !P1 ;  /* 0x0000002117007c0c */ /* 0x000fe4000cf21270 */
[----:B------:R-:W-:Y:S01]  /*1d61e0*/  ISETP.LT.AND P4, PT, R26, UR49, !P0 ;  /* 0x000000311a007c0c */ /* 0x000fe2000c781270 */
[----:B------:R-:W-:Y:S01]  /*1d61f0*/  ULDC UR49, c[0x0][0x228] ;  /* 0x00008a0000317ab9 */ /* 0x000fe20000000800 */
[----:B------:R-:W-:Y:S01]  /*1d6200*/  @P2 LOP3.LUT R10, R10, 0x10, RZ, 0xfc, !PT ;  /* 0x000000100a0a2812 */ /* 0x000fe200078efcff */
[----:B------:R-:W-:-:S03]  /*1d6210*/  ULDC UR33, c[0x0][0x228] ;  /* 0x00008a0000217ab9 */ /* 0x000fc60000000800 */
[----:B------:R-:W-:-:S04]  /*1d6220*/  LOP3.LUT R10, R10, 0xfffffff7, RZ, 0xc0, !PT ;  /* 0xfffffff70a0a7812 */ /* 0x000fc800078ec0ff */
[----:B------:R-:W-:-:S04]  /*1d6230*/  @P3 LOP3.LUT R10, R10, 0x8, RZ, 0xfc, !PT ;  /* 0x000000080a0a3812 */ /* 0x000fc800078efcff */
[----:B------:R-:W-:Y:S02]  /*1d6240*/  LOP3.LUT R10, R10, 0xfffffffb, RZ, 0xc0, !PT ;  /* 0xfffffffb0a0a7812 */ /* 0x000fe400078ec0ff */
[----:B------:R-:W-:Y:S01]  /*1d6250*/  ISETP.LT.AND P3, PT, R25, UR51, !P0 ;  /* 0x0000003319007c0c */ /* 0x000fe2000c761270 */
[----:B------:R-:W-:Y:S01]  /*1d6260*/  ULDC UR51, c[0x0][0x228] ;  /* 0x00008a0000337ab9 */ /* 0x000fe20000000800 */
[----:B------:R-:W-:Y:S02]  /*1d6270*/  @P1 LOP3.LUT R10, R10, 0x4, RZ, 0xfc, !PT ;  /* 0x000000040a0a1812 */ /* 0x000fe400078efcff */
[----:B------:R-:W-:Y:S02]  /*1d6280*/  ISETP.LT.AND P1, PT, R29, UR22, !P0 ;  /* 0x000000161d007c0c */ /* 0x000fe4000c721270 */
[----:B------:R-:W-:Y:S01]  /*1d6290*/  LOP3.LUT P2, RZ, R13, 0x2000, RZ, 0xc0, !PT ;  /* 0x000020000dff7812 */ /* 0x000fe2000784c0ff */
[----:B------:R-:W-:Y:S01]  /*1d62a0*/  ULDC UR22, c[0x0][0x228] ;  /* 0x00008a0000167ab9 */ /* 0x000fe20000000800 */
[----:B------:R-:W-:-:S05]  /*1d62b0*/  LOP3.LUT R10, R10, 0xfffffffd, RZ, 0xc0, !PT ;  /* 0xfffffffd0a0a7812 */ /* 0x000fca00078ec0ff */
[----:B------:R-:W-:-:S04]  /*1d62c0*/  @P3 LOP3.LUT R10, R10, 0x2, RZ, 0xfc, !PT ;  /* 0x000000020a0a3812 */ /* 0x000fc800078efcff */
[----:B------:R-:W-:-:S04]  /*1d62d0*/  LOP3.LUT R10, R10, 0xfffffffe, RZ, 0xc0, !PT ;  /* 0xfffffffe0a0a7812 */ /* 0x000fc800078ec0ff */
[----:B------:R-:W-:Y:S02]  /*1d62e0*/  @P4 LOP3.LUT R10, R10, 0x1, RZ, 0xfc, !PT ;  /* 0x000000010a0a4812 */ /* 0x000fe400078efcff */
[----:B------:R-:W-:Y:S02]  /*1d62f0*/  ISETP.LT.AND P4, PT, R28, UR53, !P0 ;  /* 0x000000351c007c0c */ /* 0x000fe4000c781270 */
[----:B--2---:R-:W-:Y:S01]  /*1d6300*/  LOP3.LUT R9, R9, 0xdfffffff, RZ, 0xc0, !PT ;  /* 0xdfffffff09097812 */ /* 0x004fe200078ec0ff */
[----:B------:R0:W-:Y:S01]  /*1d6310*/  STL [R1+0x3c], R10 ;  /* 0x00003c0a01007387 */ /* 0x0001e20000100800 */
[----:B------:R-:W-:Y:S01]  /*1d6320*/  LOP3.LUT P3, RZ, R13, 0x1000, RZ, 0xc0, !PT ;  /* 0x000010000dff7812 */ /* 0x000fe2000786c0ff */
[----:B------:R-:W-:Y:S01]  /*1d6330*/  ULDC UR53, c[0x0][0x228] ;  /* 0x00008a0000357ab9 */ /* 0x000fe20000000800 */
[----:B------:R-:W-:Y:S02]  /*1d6340*/  @P1 LOP3.LUT R9, R9, 0x20000000, RZ, 0xfc, !PT ;  /* 0x2000000009091812 */ /* 0x000fe400078efcff */
[----:B------:R-:W-:Y:S01]  /*1d6350*/  ISETP.LT.AND P1, PT, R27, UR47, !P0 ;  /* 0x0000002f1b007c0c */ /* 0x000fe2000c721270 */
[----:B------:R-:W-:Y:S01]  /*1d6360*/  ULDC UR47, c[0x0][0x228] ;  /* 0x00008a00002f7ab9 */ /* 0x000fe20000000800 */
[----:B------:R-:W-:Y:S01]  /*1d6370*/  LOP3.LUT R9, R9, 0x7fffffff, RZ, 0xc0, !PT ;  /* 0x7fffffff09097812 */ /* 0x000fe200078ec0ff */
[----:B0-----:R-:W2:Y:S10]  /*1d6380*/  LDL.LU R10, [R1+0x34] ;  /* 0x00003400010a7983 */ /* 0x001eb40000300800 */
[----:B------:R-:W-:-:S02]  /*1d6390*/  @P1 LOP3.LUT R9, R9, 0x80000000, RZ, 0xfc, !PT ;  /* 0x8000000009091812 */ /* 0x000fc400078efcff */
        /* <DEDUP_REMOVED lines=22> */
[----:B------:R-:W-:Y:S01]  /*1d6500*/  ISETP.LT.AND P4, PT, R26, UR24, !P2 ;  /* 0x000000181a007c0c */ /* 0x000fe2000d781270 */
[----:B------:R-:W-:Y:S01]  /*1d6510*/  ULDC UR24, c[0x0][0x228] ;  /* 0x00008a0000187ab9 */ /* 0x000fe20000000800 */
[----:B------:R-:W-:-:S11]  /*1d6520*/  LOP3.LUT R9, R9, 0xfeffffff, RZ, 0xc0, !PT ;  /* 0xfeffffff09097812 */ /* 0x000fd600078ec0ff */
[----:B------:R-:W-:Y:S02]  /*1d6530*/  @P4 LOP3.LUT R9, R9, 0x1000000, RZ, 0xfc, !PT ;  /* 0x0100000009094812 */ /* 0x000fe400078efcff */
[----:B------:R-:W-:Y:S02]  /*1d6540*/  ISETP.LT.AND P4, PT, R27, UR61, !P2 ;  /* 0x0000003d1b007c0c */ /* 0x000fe4000d781270 */
[C---:B------:R-:W-:Y:S02]  /*1d6550*/  LOP3.LUT P0, RZ, R13.reuse, 0x800, RZ, 0xc0, !PT ;  /* 0x000008000dff7812 */ /* 0x040fe4000780c0ff */
[----:B------:R-:W-:Y:S02]  /*1d6560*/  LOP3.LUT P1, RZ, R13, 0x400, RZ, 0xc0, !PT ;  /* 0x000004000dff7812 */ /* 0x000fe4000782c0ff */
[----:B------:R-:W-:Y:S01]  /*1d6570*/  LOP3.LUT R9, R9, 0xff7fffff, RZ, 0xc0, !PT ;  /* 0xff7fffff09097812 */ /* 0x000fe200078ec0ff */
        /* <DEDUP_REMOVED lines=81> */
[----:B------:R-:W-:Y:S01]  /*1d6a90*/  LOP3.LUT R9, R9, 0xfffffffb, RZ, 0xc0, !PT ;  /* 0xfffffffb09097812 */ /* 0x000fe200078ec0ff */
[----:B------:R-:W-:-:S10]  /*1d6aa0*/  ULDC UR27, c[0x0][0x228] ;  /* 0x00008a00001b7ab9 */ /* 0x000fd40000000800 */
        /* <DEDUP_REMOVED lines=8> */
[----:B------:R-:W-:Y:S01]  /*1d6b30*/  @P0 LOP3.LUT R10, R10, 0x20000000, RZ, 0xfc, !PT ;  /* 0x200000000a0a0812 */ /* 0x000fe200078efcff */
[----:B------:R-:W-:Y:S01]  /*1d6b40*/  ULDC UR19, c[0x0][0x228] ;  /* 0x00008a0000137ab9 */ /* 0x000fe20000000800 */
[----:B------:R-:W-:-:S09]  /*1d6b50*/  LOP3.LUT R9, R9, 0xfffffffe, RZ, 0xc0, !PT ;  /* 0xfffffffe09097812 */ /* 0x000fd200078ec0ff */
[----:B------:R-:W-:Y:S02]  /*1d6b60*/  @P3 LOP3.LUT R9, R9, 0x1, RZ, 0xfc, !PT ;  /* 0x0000000109093812 */ /* 0x000fe400078efcff */
[----:B------:R-:W-:Y:S02]  /*1d6b70*/  ISETP.LT.AND P3, PT, R27, UR21, !P1 ;  /* 0x000000151b007c0c */ /* 0x000fe4000cf61270 */
[----:B------:R-:W-:Y:S02]  /*1d6b80*/  LOP3.LUT R10, R10, 0x7fffffff, RZ, 0xc0, !PT ;  /* 0x7fffffff0a0a7812 */ /* 0x000fe400078ec0ff */
[----:B------:R-:W-:Y:S01]  /*1d6b90*/  LOP3.LUT P0, RZ, R13, 0x100, RZ, 0xc0, !PT ;  /* 0x000001000dff7812 */ /* 0x000fe2000780c0ff */
[----:B------:R-:W-:Y:S01]  /*1d6ba0*/  ULDC UR21, c[0x0][0x228] ;  /* 0x00008a0000157ab9 */ /* 0x000fe20000000800 */
[----:B------:R0:W-:Y:S04]  /*1d6bb0*/  STL [R1+0x38], R9 ;  /* 0x0000380901007387 */ /* 0x0001e80000100800 */
[----:B0-----:R-:W2:Y:S03]  /*1d6bc0*/  LDL.LU R9, [R1+0x30] ;  /* 0x0000300001097983 */ /* 0x001ea60000300800 */
[----:B------:R-:W-:-:S02]  /*1d6bd0*/  @P3 LOP3.LUT R10, R10, 0x80000000, RZ, 0xfc, !PT ;  /* 0x800000000a0a3812 */ /* 0x000fc400078efcff */
        /* <DEDUP_REMOVED lines=118> */
[----:B--2---:R-:W-:-:S07]  /*1d7340*/  LOP3.LUT R9, R9, 0xdfffffff, RZ, 0xc0, !PT ;  /* 0xdfffffff09097812 */ /* 0x004fce00078ec0ff */
[----:B------:R-:W-:Y:S02]  /*1d7350*/  @P1 LOP3.LUT R10, R10, 0x2, RZ, 0xfc, !PT ;  /* 0x000000020a0a1812 */ /* 0x000fe400078efcff */
[----:B------:R-:W-:Y:S01]  /*1d7360*/  ISETP.LT.AND P1, PT, R27, UR39, !P0 ;  /* 0x000000271b007c0c */ /* 0x000fe2000c721270 */
[----:B------:R-:W-:Y:S01]  /*1d7370*/  ULDC UR39, c[0x0][0x228] ;  /* 0x00008a0000277ab9 */ /* 0x000fe20000000800 */
[----:B------:R-:W-:Y:S02]  /*1d7380*/  @P3 LOP3.LUT R9, R9, 0x20000000, RZ, 0xfc, !PT ;  /* 0x2000000009093812 */ /* 0x000fe400078efcff */
[----:B------:R-:W-:Y:S02]  /*1d7390*/  ISETP.LT.AND P3, PT, R26, UR41, !P0 ;  /* 0x000000291a007c0c */ /* 0x000fe4000c761270 */
[----:B------:R-:W-:Y:S01]  /*1d73a0*/  LOP3.LUT R10, R10, 0xfffffffe, RZ, 0xc0, !PT ;  /* 0xfffffffe0a0a7812 */ /* 0x000fe200078ec0ff */
[----:B------:R-:W-:Y:S01]  /*1d73b0*/  ULDC UR41, c[0x0][0x228] ;  /* 0x00008a0000297ab9 */ /* 0x000fe20000000800 */
[----:B------:R-:W-:-:S02]  /*1d73c0*/  LOP3.LUT R9, R9, 0x7fffffff, RZ, 0xc0, !PT ;  /* 0x7fffffff09097812 */ /* 0x000fc400078ec0ff */
[----:B------:R-:W-:Y:S01]  /*1d73d0*/  LOP3.LUT P2, RZ, R13, 0x20, RZ, 0xc0, !PT ;  /* 0x000000200dff7812 */ /* 0x000fe2000784c0ff */
[----:B------:R-:W-:Y:S02]  /*1d73e0*/  ULDC UR38, c[0x0][0x228] ;  /* 0x00008a0000267ab9 */ /* 0x000fe40000000800 */
[----:B------:R-:W-:Y:S02]  /*1d73f0*/  @P1 LOP3.LUT R9, R9, 0x80000000, RZ, 0xfc, !PT ;  /* 0x8000000009091812 */ /* 0x000fe400078efcff */
[----:B------:R-:W-:Y:S01]  /*1d7400*/  ISETP.LT.AND P1, PT, R28, UR45, !P0 ;  /* 0x0000002d1c007c0c */ /* 0x000fe2000c721270 */
[----:B------:R-:W-:Y:S01]  /*1d7410*/  ULDC UR45, c[0x0][0x228] ;  /* 0x00008a00002d7ab9 */ /* 0x000fe20000000800 */
[----:B------:R-:W-:Y:S02]  /*1d7420*/  @P3 LOP3.LUT R10, R10, 0x1, RZ, 0xfc, !PT ;  /* 0x000000010a0a3812 */ /* 0x000fe400078efcff */
[----:B------:R-:W-:Y:S02]  /*1d7430*/  ISETP.LT.AND P3, PT, R11, UR43, !P0 ;  /* 0x0000002b0b007c0c */ /* 0x000fe4000c761270 */
[----:B------:R-:W-:Y:S01]  /*1d7440*/  LOP3.LUT R9, R9, 0xbfffffff, RZ, 0xc0, !PT ;  /* 0xbfffffff09097812 */ /* 0x000fe200078ec0ff */
[----:B------:R-:W-:-:S06]  /*1d7450*/  ULDC UR43, c[0x0][0x228] ;  /* 0x00008a00002b7ab9 */ /* 0x000fcc0000000800 */
[----:B------:R-:W-:Y:S02]  /*1d7460*/  @P1 LOP3.LUT R9, R9, 0x40000000, RZ, 0xfc, !PT ;  /* 0x4000000009091812 */ /* 0x000fe400078efcff */
[----:B------:R-:W-:Y:S01]  /*1d7470*/  ISETP.LT.AND P1, PT, R22, UR41, !P0 ;  /* 0x0000002916007c0c */ /* 0x000fe2000c721270 */
[----:B------:R0:W-:Y:S01]  /*1d7480*/  STL [R1+0x34], R10 ;  /* 0x0000340a01007387 */ /* 0x0001e20000100800 */
[----:B------:R-:W-:Y:S01]  /*1d7490*/  ULDC UR41, c[0x0][0x228] ;  /* 0x00008a0000297ab9 */ /* 0x000fe20000000800 */
[----:B------:R-:W-:-:S04]  /*1d74a0*/  LOP3.LUT R9, R9, 0xefffffff, RZ, 0xc0, !PT ;  /* 0xefffffff09097812 */ /* 0x000fc800078ec0ff */
[----:B------:R-:W-:Y:S02]  /*1d74b0*/  @P3 LOP3.LUT R9, R9, 0x10000000, RZ, 0xfc, !PT ;  /* 0x1000000009093812 */ /* 0x000fe400078efcff */
[----:B------:R-:W-:Y:S02]  /*1d74c0*/  ISETP.LT.AND P3, PT, R23, UR39, !P0 ;  /* 0x0000002717007c0c */ /* 0x000fe4000c761270 */
[----:B------:R-:W-:Y:S01]  /*1d74d0*/  LOP3.LUT R9, R9, 0xf7ffffff, RZ, 0xc0, !PT ;  /* 0xf7ffffff09097812 */ /* 0x000fe200078ec0ff */
[----:B0-----:R-:W2:Y:S01]  /*1d74e0*/  LDL.LU R10, [R1+0x2c] ;  /* 0x00002c00010a7983 */ /* 0x001ea20000300800 */
[----:B------:R-:W-:Y:S02]  /*1d74f0*/  ULDC UR39, c[0x0][0x228] ;  /* 0x00008a0000277ab9 */ /* 0x000fe40000000800 */
        /* <DEDUP_REMOVED lines=117> */
[----:B------:R-:W-:-:S03]  /*1d7c50*/  ULDC UR17, c[0x0][0x228] ;  /* 0x00008a0000117ab9 */ /* 0x000fc60000000800 */
[----:B------:R-:W-:-:S07]  /*1d7c60*/  LOP3.LUT R10, R10, 0x7fffffff, RZ, 0xc0, !PT ;  /* 0x7fffffff0a0a7812 */ /* 0x000fce00078ec0ff */
[----:B------:R-:W-:Y:S02]  /*1d7c70*/  @P3 LOP3.LUT R10, R10, 0x80000000, RZ, 0xfc, !PT ;  /* 0x800000000a0a3812 */ /* 0x000fe400078efcff */
[----:B------:R-:W-:Y:S01]  /*1d7c80*/  ISETP.LT.AND P3, PT, R28, UR18, !P2 ;  /* 0x000000121c007c0c */ /* 0x000fe2000d761270 */
[----:B------:R0:W-:Y:S01]  /*1d7c90*/  STL [R1+0x30], R9 ;  /* 0x0000300901007387 */ /* 0x0001e20000100800 */
[----:B------:R-:W-:Y:S02]  /*1d7ca0*/  LOP3.LUT P1, RZ, R13, 0x1, RZ, 0xc0, !PT ;  /* 0x000000010dff7812 */ /* 0x000fe4000782c0ff */
[----:B------:R-:W-:Y:S01]  /*1d7cb0*/  LOP3.LUT R10, R10, 0xbfffffff, RZ, 0xc0, !PT ;  /* 0xbfffffff0a0a7812 */ /* 0x000fe200078ec0ff */
[----:B------:R-:W-:Y:S01]  /*1d7cc0*/  ULDC UR18, c[0x0][0x228] ;  /* 0x00008a0000127ab9 */ /* 0x000fe20000000800 */
[----:B0-----:R-:W2:Y:S04]  /*1d7cd0*/  LDL.LU R9, [R1+0x28] ;  /* 0x0000280001097983 */ /* 0x001ea80000300800 */
[----:B------:R-:W3:Y:S03]  /*1d7ce0*/  LDL.LU R21, [R1+0x24] ;  /* 0x0000240001157983 */ /* 0x000ee60000300800 */
[----:B------:R-:W-:-:S02]  /*1d7cf0*/  @P3 LOP3.LUT R10, R10, 0x40000000, RZ, 0xfc, !PT ;  /* 0x400000000a0a3812 */ /* 0x000fc400078efcff */
        /* <DEDUP_REMOVED lines=96> */
[----:B--2---:R-:W-:Y:S02]  /*1d8300*/  LOP3.LUT R9, R9, 0xdfffffff, RZ, 0xc0, !PT ;  /* 0xdfffffff09097812 */ /* 0x004fe400078ec0ff */
[----:B---3--:R-:W-:Y:S02]  /*1d8310*/  LOP3.LUT R21, R21, 0xdfffffff, RZ, 0xc0, !PT ;  /* 0xdfffffff15157812 */ /* 0x008fe400078ec0ff */
[----:B------:R-:W-:Y:S01]  /*1d8320*/  LOP3.LUT R10, R10, 0xffffffbf, RZ, 0xc0, !PT ;  /* 0xffffffbf0a0a7812 */ /* 0x000fe200078ec0ff */
[----:B------:R-:W-:-:S06]  /*1d8330*/  ULDC UR43, c[0x0][0x228] ;  /* 0x00008a00002b7ab9 */ /* 0x000fcc0000000800 */
        /* <DEDUP_REMOVED lines=21> */
[----:B------:R-:W-:Y:S02]  /*1d8490*/  ISETP.LT.AND P0, PT, R26, UR61, !P1 ;  /* 0x0000003d1a007c0c */ /* 0x000fe4000cf01270 */
[----:B------:R-:W-:Y:S01]  /*1d84a0*/  LOP3.LUT R9, R9, 0x7fffffff, RZ, 0xc0, !PT ;  /* 0x7fffffff09097812 */ /* 0x000fe200078ec0ff */
[----:B------:R-:W-:Y:S01]  /*1d84b0*/  ULDC UR61, c[0x0][0x228] ;  /* 0x00008a00003d7ab9 */ /* 0x000fe20000000800 */
[----:B------:R-:W-:-:S09]  /*1d84c0*/  LOP3.LUT R10, R10, 0xfffffffe, RZ, 0xc0, !PT ;  /* 0xfffffffe0a0a7812 */ /* 0x000fd200078ec0ff */
[----:B------:R-:W-:Y:S02]  /*1d84d0*/  @P0 LOP3.LUT R10, R10, 0x1, RZ, 0xfc, !PT ;  /* 0x000000010a0a0812 */ /* 0x000fe400078efcff */
[----:B------:R-:W-:Y:S01]  /*1d84e0*/  ISETP.LT.AND P0, PT, R27, UR59, !P1 ;  /* 0x0000003b1b007c0c */ /* 0x000fe2000cf01270 */
[----:B------:R-:W-:-:S12]  /*1d84f0*/  ULDC UR59, c[0x0][0x228] ;  /* 0x00008a00003b7ab9 */ /* 0x000fd80000000800 */
[----:B------:R-:W-:Y:S02]  /*1d8500*/  @P0 LOP3.LUT R9, R9, 0x80000000, RZ, 0xfc, !PT ;  /* 0x8000000009090812 */ /* 0x000fe400078efcff */
[----:B------:R-:W-:Y:S01]  /*1d8510*/  ISETP.LT.AND P0, PT, R28, UR57, !P1 ;  /* 0x000000391c007c0c */ /* 0x000fe2000cf01270 */
[----:B------:R-:W-:Y:S01]  /*1d8520*/  STL [R1+0x2c], R10 ;  /* 0x00002c0a01007387 */ /* 0x000fe20000100800 */
[----:B------:R-:W-:Y:S02]  /*1d8530*/  R2UR UR5, R24 ;  /* 0x00000000180572ca */ /* 0x000fe400000e0000 */
        /* <DEDUP_REMOVED lines=115> */
[----:B------:R-:W-:-:S04]  /*1d8c70*/  LOP3.LUT R9, R9, 0xfffffffe, RZ, 0xc0, !PT ;  /* 0xfffffffe09097812 */ /* 0x000fc800078ec0ff */
[----:B------:R-:W-:-:S05]  /*1d8c80*/  @P2 LOP3.LUT R9, R9, 0x1, RZ, 0xfc, !PT ;  /* 0x0000000109092812 */ /* 0x000fca00078efcff */
[----:B------:R0:W-:Y:S04]  /*1d8c90*/  STL [R1+0x28], R9 ;  /* 0x0000280901007387 */ /* 0x0001e80000100800 */
[----:B0-----:R-:W2:Y:S01]  /*1d8ca0*/  LDL.LU R9, [R1+0x73dc] ;  /* 0x0073dc0001097983 */ /* 0x001ea20000300800 */
[----:B------:R-:W-:Y:S02]  /*1d8cb0*/  @P1 LOP3.LUT R21, R21, 0x20000000, RZ, 0xfc, !PT ;  /* 0x2000000015151812 */ /* 0x000fe400078efcff */
[----:B------:R-:W-:Y:S02]  /*1d8cc0*/  ISETP.LT.AND P1, PT, R27, UR23, !P5 ;  /* 0x000000171b007c0c */ /* 0x000fe4000ef21270 */
[----:B------:R-:W-:Y:S02]  /*1d8cd0*/  ISETP.LT.AND P0, PT, R28, UR16, !P5 ;  /* 0x000000101c007c0c */ /* 0x000fe4000ef01270 */
[----:B------:R-:W-:-:S02]  /*1d8ce0*/  ISETP.LT.AND P2, PT, R11, UR19, !P5 ;  /* 0x000000130b007c0c */ /* 0x000fc4000ef41270 */
        /* <DEDUP_REMOVED lines=21> */
[----:B------:R-:W-:Y:S02]  /*1d8e40*/  ISETP.LT.AND P0, PT, R25, UR27, !P6 ;  /* 0x0000001b19007c0c */ /* 0x000fe4000f701270 */
        /* <DEDUP_REMOVED lines=26> */
[----:B--2---:R-:W-:Y:S02]  /*1d8ff0*/  ISETP.GE.AND P0, PT, R9, UR11, PT ;  /* 0x0000000b09007c0c */ /* 0x004fe4000bf06270 */
[----:B------:R-:W-:Y:S01]  /*1d9000*/  LOP3.LUT R21, R21, 0xffffdfff, RZ, 0xc0, !PT ;  /* 0xffffdfff15157812 */ /* 0x000fe200078ec0ff */
[----:B------:R-:W2:Y:S04]  /*1d9010*/  LDL.LU R9, [R1+0x73e0] ;  /* 0x0073e00001097983 */ /* 0x000ea80000300800 */
[----:B------:R-:W3:Y:S01]  /*1d9020*/  LDL.LU R10, [R1+0x73e4] ;  /* 0x0073e400010a7983 */ /* 0x000ee20000300800 */
[----:B------:R-:W-:-:S02]  /*1d9030*/  ISETP.LT.AND P1, PT, R29, UR14, !P0 ;  /* 0x0000000e1d007c0c */ /* 0x000fc4000c721270 */
[----:B------:R-:W-:Y:S02]  /*1d9040*/  ISETP.LT.AND P3, PT, R25, UR32, !P0 ;  /* 0x0000002019007c0c */ /* 0x000fe4000c761270 */
[----:B------:R-:W-:Y:S01]  /*1d9050*/  ISETP.LT.AND P2, PT, R26, UR33, !P0 ;  /* 0x000000211a007c0c */ /* 0x000fe2000c741270 */
[----:B------:R-:W-:Y:S01]  /*1d9060*/  ULDC.64 UR32, c[0x0][0x228] ;  /* 0x00008a0000207ab9 */ /* 0x000fe20000000a00 */
[----:B------:R-:W-:Y:S01]  /*1d9070*/  ULDC UR14, c[0x0][0x228] ;  /* 0x00008a00000e7ab9 */ /* 0x000fe20000000800 */
[----:B------:R-:W-:-:S06]  /*1d9080*/  ULDC UR11, c[0x0][0x228] ;  /* 0x00008a00000b7ab9 */ /* 0x000fcc0000000800 */
        /* <DEDUP_REMOVED lines=18> */
[----:B------:R-:W-:Y:S02]  /*1d91b0*/  ISETP.LT.AND P0, PT, R23, UR35, !P0 ;  /* 0x0000002317007c0c */ /* 0x000fe4000c701270 */
[----:B------:R-:W-:-:S04]  /*1d91c0*/  @P2 LOP3.LUT R21, R21, 0x1000, RZ, 0xfc, !PT ;  /* 0x0000100015152812 */ /* 0x000fc800078efcff */
[----:B------:R-:W-:-:S04]  /*1d91d0*/  LOP3.LUT R21, R21, 0xfffff7ff, RZ, 0xc0, !PT ;  /* 0xfffff7ff15157812 */ /* 0x000fc800078ec0ff */
[----:B------:R-:W-:-:S04]  /*1d91e0*/  @P1 LOP3.LUT R21, R21, 0x800, RZ, 0xfc, !PT ;  /* 0x0000080015151812 */ /* 0x000fc800078efcff */
[----:B------:R-:W-:-:S04]  /*1d91f0*/  LOP3.LUT R21, R21, 0xfffffbff, RZ, 0xc0, !PT ;  /* 0xfffffbff15157812 */ /* 0x000fc800078ec0ff */
[----:B------:R-:W-:-:S04]  /*1d9200*/  @P0 LOP3.LUT R21, R21, 0x400, RZ, 0xfc, !PT ;  /* 0x0000040015150812 */ /* 0x000fc800078efcff */
[----:B------:R-:W-:Y:S02]  /*1d9210*/  LOP3.LUT R21, R21, 0xffffffdf, RZ, 0xc0, !PT ;  /* 0xffffffdf15157812 */ /* 0x000fe400078ec0ff */
[----:B--2---:R-:W-:Y:S01]  /*1d9220*/  ISETP.GE.AND P0, PT, R9, UR13, PT ;  /* 0x0000000d09007c0c */ /* 0x004fe2000bf06270 */
[----:B------:R-:W-:Y:S01]  /*1d9230*/  ULDC UR13, c[0x0][0x228] ;  /* 0x00008a00000d7ab9 */ /* 0x000fe20000000800 */
[----:B------:R-:W2:Y:S02]  /*1d9240*/  LDL.LU R9, [R1+0x20] ;  /* 0x0000200001097983 */ /* 0x000ea40000300800 */
[----:B------:R-:W-:Y:S02]  /*1d9250*/  ISETP.LT.AND P1, PT, R29, UR20, !P0 ;  /* 0x000000141d007c0c */ /* 0x000fe4000c721270 */
[----:B------:R-:W-:Y:S02]  /*1d9260*/  ISETP.LT.AND P3, PT, R25, UR37, !P0 ;  /* 0x0000002519007c0c */ /* 0x000fe4000c761270 */
[----:B------:R-:W-:Y:S01]  /*1d9270*/  ISETP.LT.AND P2, PT, R26, UR38, !P0 ;  /* 0x000000261a007c0c */ /* 0x000fe2000c741270 */
[----:B------:R-:W-:Y:S01]  /*1d9280*/  ULDC UR37, c[0x0][0x228] ;  /* 0x00008a0000257ab9 */ /* 0x000fe20000000800 */
        /* <DEDUP_REMOVED lines=27> */
[----:B---3--:R-:W-:Y:S01]  /*1d9440*/  ISETP.GE.AND P0, PT, R10, UR15, PT ;  /* 0x0000000f0a007c0c */ /* 0x008fe2000bf06270 */
[----:B------:R-:W-:Y:S01]  /*1d9450*/  ULDC UR15, c[0x0][0x228] ;  /* 0x00008a00000f7ab9 */ /* 0x000fe20000000800 */
[----:B------:R-:W3:Y:S02]  /*1d9460*/  LDL.LU R10, [R1+0x73e8] ;  /* 0x0073e800010a7983 */ /* 0x000ee40000300800 */
[----:B------:R-:W-:Y:S02]  /*1d9470*/  ISETP.LT.AND P1, PT, R29, UR26, !P0 ;  /* 0x0000001a1d007c0c */ /* 0x000fe4000c721270 */
[----:B------:R-:W-:Y:S02]  /*1d9480*/  ISETP.LT.AND P3, PT, R25, UR29, !P0 ;  /* 0x0000001d19007c0c */ /* 0x000fe4000c761270 */
[----:B------:R-:W-:-:S02]  /*1d9490*/  ISETP.LT.AND P2, PT, R26, UR44, !P0 ;  /* 0x0000002c1a007c0c */ /* 0x000fc4000c741270 */
[----:B------:R-:W-:Y:S01]  /*1d94a0*/  LOP3.LUT R21, R21, 0xfffffffd, RZ, 0xc0, !PT ;  /* 0xfffffffd15157812 */ /* 0x000fe200078ec0ff */
[----:B------:R-:W-:Y:S01]  /*1d94b0*/  ULDC UR29, c[0x0][0x228] ;  /* 0x00008a00001d7ab9 */ /* 0x000fe20000000800 */
[----:B------:R-:W-:Y:S01]  /*1d94c0*/  ULDC UR26, c[0x0][0x228] ;  /* 0x00008a00001a7ab9 */ /* 0x000fe20000000800 */
[----:B------:R-:W-:-:S06]  /*1d94d0*/  ULDC UR44, c[0x0][0x228] ;  /* 0x00008a00002c7ab9 */ /* 0x000fcc0000000800 */
[----:B------:R-:W-:Y:S02]  /*1d94e0*/  @P3 LOP3.LUT R21, R21, 0x2, RZ, 0xfc, !PT ;  /* 0x0000000215153812 */ /* 0x000fe400078efcff */
[----:B------:R-:W-:Y:S01]  /*1d94f0*/  ISETP.LT.AND P3, PT, R28, UR49, !P0 ;  /* 0x000000311c007c0c */ /* 0x000fe2000c761270 */
[----:B------:R-:W-:Y:S01]  /*1d9500*/  ULDC UR49, c[0x0][0x228] ;  /* 0x00008a0000317ab9 */ /* 0x000fe20000000800 */
[----:B------:R-:W-:-:S04]  /*1d9510*/  LOP3.LUT R21, R21, 0xfffffffe, RZ, 0xc0, !PT ;  /* 0xfffffffe15157812 */ /* 0x000fc800078ec0ff */
[----:B------:R-:W-:Y:S02]  /*1d9520*/  @P2 LOP3.LUT R21, R21, 0x1, RZ, 0xfc, !PT ;  /* 0x0000000115152812 */ /* 0x000fe400078efcff */
[----:B------:R-:W-:Y:S01]  /*1d9530*/  ISETP.LT.AND P2, PT, R11, UR48, !P0 ;  /* 0x000000300b007c0c */ /* 0x000fe2000c741270 */
[----:B------:R-:W-:Y:S02]  /*1d9540*/  ULDC UR48, c[0x0][0x228] ;  /* 0x00008a0000307ab9 */ /* 0x000fe40000000800 */
[----:B------:R0:W-:Y:S01]  /*1d9550*/  STL [R1+0x24], R21 ;  /* 0x0000241501007387 */ /* 0x0001e20000100800 */
[----:B--2---:R-:W-:-:S04]  /*1d9560*/  LOP3.LUT R9, R9, 0xdfffffff, RZ, 0xc0, !PT ;  /* 0xdfffffff09097812 */ /* 0x004fc800078ec0ff */
        /* <DEDUP_REMOVED lines=17> */
[----:B---3--:R-:W-:Y:S02]  /*1d9680*/  ISETP.GE.AND P0, PT, R10, UR21, PT ;  /* 0x000000150a007c0c */ /* 0x008fe4000bf06270 */
[----:B------:R-:W-:Y:S01]  /*1d9690*/  LOP3.LUT R9, R9, 0xffdfffff, RZ, 0xc0, !PT ;  /* 0xffdfffff09097812 */ /* 0x000fe200078ec0ff */
[----:B------:R-:W2:Y:S04]  /*1d96a0*/  LDL.LU R10, [R1+0x73ec] ;  /* 0x0073ec00010a7983 */ /* 0x000ea80000300800 */
[----:B------:R-:W3:Y:S01]  /*1d96b0*/  LDL R24, [R1+0x375c] ;  /* 0x00375c0001187983 */ /* 0x000ee20000100800 */
[----:B------:R-:W-:-:S02]  /*1d96c0*/  ISETP.LT.AND P1, PT, R29, UR32, !P0 ;  /* 0x000000201d007c0c */ /* 0x000fc4000c721270 */
[----:B------:R-:W-:Y:S02]  /*1d96d0*/  ISETP.LT.AND P3, PT, R25, UR36, !P0 ;  /* 0x0000002419007c0c */ /* 0x000fe4000c761270 */
[----:B------:R-:W-:Y:S01]  /*1d96e0*/  ISETP.LT.AND P2, PT, R26, UR34, !P0 ;  /* 0x000000221a007c0c */ /* 0x000fe2000c741270 */
[----:B------:R-:W-:Y:S01]  /*1d96f0*/  ULDC.64 UR34, c[0x0][0x228] ;  /* 0x00008a0000227ab9 */ /* 0x000fe20000000a00 */
[----:B------:R-:W-:Y:S01]  /*1d9700*/  ULDC UR36, c[0x0][0x228] ;  /* 0x00008a0000247ab9 */ /* 0x000fe20000000800 */
[----:B------:R-:W-:Y:S01]  /*1d9710*/  ULDC UR32, c[0x0][0x228] ;  /* 0x00008a0000207ab9 */ /* 0x000fe20000000800 */
[----:B------:R-:W-:-:S05]  /*1d9720*/  ULDC UR21, c[0x0][0x228] ;  /* 0x00008a0000157ab9 */ /* 0x000fca0000000800 */
        /* <DEDUP_REMOVED lines=24> */
[----:B------:R-:W-:-:S04]  /*1d98b0*/  @P0 LOP3.LUT R9, R9, 0x40000, RZ, 0xfc, !PT ;  /* 0x0004000009090812 */ /* 0x000fc800078efcff */
[----:B------:R-:W-:Y:S02]  /*1d98c0*/  LOP3.LUT R9, R9, 0xffffdfff, RZ, 0xc0, !PT ;  /* 0xffffdfff09097812 */ /* 0x000fe400078ec0ff */
[----:B--2---:R-:W-:Y:S01]  /*1d98d0*/  ISETP.GE.AND P0, PT, R10, UR27, PT ;  /* 0x0000001b0a007c0c */ /* 0x004fe2000bf06270 */
[C---:B---3--:R-:W-:Y:S02]  /*1d98e0*/  VIADD R10, R24.reuse, 0x79 ;  /* 0x00000079180a7836 */ /* 0x048fe40000000000 */
[----:B0-----:R-:W-:Y:S01]  /*1d98f0*/  VIADD R21, R24, 0x78 ;  /* 0x0000007818157836 */ /* 0x001fe20000000000 */
[----:B------:R-:W-:Y:S01]  /*1d9900*/  ULDC UR27, c[0x0][0x228] ;  /* 0x00008a00001b7ab9 */ /* 0x000fe20000000800 */
[----:B------:R-:W-:Y:S02]  /*1d9910*/  ISETP.LT.AND P3, PT, R29, UR34, !P0 ;  /* 0x000000221d007c0c */ /* 0x000fe4000c761270 */
[----:B------:R-:W-:Y:S02]  /*1d9920*/  ISETP.LT.AND P2, PT, R25, UR37, !P0 ;  /* 0x0000002519007c0c */ /* 0x000fe4000c741270 */
[----:B------:R-:W-:Y:S01]  /*1d9930*/  ISETP.LT.AND P1, PT, R26, UR36, !P0 ;  /* 0x000000241a007c0c */ /* 0x000fe2000c721270 */
[----:B------:R-:W-:Y:S01]  /*1d9940*/  ULDC UR37, c[0x0][0x228] ;  /* 0x00008a0000257ab9 */ /* 0x000fe20000000800 */
[----:B------:R-:W-:Y:S01]  /*1d9950*/  ULDC UR36, c[0x0][0x228] ;  /* 0x00008a0000247ab9 */ /* 0x000fe20000000800 */
[----:B------:R-:W-:-:S06]  /*1d9960*/  ULDC UR34, c[0x0][0x228] ;  /* 0x00008a0000227ab9 */ /* 0x000fcc0000000800 */
        /* <DEDUP_REMOVED lines=12> */
[----:B------:R-:W-:Y:S02]  /*1d9a30*/  LOP3.LUT R9, R9, 0xffffbfff, RZ, 0xc0, !PT ;  /* 0xffffbfff09097812 */ /* 0x000fe400078ec0ff */
[----:B------:R-:W-:Y:S02]  /*1d9a40*/  ISETP.LT.AND P1, PT, R22, UR36, !P0 ;  /* 0x0000002416007c0c */ /* 0x000fe4000c721270 */
[----:B------:R-:W-:Y:S01]  /*1d9a50*/  @P3 LOP3.LUT R9, R9, 0x4000, RZ, 0xfc, !PT ;  /* 0x0000400009093812 */ /* 0x000fe200078efcff */
[----:B------:R-:W-:-:S03]  /*1d9a60*/  ULDC.64 UR36, c[0x0][0x228] ;  /* 0x00008a0000247ab9 */ /* 0x000fc60000000a00 */
        /* <DEDUP_REMOVED lines=8> */
[----:B------:R-:W-:Y:S02]  /*1d9af0*/  ISETP.GE.AND P0, PT, R10, UR33, PT ;  /* 0x000000210a007c0c */ /* 0x000fe4000bf06270 */
[----:B------:R-:W2:Y:S02]  /*1d9b00*/  LDL.LU R10, [R1+0x1c] ;  /* 0x00001c00010a7983 */ /* 0x000ea40000300800 */
[----:B------:R-:W-:Y:S02]  /*1d9b10*/  ISETP.LT.AND P2, PT, R29, UR36, !P0 ;  /* 0x000000241d007c0c */ /* 0x000fe4000c741270 */
[----:B------:R-:W-:Y:S02]  /*1d9b20*/  ISETP.LT.AND P1, PT, R25, UR49, !P0 ;  /* 0x0000003119007c0c */ /* 0x000fe4000c721270 */
[----:B------:R-:W-:-:S02]  /*1d9b30*/  LOP3.LUT R9, R9, 0xffffffdf, RZ, 0xc0, !PT ;  /* 0xffffffdf09097812 */ /* 0x000fc400078ec0ff */
[----:B------:R-:W-:Y:S01]  /*1d9b40*/  ISETP.LT.AND P3, PT, R28, UR48, !P0 ;  /* 0x000000301c007c0c */ /* 0x000fe2000c761270 */
        /* <DEDUP_REMOVED lines=8> */
[----:B------:R-:W-:Y:S01]  /*1d9bd0*/  ULDC.64 UR32, c[0x0][0x228] ;  /* 0x00008a0000207ab9 */ /* 0x000fe20000000a00 */
        /* <DEDUP_REMOVED lines=18> */
[----:B------:R-:W-:-:S04]  /*1d9d00*/  ISETP.GE.AND P0, PT, R21, UR35, PT ;  /* 0x0000002315007c0c */ /* 0x000fc8000bf06270 */
[----:B------:R-:W-:Y:S02]  /*1d9d10*/  ISETP.LT.AND P1, PT, R29, UR32, !P0 ;  /* 0x000000201d007c0c */ /* 0x000fe4000c721270 */
[----:B------:R-:W-:Y:S02]  /*1d9d20*/  ISETP.LT.AND P3, PT, R25, UR34, !P0 ;  /* 0x0000002219007c0c */ /* 0x000fe4000c761270 */
[----:B------:R-:W-:Y:S02]  /*1d9d30*/  ISETP.LT.AND P2, PT, R26, UR59, !P0 ;  /* 0x0000003b1a007c0c */ /* 0x000fe4000c741270 */
[----:B------:R-:W-:Y:S01]  /*1d9d40*/  LOP3.LUT R9, R9, 0xfffffffd, RZ, 0xc0, !PT ;  /* 0xfffffffd09097812 */ /* 0x000fe200078ec0ff */
[----:B------:R-:W-:Y:S01]  /*1d9d50*/  ULDC.64 UR34, c[0x0][0x228] ;  /* 0x00008a0000227ab9 */ /* 0x000fe20000000a00 */
[----:B------:R-:W-:Y:S01]  /*1d9d60*/  ULDC UR59, c[0x0][0x228] ;  /* 0x00008a00003b7ab9 */ /* 0x000fe20000000800 */
[----:B--2---:R-:W-:Y:S01]  /*1d9d70*/  LOP3.LUT R10, R10, 0xdfffffff, RZ, 0xc0, !PT ;  /* 0xdfffffff0a0a7812 */ /* 0x004fe200078ec0ff */
[----:B------:R-:W-:Y:S01]  /*1d9d80*/  VIADD R21, R24, 0x74 ;  /* 0x0000007418157836 */ /* 0x000fe20000000000 */
[----:B------:R-:W-:-:S02]  /*1d9d90*/  ULDC UR32, c[0x0][0x228] ;  /* 0x00008a0000207ab9 */ /* 0x000fc40000000800 */
[----:B------:R-:W-:Y:S02]  /*1d9da0*/  @P1 LOP3.LUT R10, R10, 0x20000000, RZ, 0xfc, !PT ;  /* 0x200000000a0a1812 */ /* 0x000fe400078efcff */
[----:B------:R-:W-:Y:S02]  /*1d9db0*/  ISETP.LT.AND P1, PT, R27, UR48, !P0 ;  /* 0x000000301b007c0c */ /* 0x000fe4000c721270 */
[----:B------:R-:W-:Y:S02]  /*1d9dc0*/  @P3 LOP3.LUT R9, R9, 0x2, RZ, 0xfc, !PT ;  /* 0x0000000209093812 */ /* 0x000fe400078efcff */
[----:B------:R-:W-:Y:S02]  /*1d9dd0*/  ISETP.LT.AND P3, PT, R28, UR49, !P0 ;  /* 0x000000311c007c0c */ /* 0x000fe4000c761270 */
[----:B------:R-:W-:Y:S01]  /*1d9de0*/  LOP3.LUT R10, R10, 0x7fffffff, RZ, 0xc0, !PT ;  /* 0x7fffffff0a0a7812 */ /* 0x000fe200078ec0ff */
[----:B------:R-:W-:Y:S01]  /*1d9df0*/  ULDC UR48, c[0x0][0x228] ;  /* 0x00008a0000307ab9 */ /* 0x000fe20000000800 */
[----:B------:R-:W-:Y:S01]  /*1d9e00*/  LOP3.LUT R9, R9, 0xfffffffe, RZ, 0xc0, !PT ;  /* 0xfffffffe09097812 */ /* 0x000fe200078ec0ff */
[----:B------:R-:W-:-:S03]  /*1d9e10*/  ULDC UR49, c[0x0][0x228] ;  /* 0x00008a0000317ab9 */ /* 0x000fc60000000800 */
[----:B------:R-:W-:Y:S02]  /*1d9e20*/  @P2 LOP3.LUT R9, R9, 0x1, RZ, 0xfc, !PT ;  /* 0x0000000109092812 */ /* 0x000fe400078efcff */
[----:B------:R-:W-:Y:S01]  /*1d9e30*/  ISETP.LT.AND P2, PT, R11, UR53, !P0 ;  /* 0x000000350b007c0c */ /* 0x000fe2000c741270 */
[----:B------:R-:W-:Y:S01]  /*1d9e40*/  ULDC UR53, c[0x0][0x228] ;  /* 0x00008a0000357ab9 */ /* 0x000fe20000000800 */
[----:B------:R-:W-:-:S04]  /*1d9e50*/  @P1 LOP3.LUT R10, R10, 0x80000000, RZ, 0xfc, !PT ;  /* 0x800000000a0a1812 */ /* 0x000fc800078efcff */
[----:B------:R-:W-:Y:S02]  /*1d9e60*/  LOP3.LUT R10, R10, 0xbfffffff, RZ, 0xc0, !PT ;  /* 0xbfffffff0a0a7812 */ /* 0x000fe400078ec0ff */
[----:B------:R-:W-:Y:S02]  /*1d9e70*/  ISETP.LT.AND P1, PT, R22, UR52, !P0 ;  /* 0x0000003416007c0c */ /* 0x000fe4000c721270 */
[----:B------:R-:W-:Y:S01]  /*1d9e80*/  @P3 LOP3.LUT R10, R10, 0x40000000, RZ, 0xfc, !PT ;  /* 0x400000000a0a3812 */ /* 0x000fe200078efcff */
[----:B------:R0:W-:Y:S01]  /*1d9e90*/  STL [R1+0x20], R9 ;  /* 0x0000200901007387 */ /* 0x0001e20000100800 */
[----:B------:R-:W-:Y:S02]  /*1d9ea0*/  ULDC UR52, c[0x0][0x228] ;  /* 0x00008a0000347ab9 */ /* 0x000fe40000000800 */
[----:B------:R-:W-:Y:S02]  /*1d9eb0*/  LOP3.LUT R10, R10, 0xefffffff, RZ, 0xc0, !PT ;  /* 0xefffffff0a0a7812 */ /* 0x000fe400078ec0ff */
[----:B------:R-:W-:Y:S01]  /*1d9ec0*/  ISETP.LT.AND P0, PT, R23, UR51, !P0 ;  /* 0x0000003317007c0c */ /* 0x000fe2000c701270 */
[----:B------:R-:W-:Y:S01]  /*1d9ed0*/  ULDC UR51, c[0x0][0x228] ;  /* 0x00008a0000337ab9 */ /* 0x000fe20000000800 */
[----:B------:R-:W-:-:S04]  /*1d9ee0*/  @P2 LOP3.LUT R10, R10, 0x10000000, RZ, 0xfc, !PT ;  /* 0x100000000a0a2812 */ /* 0x000fc800078efcff */
[----:B------:R-:W-:-:S04]  /*1d9ef0*/  LOP3.LUT R10, R10, 0xf7ffffff, RZ, 0xc0, !PT ;  /* 0xf7ffffff0a0a7812 */ /* 0x000fc800078ec0ff */
[----:B------:R-:W-:Y:S01]  /*1d9f00*/  @P1 LOP3.LUT R10, R10, 0x8000000, RZ, 0xfc, !PT ;  /* 0x080000000a0a1812 */ /* 0x000fe200078efcff */
[----:B0-----:R-:W-:-:S03]  /*1d9f10*/  VIADD R9, R24, 0x77 ;  /* 0x0000007718097836 */ /* 0x001fc60000000000 */
[----:B------:R-:W-:-:S04]  /*1d9f20*/  LOP3.LUT R10, R10, 0xfbffffff, RZ, 0xc0, !PT ;  /* 0xfbffffff0a0a7812 */ /* 0x000fc800078ec0ff */
[----:B------:R-:W-:Y:S02]  /*1d9f30*/  @P0 LOP3.LUT R10, R10, 0x4000000, RZ, 0xfc, !PT ;  /* 0x040000000a0a0812 */ /* 0x000fe400078efcff */
[----:B------:R-:W-:Y:S02]  /*1d9f40*/  ISETP.GE.AND P0, PT, R9, UR37, PT ;  /* 0x0000002509007c0c */ /* 0x000fe4000bf06270 */
[----:B------:R-:W-:Y:S02]  /*1d9f50*/  LOP3.LUT R10, R10, 0xffdfffff, RZ, 0xc0, !PT ;  /* 0xffdfffff0a0a7812 */ /* 0x000fe400078ec0ff */
[----:B------:R-:W-:Y:S02]  /*1d9f60*/  ISETP.LT.AND P1, PT, R29, UR34, !P0 ;  /* 0x000000221d007c0c */ /* 0x000fe4000c721270 */
[----:B------:R-:W-:Y:S02]  /*1d9f70*/  ISETP.LT.AND P3, PT, R25, UR59, !P0 ;  /* 0x0000003b19007c0c */ /* 0x000fe4000c761270 */
[----:B------:R-:W-:Y:S01]  /*1d9f80*/  ISETP.LT.AND P2, PT, R26, UR48, !P0 ;  /* 0x000000301a007c0c */ /* 0x000fe2000c741270 */
[----:B------:R-:W-:Y:S01]  /*1d9f90*/  VIADD R9, R24, 0x76 ;  /* 0x0000007618097836 */ /* 0x000fe20000000000 */
[----:B------:R-:W-:Y:S01]  /*1d9fa0*/  ULDC.64 UR36, c[0x0][0x228] ;  /* 0x00008a0000247ab9 */ /* 0x000fe20000000a00 */
        /* <DEDUP_REMOVED lines=33> */
[----:B------:R-:W-:Y:S01]  /*1da1c0*/  ULDC UR33, c[0x0][0x228] ;  /* 0x00008a0000217ab9 */ /* 0x000fe20000000800 */
        /* <DEDUP_REMOVED lines=26> */
[----:B------:R-:W-:Y:S01]  /*1da370*/  ISETP.GE.AND P0, PT, R9, UR35, PT ;  /* 0x0000002309007c0c */ /* 0x000fe2000bf06270 */
[----:B------:R-:W-:Y:S01]  /*1da380*/  ULDC UR35, c[0x0][0x228] ;  /* 0x00008a0000237ab9 */ /* 0x000fe20000000800 */
[----:B------:R-:W2:Y:S02]  /*1da390*/  LDL.LU R9, [R1+0x18] ;  /* 0x0000180001097983 */ /* 0x000ea40000300800 */
[----:B------:R-:W-:Y:S02]  /*1da3a0*/  ISETP.LT.AND P1, PT, R29, UR16, !P0 ;  /* 0x000000101d007c0c */ /* 0x000fe4000c721270 */
[----:B------:R-:W-:Y:S02]  /*1da3b0*/  ISETP.LT.AND P3, PT, R25, UR11, !P0 ;  /* 0x0000000b19007c0c */ /* 0x000fe4000c761270 */
[----:B------:R-:W-:-:S02]  /*1da3c0*/  LOP3.LUT R10, R10, 0xffffffdf, RZ, 0xc0, !PT ;  /* 0xffffffdf0a0a7812 */ /* 0x000fc400078ec0ff */
[----:B------:R-:W-:Y:S01]  /*1da3d0*/  ISETP.LT.AND P2, PT, R26, UR9, !P0 ;  /* 0x000000091a007c0c */ /* 0x000fe2000c741270 */
[----:B------:R-:W-:Y:S01]  /*1da3e0*/  ULDC.64 UR10, c[0x0][0x228] ;  /* 0x00008a00000a7ab9 */ /* 0x000fe20000000a00 */
        /* <DEDUP_REMOVED lines=30> */
[----:B------:R-:W-:-:S02]  /*1da5d0*/  ISETP.LT.AND P2, PT, R26, UR19, !P0 ;  /* 0x000000131a007c0c */ /* 0x000fc4000c741270 */
[----:B--2---:R-:W-:-:S09]  /*1da5e0*/  LOP3.LUT R9, R9, 0xdfffffff, RZ, 0xc0, !PT ;  /* 0xdfffffff09097812 */ /* 0x004fd200078ec0ff */
[----:B------:R-:W-:Y:S01]  /*1da5f0*/  @P3 LOP3.LUT R10, R10, 0x2, RZ, 0xfc, !PT ;  /* 0x000000020a0a3812 */ /* 0x000fe200078efcff */
[----:B------:R-:W-:Y:S01]  /*1da600*/  VIADD R21, R24, 0x70 ;  /* 0x0000007018157836 */ /* 0x000fe20000000000 */
[----:B------:R-:W-:Y:S01]  /*1da610*/  ULDC UR10, c[0x0][0x228] ;  /* 0x00008a00000a7ab9 */ /* 0x000fe20000000800 */
[----:B------:R-:W-:Y:S02]  /*1da620*/  @P1 LOP3.LUT R9, R9, 0x20000000, RZ, 0xfc, !PT ;  /* 0x2000000009091812 */ /* 0x000fe400078efcff */
[----:B------:R-:W-:Y:S02]  /*1da630*/  ISETP.LT.AND P1, PT, R27, UR13, !P0 ;  /* 0x0000000d1b007c0c */ /* 0x000fe4000c721270 */
[----:B------:R-:W-:Y:S02]  /*1da640*/  ISETP.LT.AND P3, PT, R28, UR38, !P0 ;  /* 0x000000261c007c0c */ /* 0x000fe4000c761270 */
[----:B------:R-:W-:Y:S02]  /*1da650*/  LOP3.LUT R10, R10, 0xfffffffe, RZ, 0xc0, !PT ;  /* 0xfffffffe0a0a7812 */ /* 0x000fe400078ec0ff */
[----:B------:R-:W-:Y:S01]  /*1da660*/  LOP3.LUT R9, R9, 0x7fffffff, RZ, 0xc0, !PT ;  /* 0x7fffffff09097812 */ /* 0x000fe200078ec0ff */
[----:B------:R-:W-:Y:S01]  /*1da670*/  ULDC UR20, c[0x0][0x228] ;  /* 0x00008a0000147ab9 */ /* 0x000fe20000000800 */
[----:B------:R-:W-:Y:S01]  /*1da680*/  ULDC UR19, c[0x0][0x228] ;  /* 0x00008a0000137ab9 */ /* 0x000fe20000000800 */
[----:B------:R-:W-:-:S02]  /*1da690*/  @P2 LOP3.LUT R10, R10, 0x1, RZ, 0xfc, !PT ;  /* 0x000000010a0a2812 */ /* 0x000fc400078efcff */
[----:B------:R-:W-:Y:S01]  /*1da6a0*/  ISETP.LT.AND P2, PT, R11, UR31, !P0 ;  /* 0x0000001f0b007c0c */ /* 0x000fe2000c741270 */
[----:B------:R-:W-:Y:S01]  /*1da6b0*/  ULDC UR13, c[0x0][0x228] ;  /* 0x00008a00000d7ab9 */ /* 0x000fe20000000800 */
[----:B------:R-:W-:Y:S01]  /*1da6c0*/  ULDC UR38, c[0x0][0x228] ;  /* 0x00008a0000267ab9 */ /* 0x000fe20000000800 */
[----:B------:R-:W-:Y:S01]  /*1da6d0*/  ULDC UR37, c[0x0][0x228] ;  /* 0x00008a0000257ab9 */ /* 0x000fe20000000800 */
[----:B------:R-:W-:-:S04]  /*1da6e0*/  @P1 LOP3.LUT R9, R9, 0x80000000, RZ, 0xfc, !PT ;  /* 0x8000000009091812 */ /* 0x000fc800078efcff */
[----:B------:R-:W-:Y:S02]  /*1da6f0*/  LOP3.LUT R9, R9, 0xbfffffff, RZ, 0xc0, !PT ;  /* 0xbfffffff09097812 */ /* 0x000fe400078ec0ff */
[----:B------:R-:W-:Y:S02]  /*1da700*/  ISETP.LT.AND P1, PT, R22, UR30, !P0 ;  /* 0x0000001e16007c0c */ /* 0x000fe4000c721270 */
[----:B------:R-:W-:Y:S01]  /*1da710*/  @P3 LOP3.LUT R9, R9, 0x40000000, RZ, 0xfc, !PT ;  /* 0x4000000009093812 */ /* 0x000fe200078efcff */
[----:B------:R0:W-:Y:S01]  /*1da720*/  STL [R1+0x1c], R10 ;  /* 0x00001c0a01007387 */ /* 0x0001e20000100800 */
[----:B------:R-:W-:Y:S02]  /*1da730*/  ULDC.64 UR30, c[0x0][0x228] ;  /* 0x00008a00001e7ab9 */ /* 0x000fe40000000a00 */
        /* <DEDUP_REMOVED lines=86> */
[----:B------:R-:W-:-:S06]  /*1daca0*/  ULDC UR34, c[0x0][0x228] ;  /* 0x00008a0000227ab9 */ /* 0x000fcc0000000800 */
        /* <DEDUP_REMOVED lines=30> */
[----:B------:R-:W-:Y:S01]  /*1dae90*/  ULDC UR34, c[0x0][0x228] ;  /* 0x00008a0000227ab9 */ /* 0x000fe20000000800 */
[----:B--2---:R-:W-:-:S07]  /*1daea0*/  LOP3.LUT R10, R10, 0xdfffffff, RZ, 0xc0, !PT ;  /* 0xdfffffff0a0a7812 */ /* 0x004fce00078ec0ff */
[----:B------:R-:W-:Y:S02]  /*1daeb0*/  @P1 LOP3.LUT R9, R9, 0x2, RZ, 0xfc, !PT ;  /* 0x0000000209091812 */ /* 0x000fe400078efcff */
[----:B------:R-:W-:Y:S01]  /*1daec0*/  ISETP.LT.AND P1, PT, R27, UR10, !P0 ;  /* 0x0000000a1b007c0c */ /* 0x000fe2000c721270 */
[----:B------:R-:W-:Y:S01]  /*1daed0*/  VIADD R21, R24, 0x6c ;  /* 0x0000006c18157836 */ /* 0x000fe20000000000 */
[----:B------:R-:W-:Y:S02]  /*1daee0*/  @P2 LOP3.LUT R10, R10, 0x20000000, RZ, 0xfc, !PT ;  /* 0x200000000a0a2812 */ /* 0x000fe400078efcff */
[----:B------:R-:W-:Y:S02]  /*1daef0*/  ISETP.LT.AND P2, PT, R26, UR43, !P0 ;  /* 0x0000002b1a007c0c */ /* 0x000fe4000c741270 */
[----:B------:R-:W-:Y:S01]  /*1daf00*/  LOP3.LUT R9, R9, 0xfffffffe, RZ, 0xc0, !PT ;  /* 0xfffffffe09097812 */ /* 0x000fe200078ec0ff */
[----:B------:R-:W-:Y:S01]  /*1daf10*/  ULDC UR43, c[0x0][0x228] ;  /* 0x00008a00002b7ab9 */ /* 0x000fe20000000800 */
[----:B------:R-:W-:Y:S01]  /*1daf20*/  LOP3.LUT R10, R10, 0x7fffffff, RZ, 0xc0, !PT ;  /* 0x7fffffff0a0a7812 */ /* 0x000fe200078ec0ff */
[----:B------:R-:W-:Y:S01]  /*1daf30*/  ULDC UR10, c[0x0][0x228] ;  /* 0x00008a00000a7ab9 */ /* 0x000fe20000000800 */
[----:B------:R-:W-:-:S03]  /*1daf40*/  ULDC UR15, c[0x0][0x228] ;  /* 0x00008a00000f7ab9 */ /* 0x000fc60000000800 */
[----:B------:R-:W-:-:S04]  /*1daf50*/  @P1 LOP3.LUT R10, R10, 0x80000000, RZ, 0xfc, !PT ;  /* 0x800000000a0a1812 */ /* 0x000fc800078efcff */
[----:B------:R-:W-:Y:S02]  /*1daf60*/  @P2 LOP3.LUT R9, R9, 0x1, RZ, 0xfc, !PT ;  /* 0x0000000109092812 */ /* 0x000fe400078efcff */
[----:B------:R-:W-:Y:S02]  /*1daf70*/  ISETP.LT.AND P2, PT, R11, UR34, !P0 ;  /* 0x000000220b007c0c */ /* 0x000fe4000c741270 */
[----:B------:R-:W-:Y:S02]  /*1daf80*/  LOP3.LUT R10, R10, 0xbfffffff, RZ, 0xc0, !PT ;  /* 0xbfffffff0a0a7812 */ /* 0x000fe400078ec0ff */
[----:B------:R-:W-:Y:S01]  /*1daf90*/  ISETP.LT.AND P1, PT, R22, UR61, !P0 ;  /* 0x0000003d16007c0c */ /* 0x000fe2000c721270 */
[----:B------:R-:W-:Y:S01]  /*1dafa0*/  ULDC.64 UR34, c[0x0][0x228] ;  /* 0x00008a0000227ab9 */ /* 0x000fe20000000a00 */
[----:B------:R-:W-:Y:S01]  /*1dafb0*/  @P3 LOP3.LUT R10, R10, 0x40000000, RZ, 0xfc, !PT ;  /* 0x400000000a0a3812 */ /* 0x000fe200078efcff */
[----:B------:R0:W-:Y:S01]  /*1dafc0*/  STL [R1+0x18], R9 ;  /* 0x0000180901007387 */ /* 0x0001e20000100800 */
[----:B------:R-:W-:-:S02]  /*1dafd0*/  ULDC UR61, c[0x0][0x228] ;  /* 0x00008a00003d7ab9 */ /* 0x000fc40000000800 */
        /* <DEDUP_REMOVED lines=133> */
[----:B------:R-:W-:Y:S01]  /*1db830*/  ULDC UR8, c[0x0][0x228] ;  /* 0x00008a0000087ab9 */ /* 0x000fe20000000800 */
        /* <DEDUP_REMOVED lines=83> */
[----:B------:R-:W-:Y:S01]  /*1dbd70*/  ULDC.64 UR6, c[0x0][0x228] ;  /* 0x00008a0000067ab9 */ /* 0x000fe20000000a00 */
[----:B------:R-:W2:Y:S02]  /*1dbd80*/  LDL.LU R10, [R1+0xc] ;  /* 0x00000c00010a7983 */ /* 0x000ea40000300800 */
[----:B------:R-:W-:Y:S02]  /*1dbd90*/  ISETP.LT.AND P1, PT, R29, UR12, !P0 ;  /* 0x0000000c1d007c0c */ /* 0x000fe4000c721270 */
[----:B------:R-:W-:Y:S02]  /*1dbda0*/  ISETP.LT.AND P3, PT, R25, UR25, !P0 ;  /* 0x0000001919007c0c */ /* 0x000fe4000c761270 */
[----:B------:R-:W-:-:S02]  /*1dbdb0*/  LOP3.LUT R9, R9, 0xffffffdf, RZ, 0xc0, !PT ;  /* 0xffffffdf09097812 */ /* 0x000fc400078ec0ff */
[----:B------:R-:W-:Y:S01]  /*1dbdc0*/  ISETP.LT.AND P2, PT, R26, UR22, !P0 ;  /* 0x000000161a007c0c */ /* 0x000fe2000c741270 */
        /* <DEDUP_REMOVED lines=32> */
[----:B------:R-:W-:Y:S01]  /*1dbfd0*/  ULDC.64 UR24, c[0x0][0x228] ;  /* 0x00008a0000187ab9 */ /* 0x000fe20000000a00 */
[----:B------:R-:W-:Y:S01]  /*1dbfe0*/  ULDC UR16, c[0x0][0x228] ;  /* 0x00008a0000107ab9 */ /* 0x000fe20000000800 */
[----:B--2---:R-:W-:Y:S01]  /*1dbff0*/  LOP3.LUT R10, R10, 0xdfffffff, RZ, 0xc0, !PT ;  /* 0xdfffffff0a0a7812 */ /* 0x004fe200078ec0ff */
[----:B------:R-:W-:Y:S01]  /*1dc000*/  VIADD R21, R24, 0x64 ;  /* 0x0000006418157836 */ /* 0x000fe20000000000 */
[----:B------:R-:W-:Y:S01]  /*1dc010*/  ULDC UR19, c[0x0][0x228] ;  /* 0x00008a0000137ab9 */ /* 0x000fe20000000800 */
[----:B------:R-:W-:-:S03]  /*1dc020*/  ULDC UR6, c[0x0][0x228] ;  /* 0x00008a0000067ab9 */ /* 0x000fc60000000800 */
        /* <DEDUP_REMOVED lines=99> */
[----:B------:R-:W-:Y:S01]  /*1dc660*/  ULDC.64 UR24, c[0x0][0x228] ;  /* 0x00008a0000187ab9 */ /* 0x000fe20000000a00 */
        /* <DEDUP_REMOVED lines=27> */
[----:B------:R-:W-:-:S03]  /*1dc820*/  ULDC.64 UR34, c[0x0][0x228] ;  /* 0x00008a0000227ab9 */ /* 0x000fc60000000a00 */
[----:B------:R-:W-:Y:S02]  /*1dc830*/  ISETP.LT.AND P1, PT, R29, UR24, !P0 ;  /* 0x000000181d007c0c */ /* 0x000fe4000c721270 */
[----:B------:R-:W-:Y:S02]  /*1dc840*/  ISETP.LT.AND P3, PT, R25, UR61, !P0 ;  /* 0x0000003d19007c0c */ /* 0x000fe4000c761270 */
[----:B------:R-:W-:Y:S02]  /*1dc850*/  ISETP.LT.AND P2, PT, R26, UR45, !P0 ;  /* 0x0000002d1a007c0c */ /* 0x000fe4000c741270 */
[----:B------:R-:W-:Y:S01]  /*1dc860*/  LOP3.LUT R10, R10, 0xfffffffd, RZ, 0xc0, !PT ;  /* 0xfffffffd0a0a7812 */ /* 0x000fe200078ec0ff */
[----:B------:R-:W-:Y:S01]  /*1dc870*/  ULDC UR61, c[0x0][0x228] ;  /* 0x00008a00003d7ab9 */ /* 0x000fe20000000800 */
[----:B------:R-:W-:-:S07]  /*1dc880*/  ULDC UR45, c[0x0][0x228] ;  /* 0x00008a00002d7ab9 */ /* 0x000fce0000000800 */
[----:B------:R-:W-:-:S04]  /*1dc890*/  @P3 LOP3.LUT R10, R10, 0x2, RZ, 0xfc, !PT ;  /* 0x000000020a0a3812 */ /* 0x000fc800078efcff */
[----:B------:R-:W-:Y:S02]  /*1dc8a0*/  LOP3.LUT R10, R10, 0xfffffffe, RZ, 0xc0, !PT ;  /* 0xfffffffe0a0a7812 */ /* 0x000fe400078ec0ff */
[----:B------:R-:W-:Y:S01]  /*1dc8b0*/  ISETP.LT.AND P3, PT, R28, UR50, !P0 ;  /* 0x000000321c007c0c */ /* 0x000fe2000c761270 */
[----:B------:R-:W-:Y:S01]  /*1dc8c0*/  ULDC UR50, c[0x0][0x228] ;  /* 0x00008a0000327ab9 */ /* 0x000fe20000000800 */
[----:B------:R-:W-:Y:S02]  /*1dc8d0*/  @P2 LOP3.LUT R10, R10, 0x1, RZ, 0xfc, !PT ;  /* 0x000000010a0a2812 */ /* 0x000fe400078efcff */
[----:B------:R-:W-:Y:S01]  /*1dc8e0*/  ISETP.LT.AND P2, PT, R11, UR49, !P0 ;  /* 0x000000310b007c0c */ /* 0x000fe2000c741270 */
[----:B------:R-:W-:Y:S02]  /*1dc8f0*/  ULDC UR49, c[0x0][0x228] ;  /* 0x00008a0000317ab9 */ /* 0x000fe40000000800 */
[----:B------:R0:W-:Y:S04]  /*1dc900*/  STL [R1+0xc], R10 ;  /* 0x00000c0a01007387 */ /* 0x0001e80000100800 */
[----:B------:R-:W3:Y:S01]  /*1dc910*/  LDL.LU R21, [R1+0x4] ;  /* 0x0000040001157983 */ /* 0x000ee20000300800 */
[----:B0-----:R-:W-:Y:S01]  /*1dc920*/  VIADD R10, R24, 0x63 ;  /* 0x00000063180a7836 */ /* 0x001fe20000000000 */
        /* <DEDUP_REMOVED lines=47> */
[----:B---3--:R-:W-:Y:S01]  /*1dcc20*/  LOP3.LUT R21, R21, 0xdfffffff, RZ, 0xc0, !PT ;  /* 0xdfffffff15157812 */ /* 0x008fe200078ec0ff */
        /* <DEDUP_REMOVED lines=15> */
[----:B------:R-:W-:Y:S01]  /*1dcd20*/  LOP3.LUT R0, R0, 0xdfffffff, RZ, 0xc0, !PT ;  /* 0xdfffffff00007812 */ /* 0x000fe200078ec0ff */
        /* <DEDUP_REMOVED lines=60> */
[----:B------:R-:W-:-:S03]  /*1dd0f0*/  ULDC UR29, c[0x0][0x228] ;  /* 0x00008a00001d7ab9 */ /* 0x000fc60000000800 */
[----:B------:R-:W-:Y:S02]  /*1dd100*/  ISETP.LT.AND P3, PT, R25, UR8, !P0 ;  /* 0x0000000819007c0c */ /* 0x000fe4000c761270 */
[----:B------:R-:W-:Y:S02]  /*1dd110*/  ISETP.LT.AND P2, PT, R26, UR9, !P0 ;  /* 0x000000091a007c0c */ /* 0x000fe4000c741270 */
[----:B------:R-:W-:Y:S02]  /*1dd120*/  LOP3.LUT R9, R9, 0xfffffffd, RZ, 0xc0, !PT ;  /* 0xfffffffd09097812 */ /* 0x000fe400078ec0ff */
[----:B------:R-:W-:Y:S01]  /*1dd130*/  ISETP.LT.AND P1, PT, R29, UR20, !P0 ;  /* 0x000000141d007c0c */ /* 0x000fe2000c721270 */
[----:B------:R-:W-:Y:S01]  /*1dd140*/  ULDC.64 UR8, c[0x0][0x228] ;  /* 0x00008a0000087ab9 */ /* 0x000fe20000000a00 */
[----:B------:R-:W-:-:S05]  /*1dd150*/  ULDC UR20, c[0x0][0x228] ;  /* 0x00008a0000147ab9 */ /* 0x000fca0000000800 */
[----:B------:R-:W-:-:S04]  /*1dd160*/  @P3 LOP3.LUT R9, R9, 0x2, RZ, 0xfc, !PT ;  /* 0x0000000209093812 */ /* 0x000fc800078efcff */
[----:B------:R-:W-:-:S04]  /*1dd170*/  LOP3.LUT R9, R9, 0xfffffffe, RZ, 0xc0, !PT ;  /* 0xfffffffe09097812 */ /* 0x000fc800078ec0ff */
[----:B------:R-:W-:-:S05]  /*1dd180*/  @P2 LOP3.LUT R9, R9, 0x1, RZ, 0xfc, !PT ;  /* 0x0000000109092812 */ /* 0x000fca00078efcff */
[----:B------:R0:W-:Y:S04]  /*1dd190*/  STL [R1+0x8], R9 ;  /* 0x0000080901007387 */ /* 0x0001e80000100800 */
[----:B------:R-:W2:Y:S01]  /*1dd1a0*/  LDL.LU R10, [R1] ;  /* 0x00000000010a7983 */ /* 0x000ea20000300800 */
        /* <DEDUP_REMOVED lines=10> */
[----:B------:R-:W-:Y:S02]  /*1dd250*/  ISETP.LT.AND P1, PT, R22, UR26, !P0 ;  /* 0x0000001a16007c0c */ /* 0x000fe4000c721270 */
[----:B------:R-:W-:Y:S01]  /*1dd260*/  @P3 LOP3.LUT R21, R21, 0x40000000, RZ, 0xfc, !PT ;  /* 0x4000000015153812 */ /* 0x000fe200078efcff */
[----:B0-----:R-:W-:Y:S01]  /*1dd270*/  VIADD R9, R24, 0x5f ;  /* 0x0000005f18097836 */ /* 0x001fe20000000000 */
[----:B------:R-:W-:Y:S02]  /*1dd280*/  ULDC UR26, c[0x0][0x228] ;  /* 0x00008a00001a7ab9 */ /* 0x000fe40000000800 */
        /* <DEDUP_REMOVED lines=86> */
[----:B------:R-:W-:-:S05]  /*1dd7f0*/  ULDC UR9, c[0x0][0x228] ;  /* 0x00008a0000097ab9 */ /* 0x000fca0000000800 */
        /* <DEDUP_REMOVED lines=27> */
[----:B------:R-:W3:Y:S02]  /*1dd9b0*/  LDL.LU R9, [R1+0x741c] ;  /* 0x00741c0001097983 */ /* 0x000ee40000300800 */
[----:B------:R-:W-:Y:S02]  /*1dd9c0*/  ISETP.LT.AND P1, PT, R29, UR34, !P0 ;  /* 0x000000221d007c0c */ /* 0x000fe4000c721270 */
[----:B------:R-:W-:Y:S02]  /*1dd9d0*/  ISETP.LT.AND P3, PT, R25, UR17, !P0 ;  /* 0x0000001119007c0c */ /* 0x000fe4000c761270 */
[----:B------:R-:W-:-:S02]  /*1dd9e0*/  ISETP.LT.AND P2, PT, R26, UR29, !P0 ;  /* 0x0000001d1a007c0c */ /* 0x000fc4000c741270 */
[----:B------:R-:W-:Y:S01]  /*1dd9f0*/  LOP3.LUT R21, R21, 0xfffffffd, RZ, 0xc0, !PT ;  /* 0xfffffffd15157812 */ /* 0x000fe200078ec0ff */
[----:B------:R-:W-:Y:S01]  /*1dda00*/  ULDC UR34, c[0x0][0x228] ;  /* 0x00008a0000227ab9 */ /* 0x000fe20000000800 */
[----:B------:R-:W-:-:S07]  /*1dda10*/  ULDC UR17, c[0x0][0x228] ;  /* 0x00008a0000117ab9 */ /* 0x000fce0000000800 */
[----:B------:R-:W-:Y:S02]  /*1dda20*/  @P3 LOP3.LUT R21, R21, 0x2, RZ, 0xfc, !PT ;  /* 0x0000000215153812 */ /* 0x000fe400078efcff */
[----:B--2---:R-:W-:-:S04]  /*1dda30*/  LOP3.LUT R10, R10, 0xdfffffff, RZ, 0xc0, !PT ;  /* 0xdfffffff0a0a7812 */ /* 0x004fc800078ec0ff */
[----:B------:R-:W-:Y:S02]  /*1dda40*/  @P1 LOP3.LUT R10, R10, 0x20000000, RZ, 0xfc, !PT ;  /* 0x200000000a0a1812 */ /* 0x000fe400078efcff */
[----:B------:R-:W-:Y:S02]  /*1dda50*/  ISETP.LT.AND P1, PT, R27, UR28, !P0 ;  /* 0x0000001c1b007c0c */ /* 0x000fe4000c721270 */
[----:B------:R-:W-:Y:S02]  /*1dda60*/  ISETP.LT.AND P3, PT, R28, UR56, !P0 ;  /* 0x000000381c007c0c */ /* 0x000fe4000c761270 */
[----:B------:R-:W-:Y:S02]  /*1dda70*/  LOP3.LUT R21, R21, 0xfffffffe, RZ, 0xc0, !PT ;  /* 0xfffffffe15157812 */ /* 0x000fe400078ec0ff */
[----:B------:R-:W-:Y:S01]  /*1dda80*/  LOP3.LUT R10, R10, 0x7fffffff, RZ, 0xc0, !PT ;  /* 0x7fffffff0a0a7812 */ /* 0x000fe200078ec0ff */
[----:B------:R-:W-:Y:S01]  /*1dda90*/  ULDC.64 UR28, c[0x0][0x228] ;  /* 0x00008a00001c7ab9 */ /* 0x000fe20000000a00 */
[----:B------:R-:W-:Y:S01]  /*1ddaa0*/  ULDC UR56, c[0x0][0x228] ;  /* 0x00008a0000387ab9 */ /* 0x000fe20000000800 */
[----:B------:R-:W-:-:S02]  /*1ddab0*/  @P2 LOP3.LUT R21, R21, 0x1, RZ, 0xfc, !PT ;  /* 0x0000000115152812 */ /* 0x000fc400078efcff */
        /* <DEDUP_REMOVED lines=17> */
[----:B------:R-:W-:-:S04]  /*1ddbd0*/  ISETP.GE.AND P0, PT, R21, UR25, PT ;  /* 0x0000001915007c0c */ /* 0x000fc8000bf06270 */
[----:B------:R-:W-:Y:S02]  /*1ddbe0*/  ISETP.LT.AND P1, PT, R29, UR28, !P0 ;  /* 0x0000001c1d007c0c */ /* 0x000fe4000c721270 */
[----:B------:R-:W-:Y:S02]  /*1ddbf0*/  ISETP.LT.AND P3, PT, R25, UR59, !P0 ;  /* 0x0000003b19007c0c */ /* 0x000fe4000c761270 */
[----:B------:R-:W-:Y:S02]  /*1ddc00*/  LOP3.LUT R10, R10, 0xffdfffff, RZ, 0xc0, !PT ;  /* 0xffdfffff0a0a7812 */ /* 0x000fe400078ec0ff */
[----:B------:R-:W-:Y:S01]  /*1ddc10*/  ISETP.LT.AND P2, PT, R26, UR60, !P0 ;  /* 0x0000003c1a007c0c */ /* 0x000fe2000c741270 */
[----:B------:R-:W-:Y:S01]  /*1ddc20*/  VIADD R21, R24, 0x5a ;  /* 0x0000005a18157836 */ /* 0x000fe20000000000 */
[----:B------:R-:W-:Y:S01]  /*1ddc30*/  ULDC UR28, c[0x0][0x228] ;  /* 0x00008a00001c7ab9 */ /* 0x000fe20000000800 */
[----:B------:R-:W-:Y:S01]  /*1ddc40*/  ULDC UR60, c[0x0][0x228] ;  /* 0x00008a00003c7ab9 */ /* 0x000fe20000000800 */
[----:B------:R-:W-:-:S03]  /*1ddc50*/  ULDC UR59, c[0x0][0x228] ;  /* 0x00008a00003b7ab9 */ /* 0x000fc60000000800 */
        /* <DEDUP_REMOVED lines=45> */
[----:B------:R-:W-:Y:S01]  /*1ddf30*/  LOP3.LUT R3, R3, 0xdfffffff, RZ, 0xc0, !PT ;  /* 0xdfffffff03037812 */ /* 0x000fe200078ec0ff */
        /* <DEDUP_REMOVED lines=55> */
[----:B------:R-:W-:-:S04]  /*1de2b0*/  ULDC UR48, c[0x0][0x228] ;  /* 0x00008a0000307ab9 */ /* 0x000fc80000000800 */
        /* <DEDUP_REMOVED lines=15> */
[----:B------:R0:W-:Y:S01]  /*1de3b0*/  STL [R1], R10 ;  /* 0x0000000a01007387 */ /* 0x0001e20000100800 */
        /* <DEDUP_REMOVED lines=50> */
[----:B------:R-:W-:Y:S01]  /*1de6e0*/  LOP3.LUT R4, R4, 0xdfffffff, RZ, 0xc0, !PT ;  /* 0xdfffffff04047812 */ /* 0x000fe200078ec0ff */
        /* <DEDUP_REMOVED lines=156> */
[----:B------:R-:W-:Y:S01]  /*1df0b0*/  LOP3.LUT R5, R5, 0xdfffffff, RZ, 0xc0, !PT ;  /* 0xdfffffff05057812 */ /* 0x000fe200078ec0ff */
        /* <DEDUP_REMOVED lines=12> */
[----:B------:R-:W-:Y:S01]  /*1df180*/  ULDC.64 UR24, c[0x0][0x228] ;  /* 0x00008a0000187ab9 */ /* 0x000fe20000000a00 */
        /* <DEDUP_REMOVED lines=35> */
[----:B------:R-:W-:-:S05]  /*1df3c0*/  ULDC UR60, c[0x0][0x228] ;  /* 0x00008a00003c7ab9 */ /* 0x000fca0000000800 */
        /* <DEDUP_REMOVED lines=143> */
[----:B------:R-:W-:-:S04]  /*1dfcc0*/  LOP3.LUT R3, R3, 0xfffffffe, RZ, 0xc0, !PT ;  /* 0xfffffffe03037812 */ /* 0x000fc800078ec0ff */
        /* <DEDUP_REMOVED lines=90> */
[----:B------:R-:W-:Y:S01]  /*1e0270*/  ULDC UR35, c[0x0][0x228] ;  /* 0x00008a0000237ab9 */ /* 0x000fe20000000800 */
        /* <DEDUP_REMOVED lines=34> */
[----:B------:R-:W-:Y:S01]  /*1e04a0*/  VIADD R10, R24, 0x47 ;  /* 0x00000047180a7836 */ /* 0x000fe20000000000 */
        /* <DEDUP_REMOVED lines=10> */
[----:B------:R-:W-:-:S04]  /*1e0550*/  ULDC UR14, c[0x0][0x228] ;  /* 0x00008a00000e7ab9 */ /* 0x000fc80000000800 */
[----:B------:R-:W-:-:S04]  /*1e0560*/  @P1 LOP3.LUT R5, R5, 0x80000000, RZ, 0xfc, !PT ;  /* 0x8000000005051812 */ /* 0x000fc800078efcff */
[----:B------:R-:W-:Y:S02]  /*1e0570*/  @P2 LOP3.LUT R4, R4, 0x1, RZ, 0xfc, !PT ;  /* 0x0000000104042812 */ /* 0x000fe400078efcff */
[----:B------:R-:W-:Y:S02]  /*1e0580*/  ISETP.LT.AND P2, PT, R11, UR35, !P0 ;  /* 0x000000230b007c0c */ /* 0x000fe4000c741270 */
[----:B------:R-:W-:Y:S02]  /*1e0590*/  LOP3.LUT R5, R5, 0xbfffffff, RZ, 0xc0, !PT ;  /* 0xbfffffff05057812 */ /* 0x000fe400078ec0ff */
[----:B------:R-:W-:Y:S01]  /*1e05a0*/  ISETP.LT.AND P1, PT, R22, UR61, !P0 ;  /* 0x0000003d16007c0c */ /* 0x000fe2000c721270 */
[----:B------:R-:W-:Y:S01]  /*1e05b0*/  ULDC UR35, c[0x0][0x228] ;  /* 0x00008a0000237ab9 */ /* 0x000fe20000000800 */
        /* <DEDUP_REMOVED lines=29> */
[----:B------:R-:W-:Y:S02]  /*1e0790*/  ISETP.LT.AND P2, PT, R11, UR58, !P0 ;  /* 0x0000003a0b007c0c */ /* 0x000fe4000c741270 */
[----:B----4-:R-:W-:Y:S01]  /*1e07a0*/  LOP3.LUT R8, R8, 0xdfffffff, RZ, 0xc0, !PT ;  /* 0xdfffffff08087812 */ /* 0x010fe200078ec0ff */
        /* <DEDUP_REMOVED lines=127> */
[----:B---3--:R-:W-:Y:S01]  /*1e0fa0*/  LOP3.LUT R9, R9, 0xdfffffff, RZ, 0xc0, !PT ;  /* 0xdfffffff09097812 */ /* 0x008fe200078ec0ff */
[----:B------:R-:W-:Y:S01]  /*1e0fb0*/  VIADD R21, R24, 0x37 ;  /* 0x0000003718157836 */ /* 0x000fe20000000000 */
        /* <DEDUP_REMOVED lines=62> */
[----:B------:R-:W-:-:S05]  /*1e13a0*/  ULDC.64 UR10, c[0x0][0x228] ;  /* 0x00008a00000a7ab9 */ /* 0x000fca0000000a00 */
        /* <DEDUP_REMOVED lines=65> */
[----:B------:R-:W-:-:S05]  /*1e17c0*/  ULDC.64 UR24, c[0x0][0x228] ;  /* 0x00008a0000187ab9 */ /* 0x000fca0000000a00 */
        /* <DEDUP_REMOVED lines=99> */
[----:B------:R-:W-:Y:S01]  /*1e1e00*/  VIADD R10, R24, 0x3b ;  /* 0x0000003b180a7836 */ /* 0x000fe20000000000 */
[----:B------:R-:W-:Y:S01]  /*1e1e10*/  ULDC UR48, c[0x0][0x228] ;  /* 0x00008a0000307ab9 */ /* 0x000fe20000000800 */
[----:B------:R-:W-:-:S04]  /*1e1e20*/  ULDC UR47, c[0x0][0x228] ;  /* 0x00008a00002f7ab9 */ /* 0x000fc80000000800 */
[----:B------:R-:W-:Y:S02]  /*1e1e30*/  @P1 LOP3.LUT R8, R8, 0x20000000, RZ, 0xfc, !PT ;  /* 0x2000000008081812 */ /* 0x000fe400078efcff */
[----:B------:R-:W-:Y:S02]  /*1e1e40*/  ISETP.LT.AND P1, PT, R27, UR34, !P0 ;  /* 0x000000221b007c0c */ /* 0x000fe4000c721270 */
[----:B------:R-:W-:Y:S02]  /*1e1e50*/  @P3 LOP3.LUT R7, R7, 0x2, RZ, 0xfc, !PT ;  /* 0x0000000207073812 */ /* 0x000fe400078efcff */
[----:B------:R-:W-:Y:S02]  /*1e1e60*/  ISETP.LT.AND P3, PT, R28, UR56, !P0 ;  /* 0x000000381c007c0c */ /* 0x000fe4000c761270 */
[----:B------:R-:W-:Y:S01]  /*1e1e70*/  LOP3.LUT R8, R8, 0x7fffffff, RZ, 0xc0, !PT ;  /* 0x7fffffff08087812 */ /* 0x000fe200078ec0ff */
[----:B------:R-:W-:Y:S01]  /*1e1e80*/  ULDC.64 UR34, c[0x0][0x228] ;  /* 0x00008a0000227ab9 */ /* 0x000fe20000000a00 */
        /* <DEDUP_REMOVED lines=60> */
[----:B------:R-:W-:Y:S01]  /*1e2250*/  ULDC.64 UR28, c[0x0][0x228] ;  /* 0x00008a00001c7ab9 */ /* 0x000fe20000000a00 */
[----:B------:R-:W-:-:S05]  /*1e2260*/  ULDC UR24, c[0x0][0x228] ;  /* 0x00008a0000187ab9 */ /* 0x000fca0000000800 */
        /* <DEDUP_REMOVED lines=15> */
[----:B------:R-:W-:-:S03]  /*1e2360*/  ULDC.64 UR32, c[0x0][0x228] ;  /* 0x00008a0000207ab9 */ /* 0x000fc60000000a00 */
        /* <DEDUP_REMOVED lines=15> */
[----:B------:R-:W-:-:S04]  /*1e2460*/  ULDC.64 UR40, c[0x0][0x228] ;  /* 0x00008a0000287ab9 */ /* 0x000fc80000000a00 */
        /* <DEDUP_REMOVED lines=23> */
[----:B------:R-:W-:Y:S01]  /*1e25e0*/  ISETP.GE.AND P0, PT, R10, UR25, PT ;  /* 0x000000190a007c0c */ /* 0x000fe2000bf06270 */
[----:B------:R-:W-:-:S03]  /*1e25f0*/  ULDC UR25, c[0x0][0x228] ;  /* 0x00008a0000197ab9 */ /* 0x000fc60000000800 */
[----:B------:R-:W-:Y:S01]  /*1e2600*/  ISETP.LT.AND P1, PT, R29, UR28, !P0 ;  /* 0x0000001c1d007c0c */ /* 0x000fe2000c721270 */
[----:B------:R-:W-:Y:S02]  /*1e2610*/  ULDC UR28, c[0x0][0x228] ;  /* 0x00008a00001c7ab9 */ /* 0x000fe40000000800 */
[----:B------:R-:W-:Y:S02]  /*1e2620*/  ISETP.LT.AND P3, PT, R25, UR28, !P0 ;  /* 0x0000001c19007c0c */ /* 0x000fe4000c761270 */
[----:B------:R-:W-:Y:S02]  /*1e2630*/  ISETP.LT.AND P2, PT, R26, UR25, !P0 ;  /* 0x000000191a007c0c */ /* 0x000fe4000c741270 */
[----:B------:R-:W-:Y:S01]  /*1e2640*/  LOP3.LUT R8, R8, 0xfffffffd, RZ, 0xc0, !PT ;  /* 0xfffffffd08087812 */ /* 0x000fe200078ec0ff */
[----:B------:R-:W-:Y:S01]  /*1e2650*/  ULDC UR28, c[0x0][0x228] ;  /* 0x00008a00001c7ab9 */ /* 0x000fe20000000800 */
[----:B------:R-:W-:-:S04]  /*1e2660*/  ULDC UR25, c[0x0][0x228] ;  /* 0x00008a0000197ab9 */ /* 0x000fc80000000800 */
[----:B------:R-:W-:Y:S02]  /*1e2670*/  @P1 LOP3.LUT R9, R9, 0x20000000, RZ, 0xfc, !PT ;  /* 0x2000000009091812 */ /* 0x000fe400078efcff */
[----:B------:R-:W-:Y:S01]  /*1e2680*/  ISETP.LT.AND P1, PT, R27, UR26, !P0 ;  /* 0x0000001a1b007c0c */ /* 0x000fe2000c721270 */
[----:B------:R-:W-:Y:S01]  /*1e2690*/  ULDC UR26, c[0x0][0x228] ;  /* 0x00008a00001a7ab9 */ /* 0x000fe20000000800 */
[----:B------:R-:W-:Y:S02]  /*1e26a0*/  LOP3.LUT R9, R9, 0x7fffffff, RZ, 0xc0, !PT ;  /* 0x7fffffff09097812 */ /* 0x000fe400078ec0ff */
[----:B------:R-:W-:-:S09]  /*1e26b0*/  @P3 LOP3.LUT R8, R8, 0x2, RZ, 0xfc, !PT ;  /* 0x0000000208083812 */ /* 0x000fd200078efcff */
[----:B------:R-:W-:Y:S02]  /*1e26c0*/  @P1 LOP3.LUT R9, R9, 0x80000000, RZ, 0xfc, !PT ;  /* 0x8000000009091812 */ /* 0x000fe400078efcff */
[----:B------:R-:W-:Y:S02]  /*1e26d0*/  ISETP.LT.AND P1, PT, R28, UR61, !P0 ;  /* 0x0000003d1c007c0c */ /* 0x000fe4000c721270 */
[----:B------:R-:W-:Y:S02]  /*1e26e0*/  ISETP.LT.AND P3, PT, R11, UR28, !P0 ;  /* 0x0000001c0b007c0c */ /* 0x000fe4000c761270 */
[----:B------:R-:W-:Y:S02]  /*1e26f0*/  LOP3.LUT R8, R8, 0xfffffffe, RZ, 0xc0, !PT ;  /* 0xfffffffe08087812 */ /* 0x000fe400078ec0ff */
[----:B------:R-:W-:Y:S01]  /*1e2700*/  LOP3.LUT R9, R9, 0xbfffffff, RZ, 0xc0, !PT ;  /* 0xbfffffff09097812 */ /* 0x000fe200078ec0ff */
[----:B------:R-:W-:Y:S01]  /*1e2710*/  ULDC UR61, c[0x0][0x228] ;  /* 0x00008a00003d7ab9 */ /* 0x000fe20000000800 */
[----:B------:R-:W-:Y:S01]  /*1e2720*/  VIADD R10, R24, 0x36 ;  /* 0x00000036180a7836 */ /* 0x000fe20000000000 */
[----:B------:R-:W-:-:S02]  /*1e2730*/  @P2 LOP3.LUT R8, R8, 0x1, RZ, 0xfc, !PT ;  /* 0x0000000108082812 */ /* 0x000fc400078efcff */
[----:B------:R-:W-:Y:S01]  /*1e2740*/  ISETP.LT.AND P2, PT, R22, UR25, !P0 ;  /* 0x0000001916007c0c */ /* 0x000fe2000c741270 */
[----:B------:R-:W-:Y:S01]  /*1e2750*/  ULDC UR28, c[0x0][0x228] ;  /* 0x00008a00001c7ab9 */ /* 0x000fe20000000800 */
[----:B------:R-:W-:Y:S01]  /*1e2760*/  ULDC UR25, c[0x0][0x228] ;  /* 0x00008a0000197ab9 */ /* 0x000fe20000000800 */
[----:B------:R-:W-:-:S04]  /*1e2770*/  @P1 LOP3.LUT R9, R9, 0x40000000, RZ, 0xfc, !PT ;  /* 0x4000000009091812 */ /* 0x000fc800078efcff */
[----:B------:R-:W-:Y:S02]  /*1e2780*/  LOP3.LUT R9, R9, 0xefffffff, RZ, 0xc0, !PT ;  /* 0xefffffff09097812 */ /* 0x000fe400078ec0ff */
[----:B------:R-:W-:Y:S02]  /*1e2790*/  ISETP.LT.AND P1, PT, R23, UR26, !P0 ;  /* 0x0000001a17007c0c */ /* 0x000fe4000c721270 */
[----:B------:R-:W-:Y:S02]  /*1e27a0*/  @P3 LOP3.LUT R9, R9, 0x10000000, RZ, 0xfc, !PT ;  /* 0x1000000009093812 */ /* 0x000fe400078efcff */
[----:B------:R-:W-:Y:S01]  /*1e27b0*/  ISETP.GE.AND P0, PT, R21, UR27, PT ;  /* 0x0000001b15007c0c */ /* 0x000fe2000bf06270 */
[----:B------:R-:W-:Y:S01]  /*1e27c0*/  ULDC UR26, c[0x0][0x228] ;  /* 0x00008a00001a7ab9 */ /* 0x000fe20000000800 */
[----:B------:R-:W-:Y:S01]  /*1e27d0*/  LOP3.LUT R9, R9, 0xf7ffffff, RZ, 0xc0, !PT ;  /* 0xf7ffffff09097812 */ /* 0x000fe200078ec0ff */
[----:B------:R-:W-:Y:S01]  /*1e27e0*/  VIADD R21, R24, 0x35 ;  /* 0x0000003518157836 */ /* 0x000fe20000000000 */
[----:B------:R-:W-:-:S02]  /*1e27f0*/  ULDC UR27, c[0x0][0x228] ;  /* 0x00008a00001b7ab9 */ /* 0x000fc40000000800 */
        /* <DEDUP_REMOVED lines=73> */
[----:B------:R-:W-:Y:S01]  /*1e2c90*/  VIADD R24, R24, 0x32 ;  /* 0x0000003218187836 */ /* 0x000fe20000000000 */
[----:B------:R-:W-:Y:S01]  /*1e2ca0*/  LOP3.LUT R9, R9, 0xfffffbff, RZ, 0xc0, !PT ;  /* 0xfffffbff09097812 */ /* 0x000fe200078ec0ff */
[----:B------:R-:W-:Y:S01]  /*1e2cb0*/  ULDC UR7, c[0x0][0x228] ;  /* 0x00008a0000077ab9 */ /* 0x000fe20000000800 */
[----:B------:R-:W-:Y:S02]  /*1e2cc0*/  ULDC UR34, c[0x0][0x228] ;  /* 0x00008a0000227ab9 */ /* 0x000fe40000000800 */
[----:B------:R-:W-:-:S02]  /*1e2cd0*/  @P1 LOP3.LUT R9, R9, 0x400, RZ, 0xfc, !PT ;  /* 0x0000040009091812 */ /* 0x000fc400078efcff */
        /* <DEDUP_REMOVED lines=14> */
[----:B------:R-:W-:Y:S02]  /*1e2dc0*/  LOP3.LUT R9, R9, 0xffffffbf, RZ, 0xc0, !PT ;  /* 0xffffffbf09097812 */ /* 0x000fe400078ec0ff */
[----:B------:R-:W-:Y:S02]  /*1e2dd0*/  ISETP.LT.AND P3, PT, R11, UR43, !P0 ;  /* 0x0000002b0b007c0c */ /* 0x000fe4000c761270 */
[----:B------:R-:W-:Y:S01]  /*1e2de0*/  ISETP.LT.AND P2, PT, R22, UR42, !P0 ;  /* 0x0000002a16007c0c */ /* 0x000fe2000c741270 */
[----:B------:R-:W-:Y:S01]  /*1e2df0*/  ULDC UR42, c[0x0][0x228] ;  /* 0x00008a00002a7ab9 */ /* 0x000fe20000000800 */
[----:B------:R-:W-:Y:S02]  /*1e2e00*/  @P1 LOP3.LUT R9, R9, 0x40, RZ, 0xfc, !PT ;  /* 0x0000004009091812 */ /* 0x000fe400078efcff */
[----:B------:R-:W-:Y:S02]  /*1e2e10*/  ISETP.LT.AND P1, PT, R23, UR23, !P0 ;  /* 0x0000001717007c0c */ /* 0x000fe4000c721270 */
[----:B------:R-:W-:Y:S01]  /*1e2e20*/  ISETP.GE.AND P0, PT, R10, UR33, PT ;  /* 0x000000210a007c0c */ /* 0x000fe2000bf06270 */
[----:B------:R-:W-:Y:S01]  /*1e2e30*/  ULDC UR43, c[0x0][0x228] ;  /* 0x00008a00002b7ab9 */ /* 0x000fe20000000800 */
[----:B------:R-:W2:Y:S01]  /*1e2e40*/  LDL.LU R10, [R1+0x7418] ;  /* 0x00741800010a7983 */ /* 0x000ea20000300800 */
[----:B------:R-:W-:Y:S01]  /*1e2e50*/  LOP3.LUT R9, R9, 0xffffffef, RZ, 0xc0, !PT ;  /* 0xffffffef09097812 */ /* 0x000fe200078ec0ff */
[----:B------:R-:W-:Y:S01]  /*1e2e60*/  ULDC UR23, c[0x0][0x228] ;  /* 0x00008a0000177ab9 */ /* 0x000fe20000000800 */
[----:B------:R-:W-:-:S02]  /*1e2e70*/  ULDC UR33, c[0x0][0x228] ;  /* 0x00008a0000217ab9 */ /* 0x000fc40000000800 */
        /* <DEDUP_REMOVED lines=22> */
[----:B------:R-:W-:Y:S01]  /*1e2fe0*/  ULDC UR20, c[0x0][0x228] ;  /* 0x00008a0000147ab9 */ /* 0x000fe20000000800 */
[----:B------:R-:W-:-:S11]  /*1e2ff0*/  LOP3.LUT R10, R10, 0x7fffffff, RZ, 0xc0, !PT ;  /* 0x7fffffff0a0a7812 */ /* 0x000fd600078ec0ff */
        /* <DEDUP_REMOVED lines=10> */
[----:B------:R-:W2:Y:S01]  /*1e30a0*/  LDL.LU R21, [R1+0x7414] ;  /* 0x0074140001157983 */ /* 0x000ea20000300800 */
        /* <DEDUP_REMOVED lines=13> */
[----:B------:R-:W-:-:S04]  /*1e3180*/  LOP3.LUT R10, R10, 0xfeffffff, RZ, 0xc0, !PT ;  /* 0xfeffffff0a0a7812 */ /* 0x000fc800078ec0ff */
[----:B------:R-:W-:-:S04]  /*1e3190*/  @P1 LOP3.LUT R10, R10, 0x1000000, RZ, 0xfc, !PT ;  /* 0x010000000a0a1812 */ /* 0x000fc800078efcff */
[----:B------:R-:W-:-:S04]  /*1e31a0*/  LOP3.LUT R10, R10, 0xff7fffff, RZ, 0xc0, !PT ;  /* 0xff7fffff0a0a7812 */ /* 0x000fc800078ec0ff */
[----:B------:R-:W-:Y:S02]  /*1e31b0*/  @P3 LOP3.LUT R10, R10, 0x800000, RZ, 0xfc, !PT ;  /* 0x008000000a0a3812 */ /* 0x000fe400078efcff */
[----:B------:R-:W-:Y:S02]  /*1e31c0*/  ISETP.LT.AND P3, PT, R11, UR53, !P0 ;  /* 0x000000350b007c0c */ /* 0x000fe4000c761270 */
[----:B------:R-:W-:Y:S01]  /*1e31d0*/  ISETP.LT.AND P2, PT, R28, UR52, !P0 ;  /* 0x000000341c007c0c */ /* 0x000fe2000c741270 */
[----:B------:R-:W3:Y:S01]  /*1e31e0*/  LDL.LU R11, [R1+0x7410] ;  /* 0x00741000010b7983 */ /* 0x000ee20000300800 */
[----:B------:R-:W-:Y:S02]  /*1e31f0*/  ISETP.LT.AND P1, PT, R29, UR38, !P0 ;  /* 0x000000261d007c0c */ /* 0x000fe4000c721270 */
[----:B------:R-:W-:Y:S01]  /*1e3200*/  LOP3.LUT R10, R10, 0xffbfffff, RZ, 0xc0, !PT ;  /* 0xffbfffff0a0a7812 */ /* 0x000fe200078ec0ff */
[----:B------:R-:W-:Y:S01]  /*1e3210*/  ULDC UR53, c[0x0][0x228] ;  /* 0x00008a0000357ab9 */ /* 0x000fe20000000800 */
[----:B------:R-:W-:Y:S01]  /*1e3220*/  ULDC UR52, c[0x0][0x228] ;  /* 0x00008a0000347ab9 */ /* 0x000fe20000000800 */
[----:B------:R-:W-:-:S06]  /*1e3230*/  ULDC UR38, c[0x0][0x228] ;  /* 0x00008a0000267ab9 */ /* 0x000fcc0000000800 */
[----:B------:R-:W-:-:S04]  /*1e3240*/  @P2 LOP3.LUT R10, R10, 0x400000, RZ, 0xfc, !PT ;  /* 0x004000000a0a2812 */ /* 0x000fc800078efcff */
[----:B------:R-:W-:Y:S02]  /*1e3250*/  LOP3.LUT R10, R10, 0xffdfffff, RZ, 0xc0, !PT ;  /* 0xffdfffff0a0a7812 */ /* 0x000fe400078ec0ff */
[----:B------:R-:W-:Y:S01]  /*1e3260*/  ISETP.LT.AND P2, PT, R22, UR54, !P0 ;  /* 0x0000003616007c0c */ /* 0x000fe2000c741270 */
[----:B------:R-:W-:Y:S01]  /*1e3270*/  ULDC UR54, c[0x0][0x228] ;  /* 0x00008a0000367ab9 */ /* 0x000fe20000000800 */
[----:B------:R-:W4:Y:S01]  /*1e3280*/  LDL.LU R22, [R1+0x740c] ;  /* 0x00740c0001167983 */ /* 0x000f220000300800 */
[----:B------:R-:W-:-:S04]  /*1e3290*/  @P1 LOP3.LUT R10, R10, 0x200000, RZ, 0xfc, !PT ;  /* 0x002000000a0a1812 */ /* 0x000fc800078efcff */
[----:B------:R-:W-:Y:S02]  /*1e32a0*/  LOP3.LUT R10, R10, 0xffefffff, RZ, 0xc0, !PT ;  /* 0xffefffff0a0a7812 */ /* 0x000fe400078ec0ff */
[----:B------:R-:W-:Y:S02]  /*1e32b0*/  ISETP.LT.AND P1, PT, R23, UR55, !P0 ;  /* 0x0000003717007c0c */ /* 0x000fe4000c721270 */
[----:B------:R-:W-:Y:S02]  /*1e32c0*/  @P3 LOP3.LUT R10, R10, 0x100000, RZ, 0xfc, !PT ;  /* 0x001000000a0a3812 */ /* 0x000fe400078efcff */
[----:B------:R-:W-:Y:S01]  /*1e32d0*/  ISETP.GE.AND P0, PT, R24, UR37, PT ;  /* 0x0000002518007c0c */ /* 0x000fe2000bf06270 */
[----:B------:R-:W2:Y:S04]  /*1e32e0*/  LDL.LU R23, [R1+0x7408] ;  /* 0x0074080001177983 */ /* 0x000ea80000300800 */
[----:B------:R-:W4:Y:S01]  /*1e32f0*/  LDL.LU R24, [R1+0x7404] ;  /* 0x0074040001187983 */ /* 0x000f220000300800 */
[----:B------:R-:W-:Y:S01]  /*1e3300*/  LOP3.LUT R10, R10, 0xfff7ffff, RZ, 0xc0, !PT ;  /* 0xfff7ffff0a0a7812 */ /* 0x000fe200078ec0ff */
[----:B------:R-:W-:Y:S01]  /*1e3310*/  ULDC UR55, c[0x0][0x228] ;  /* 0x00008a0000377ab9 */ /* 0x000fe20000000800 */
[----:B------:R-:W-:-:S02]  /*1e3320*/  ULDC UR37, c[0x0][0x228] ;  /* 0x00008a0000257ab9 */ /* 0x000fc40000000800 */
[----:B------:R-:W-:Y:S02]  /*1e3330*/  @P2 LOP3.LUT R10, R10, 0x80000, RZ, 0xfc, !PT ;  /* 0x000800000a0a2812 */ /* 0x000fe400078efcff */
[----:B------:R-:W-:Y:S02]  /*1e3340*/  ISETP.LT.AND P2, PT, R25, UR56, !P0 ;  /* 0x0000003819007c0c */ /* 0x000fe4000c741270 */
[----:B------:R-:W-:Y:S01]  /*1e3350*/  ISETP.LT.AND P3, PT, R27, UR58, !P0 ;  /* 0x0000003a1b007c0c */ /* 0x000fe2000c761270 */
[----:B------:R-:W2:Y:S01]  /*1e3360*/  LDL.LU R25, [R1+0x7400] ;  /* 0x0074000001197983 */ /* 0x000ea20000300800 */
[----:B------:R-:W-:Y:S01]  /*1e3370*/  LOP3.LUT R10, R10, 0xfffbffff, RZ, 0xc0, !PT ;  /* 0xfffbffff0a0a7812 */ /* 0x000fe200078ec0ff */
[----:B------:R-:W-:Y:S01]  /*1e3380*/  ULDC UR58, c[0x0][0x228] ;  /* 0x00008a00003a7ab9 */ /* 0x000fe20000000800 */
[----:B------:R-:W-:Y:S02]  /*1e3390*/  ULDC UR56, c[0x0][0x228] ;  /* 0x00008a0000387ab9 */ /* 0x000fe40000000800 */
[----:B------:R-:W-:-:S02]  /*1e33a0*/  @P1 LOP3.LUT R10, R10, 0x40000, RZ, 0xfc, !PT ;  /* 0x000400000a0a1812 */ /* 0x000fc400078efcff */
[----:B------:R-:W-:Y:S01]  /*1e33b0*/  ISETP.LT.AND P1, PT, R26, UR57, !P0 ;  /* 0x000000391a007c0c */ /* 0x000fe2000c721270 */
[----:B------:R-:W-:Y:S01]  /*1e33c0*/  ULDC UR57, c[0x0][0x228] ;  /* 0x00008a0000397ab9 */ /* 0x000fe20000000800 */
[----:B------:R-:W4:Y:S01]  /*1e33d0*/  LDL.LU R26, [R1+0x73fc] ;  /* 0x0073fc00011a7983 */ /* 0x000f220000300800 */
[----:B------:R-:W-:-:S03]  /*1e33e0*/  LOP3.LUT R10, R10, 0xfffdffff, RZ, 0xc0, !PT ;  /* 0xfffdffff0a0a7812 */ /* 0x000fc600078ec0ff */
[----:B------:R-:W2:Y:S01]  /*1e33f0*/  LDL.LU R27, [R1+0x73f8] ;  /* 0x0073f800011b7983 */ /* 0x000ea20000300800 */
[----:B------:R-:W-:-:S04]  /*1e3400*/  @P2 LOP3.LUT R10, R10, 0x20000, RZ, 0xfc, !PT ;  /* 0x000200000a0a2812 */ /* 0x000fc800078efcff */
[----:B------:R-:W-:-:S04]  /*1e3410*/  LOP3.LUT R10, R10, 0xfffeffff, RZ, 0xc0, !PT ;  /* 0xfffeffff0a0a7812 */ /* 0x000fc800078ec0ff */
[----:B------:R-:W-:Y:S02]  /*1e3420*/  @P1 LOP3.LUT R10, R10, 0x10000, RZ, 0xfc, !PT ;  /* 0x000100000a0a1812 */ /* 0x000fe400078efcff */
[----:B------:R-:W-:Y:S02]  /*1e3430*/  ISETP.LT.AND P2, PT, R28, UR24, !P0 ;  /* 0x000000181c007c0c */ /* 0x000fe4000c741270 */
[----:B------:R-:W-:Y:S01]  /*1e3440*/  ISETP.LT.AND P1, PT, R29, UR40, !P0 ;  /* 0x000000281d007c0c */ /* 0x000fe2000c721270 */
[----:B------:R-:W4:Y:S01]  /*1e3450*/  LDL.LU R28, [R1+0x73f4] ;  /* 0x0073f400011c7983 */ /* 0x000f220000300800 */
[----:B------:R-:W-:-:S03]  /*1e3460*/  LOP3.LUT R10, R10, 0xffff7fff, RZ, 0xc0, !PT ;  /* 0xffff7fff0a0a7812 */ /* 0x000fc600078ec0ff */
[----:B------:R-:W4:Y:S01]  /*1e3470*/  LDL.LU R29, [R1+0x73f0] ;  /* 0x0073f000011d7983 */ /* 0x000f220000300800 */
[----:B------:R-:W-:Y:S01]  /*1e3480*/  ULDC UR40, c[0x0][0x228] ;  /* 0x00008a0000287ab9 */ /* 0x000fe20000000800 */
[----:B------:R-:W-:Y:S01]  /*1e3490*/  ULDC UR24, c[0x0][0x228] ;  /* 0x00008a0000187ab9 */ /* 0x000fe20000000800 */
[----:B------:R-:W-:-:S04]  /*1e34a0*/  @P3 LOP3.LUT R10, R10, 0x8000, RZ, 0xfc, !PT ;  /* 0x000080000a0a3812 */ /* 0x000fc800078efcff */
[----:B------:R-:W-:-:S04]  /*1e34b0*/  LOP3.LUT R10, R10, 0xffffdfff, RZ, 0xc0, !PT ;  /* 0xffffdfff0a0a7812 */ /* 0x000fc800078ec0ff */
[----:B------:R-:W-:Y:S01]  /*1e34c0*/  LOP3.LUT R10, R10, 0xffffbfff, RZ, 0xc0, !PT ;  /* 0xffffbfff0a0a7812 */ /* 0x000fe200078ec0ff */
[----:B------:R0:W-:Y:S03]  /*1e34d0*/  STL.64 [R1+0x8380], R18 ;  /* 0x0083801201007387 */ /* 0x0001e60000100a00 */
[----:B------:R-:W-:-:S04]  /*1e34e0*/  @P2 LOP3.LUT R10, R10, 0x4000, RZ, 0xfc, !PT ;  /* 0x000040000a0a2812 */ /* 0x000fc800078efcff */
[----:B------:R-:W-:Y:S01]  /*1e34f0*/  @P1 LOP3.LUT R10, R10, 0x2000, RZ, 0xfc, !PT ;  /* 0x000020000a0a1812 */ /* 0x000fe200078efcff */
[----:B0-----:R-:W4:Y:S04]  /*1e3500*/  LDL.LU R18, [R1+0x2f08] ;  /* 0x002f080001127983 */ /* 0x001f280000300800 */
[----:B------:R-:W4:Y:S04]  /*1e3510*/  LDL.LU R19, [R1+0x2f0c] ;  /* 0x002f0c0001137983 */ /* 0x000f280000300800 */
[----:B------:R0:W-:Y:S04]  /*1e3520*/  STL.64 [R1+0x8378], R16 ;  /* 0x0083781001007387 */ /* 0x0001e80000100a00 */
[----:B0-----:R-:W2:Y:S04]  /*1e3530*/  LDL.LU R16, [R1+0x2ef8] ;  /* 0x002ef80001107983 */ /* 0x001ea80000300800 */
[----:B------:R-:W2:Y:S04]  /*1e3540*/  LDL.LU R17, [R1+0x2efc] ;  /* 0x002efc0001117983 */ /* 0x000ea80000300800 */
[----:B------:R0:W-:Y:S04]  /*1e3550*/  STL.64 [R1+0x8370], R14 ;  /* 0x0083700e01007387 */ /* 0x0001e80000100a00 */
[----:B0-----:R-:W4:Y:S04]  /*1e3560*/  LDL.LU R15, [R1+0x80] ;  /* 0x00008000010f7983 */ /* 0x001f280000300800 */
[----:B------:R-:W-:Y:S04]  /*1e3570*/  STL [R1+0x7ad8], R0 ;  /* 0x007ad80001007387 */ /* 0x000fe80000100800 */
[----:B------:R0:W-:Y:S04]  /*1e3580*/  STL [R1+0x74b4], R10 ;  /* 0x0074b40a01007387 */ /* 0x0001e80000100800 */
[----:B0-----:R-:W2:Y:S04]  /*1e3590*/  LDL.LU R10, [R1+0x2ef4] ;  /* 0x002ef400010a7983 */ /* 0x001ea80000300800 */
[----:B---3--:R0:W-:Y:S04]  /*1e35a0*/  STL [R1+0x7430], R11 ;  /* 0x0074300b01007387 */ /* 0x0081e80000100800 */
[----:B0-----:R-:W3:Y:S04]  /*1e35b0*/  LDL.LU R11, [R1+0x2ef0] ;  /* 0x002ef000010b7983 */ /* 0x001ee80000300800 */
[----:B------:R0:W-:Y:S04]  /*1e35c0*/  STL [R1+0x7420], R13 ;  /* 0x0074200d01007387 */ /* 0x0001e80000100800 */
[----:B0-----:R-:W3:Y:S04]  /*1e35d0*/  LDL.LU R13, [R1+0x2f04] ;  /* 0x002f0400010d7983 */ /* 0x001ee80000300800 */
[----:B------:R0:W-:Y:S04]  /*1e35e0*/  STL [R1+0x7410], R12 ;  /* 0x0074100c01007387 */ /* 0x0001e80000100800 */
[----:B0-----:R-:W3:Y:S04]  /*1e35f0*/  LDL.LU R12, [R1+0x2f00] ;  /* 0x002f0000010c7983 */ /* 0x001ee80000300800 */
[----:B------:R-:W-:Y:S04]  /*1e3600*/  STL [R1+0x740c], R9 ;  /* 0x00740c0901007387 */ /* 0x000fe80000100800 */
        /* <DEDUP_REMOVED lines=10> */
[----:B------:R3:W-:Y:S04]  /*1e36b0*/  STL [R1+0x73f0], R2 ;  /* 0x0073f00201007387 */ /* 0x0007e80000100800 */
[----:B------:R-:W3:Y:S04]  /*1e36c0*/  LDL.LU R8, [R1+0x2ed0] ;  /* 0x002ed00001087983 */ /* 0x000ee80000300800 */
[----:B------:R-:W3:Y:S04]  /*1e36d0*/  LDL.LU R9, [R1+0x2ed4] ;  /* 0x002ed40001097983 */ /* 0x000ee80000300800 */
[----:B------:R-:W3:Y:S01]  /*1e36e0*/  LDL.LU R14, [R1+0x2ed8] ;  /* 0x002ed800010e7983 */ /* 0x000ee20000300800 */
[----:B----4-:R-:W-:Y:S01]  /*1e36f0*/  VIADD R0, R15, UR6 ;  /* 0x000000060f007c36 */ /* 0x010fe20008000000 */
[----:B--2---:R-:W-:-:S02]  /*1e3700*/  F2FP.SATFINITE.E5M2.F32.PACK_AB_MERGE_C R16, R17, R16, RZ ;  /* 0x000000101110723e */ /* 0x004fc400048060ff */
[----:B------:R-:W2:Y:S01]  /*1e3710*/  LDL.LU R15, [R1+0x2edc] ;  /* 0x002edc00010f7983 */ /* 0x000ea20000300800 */
[----:B------:R-:W-:Y:S01]  /*1e3720*/  ULDC UR6, c[0x0][0x248] ;  /* 0x0000920000067ab9 */ /* 0x000fe20000000800 */
[----:B------:R-:W-:Y:S02]  /*1e3730*/  SHF.R.S32.HI R5, RZ, 0x1f, R0 ;  /* 0x0000001fff057819 */ /* 0x000fe40000011400 */
[----:B---3--:R-:W-:Y:S02]  /*1e3740*/  F2FP.SATFINITE.E5M2.F32.PACK_AB_MERGE_C R2, R7, R6, RZ ;  /* 0x000000060702723e */ /* 0x008fe400048060ff */
[----:B------:R-:W-:-:S05]  /*1e3750*/  IADD3 R6, P1, R0, R27, RZ ;  /* 0x0000001b00067210 */ /* 0x000fca0007f3e0ff */
[----:B------:R-:W-:Y:S01]  /*1e3760*/  IMAD.X R7, R5, 0x1, R26, P1 ;  /* 0x0000000105077824 */ /* 0x000fe200008e061a */
[----:B------:R0:W-:Y:S04]  /*1e3770*/  STL [R1+0x51d0], R2 ;  /* 0x0051d00201007387 */ /* 0x0001e80000100800 */
[----:B------:R1:W-:Y:S04]  /*1e3780*/  STL.64 [R1+0x2f18], R6 ;  /* 0x002f180601007387 */ /* 0x0003e80000100a00 */
[----:B0-----:R-:W3:Y:S01]  /*1e3790*/  LDL.LU R2, [R1+0x2ecc] ;  /* 0x002ecc0001027983 */ /* 0x001ee20000300800 */
[----:B-1----:R-:W-:-:S02]  /*1e37a0*/  F2FP.SATFINITE.E5M2.F32.PACK_AB_MERGE_C R6, R13, R12, RZ ;  /* 0x0000000c0d06723e */ /* 0x002fc400048060ff */
[----:B------:R-:W-:Y:S02]  /*1e37b0*/  F2FP.SATFINITE.E5M2.F32.PACK_AB_MERGE_C R7, R19, R18, RZ ;  /* 0x000000121307723e */ /* 0x000fe400048060ff */
[----:B------:R-:W-:Y:S01]  /*1e37c0*/  IADD3 R18, P1, R0, R29, RZ ;  /* 0x0000001d00127210 */ /* 0x000fe20007f3e0ff */
[----:B------:R0:W-:Y:S04]  /*1e37d0*/  STL [R1+0x51a8], R6 ;  /* 0x0051a80601007387 */ /* 0x0001e80000100800 */
[----:B------:R-:W-:Y:S01]  /*1e37e0*/  IMAD.X R19, R5, 0x1, R28, P1 ;  /* 0x0000000105137824 */ /* 0x000fe200008e061c */
[----:B0-----:R-:W4:Y:S04]  /*1e37f0*/  LDL.LU R6, [R1+0x2eb0] ;  /* 0x002eb00001067983 */ /* 0x001f280000300800 */
[----:B------:R0:W-:Y:S04]  /*1e3800*/  STL [R1+0x53ec], R7 ;  /* 0x0053ec0701007387 */ /* 0x0001e80000100800 */
[----:B0-----:R-:W4:Y:S04]  /*1e3810*/  LDL.LU R7, [R1+0x2eb4] ;  /* 0x002eb40001077983 */ /* 0x001f280000300800 */
[----:B------:R-:W4:Y:S04]  /*1e3820*/  LDL.LU R12, [R1+0x2eb8] ;  /* 0x002eb800010c7983 */ /* 0x000f280000300800 */
[----:B------:R-:W4:Y:S04]  /*1e3830*/  LDL.LU R13, [R1+0x2ebc] ;  /* 0x002ebc00010d7983 */ /* 0x000f280000300800 */
[----:B------:R0:W-:Y:S04]  /*1e3840*/  STL.64 [R1+0x2f00], R18 ;  /* 0x002f001201007387 */ /* 0x0001e80000100a00 */
[----:B0-----:R-:W4:Y:S04]  /*1e3850*/  LDL.LU.64 R18, [R1+0x8380] ;  /* 0x0083800001127983 */ /* 0x001f280000300a00 */
[----:B------:R0:W-:Y:S04]  /*1e3860*/  STL.64 [R1+0x8368], R28 ;  /* 0x0083681c01007387 */ /* 0x0001e80000100a00 */
[----:B0-----:R-:W2:Y:S04]  /*1e3870*/  LDL.LU R28, [R1+0x2ee0] ;  /* 0x002ee000011c7983 */ /* 0x001ea80000300800 */
[----:B------:R-:W2:Y:S01]  /*1e3880*/  LDL.LU R29, [R1+0x2ee4] ;  /* 0x002ee400011d7983 */ /* 0x000ea20000300800 */
[----:B------:R-:W-:-:S03]  /*1e3890*/  F2FP.SATFINITE.E5M2.F32.PACK_AB_MERGE_C R10, R10, R11, RZ ;  /* 0x0000000b0a0a723e */ /* 0x000fc600048060ff */
[----:B------:R-:W4:Y:S04]  /*1e38a0*/  LDL.LU R11, [R1+0x2ea0] ;  /* 0x002ea000010b7983 */ /* 0x000f280000300800 */
[----:B------:R0:W-:Y:S04]  /*1e38b0*/  STL [R1+0x2f08], R10 ;  /* 0x002f080a01007387 */ /* 0x0001e80000100800 */
[----:B0-----:R-:W4:Y:S04]  /*1e38c0*/  LDL.LU R10, [R1+0x2ea4] ;  /* 0x002ea400010a7983 */ /* 0x001f280000300800 */
[----:B------:R0:W-:Y:S02]  /*1e38d0*/  STL [R1+0x2efc], R16 ;  /* 0x002efc1001007387 */ /* 0x0001e40000100800 */
[----:B0-----:R-:W-:-:S05]  /*1e38e0*/  IADD3 R16, P1, R0, R25, RZ ;  /* 0x0000001900107210 */ /* 0x001fca0007f3e0ff */
[----:B------:R-:W-:Y:S01]  /*1e38f0*/  IMAD.X R17, R5, 0x1, R24, P1 ;  /* 0x0000000105117824 */ /* 0x000fe200008e0618 */
[----:B------:R-:W-:-:S04]  /*1e3900*/  F2FP.SATFINITE.E5M2.F32.PACK_AB_MERGE_C R3, R4, R3, RZ ;  /* 0x000000030403723e */ /* 0x000fc800048060ff */
[----:B------:R0:W-:Y:S01]  /*1e3910*/  STL.64 [R1+0x2ef0], R16 ;  /* 0x002ef01001007387 */ /* 0x0001e20000100a00 */
[----:B------:R-:W-:-:S03]  /*1e3920*/  F2FP.SATFINITE.E5M2.F32.PACK_AB_MERGE_C R4, R9, R8, RZ ;  /* 0x000000080904723e */ /* 0x000fc600048060ff */
[----:B0-----:R-:W4:Y:S04]  /*1e3930*/  LDL.LU.64 R16, [R1+0x8378] ;  /* 0x0083780001107983 */ /* 0x001f280000300a00 */
[----:B------:R0:W-:Y:S04]  /*1e3940*/  STL.64 [R1+0x8360], R24 ;  /* 0x0083601801007387 */ /* 0x0001e80000100a00 */
[----:B0-----:R-:W4:Y:S04]  /*1e3950*/  LDL.LU R24, [R1+0x2ec4] ;  /* 0x002ec40001187983 */ /* 0x001f280000300800 */
[----:B------:R-:W3:Y:S01]  /*1e3960*/  LDL.LU R25, [R1+0x2ec8] ;  /* 0x002ec80001197983 */ /* 0x000ee20000300800 */
[----:B--2---:R-:W-:-:S02]  /*1e3970*/  F2FP.SATFINITE.E5M2.F32.PACK_AB_MERGE_C R29, R29, R28, RZ ;  /* 0x0000001c1d1d723e */ /* 0x004fc400048060ff */
[----:B------:R-:W-:-:S03]  /*1e3980*/  IADD3 R28, P1, R0, R23, RZ ;  /* 0x00000017001c7210 */ /* 0x000fc60007f3e0ff */
[----:B------:R0:W-:Y:S04]  /*1e3990*/  STL [R1+0x2ef8], R29 ;  /* 0x002ef81d01007387 */ /* 0x0001e80000100800 */
[----:B------:R1:W-:Y:S04]  /*1e39a0*/  STL [R1+0x2eec], R3 ;  /* 0x002eec0301007387 */ /* 0x0003e80000100800 */
[----:B------:R2:W-:Y:S01]  /*1e39b0*/  STL.64 [R1+0x8358], R22 ;  /* 0x0083581601007387 */ /* 0x0005e20000100a00 */
[----:B0-----:R-:W-:Y:S01]  /*1e39c0*/  IMAD.X R29, R5, 0x1, R22, P1 ;  /* 0x00000001051d7824 */ /* 0x001fe200008e0616 */
[----:B-1----:R-:W-:-:S02]  /*1e39d0*/  F2FP.SATFINITE.E5M2.F32.PACK_AB_MERGE_C R3, R15, R14, RZ ;  /* 0x0000000e0f03723e */ /* 0x002fc400048060ff */
[----:B--2---:R-:W2:Y:S01]  /*1e39e0*/  LDL.LU R23, [R1+0x2ec0] ;  /* 0x002ec00001177983 */ /* 0x004ea20000300800 */
[----:B------:R-:W-:-:S03]  /*1e39f0*/  IADD3 R14, P1, R0, R21, RZ ;  /* 0x00000015000e7210 */ /* 0x000fc60007f3e0ff */
[----:B------:R0:W-:Y:S02]  /*1e3a00*/  STL.64 [R1+0x2ee0], R28 ;  /* 0x002ee01c01007387 */ /* 0x0001e40000100a00 */
[----:B------:R-:W-:Y:S02]  /*1e3a10*/  IMAD.X R15, R5, 0x1, R20, P1 ;  /* 0x00000001050f7824 */ /* 0x000fe400008e0614 */
[----:B0-----:R-:W2:Y:S04]  /*1e3a20*/  LDL.LU R28, [R1+0x2ea8] ;  /* 0x002ea800011c7983 */ /* 0x001ea80000300800 */
[----:B------:R-:W-:Y:S04]  /*1e3a30*/  STL [R1+0x2ee8], R4 ;  /* 0x002ee80401007387 */ /* 0x000fe80000100800 */
[----:B------:R-:W2:Y:S04]  /*1e3a40*/  LDL.LU R29, [R1+0x2eac] ;  /* 0x002eac00011d7983 */ /* 0x000ea80000300800 */
[----:B------:R0:W-:Y:S04]  /*1e3a50*/  STL [R1+0x2edc], R3 ;  /* 0x002edc0301007387 */ /* 0x0001e80000100800 */
[----:B0-----:R-:W2:Y:S04]  /*1e3a60*/  LDL.LU R3, [R1+0x2e90] ;  /* 0x002e900001037983 */ /* 0x001ea80000300800 */
[----:B------:R-:W2:Y:S04]  /*1e3a70*/  LDL.LU R4, [R1+0x2e94] ;  /* 0x002e940001047983 */ /* 0x000ea80000300800 */
[----:B------:R-:W2:Y:S04]  /*1e3a80*/  LDL.LU R8, [R1+0x2e98] ;  /* 0x002e980001087983 */ /* 0x000ea80000300800 */
[----:B------:R-:W2:Y:S04]  /*1e3a90*/  LDL.LU R9, [R1+0x2e9c] ;  /* 0x002e9c0001097983 */ /* 0x000ea80000300800 */
[----:B------:R0:W-:Y:S04]  /*1e3aa0*/  STL.64 [R1+0x2ed0], R14 ;  /* 0x002ed00e01007387 */ /* 0x0001e80000100a00 */
[----:B0-----:R-:W2:Y:S04]  /*1e3ab0*/  LDL.LU.64 R14, [R1+0x8370] ;  /* 0x00837000010e7983 */ /* 0x001ea80000300a00 */
[----:B------:R4:W-:Y:S01]  /*1e3ac0*/  STL.64 [R1+0x8350], R20 ;  /* 0x0083501401007387 */ /* 0x0009e20000100a00 */
[----:B---3--:R-:W-:-:S02]  /*1e3ad0*/  F2FP.SATFINITE.E5M2.F32.PACK_AB_MERGE_C R2, R2, R25, RZ ;  /* 0x000000190202723e */ /* 0x008fc400048060ff */
[----:B----4-:R-:W-:-:S05]  /*1e3ae0*/  IADD3 R20, P1, R0, R19, RZ ;  /* 0x0000001300147210 */ /* 0x010fca0007f3e0ff */
[----:B------:R-:W-:Y:S01]  /*1e3af0*/  IMAD.X R21, R5, 0x1, R18, P1 ;  /* 0x0000000105157824 */ /* 0x000fe200008e0612 */
[----:B--2---:R-:W-:-:S05]  /*1e3b00*/  F2FP.SATFINITE.E5M2.F32.PACK_AB_MERGE_C R22, R24, R23, RZ ;  /* 0x000000171816723e */ /* 0x004fca00048060ff */
[----:B------:R-:W-:Y:S04]  /*1e3b10*/  STL [R1+0x2ed8], R22 ;  /* 0x002ed81601007387 */ /* 0x000fe80000100800 */
[----:B------:R0:W-:Y:S04]  /*1e3b20*/  STL [R1+0x5408], R2 ;  /* 0x0054080201007387 */ /* 0x0001e80000100800 */
[----:B------:R1:W-:Y:S01]  /*1e3b30*/  STL.64 [R1+0x2ec0], R20 ;  /* 0x002ec01401007387 */ /* 0x0003e20000100a00 */
[----:B0-----:R-:W-:Y:S02]  /*1e3b40*/  F2FP.SATFINITE.E5M2.F32.PACK_AB_MERGE_C R2, R13, R12, RZ ;  /* 0x0000000c0d02723e */ /* 0x001fe400048060ff */
[----:B-1----:R-:W-:-:S02]  /*1e3b50*/  F2FP.SATFINITE.E5M2.F32.PACK_AB_MERGE_C R20, R7, R6, RZ ;  /* 0x000000060714723e */ /* 0x002fc400048060ff */
[----:B------:R-:W-:-:S03]  /*1e3b60*/  IADD3 R6, P1, R0, R17, RZ ;  /* 0x0000001100067210 */ /* 0x000fc60007f3e0ff */
[----:B------:R-:W-:Y:S04]  /*1e3b70*/  STL [R1+0x2ec8], R20 ;  /* 0x002ec81401007387 */ /* 0x000fe80000100800 */
[----:B------:R0:W-:Y:S04]  /*1e3b80*/  STL [R1+0x2ebc], R2 ;  /* 0x002ebc0201007387 */ /* 0x0001e80000100800 */
[----:B------:R-:W2:Y:S04]  /*1e3b90*/  LDL.LU R25, [R1+0x2e80] ;  /* 0x002e800001197983 */ /* 0x000ea80000300800 */
[----:B0-----:R-:W2:Y:S04]  /*1e3ba0*/  LDL.LU R2, [R1+0x2e84] ;  /* 0x002e840001027983 */ /* 0x001ea80000300800 */
[----:B------:R-:W3:Y:S01]  /*1e3bb0*/  LDL.LU R12, [R1+0x2e88] ;  /* 0x002e8800010c7983 */ /* 0x000ee20000300800 */
[----:B------:R-:W-:-:S05]  /*1e3bc0*/  IMAD.X R7, R5, 0x1, R15, P1 ;  /* 0x0000000105077824 */ /* 0x000fca00008e060f */
[----:B------:R0:W-:Y:S04]  /*1e3bd0*/  STL.64 [R1+0x2eb0], R6 ;  /* 0x002eb00601007387 */ /* 0x0001e80000100a00 */
[----:B------:R-:W3:Y:S04]  /*1e3be0*/  LDL.LU R13, [R1+0x2e8c] ;  /* 0x002e8c00010d7983 */ /* 0x000ee80000300800 */
[----:B------:R-:W4:Y:S04]  /*1e3bf0*/  LDL.LU R22, [R1+0x2e70] ;  /* 0x002e700001167983 */ /* 0x000f280000300800 */
[----:B------:R-:W4:Y:S01]  /*1e3c00*/  LDL.LU R23, [R1+0x2e74] ;  /* 0x002e740001177983 */ /* 0x000f220000300800 */
[----:B0-----:R-:W-:-:S05]  /*1e3c10*/  F2FP.SATFINITE.E5M2.F32.PACK_AB_MERGE_C R6, R10, R11, RZ ;  /* 0x0000000b0a06723e */ /* 0x001fca00048060ff */
[----:B------:R0:W-:Y:S04]  /*1e3c20*/  STL [R1+0x2eb8], R6 ;  /* 0x002eb80601007387 */ /* 0x0001e80000100800 */
[----:B------:R-:W4:Y:S04]  /*1e3c30*/  LDL.LU R11, [R1+0x2e78] ;  /* 0x002e7800010b7983 */ /* 0x000f280000300800 */
[----:B------:R-:W4:Y:S04]  /*1e3c40*/  LDL.LU R10, [R1+0x2e7c] ;  /* 0x002e7c00010a7983 */ /* 0x000f280000300800 */
[----:B------:R1:W-:Y:S04]  /*1e3c50*/  STL.64 [R1+0x8348], R16 ;  /* 0x0083481001007387 */ /* 0x0003e80000100a00 */
[----:B------:R-:W4:Y:S01]  /*1e3c60*/  LDL.LU R21, [R1+0x2e60] ;  /* 0x002e600001157983 */ /* 0x000f220000300800 */
[----:B0-----:R-:W-:-:S02]  /*1e3c70*/  IADD3 R6, P1, R0, R16, RZ ;  /* 0x0000001000067210 */ /* 0x001fc40007f3e0ff */
[----:B------:R-:W-:-:S03]  /*1e3c80*/  F2FP.SATFINITE.E5M2.F32.PACK_AB_MERGE_C R3, R4, R3, RZ ;  /* 0x000000030403723e */ /* 0x000fc600048060ff */
[----:B------:R-:W-:Y:S01]  /*1e3c90*/  IMAD.X R7, R5, 0x1, R14, P1 ;  /* 0x0000000105077824 */ /* 0x000fe200008e060e */
[----:B-1----:R-:W-:Y:S01]  /*1e3ca0*/  F2FP.SATFINITE.E5M2.F32.PACK_AB_MERGE_C R16, R29, R28, RZ ;  /* 0x0000001c1d10723e */ /* 0x002fe200048060ff */
[----:B------:R-:W4:Y:S04]  /*1e3cb0*/  LDL.LU R5, [R1+0x2e64] ;  /* 0x002e640001057983 */ /* 0x000f280000300800 */
[----:B------:R0:W-:Y:S01]  /*1e3cc0*/  STL.64 [R1+0x2ea0], R6 ;  /* 0x002ea00601007387 */ /* 0x0001e20000100a00 */
[----:B------:R-:W-:Y:S01]  /*1e3cd0*/  VIADD R0, R0, UR6 ;  /* 0x0000000600007c36 */ /* 0x000fe20008000000 */
[----:B------:R-:W-:Y:S02]  /*1e3ce0*/  ULDC UR6, c[0x0][0x248] ;  /* 0x0000920000067ab9 */ /* 0x000fe40000000800 */
[----:B0-----:R-:W4:Y:S04]  /*1e3cf0*/  LDL.LU R6, [R1+0x2e68] ;  /* 0x002e680001067983 */ /* 0x001f280000300800 */
[----:B------:R-:W4:Y:S04]  /*1e3d00*/  LDL.LU R7, [R1+0x2e6c] ;  /* 0x002e6c0001077983 */ /* 0x000f280000300800 */
[----:B------:R0:W-:Y:S04]  /*1e3d10*/  STL [R1+0x2eac], R16 ;  /* 0x002eac1001007387 */ /* 0x0001e80000100800 */
[----:B------:R1:W-:Y:S01]  /*1e3d20*/  STL [R1+0x2ea8], R3 ;  /* 0x002ea80301007387 */ /* 0x0003e20000100800 */
[----:B------:R-:W-:-:S03]  /*1e3d30*/  IADD3 R28, P1, R0, R27, RZ ;  /* 0x0000001b001c7210 */ /* 0x000fc60007f3e0ff */
[----:B0-----:R-:W4:Y:S01]  /*1e3d40*/  LDL.LU R16, [R1+0x2e50] ;  /* 0x002e500001107983 */ /* 0x001f220000300800 */
[----:B-1----:R-:W-:-:S03]  /*1e3d50*/  F2FP.SATFINITE.E5M2.F32.PACK_AB_MERGE_C R3, R9, R8, RZ ;  /* 0x000000080903723e */ /* 0x002fc600048060ff */
[----:B------:R-:W4:Y:S04]  /*1e3d60*/  LDL.LU R17, [R1+0x2e54] ;  /* 0x002e540001117983 */ /* 0x000f280000300800 */
[----:B------:R-:W-:Y:S04]  /*1e3d70*/  STL [R1+0x2e9c], R3 ;  /* 0x002e9c0301007387 */ /* 0x000fe80000100800 */
[----:B------:R-:W4:Y:S04]  /*1e3d80*/  LDL.LU R8, [R1+0x2e58] ;  /* 0x002e580001087983 */ /* 0x000f280000300800 */
[----:B------:R-:W4:Y:S04]  /*1e3d90*/  LDL.LU R9, [R1+0x2e5c] ;  /* 0x002e5c0001097983 */ /* 0x000f280000300800 */
[----:B------:R0:W-:Y:S02]  /*1e3da0*/  STL [R1+0x8340], R27 ;  /* 0x0083401b01007387 */ /* 0x0001e40000100800 */
[----:B0-----:R-:W-:-:S05]  /*1e3db0*/  SHF.R.S32.HI R27, RZ, 0x1f, R0 ;  /* 0x0000001fff1b7819 */ /* 0x001fca0000011400 */
[----:B------:R-:W-:-:S05]  /*1e3dc0*/  IMAD.X R29, R27, 0x1, R26, P1 ;  /* 0x000000011b1d7824 */ /* 0x000fca00008e061a */
[----:B------:R0:W-:Y:S04]  /*1e3dd0*/  STL.64 [R1+0x2e90], R28 ;  /* 0x002e901c01007387 */ /* 0x0001e80000100a00 */
[----:B0-----:R-:W4:Y:S04]  /*1e3de0*/  LDL.LU.64 R28, [R1+0x8368] ;  /* 0x00836800011c7983 */ /* 0x001f280000300a00 */
[----:B------:R-:W4:Y:S04]  /*1e3df0*/  LDL.LU R3, [R1+0x2e40] ;  /* 0x002e400001037983 */ /* 0x000f280000300800 */
[----:B------:R-:W4:Y:S01]  /*1e3e00*/  LDL.LU R4, [R1+0x2e44] ;  /* 0x002e440001047983 */ /* 0x000f220000300800 */
[----:B--2---:R-:W-:-:S05]  /*1e3e10*/  F2FP.SATFINITE.E5M2.F32.PACK_AB_MERGE_C R2, R2, R25, RZ ;  /* 0x000000190202723e */ /* 0x004fca00048060ff */
[----:B------:R3:W-:Y:S02]  /*1e3e20*/  STL [R1+0x78fc], R2 ;  /* 0x0078fc0201007387 */ /* 0x0007e40000100800 */
[----:B---3--:R-:W-:Y:S02]  /*1e3e30*/  F2FP.SATFINITE.E5M2.F32.PACK_AB_MERGE_C R2, R13, R12, RZ ;  /* 0x0000000c0d02723e */ /* 0x008fe400048060ff */
[----:B------:R-:W2:Y:S04]  /*1e3e40*/  LDL.LU R12, [R1+0x2e48] ;  /* 0x002e4800010c7983 */ /* 0x000ea80000300800 */
[----:B------:R-:W2:Y:S04]  /*1e3e50*/  LDL.LU R13, [R1+0x2e4c] ;  /* 0x002e4c00010d7983 */ /* 0x000ea80000300800 */
[----:B------:R-:W-:Y:S01]  /*1e3e60*/  STL [R1+0x541c], R2 ;  /* 0x00541c0201007387 */ /* 0x000fe20000100800 */
[----:B----4-:R-:W-:-:S05]  /*1e3e70*/  IADD3 R24, P1, R0, R29, RZ ;  /* 0x0000001d00187210 */ /* 0x010fca0007f3e0ff */
[----:B------:R-:W-:-:S05]  /*1e3e80*/  IMAD.X R25, R27, 0x1, R28, P1 ;  /* 0x000000011b197824 */ /* 0x000fca00008e061c */
[----:B------:R0:W-:Y:S04]  /*1e3e90*/  STL.64 [R1+0x2e80], R24 ;  /* 0x002e801801007387 */ /* 0x0001e80000100a00 */
[----:B0-----:R-:W3:Y:S01]  /*1e3ea0*/  LDL.LU.64 R24, [R1+0x8360] ;  /* 0x0083600001187983 */ /* 0x001ee20000300a00 */
[----:B------:R-:W-:Y:S02]  /*1e3eb0*/  F2FP.SATFINITE.E5M2.F32.PACK_AB_MERGE_C R20, R23, R22, RZ ;  /* 0x000000161714723e */ /* 0x000fe400048060ff */
[----:B------:R-:W-:Y:S02]  /*1e3ec0*/  F2FP.SATFINITE.E5M2.F32.PACK_AB_MERGE_C R2, R10, R11, RZ ;  /* 0x0000000b0a02723e */ /* 0x000fe400048060ff */
[----:B------:R-:W4:Y:S04]  /*1e3ed0*/  LDL.LU R11, [R1+0x2e20] ;  /* 0x002e2000010b7983 */ /* 0x000f280000300800 */
[----:B------:R-:W-:Y:S04]  /*1e3ee0*/  STL [R1+0x86c], R20 ;  /* 0x00086c1401007387 */ /* 0x000fe80000100800 */
[----:B------:R-:W4:Y:S04]  /*1e3ef0*/  LDL.LU R10, [R1+0x2e24] ;  /* 0x002e2400010a7983 */ /* 0x000f280000300800 */
[----:B------:R-:W-:Y:S01]  /*1e3f00*/  STL [R1+0x874], R2 ;  /* 0x0008740201007387 */ /* 0x000fe20000100800 */
[----:B---3--:R-:W-:-:S05]  /*1e3f10*/  IADD3 R22, P1, R0, R25, RZ ;  /* 0x0000001900167210 */ /* 0x008fca0007f3e0ff */
[----:B------:R-:W-:-:S05]  /*1e3f20*/  IMAD.X R23, R27, 0x1, R24, P1 ;  /* 0x000000011b177824 */ /* 0x000fca00008e0618 */
[----:B------:R0:W-:Y:S04]  /*1e3f30*/  STL.64 [R1+0x2e70], R22 ;  /* 0x002e701601007387 */ /* 0x0001e80000100a00 */
[----:B0-----:R-:W3:Y:S01]  /*1e3f40*/  LDL.LU.64 R22, [R1+0x8358] ;  /* 0x0083580001167983 */ /* 0x001ee20000300a00 */
[----:B------:R-:W-:Y:S02]  /*1e3f50*/  F2FP.SATFINITE.E5M2.F32.PACK_AB_MERGE_C R5, R5, R21, RZ ;  /* 0x000000150505723e */ /* 0x000fe400048060ff */
[----:B------:R-:W-:Y:S01]  /*1e3f60*/  F2FP.SATFINITE.E5M2.F32.PACK_AB_MERGE_C R6, R7, R6, RZ ;  /* 0x000000060706723e */ /* 0x000fe200048060ff */
[----:B------:R-:W4:Y:S04]  /*1e3f70*/  LDL.LU R2, [R1+0x2e28] ;  /* 0x002e280001027983 */ /* 0x000f280000300800 */
[----:B------:R0:W-:Y:S04]  /*1e3f80*/  STL [R1+0x80c], R5 ;  /* 0x00080c0501007387 */ /* 0x0001e80000100800 */
[----:B0-----:R-:W4:Y:S04]  /*1e3f90*/  LDL.LU R5, [R1+0x2e2c] ;  /* 0x002e2c0001057983 */ /* 0x001f280000300800 */
[----:B------:R0:W-:Y:S04]  /*1e3fa0*/  STL [R1+0x81c], R6 ;  /* 0x00081c0601007387 */ /* 0x0001e80000100800 */
[----:B0-----:R-:W4:Y:S04]  /*1e3fb0*/  LDL.LU R6, [R1+0x2e10] ;  /* 0x002e100001067983 */ /* 0x001f280000300800 */
[----:B------:R-:W4:Y:S01]  /*1e3fc0*/  LDL.LU R7, [R1+0x2e14] ;  /* 0x002e140001077983 */ /* 0x000f220000300800 */
[----:B---3--:R-:W-:-:S03]  /*1e3fd0*/  IADD3 R20, P1, R0, R23, RZ ;  /* 0x0000001700147210 */ /* 0x008fc60007f3e0ff */
[----:B------:R0:W-:Y:S02]  /*1e3fe0*/  STL [R1+0x8330], R23 ;  /* 0x0083301701007387 */ /* 0x0001e40000100800 */
[----:B------:R-:W-:Y:S02]  /*1e3ff0*/  IMAD.X R21, R27, 0x1, R22, P1 ;  /* 0x000000011b157824 */ /* 0x000fe400008e0616 */
[----:B0-----:R-:W3:Y:S04]  /*1e4000*/  LDL.LU R23, [R1+0x2e3c] ;  /* 0x002e3c0001177983 */ /* 0x001ee80000300800 */
[----:B------:R0:W-:Y:S04]  /*1e4010*/  STL.64 [R1+0x2e60], R20 ;  /* 0x002e601401007387 */ /* 0x0001e80000100a00 */
[----:B0-----:R-:W2:Y:S01]  /*1e4020*/  LDL.LU.64 R20, [R1+0x8350] ;  /* 0x0083500001147983 */ /* 0x001ea20000300a00 */
[----:B------:R-:W-:-:S02]  /*1e4030*/  F2FP.SATFINITE.E5M2.F32.PACK_AB_MERGE_C R17, R17, R16, RZ ;  /* 0x000000101111723e */ /* 0x000fc400048060ff */
[----:B------:R-:W-:Y:S02]  /*1e4040*/  F2FP.SATFINITE.E5M2.F32.PACK_AB_MERGE_C R16, R9, R8, RZ ;  /* 0x000000080910723e */ /* 0x000fe400048060ff */
[----:B------:R-:W4:Y:S04]  /*1e4050*/  LDL.LU R8, [R1+0x2e18] ;  /* 0x002e180001087983 */ /* 0x000f280000300800 */
[----:B------:R-:W-:Y:S04]  /*1e4060*/  STL [R1+0x7c0], R17 ;  /* 0x0007c01101007387 */ /* 0x000fe80000100800 */
[----:B------:R-:W4:Y:S04]  /*1e4070*/  LDL.LU R9, [R1+0x2e1c] ;  /* 0x002e1c0001097983 */ /* 0x000f280000300800 */
[----:B------:R2:W-:Y:S02]  /*1e4080*/  STL [R1+0x7d0], R16 ;  /* 0x0007d01001007387 */ /* 0x0005e40000100800 */
[----:B--2---:R-:W-:-:S02]  /*1e4090*/  IADD3 R16, P1, R0, R21, RZ ;  /* 0x0000001500107210 */ /* 0x004fc40007f3e0ff */
[----:B------:R0:W-:Y:S03]  /*1e40a0*/  STL.64 [R1+0x8338], R20 ;  /* 0x0083381401007387 */ /* 0x0001e60000100a00 */
[----:B------:R-:W-:Y:S02]  /*1e40b0*/  IMAD.X R17, R27, 0x1, R20, P1 ;  /* 0x000000011b117824 */ /* 0x000fe400008e0614 */
[----:B0-----:R-:W2:Y:S04]  /*1e40c0*/  LDL.LU R20, [R1+0x2e34] ;  /* 0x002e340001147983 */ /* 0x001ea80000300800 */
[----:B------:R-:W3:Y:S04]  /*1e40d0*/  LDL.LU R21, [R1+0x2e38] ;  /* 0x002e380001157983 */ /* 0x000ee80000300800 */
[----:B------:R0:W-:Y:S02]  /*1e40e0*/  STL.64 [R1+0x2e50], R16 ;  /* 0x002e501001007387 */ /* 0x0001e40000100a00 */
[----:B0-----:R-:W-:-:S02]  /*1e40f0*/  F2FP.SATFINITE.E5M2.F32.PACK_AB_MERGE_C R16, R4, R3, RZ ;  /* 0x000000030410723e */ /* 0x001fc400048060ff */
[----:B------:R-:W4:Y:S04]  /*1e4100*/  LDL.LU R3, [R1+0x2e00] ;  /* 0x002e000001037983 */ /* 0x000f280000300800 */
[----:B------:R-:W4:Y:S04]  /*1e4110*/  LDL.LU R4, [R1+0x2e04] ;  /* 0x002e040001047983 */ /* 0x000f280000300800 */
[----:B------:R0:W-:Y:S02]  /*1e4120*/  STL [R1+0x76c], R16 ;  /* 0x00076c1001007387 */ /* 0x0001e40000100800 */
[----:B0-----:R-:W-:-:S02]  /*1e4130*/  F2FP.SATFINITE.E5M2.F32.PACK_AB_MERGE_C R16, R13, R12, RZ ;  /* 0x0000000c0d10723e */ /* 0x001fc400048060ff */
[----:B------:R-:W4:Y:S04]  /*1e4140*/  LDL.LU R12, [R1+0x2e08] ;  /* 0x002e0800010c7983 */ /* 0x000f280000300800 */
[----:B------:R-:W4:Y:S04]  /*1e4150*/  LDL.LU R13, [R1+0x2e0c] ;  /* 0x002e0c00010d7983 */ /* 0x000f280000300800 */
[----:B------:R0:W-:Y:S02]  /*1e4160*/  STL [R1+0x5434], R16 ;  /* 0x0054341001007387 */ /* 0x0001e40000100800 */
[----:B0-----:R-:W-:-:S05]  /*1e4170*/  IADD3 R16, P1, R0, R19, RZ ;  /* 0x0000001300107210 */ /* 0x001fca0007f3e0ff */
[----:B------:R-:W-:-:S05]  /*1e4180*/  IMAD.X R17, R27, 0x1, R18, P1 ;  /* 0x000000011b117824 */ /* 0x000fca00008e0612 */
[----:B------:R0:W-:Y:S04]  /*1e4190*/  STL.64 [R1+0x2e40], R16 ;  /* 0x002e401001007387 */ /* 0x0001e80000100a00 */
[----:B0-----:R-:W2:Y:S04]  /*1e41a0*/  LDL.LU.64 R16, [R1+0x8348] ;  /* 0x0083480001107983 */ /* 0x001ea80000300a00 */
[----:B------:R0:W-:Y:S04]  /*1e41b0*/  STL.64 [R1+0x8328], R18 ;  /* 0x0083281201007387 */ /* 0x0001e80000100a00 */
[----:B0-----:R-:W3:Y:S01]  /*1e41c0*/  LDL.LU R19, [R1+0x2e30] ;  /* 0x002e300001137983 */ /* 0x001ee20000300800 */
[----:B--2---:R-:W-:-:S02]  /*1e41d0*/  IADD3 R18, P1, R0, R17, RZ ;  /* 0x0000001100127210 */ /* 0x004fc40007f3e0ff */
[----:B---3--:R-:W-:Y:S02]  /*1e41e0*/  F2FP.SATFINITE.E5M2.F32.PACK_AB_MERGE_C R19, R20, R19, RZ ;  /* 0x000000131413723e */ /* 0x008fe400048060ff */
[----:B------:R-:W-:-:S03]  /*1e41f0*/  F2FP.SATFINITE.E5M2.F32.PACK_AB_MERGE_C R20, R23, R21, RZ ;  /* 0x000000151714723e */ /* 0x000fc600048060ff */
[----:B------:R0:W-:Y:S04]  /*1e4200*/  STL [R1+0x724], R19 ;  /* 0x0007241301007387 */ /* 0x0001e80000100800 */
[----:B------:R-:W-:Y:S01]  /*1e4210*/  STL [R1+0x5428], R20 ;  /* 0x0054281401007387 */ /* 0x000fe20000100800 */
[----:B0-----:R-:W-:-:S05]  /*1e4220*/  IMAD.X R19, R27, 0x1, R15, P1 ;  /* 0x000000011b137824 */ /* 0x001fca00008e060f */
[----:B------:R4:W-:Y:S02]  /*1e4230*/  STL.64 [R1+0x2e30], R18 ;  /* 0x002e301201007387 */ /* 0x0009e40000100a00 */
[----:B----4-:R-:W-:Y:S02]  /*1e4240*/  F2FP.SATFINITE.E5M2.F32.PACK_AB_MERGE_C R18, R10, R11, RZ ;  /* 0x0000000b0a12723e */ /* 0x010fe400048060ff */
[----:B------:R-:W-:-:S03]  /*1e4250*/  IADD3 R10, P1, R0, R16, RZ ;  /* 0x00000010000a7210 */ /* 0x000fc60007f3e0ff */
[----:B------:R-:W-:Y:S02]  /*1e4260*/  STL [R1+0x6c4], R18 ;  /* 0x0006c41201007387 */ /* 0x000fe40000100800 */
[----:B------:R-:W-:Y:S02]  /*1e4270*/  IMAD.X R11, R27, 0x1, R14, P1 ;  /* 0x000000011b0b7824 */ /* 0x000fe400008e060e */
[----:B------:R-:W2:Y:S04]  /*1e4280*/  LDL.LU R27, [R1+0x8340] ;  /* 0x00834000011b7983 */ /* 0x000ea80000300800 */
[----:B------:R0:W-:Y:S04]  /*1e4290*/  STL.64 [R1+0x2e20], R10 ;  /* 0x002e200a01007387 */ /* 0x0001e80000100a00 */
[----:B0-----:R-:W3:Y:S04]  /*1e42a0*/  LDL.LU R11, [R1+0x2df0] ;  /* 0x002df000010b7983 */ /* 0x001ee80000300800 */
[----:B------:R-:W3:Y:S04]  /*1e42b0*/  LDL.LU R10, [R1+0x2df4] ;  /* 0x002df400010a7983 */ /* 0x000ee80000300800 */
[----:B------:R-:W4:Y:S04]  /*1e42c0*/  LDL.LU R20, [R1+0x2df8] ;  /* 0x002df80001147983 */ /* 0x000f280000300800 */
[----:B------:R-:W4:Y:S01]  /*1e42d0*/  LDL.LU R21, [R1+0x2dfc] ;  /* 0x002dfc0001157983 */ /* 0x000f220000300800 */
[----:B------:R-:W-:Y:S01]  /*1e42e0*/  F2FP.SATFINITE.E5M2.F32.PACK_AB_MERGE_C R2, R5, R2, RZ ;  /* 0x000000020502723e */ /* 0x000fe200048060ff */
[----:B------:R-:W-:Y:S01]  /*1e42f0*/  VIADD R0, R0, UR6 ;  /* 0x0000000600007c36 */ /* 0x000fe20008000000 */
[----:B------:R-:W-:-:S03]  /*1e4300*/  ULDC UR6, c[0x0][0x248] ;  /* 0x0000920000067ab9 */ /* 0x000fc60000000800 */
[----:B------:R0:W-:Y:S01]  /*1e4310*/  STL [R1+0x6d0], R2 ;  /* 0x0006d00201007387 */ /* 0x0001e20000100800 */
[----:B------:R-:W-:Y:S02]  /*1e4320*/  SHF.R.S32.HI R5, RZ, 0x1f, R0 ;  /* 0x0000001fff057819 */ /* 0x000fe40000011400 */
[----:B0-----:R-:W-:-:S05]  /*1e4330*/  F2FP.SATFINITE.E5M2.F32.PACK_AB_MERGE_C R2, R7, R6, RZ ;  /* 0x000000060702723e */ /* 0x001fca00048060ff */
[----:B------:R0:W-:Y:S04]  /*1e4340*/  STL [R1+0x6ac], R2 ;  /* 0x0006ac0201007387 */ /* 0x0001e80000100800 */
[----:B------:R-:W4:Y:S04]  /*1e4350*/  LDL.LU R23, [R1+0x2de0] ;  /* 0x002de00001177983 */ /* 0x000f280000300800 */
[----:B------:R-:W4:Y:S04]  /*1e4360*/  LDL.LU R6, [R1+0x2de8] ;  /* 0x002de80001067983 */ /* 0x000f280000300800 */
[----:B------:R-:W4:Y:S01]  /*1e4370*/  LDL.LU R7, [R1+0x2dec] ;  /* 0x002dec0001077983 */ /* 0x000f220000300800 */
[----:B0-----:R-:W-:-:S03]  /*1e4380*/  F2FP.SATFINITE.E5M2.F32.PACK_AB_MERGE_C R2, R9, R8, RZ ;  /* 0x000000080902723e */ /* 0x001fc600048060ff */
[----:B------:R-:W4:Y:S04]  /*1e4390*/  LDL.LU R8, [R1+0x2dd0] ;  /* 0x002dd00001087983 */ /* 0x000f280000300800 */
[----:B------:R-:W4:Y:S04]  /*1e43a0*/  LDL.LU R9, [R1+0x2dd4] ;  /* 0x002dd40001097983 */ /* 0x000f280000300800 */
[----:B------:R0:W-:Y:S02]  /*1e43b0*/  STL [R1+0x6b4], R2 ;  /* 0x0006b40201007387 */ /* 0x0001e40000100800 */
[----:B0-----:R-:W-:-:S02]  /*1e43c0*/  F2FP.SATFINITE.E5M2.F32.PACK_AB_MERGE_C R2, R4, R3, RZ ;  /* 0x000000030402723e */ /* 0x001fc400048060ff */
[----:B--2---:R-:W-:-:S05]  /*1e43d0*/  IADD3 R18, P1, R0, R27, RZ ;  /* 0x0000001b00127210 */ /* 0x004fca0007f3e0ff */
[----:B------:R-:W-:-:S05]  /*1e43e0*/  IMAD.X R19, R5, 0x1, R26, P1 ;  /* 0x0000000105137824 */ /* 0x000fca00008e061a */
[----:B------:R0:W-:Y:S04]  /*1e43f0*/  STL.64 [R1+0x2e10], R18 ;  /* 0x002e101201007387 */ /* 0x0001e80000100a00 */
[----:B0-----:R-:W2:Y:S04]  /*1e4400*/  LDL.LU R18, [R1+0x2dd8] ;  /* 0x002dd80001127983 */ /* 0x001ea80000300800 */
[----:B------:R-:W2:Y:S04]  /*1e4410*/  LDL.LU R19, [R1+0x2ddc] ;  /* 0x002ddc0001137983 */ /* 0x000ea80000300800 */
[----:B------:R0:W-:Y:S02]  /*1e4420*/  STL [R1+0x670], R2 ;  /* 0x0006700201007387 */ /* 0x0001e40000100800 */
[----:B0-----:R-:W-:-:S02]  /*1e4430*/  F2FP.SATFINITE.E5M2.F32.PACK_AB_MERGE_C R2, R13, R12, RZ ;  /* 0x0000000c0d02723e */ /* 0x001fc400048060ff */
[----:B------:R-:W2:Y:S04]  /*1e4440*/  LDL.LU R12, [R1+0x2dc8] ;  /* 0x002dc800010c7983 */ /* 0x000ea80000300800 */
[----:B------:R-:W2:Y:S04]  /*1e4450*/  LDL.LU R13, [R1+0x2dcc] ;  /* 0x002dcc00010d7983 */ /* 0x000ea80000300800 */
[----:B------:R0:W-:Y:S04]  /*1e4460*/  STL [R1+0x674], R2 ;  /* 0x0006740201007387 */ /* 0x0001e80000100800 */
[----:B------:R1:W-:Y:S01]  /*1e4470*/  STL [R1+0x8318], R29 ;  /* 0x0083181d01007387 */ /* 0x0003e20000100800 */
[----:B0-----:R-:W-:-:S03]  /*1e4480*/  IADD3 R2, P1, R0, R29, RZ ;  /* 0x0000001d00027210 */ /* 0x001fc60007f3e0ff */
[----:B-1----:R-:W2:Y:S02]  /*1e4490*/  LDL.LU R29, [R1+0x2db0] ;  /* 0x002db000011d7983 */ /* 0x002ea40000300800 */
[----:B------:R-:W-:Y:S01]  /*1e44a0*/  IMAD.X R3, R5, 0x1, R28, P1 ;  /* 0x0000000105037824 */ /* 0x000fe200008e061c */
[----:B---3--:R-:W-:-:S04]  /*1e44b0*/  F2FP.SATFINITE.E5M2.F32.PACK_AB_MERGE_C R10, R10, R11, RZ ;  /* 0x0000000b0a0a723e */ /* 0x008fc800048060ff */
[----:B------:R0:W-:Y:S01]  /*1e44c0*/  STL.64 [R1+0x2e00], R2 ;  /* 0x002e000201007387 */ /* 0x0001e20000100a00 */
[----:B----4-:R-:W-:Y:S02]  /*1e44d0*/  F2FP.SATFINITE.E5M2.F32.PACK_AB_MERGE_C R21, R21, R20, RZ ;  /* 0x000000141515723e */ /* 0x010fe400048060ff */
[----:B------:R-:W-:Y:S01]  /*1e44e0*/  IADD3 R20, P1, R0, R25, RZ ;  /* 0x0000001900147210 */ /* 0x000fe20007f3e0ff */
[----:B0-----:R-:W3:Y:S04]  /*1e44f0*/  LDL.LU R2, [R1+0x2db4] ;  /* 0x002db40001027983 */ /* 0x001ee80000300800 */
[----:B------:R-:W4:Y:S04]  /*1e4500*/  LDL.LU R3, [R1+0x2db8] ;  /* 0x002db80001037983 */ /* 0x000f280000300800 */
[----:B------:R-:W4:Y:S04]  /*1e4510*/  LDL.LU R4, [R1+0x2dbc] ;  /* 0x002dbc0001047983 */ /* 0x000f280000300800 */
[----:B------:R0:W-:Y:S04]  /*1e4520*/  STL [R1+0x831c], R28 ;  /* 0x00831c1c01007387 */ /* 0x0001e80000100800 */
[----:B0-----:R-:W3:Y:S04]  /*1e4530*/  LDL.LU R28, [R1+0x2dc4] ;  /* 0x002dc400011c7983 */ /* 0x001ee80000300800 */
[----:B------:R-:W3:Y:S04]  /*1e4540*/  LDL.LU R11, [R1+0x2da0] ;  /* 0x002da000010b7983 */ /* 0x000ee80000300800 */
[----:B------:R0:W-:Y:S04]  /*1e4550*/  STL [R1+0x658], R10 ;  /* 0x0006580a01007387 */ /* 0x0001e80000100800 */
[----:B0-----:R-:W3:Y:S04]  /*1e4560*/  LDL.LU R10, [R1+0x2da4] ;  /* 0x002da400010a7983 */ /* 0x001ee80000300800 */
[----:B------:R0:W-:Y:S02]  /*1e4570*/  STL [R1+0x65c], R21 ;  /* 0x00065c1501007387 */ /* 0x0001e40000100800 */
[----:B0-----:R-:W-:-:S05]  /*1e4580*/  IMAD.X R21, R5, 0x1, R24, P1 ;  /* 0x0000000105157824 */ /* 0x001fca00008e0618 */
[----:B------:R0:W-:Y:S04]  /*1e4590*/  STL.64 [R1+0x2df0], R20 ;  /* 0x002df01401007387 */ /* 0x0001e80000100a00 */
[----:B0-----:R-:W4:Y:S04]  /*1e45a0*/  LDL.LU.64 R20, [R1+0x8338] ;  /* 0x0083380001147983 */ /* 0x001f280000300a00 */
[----:B------:R0:W-:Y:S04]  /*1e45b0*/  STL.64 [R1+0x8310], R24 ;  /* 0x0083101801007387 */ /* 0x0001e80000100a00 */
[----:B0-----:R-:W2:Y:S04]  /*1e45c0*/  LDL.LU R24, [R1+0x2de4] ;  /* 0x002de40001187983 */ /* 0x001ea80000300800 */
[----:B------:R-:W3:Y:S01]  /*1e45d0*/  LDL.LU R25, [R1+0x2dc0] ;  /* 0x002dc00001197983 */ /* 0x000ee20000300800 */
[----:B--2---:R-:W-:-:S03]  /*1e45e0*/  F2FP.SATFINITE.E5M2.F32.PACK_AB_MERGE_C R24, R24, R23, RZ ;  /* 0x000000171818723e */ /* 0x004fc600048060ff */
[----:B------:R-:W2:Y:S04]  /*1e45f0*/  LDL.LU R23, [R1+0x8330] ;  /* 0x0083300001177983 */ /* 0x000ea80000300800 */
[----:B------:R0:W-:Y:S01]  /*1e4600*/  STL [R1+0x648], R24 ;  /* 0x0006481801007387 */ /* 0x0001e20000100800 */
[----:B------:R-:W-:Y:S02]  /*1e4610*/  F2FP.SATFINITE.E5M2.F32.PACK_AB_MERGE_C R8, R9, R8, RZ ;  /* 0x000000080908723e */ /* 0x000fe400048060ff */
[----:B0-----:R-:W-:Y:S02]  /*1e4620*/  F2FP.SATFINITE.E5M2.F32.PACK_AB_MERGE_C R24, R7, R6, RZ ;  /* 0x000000060718723e */ /* 0x001fe400048060ff */
[----:B--2---:R-:W-:Y:S01]  /*1e4630*/  IADD3 R6, P1, R0, R23, RZ ;  /* 0x0000001700067210 */ /* 0x004fe20007f3e0ff */
[----:B------:R0:W-:Y:S04]  /*1e4640*/  STL [R1+0x8300], R23 ;  /* 0x0083001701007387 */ /* 0x0001e80000100800 */
[----:B------:R-:W-:Y:S01]  /*1e4650*/  IMAD.X R7, R5, 0x1, R22, P1 ;  /* 0x0000000105077824 */ /* 0x000fe200008e0616 */
[----:B------:R-:W-:Y:S01]  /*1e4660*/  STL [R1+0x64c], R24 ;  /* 0x00064c1801007387 */ /* 0x000fe20000100800 */
[----:B0-----:R-:W-:-:S02]  /*1e4670*/  F2FP.SATFINITE.E5M2.F32.PACK_AB_MERGE_C R23, R19, R18, RZ ;  /* 0x000000121317723e */ /* 0x001fc400048060ff */
[----:B----4-:R-:W-:Y:S01]  /*1e4680*/  IADD3 R18, P1, R0, R21, RZ ;  /* 0x0000001500127210 */ /* 0x010fe20007f3e0ff */
[----:B------:R0:W-:Y:S04]  /*1e4690*/  STL.64 [R1+0x2de0], R6 ;  /* 0x002de00601007387 */ /* 0x0001e80000100a00 */
[----:B------:R-:W-:Y:S01]  /*1e46a0*/  IMAD.X R19, R5, 0x1, R20, P1 ;  /* 0x0000000105137824 */ /* 0x000fe200008e0614 */
[----:B0-----:R-:W2:Y:S04]  /*1e46b0*/  LDL.LU R6, [R1+0x2da8] ;  /* 0x002da80001067983 */ /* 0x001ea80000300800 */
[----:B------:R-:W2:Y:S04]  /*1e46c0*/  LDL.LU R7, [R1+0x2dac] ;  /* 0x002dac0001077983 */ /* 0x000ea80000300800 */
[----:B------:R0:W-:Y:S04]  /*1e46d0*/  STL [R1+0x63c], R8 ;  /* 0x00063c0801007387 */ /* 0x0001e80000100800 */
[----:B0-----:R-:W4:Y:S04]  /*1e46e0*/  LDL.LU R8, [R1+0x1d00] ;  /* 0x001d000001087983 */ /* 0x001f280000300800 */
[----:B------:R-:W4:Y:S04]  /*1e46f0*/  LDL.LU R9, [R1+0x1d04] ;  /* 0x001d040001097983 */ /* 0x000f280000300800 */
[----:B------:R-:W-:Y:S04]  /*1e4700*/  STL [R1+0x638], R23 ;  /* 0x0006381701007387 */ /* 0x000fe80000100800 */
[----:B------:R0:W-:Y:S04]  /*1e4710*/  STL.64 [R1+0x2dd0], R18 ;  /* 0x002dd01201007387 */ /* 0x0001e80000100a00 */
[----:B0-----:R-:W2:Y:S04]  /*1e4720*/  LDL.LU.64 R18, [R1+0x8328] ;  /* 0x0083280001127983 */ /* 0x001ea80000300a00 */
[----:B------:R0:W-:Y:S01]  /*1e4730*/  STL.64 [R1+0x82f8], R20 ;  /* 0x0082f81401007387 */ /* 0x0001e20000100a00 */
[----:B------:R-:W-:-:S02]  /*1e4740*/  F2FP.SATFINITE.E5M2.F32.PACK_AB_MERGE_C R4, R4, R3, RZ ;  /* 0x000000030404723e */ /* 0x000fc400048060ff */
[----:B0-----:R-:W-:Y:S02]  /*1e4750*/  F2FP.SATFINITE.E5M2.F32.PACK_AB_MERGE_C R20, R13, R12, RZ ;  /* 0x0000000c0d14723e */ /* 0x001fe400048060ff */
[----:B---3--:R-:W-:Y:S02]  /*1e4760*/  F2FP.SATFINITE.E5M2.F32.PACK_AB_MERGE_C R21, R28, R25, RZ ;  /* 0x000000191c15723e */ /* 0x008fe400048060ff */
[----:B------:R-:W-:-:S03]  /*1e4770*/  F2FP.SATFINITE.E5M2.F32.PACK_AB_MERGE_C R2, R2, R29, RZ ;  /* 0x0000001d0202723e */ /* 0x000fc600048060ff */
[----:B------:R-:W-:Y:S04]  /*1e4780*/  STL [R1+0x634], R21 ;  /* 0x0006341501007387 */ /* 0x000fe80000100800 */
[----:B------:R-:W-:Y:S01]  /*1e4790*/  STL [R1+0x5448], R20 ;  /* 0x0054481401007387 */ /* 0x000fe20000100800 */
[----:B--2---:R-:W-:-:S05]  /*1e47a0*/  IADD3 R12, P1, R0, R19, RZ ;  /* 0x00000013000c7210 */ /* 0x004fca0007f3e0ff */
[----:B------:R-:W-:-:S05]  /*1e47b0*/  IMAD.X R13, R5, 0x1, R18, P1 ;  /* 0x00000001050d7824 */ /* 0x000fca00008e0612 */
[----:B------:R0:W-:Y:S04]  /*1e47c0*/  STL.64 [R1+0x2dc0], R12 ;  /* 0x002dc00c01007387 */ /* 0x0001e80000100a00 */
[----:B0-----:R-:W2:Y:S04]  /*1e47d0*/  LDL.LU R12, [R1+0x1d08] ;  /* 0x001d0800010c7983 */ /* 0x001ea80000300800 */
[----:B------:R-:W2:Y:S04]  /*1e47e0*/  LDL.LU R13, [R1+0x1d0c] ;  /* 0x001d0c00010d7983 */ /* 0x000ea80000300800 */
[----:B------:R-:W-:Y:S04]  /*1e47f0*/  STL.64 [R1+0x82f0], R18 ;  /* 0x0082f01201007387 */ /* 0x000fe80000100a00 */
[----:B------:R-:W-:Y:S04]  /*1e4800*/  STL [R1+0x777c], R4 ;  /* 0x00777c0401007387 */ /* 0x000fe80000100800 */
[----:B------:R0:W-:Y:S02]  /*1e4810*/  STL [R1+0x624], R2 ;  /* 0x0006240201007387 */ /* 0x0001e40000100800 */
[----:B0-----:R-:W-:-:S02]  /*1e4820*/  IADD3 R2, P1, R0, R17, RZ ;  /* 0x0000001100027210 */ /* 0x001fc40007f3e0ff */
[----:B------:R-:W-:-:S03]  /*1e4830*/  F2FP.SATFINITE.E5M2.F32.PACK_AB_MERGE_C R4, R10, R11, RZ ;  /* 0x0000000b0a04723e */ /* 0x000fc600048060ff */
[----:B------:R-:W-:-:S05]  /*1e4840*/  IMAD.X R3, R5, 0x1, R15, P1 ;  /* 0x0000000105037824 */ /* 0x000fca00008e060f */
[----:B------:R0:W-:Y:S04]  /*1e4850*/  STL.64 [R1+0x2db8], R2 ;  /* 0x002db80201007387 */ /* 0x0001e80000100a00 */
[----:B------:R1:W-:Y:S04]  /*1e4860*/  STL.64 [R1+0x8308], R16 ;  /* 0x0083081001007387 */ /* 0x0003e80000100a00 */
[----:B------:R-:W-:Y:S04]  /*1e4870*/  STL [R1+0x60c], R4 ;  /* 0x00060c0401007387 */ /* 0x000fe80000100800 */
[----:B------:R-:W-:Y:S04]  /*1e4880*/  STL.64 [R1+0x8320], R14 ;  /* 0x0083200e01007387 */ /* 0x000fe80000100a00 */
[----:B------:R-:W3:Y:S04]  /*1e4890*/  LDL.LU R28, [R1+0x2d90] ;  /* 0x002d9000011c7983 */ /* 0x000ee80000300800 */
[----:B------:R-:W3:Y:S01]  /*1e48a0*/  LDL.LU R29, [R1+0x2d94] ;  /* 0x002d9400011d7983 */ /* 0x000ee20000300800 */
[----:B0-----:R-:W-:-:S05]  /*1e48b0*/  IADD3 R2, P1, R0, R16, RZ ;  /* 0x0000001000027210 */ /* 0x001fca0007f3e0ff */
[----:B------:R-:W-:-:S05]  /*1e48c0*/  IMAD.X R3, R5, 0x1, R14, P1 ;  /* 0x0000000105037824 */ /* 0x000fca00008e060e */
[----:B------:R0:W-:Y:S04]  /*1e48d0*/  STL.64 [R1+0x2db0], R2 ;  /* 0x002db00201007387 */ /* 0x0001e80000100a00 */
[----:B------:R-:W3:Y:S04]  /*1e48e0*/  LDL.LU R24, [R1+0x2d98] ;  /* 0x002d980001187983 */ /* 0x000ee80000300800 */
[----:B------:R-:W3:Y:S04]  /*1e48f0*/  LDL.LU R25, [R1+0x2d9c] ;  /* 0x002d9c0001197983 */ /* 0x000ee80000300800 */
[----:B-1----:R-:W3:Y:S04]  /*1e4900*/  LDL.LU R16, [R1+0x2d80] ;  /* 0x002d800001107983 */ /* 0x002ee80000300800 */
[----:B------:R-:W3:Y:S04]  /*1e4910*/  LDL.LU R17, [R1+0x2d84] ;  /* 0x002d840001117983 */ /* 0x000ee80000300800 */
[----:B------:R-:W3:Y:S04]  /*1e4920*/  LDL.LU R11, [R1+0x2d88] ;  /* 0x002d8800010b7983 */ /* 0x000ee80000300800 */
[----:B------:R-:W3:Y:S04]  /*1e4930*/  LDL.LU R10, [R1+0x2d8c] ;  /* 0x002d8c00010a7983 */ /* 0x000ee80000300800 */
[----:B------:R-:W3:Y:S01]  /*1e4940*/  LDL.LU R23, [R1+0x2d70] ;  /* 0x002d700001177983 */ /* 0x000ee20000300800 */
[----:B------:R-:W-:Y:S01]  /*1e4950*/  VIADD R0, R0, UR6 ;  /* 0x0000000600007c36 */ /* 0x000fe20008000000 */
[----:B------:R-:W-:Y:S01]  /*1e4960*/  ULDC UR6, c[0x0][0x248] ;  /* 0x0000920000067ab9 */ /* 0x000fe20000000800 */
[----:B0-----:R-:W-:-:S02]  /*1e4970*/  F2FP.SATFINITE.E5M2.F32.PACK_AB_MERGE_C R3, R7, R6, RZ ;  /* 0x000000060703723e */ /* 0x001fc400048060ff */
[----:B----4-:R-:W-:-:S03]  /*1e4980*/  F2FP.SATFINITE.E5M2.F32.PACK_AB_MERGE_C R2, R9, R8, RZ ;  /* 0x000000080902723e */ /* 0x010fc600048060ff */
[----:B------:R0:W-:Y:S04]  /*1e4990*/  STL [R1+0x614], R3 ;  /* 0x0006140301007387 */ /* 0x0001e80000100800 */
[----:B------:R-:W4:Y:S04]  /*1e49a0*/  LDL.LU R20, [R1+0x2d78] ;  /* 0x002d780001147983 */ /* 0x000f280000300800 */
[----:B------:R2:W-:Y:S01]  /*1e49b0*/  STL [R1+0x234], R2 ;  /* 0x0002340201007387 */ /* 0x0005e20000100800 */
[----:B------:R-:W-:-:S03]  /*1e49c0*/  IADD3 R14, P1, R0, R27, RZ ;  /* 0x0000001b000e7210 */ /* 0x000fc60007f3e0ff */
[----:B------:R-:W4:Y:S04]  /*1e49d0*/  LDL.LU R21, [R1+0x2d7c] ;  /* 0x002d7c0001157983 */ /* 0x000f280000300800 */
[----:B------:R-:W4:Y:S04]  /*1e49e0*/  LDL.LU R18, [R1+0x2d60] ;  /* 0x002d600001127983 */ /* 0x000f280000300800 */
[----:B------:R-:W4:Y:S04]  /*1e49f0*/  LDL.LU R19, [R1+0x2d64] ;  /* 0x002d640001137983 */ /* 0x000f280000300800 */
[----:B0-----:R-:W4:Y:S04]  /*1e4a00*/  LDL.LU R3, [R1+0x2d68] ;  /* 0x002d680001037983 */ /* 0x001f280000300800 */
[----:B------:R-:W4:Y:S04]  /*1e4a10*/  LDL.LU R5, [R1+0x2d6c] ;  /* 0x002d6c0001057983 */ /* 0x000f280000300800 */
[----:B------:R-:W4:Y:S04]  /*1e4a20*/  LDL.LU R6, [R1+0x2d50] ;  /* 0x002d500001067983 */ /* 0x000f280000300800 */
[----:B------:R-:W4:Y:S01]  /*1e4a30*/  LDL.LU R8, [R1+0x2d54] ;  /* 0x002d540001087983 */ /* 0x000f220000300800 */
[----:B--2---:R-:W-:-:S02]  /*1e4a40*/  F2FP.SATFINITE.E5M2.F32.PACK_AB_MERGE_C R2, R13, R12, RZ ;  /* 0x0000000c0d02723e */ /* 0x004fc400048060ff */
[----:B------:R-:W-:-:S05]  /*1e4a50*/  SHF.R.S32.HI R12, RZ, 0x1f, R0 ;  /* 0x0000001fff0c7819 */ /* 0x000fca0000011400 */
[----:B------:R-:W-:Y:S01]  /*1e4a60*/  IMAD.X R15, R12, 0x1, R26, P1 ;  /* 0x000000010c0f7824 */ /* 0x000fe200008e061a */
[----:B------:R-:W-:Y:S04]  /*1e4a70*/  STL [R1+0x238], R2 ;  /* 0x0002380201007387 */ /* 0x000fe80000100800 */
[----:B------:R-:W2:Y:S04]  /*1e4a80*/  LDL.LU R4, [R1+0x2d5c] ;  /* 0x002d5c0001047983 */ /* 0x000ea80000300800 */
[----:B------:R0:W-:Y:S04]  /*1e4a90*/  STL.64 [R1+0x2da0], R14 ;  /* 0x002da00e01007387 */ /* 0x0001e80000100a00 */
[----:B0-----:R-:W2:Y:S04]  /*1e4aa0*/  LDL.LU.64 R14, [R1+0x8320] ;  /* 0x00832000010e7983 */ /* 0x001ea80000300a00 */
[----:B------:R-:W2:Y:S04]  /*1e4ab0*/  LDL.LU R2, [R1+0x2d40] ;  /* 0x002d400001027983 */ /* 0x000ea80000300800 */
[----:B------:R-:W2:Y:S04]  /*1e4ac0*/  LDL.LU R7, [R1+0x2d44] ;  /* 0x002d440001077983 */ /* 0x000ea80000300800 */
[----:B------:R-:W2:Y:S04]  /*1e4ad0*/  LDL.LU R9, [R1+0x2d48] ;  /* 0x002d480001097983 */ /* 0x000ea80000300800 */
[----:B------:R-:W2:Y:S01]  /*1e4ae0*/  LDL.LU R13, [R1+0x2d4c] ;  /* 0x002d4c00010d7983 */ /* 0x000ea20000300800 */
[----:B---3--:R-:W-:-:S03]  /*1e4af0*/  F2FP.SATFINITE.E5M2.F32.PACK_AB_MERGE_C R29, R29, R28, RZ ;  /* 0x0000001c1d1d723e */ /* 0x008fc600048060ff */
[----:B------:R0:W-:Y:S04]  /*1e4b00*/  STL.64 [R1+0x82e8], R26 ;  /* 0x0082e81a01007387 */ /* 0x0001e80000100a00 */
[----:B0-----:R-:W3:Y:S04]  /*1e4b10*/  LDL.LU R26, [R1+0x2d74] ;  /* 0x002d7400011a7983 */ /* 0x001ee80000300800 */
[----:B------:R-:W2:Y:S04]  /*1e4b20*/  LDL.LU R27, [R1+0x2d58] ;  /* 0x002d5800011b7983 */ /* 0x000ea80000300800 */
[----:B------:R-:W4:Y:S04]  /*1e4b30*/  LDL.LU R28, [R1+0x831c] ;  /* 0x00831c00011c7983 */ /* 0x000f280000300800 */
[----:B------:R0:W-:Y:S04]  /*1e4b40*/  STL [R1+0x533c], R29 ;  /* 0x00533c1d01007387 */ /* 0x0001e80000100800 */
[----:B0-----:R-:W3:Y:S01]  /*1e4b50*/  LDL.LU R29, [R1+0x8318] ;  /* 0x00831800011d7983 */ /* 0x001ee20000300800 */
[----:B------:R-:W-:-:S05]  /*1e4b60*/  F2FP.SATFINITE.E5M2.F32.PACK_AB_MERGE_C R25, R25, R24, RZ ;  /* 0x000000181919723e */ /* 0x000fca00048060ff */
[----:B------:R4:W-:Y:S01]  /*1e4b70*/  STL [R1+0x5350], R25 ;  /* 0x0053501901007387 */ /* 0x0009e20000100800 */
[----:B---3--:R-:W-:-:S05]  /*1e4b80*/  IADD3 R24, P1, R0, R29, RZ ;  /* 0x0000001d00187210 */ /* 0x008fca0007f3e0ff */
[----:B----4-:R-:W-:-:S05]  /*1e4b90*/  IMAD.X R25, R12, 0x1, R28, P1 ;  /* 0x000000010c197824 */ /* 0x010fca00008e061c */
[----:B------:R0:W-:Y:S04]  /*1e4ba0*/  STL.64 [R1+0x2d90], R24 ;  /* 0x002d901801007387 */ /* 0x0001e80000100a00 */
[----:B0-----:R-:W3:Y:S01]  /*1e4bb0*/  LDL.LU.64 R24, [R1+0x8310] ;  /* 0x0083100001187983 */ /* 0x001ee20000300a00 */
[----:B------:R-:W-:Y:S02]  /*1e4bc0*/  F2FP.SATFINITE.E5M2.F32.PACK_AB_MERGE_C R17, R17, R16, RZ ;  /* 0x000000101111723e */ /* 0x000fe400048060ff */
[----:B------:R-:W-:Y:S02]  /*1e4bd0*/  F2FP.SATFINITE.E5M2.F32.PACK_AB_MERGE_C R16, R10, R11, RZ ;  /* 0x0000000b0a10723e */ /* 0x000fe400048060ff */
[----:B------:R-:W4:Y:S04]  /*1e4be0*/  LDL.LU R11, [R1+0x2d30] ;  /* 0x002d3000010b7983 */ /* 0x000f280000300800 */
[----:B------:R-:W-:Y:S04]  /*1e4bf0*/  STL [R1+0x530c], R17 ;  /* 0x00530c1101007387 */ /* 0x000fe80000100800 */
[----:B------:R-:W4:Y:S04]  /*1e4c00*/  LDL.LU R10, [R1+0x2d34] ;  /* 0x002d3400010a7983 */ /* 0x000f280000300800 */
[----:B------:R3:W-:Y:S01]  /*1e4c10*/  STL [R1+0x5318], R16 ;  /* 0x0053181001007387 */ /* 0x0007e20000100800 */
[----:B------:R-:W-:-:S02]  /*1e4c20*/  F2FP.SATFINITE.E5M2.F32.PACK_AB_MERGE_C R26, R26, R23, RZ ;  /* 0x000000171a1a723e */ /* 0x000fc400048060ff */
[----:B---3--:R-:W-:-:S05]  /*1e4c30*/  IADD3 R16, P1, R0, R25, RZ ;  /* 0x0000001900107210 */ /* 0x008fca0007f3e0ff */
[----:B------:R-:W-:-:S05]  /*1e4c40*/  IMAD.X R17, R12, 0x1, R24, P1 ;  /* 0x000000010c117824 */ /* 0x000fca00008e0618 */
[----:B------:R0:W-:Y:S04]  /*1e4c50*/  STL.64 [R1+0x2d80], R16 ;  /* 0x002d801001007387 */ /* 0x0001e80000100a00 */
[----:B0-----:R-:W3:Y:S04]  /*1e4c60*/  LDL.LU.64 R16, [R1+0x8308] ;  /* 0x0083080001107983 */ /* 0x001ee80000300a00 */
[----:B------:R-:W2:Y:S04]  /*1e4c70*/  LDL.LU R23, [R1+0x8300] ;  /* 0x0083000001177983 */ /* 0x000ea80000300800 */
[----:B------:R0:W-:Y:S02]  /*1e4c80*/  STL [R1+0x52c4], R26 ;  /* 0x0052c41a01007387 */ /* 0x0001e40000100800 */
[----:B0-----:R-:W-:-:S05]  /*1e4c90*/  F2FP.SATFINITE.E5M2.F32.PACK_AB_MERGE_C R26, R21, R20, RZ ;  /* 0x00000014151a723e */ /* 0x001fca00048060ff */
[----:B------:R-:W-:Y:S01]  /*1e4ca0*/  STL [R1+0x52d0], R26 ;  /* 0x0052d01a01007387 */ /* 0x000fe20000100800 */
[----:B--2---:R-:W-:-:S05]  /*1e4cb0*/  IADD3 R20, P1, R0, R23, RZ ;  /* 0x0000001700147210 */ /* 0x004fca0007f3e0ff */
[----:B------:R-:W-:-:S05]  /*1e4cc0*/  IMAD.X R21, R12, 0x1, R22, P1 ;  /* 0x000000010c157824 */ /* 0x000fca00008e0616 */
[----:B------:R0:W-:Y:S04]  /*1e4cd0*/  STL.64 [R1+0x2d70], R20 ;  /* 0x002d701401007387 */ /* 0x0001e80000100a00 */
[----:B0-----:R-:W2:Y:S01]  /*1e4ce0*/  LDL.LU.64 R20, [R1+0x82f8] ;  /* 0x0082f80001147983 */ /* 0x001ea20000300a00 */
[----:B------:R-:W-:Y:S02]  /*1e4cf0*/  F2FP.SATFINITE.E5M2.F32.PACK_AB_MERGE_C R26, R19, R18, RZ ;  /* 0x00000012131a723e */ /* 0x000fe400048060ff */
[----:B------:R-:W-:-:S03]  /*1e4d00*/  F2FP.SATFINITE.E5M2.F32.PACK_AB_MERGE_C R3, R5, R3, RZ ;  /* 0x000000030503723e */ /* 0x000fc600048060ff */
[----:B------:R-:W-:Y:S04]  /*1e4d10*/  STL [R1+0x5280], R26 ;  /* 0x0052801a01007387 */ /* 0x000fe80000100800 */
[----:B------:R-:W-:Y:S01]  /*1e4d20*/  STL [R1+0x5288], R3 ;  /* 0x0052880301007387 */ /* 0x000fe20000100800 */
[----:B--2---:R-:W-:-:S05]  /*1e4d30*/  IADD3 R18, P1, R0, R21, RZ ;  /* 0x0000001500127210 */ /* 0x004fca0007f3e0ff */
[----:B------:R-:W-:-:S05]  /*1e4d40*/  IMAD.X R19, R12, 0x1, R20, P1 ;  /* 0x000000010c137824 */ /* 0x000fca00008e0614 */
[----:B------:R0:W-:Y:S04]  /*1e4d50*/  STL.64 [R1+0x2d60], R18 ;  /* 0x002d601201007387 */ /* 0x0001e80000100a00 */
[----:B0-----:R-:W2:Y:S01]  /*1e4d60*/  LDL.LU.64 R18, [R1+0x82f0] ;  /* 0x0082f00001127983 */ /* 0x001ea20000300a00 */
[----:B------:R-:W-:-:S03]  /*1e4d70*/  F2FP.SATFINITE.E5M2.F32.PACK_AB_MERGE_C R26, R8, R6, RZ ;  /* 0x00000006081a723e */ /* 0x000fc600048060ff */
[----:B------:R-:W4:Y:S04]  /*1e4d80*/  LDL.LU R3, [R1+0x2d20] ;  /* 0x002d200001037983 */ /* 0x000f280000300800 */
[----:B------:R-:W4:Y:S04]  /*1e4d90*/  LDL.LU R5, [R1+0x2d24] ;  /* 0x002d240001057983 */ /* 0x000f280000300800 */
[----:B------:R-:W4:Y:S04]  /*1e4da0*/  LDL.LU R6, [R1+0x2d28] ;  /* 0x002d280001067983 */ /* 0x000f280000300800 */
[----:B------:R-:W4:Y:S04]  /*1e4db0*/  LDL.LU R8, [R1+0x2d2c] ;  /* 0x002d2c0001087983 */ /* 0x000f280000300800 */
[----:B------:R2:W-:Y:S01]  /*1e4dc0*/  STL [R1+0x5234], R26 ;  /* 0x0052341a01007387 */ /* 0x0005e20000100800 */
[----:B------:R-:W-:-:S02]  /*1e4dd0*/  F2FP.SATFINITE.E5M2.F32.PACK_AB_MERGE_C R4, R4, R27, RZ ;  /* 0x0000001b0404723e */ /* 0x000fc400048060ff */
[----:B--2---:R-:W-:Y:S01]  /*1e4de0*/  IADD3 R26, P1, R0, R19, RZ ;  /* 0x00000013001a7210 */ /* 0x004fe20007f3e0ff */
[----:B------:R-:W-:Y:S04]  /*1e4df0*/  STL [R1+0x82d8], R19 ;  /* 0x0082d81301007387 */ /* 0x000fe80000100800 */
[----:B------:R0:W-:Y:S01]  /*1e4e00*/  STL [R1+0x524c], R4 ;  /* 0x00524c0401007387 */ /* 0x0001e20000100800 */
[----:B------:R-:W-:-:S03]  /*1e4e10*/  IMAD.X R27, R12, 0x1, R18, P1 ;  /* 0x000000010c1b7824 */ /* 0x000fc600008e0612 */
[----:B------:R1:W-:Y:S04]  /*1e4e20*/  STL [R1+0x82dc], R18 ;  /* 0x0082dc1201007387 */ /* 0x0003e80000100800 */
[----:B------:R3:W-:Y:S01]  /*1e4e30*/  STL.64 [R1+0x2d50], R26 ;  /* 0x002d501a01007387 */ /* 0x0007e20000100a00 */
[----:B0-----:R-:W-:Y:S02]  /*1e4e40*/  F2FP.SATFINITE.E5M2.F32.PACK_AB_MERGE_C R4, R7, R2, RZ ;  /* 0x000000020704723e */ /* 0x001fe400048060ff */
[----:B------:R-:W-:Y:S01]  /*1e4e50*/  F2FP.SATFINITE.E5M2.F32.PACK_AB_MERGE_C R2, R13, R9, RZ ;  /* 0x000000090d02723e */ /* 0x000fe200048060ff */
[----:B-1----:R-:W2:Y:S04]  /*1e4e60*/  LDL.LU R18, [R1+0x2d18] ;  /* 0x002d180001127983 */ /* 0x002ea80000300800 */
[----:B------:R0:W-:Y:S04]  /*1e4e70*/  STL [R1+0x51f8], R4 ;  /* 0x0051f80401007387 */ /* 0x0001e80000100800 */
[----:B------:R-:W2:Y:S01]  /*1e4e80*/  LDL.LU R19, [R1+0x2d1c] ;  /* 0x002d1c0001137983 */ /* 0x000ea20000300800 */
[----:B---3--:R-:W-:-:S03]  /*1e4e90*/  IADD3 R26, P1, R0, R17, RZ ;  /* 0x00000011001a7210 */ /* 0x008fc60007f3e0ff */
[----:B------:R1:W-:Y:S01]  /*1e4ea0*/  STL [R1+0x5208], R2 ;  /* 0x0052080201007387 */ /* 0x0003e20000100800 */
[----:B----4-:R-:W-:Y:S01]  /*1e4eb0*/  F2FP.SATFINITE.E5M2.F32.PACK_AB_MERGE_C R13, R10, R11, RZ ;  /* 0x0000000b0a0d723e */ /* 0x010fe200048060ff */
[----:B------:R-:W-:Y:S02]  /*1e4ec0*/  IMAD.X R27, R12, 0x1, R15, P1 ;  /* 0x000000010c1b7824 */ /* 0x000fe400008e060f */
[----:B0-----:R-:W3:Y:S01]  /*1e4ed0*/  LDL.LU R4, [R1+0x2d00] ;  /* 0x002d000001047983 */ /* 0x001ee20000300800 */
[----:B------:R-:W-:-:S03]  /*1e4ee0*/  IADD3 R10, P1, R0, R16, RZ ;  /* 0x00000010000a7210 */ /* 0x000fc60007f3e0ff */
[----:B-1----:R-:W3:Y:S04]  /*1e4ef0*/  LDL.LU R2, [R1+0x2d04] ;  /* 0x002d040001027983 */ /* 0x002ee80000300800 */
[----:B------:R-:W4:Y:S04]  /*1e4f00*/  LDL.LU R7, [R1+0x2d08] ;  /* 0x002d080001077983 */ /* 0x000f280000300800 */
[----:B------:R-:W4:Y:S04]  /*1e4f10*/  LDL.LU R9, [R1+0x2d0c] ;  /* 0x002d0c0001097983 */ /* 0x000f280000300800 */
[----:B------:R0:W-:Y:S01]  /*1e4f20*/  STL.64 [R1+0x2d40], R26 ;  /* 0x002d401a01007387 */ /* 0x0001e20000100a00 */
[----:B------:R-:W-:-:S03]  /*1e4f30*/  IMAD.X R11, R12, 0x1, R14, P1 ;  /* 0x000000010c0b7824 */ /* 0x000fc600008e060e */
[----:B0-----:R-:W4:Y:S04]  /*1e4f40*/  LDL.LU.64 R26, [R1+0x82e8] ;  /* 0x0082e800011a7983 */ /* 0x001f280000300a00 */
[----:B------:R0:W-:Y:S04]  /*1e4f50*/  STL.64 [R1+0x82d0], R16 ;  /* 0x0082d01001007387 */ /* 0x0001e80000100a00 */
[----:B------:R1:W-:Y:S04]  /*1e4f60*/  STL [R1+0x51b8], R13 ;  /* 0x0051b80d01007387 */ /* 0x0003e80000100800 */
[----:B0-----:R-:W2:Y:S04]  /*1e4f70*/  LDL.LU R16, [R1+0x2d10] ;  /* 0x002d100001107983 */ /* 0x001ea80000300800 */
[----:B------:R-:W2:Y:S04]  /*1e4f80*/  LDL.LU R17, [R1+0x2d14] ;  /* 0x002d140001117983 */ /* 0x000ea80000300800 */
[----:B------:R-:W4:Y:S04]  /*1e4f90*/  LDL.LU R12, [R1+0x2cf0] ;  /* 0x002cf000010c7983 */ /* 0x000f280000300800 */
[----:B-1----:R-:W4:Y:S04]  /*1e4fa0*/  LDL.LU R13, [R1+0x2cf4] ;  /* 0x002cf400010d7983 */ /* 0x002f280000300800 */
[----:B------:R0:W-:Y:S04]  /*1e4fb0*/  STL.64 [R1+0x2d30], R10 ;  /* 0x002d300a01007387 */ /* 0x0001e80000100a00 */
[----:B0-----:R-:W4:Y:S04]  /*1e4fc0*/  LDL.LU R11, [R1+0x2cf8] ;  /* 0x002cf800010b7983 */ /* 0x001f280000300800 */
[----:B------:R-:W4:Y:S04]  /*1e4fd0*/  LDL.LU R10, [R1+0x2cfc] ;  /* 0x002cfc00010a7983 */ /* 0x000f280000300800 */
[----:B------:R0:W-:Y:S04]  /*1e4fe0*/  STL.64 [R1+0x82e0], R14 ;  /* 0x0082e00e01007387 */ /* 0x0001e80000100a00 */
[----:B0-----:R-:W4:Y:S04]  /*1e4ff0*/  LDL.LU R14, [R1+0x2d38] ;  /* 0x002d3800010e7983 */ /* 0x001f280000300800 */
[----:B------:R-:W4:Y:S01]  /*1e5000*/  LDL.LU R15, [R1+0x2d3c] ;  /* 0x002d3c00010f7983 */ /* 0x000f220000300800 */
[----:B------:R-:W-:-:S02]  /*1e5010*/  F2FP.SATFINITE.E5M2.F32.PACK_AB_MERGE_C R3, R5, R3, RZ ;  /* 0x000000030503723e */ /* 0x000fc400048060ff */
[----:B------:R-:W-:Y:S01]  /*1e5020*/  F2FP.SATFINITE.E5M2.F32.PACK_AB_MERGE_C R6, R8, R6, RZ ;  /* 0x000000060806723e */ /* 0x000fe200048060ff */
[----:B------:R-:W-:Y:S01]  /*1e5030*/  VIADD R0, R0, UR6 ;  /* 0x0000000600007c36 */ /* 0x000fe20008000000 */
[----:B------:R-:W-:Y:S01]  /*1e5040*/  ULDC UR6, c[0x0][0x248] ;  /* 0x0000920000067ab9 */ /* 0x000fe20000000800 */
[----:B---3--:R-:W-:Y:S02]  /*1e5050*/  F2FP.SATFINITE.E5M2.F32.PACK_AB_MERGE_C R4, R2, R4, RZ ;  /* 0x000000040204723e */ /* 0x008fe400048060ff */
[----:B--2---:R-:W-:Y:S02]  /*1e5060*/  F2FP.SATFINITE.E5M2.F32.PACK_AB_MERGE_C R17, R17, R16, RZ ;  /* 0x000000101111723e */ /* 0x004fe400048060ff */
[----:B------:R-:W-:Y:S02]  /*1e5070*/  F2FP.SATFINITE.E5M2.F32.PACK_AB_MERGE_C R16, R19, R18, RZ ;  /* 0x000000121310723e */ /* 0x000fe400048060ff */
[----:B----4-:R-:W-:-:S05]  /*1e5080*/  F2FP.SATFINITE.E5M2.F32.PACK_AB_MERGE_C R14, R15, R14, RZ ;  /* 0x0000000e0f0e723e */ /* 0x010fca00048060ff */
[----:B------:R-:W-:Y:S04]  /*1e5090*/  STL [R1+0x51c0], R14 ;  /* 0x0051c00e01007387 */ /* 0x000fe80000100800 */
[----:B------:R0:W-:Y:S04]  /*1e50a0*/  STL [R1+0x2e5c], R3 ;  /* 0x002e5c0301007387 */ /* 0x0001e80000100800 */
[----:B0-----:R-:W2:Y:S04]  /*1e50b0*/  LDL.LU R3, [R1+0x2ce0] ;  /* 0x002ce00001037983 */ /* 0x001ea80000300800 */
[----:B------:R-:W2:Y:S04]  /*1e50c0*/  LDL.LU R5, [R1+0x2ce4] ;  /* 0x002ce40001057983 */ /* 0x000ea80000300800 */
[----:B------:R0:W-:Y:S01]  /*1e50d0*/  STL [R1+0x2e78], R6 ;  /* 0x002e780601007387 */ /* 0x0001e20000100800 */
[----:B------:R-:W-:-:S03]  /*1e50e0*/  IADD3 R14, P1, R0, R27, RZ ;  /* 0x0000001b000e7210 */ /* 0x000fc60007f3e0ff */
[----:B0-----:R-:W3:Y:S04]  /*1e50f0*/  LDL.LU R6, [R1+0x2ce8] ;  /* 0x002ce80001067983 */ /* 0x001ee80000300800 */
[----:B------:R-:W3:Y:S04]  /*1e5100*/  LDL.LU R8, [R1+0x2cec] ;  /* 0x002cec0001087983 */ /* 0x000ee80000300800 */
[----:B------:R0:W-:Y:S02]  /*1e5110*/  STL [R1+0x82c8], R27 ;  /* 0x0082c81b01007387 */ /* 0x0001e40000100800 */
[----:B0-----:R-:W-:-:S05]  /*1e5120*/  SHF.R.S32.HI R27, RZ, 0x1f, R0 ;  /* 0x0000001fff1b7819 */ /* 0x001fca0000011400 */
[----:B------:R-:W-:-:S05]  /*1e5130*/  IMAD.X R15, R27, 0x1, R26, P1 ;  /* 0x000000011b0f7824 */ /* 0x000fca00008e061a */
[----:B------:R0:W-:Y:S04]  /*1e5140*/  STL.64 [R1+0x2d20], R14 ;  /* 0x002d200e01007387 */ /* 0x0001e80000100a00 */
[----:B------:R-:W-:Y:S04]  /*1e5150*/  STL [R1+0x2e0c], R17 ;  /* 0x002e0c1101007387 */ /* 0x000fe80000100800 */
[----:B------:R1:W-:Y:S04]  /*1e5160*/  STL [R1+0x2e48], R16 ;  /* 0x002e481001007387 */ /* 0x0003e80000100800 */
[----:B------:R-:W4:Y:S01]  /*1e5170*/  LDL.LU R18, [R1+0x2cd0] ;  /* 0x002cd00001127983 */ /* 0x000f220000300800 */
[----:B0-----:R-:W-:-:S05]  /*1e5180*/  IADD3 R14, P1, R0, R29, RZ ;  /* 0x0000001d000e7210 */ /* 0x001fca0007f3e0ff */
[----:B------:R-:W-:-:S05]  /*1e5190*/  IMAD.X R15, R27, 0x1, R28, P1 ;  /* 0x000000011b0f7824 */ /* 0x000fca00008e061c */
[----:B------:R0:W-:Y:S04]  /*1e51a0*/  STL.64 [R1+0x2d10], R14 ;  /* 0x002d100e01007387 */ /* 0x0001e80000100a00 */
[----:B------:R0:W-:Y:S04]  /*1e51b0*/  STL [R1+0x2dd8], R4 ;  /* 0x002dd80401007387 */ /* 0x0001e80000100800 */
[----:B------:R-:W4:Y:S01]  /*1e51c0*/  LDL.LU R19, [R1+0x2cd4] ;  /* 0x002cd40001137983 */ /* 0x000f220000300800 */
[----:B------:R-:W-:-:S05]  /*1e51d0*/  F2FP.SATFINITE.E5M2.F32.PACK_AB_MERGE_C R2, R9, R7, RZ ;  /* 0x000000070902723e */ /* 0x000fca00048060ff */
[----:B------:R0:W-:Y:S04]  /*1e51e0*/  STL [R1+0x2ddc], R2 ;  /* 0x002ddc0201007387 */ /* 0x0001e80000100800 */
[----:B-1----:R-:W4:Y:S04]  /*1e51f0*/  LDL.LU R16, [R1+0x2cd8] ;  /* 0x002cd80001107983 */ /* 0x002f280000300800 */
[----:B------:R-:W4:Y:S04]  /*1e5200*/  LDL.LU R17, [R1+0x2cdc] ;  /* 0x002cdc0001117983 */ /* 0x000f280000300800 */
[----:B------:R-:W4:Y:S01]  /*1e5210*/  LDL.LU R7, [R1+0x2cb0] ;  /* 0x002cb00001077983 */ /* 0x000f220000300800 */
[----:B0-----:R-:W-:-:S03]  /*1e5220*/  IADD3 R14, P1, R0, R25, RZ ;  /* 0x00000019000e7210 */ /* 0x001fc60007f3e0ff */
[----:B------:R-:W4:Y:S01]  /*1e5230*/  LDL.LU R9, [R1+0x2cb4] ;  /* 0x002cb40001097983 */ /* 0x000f220000300800 */
[----:B------:R-:W-:-:S03]  /*1e5240*/  F2FP.SATFINITE.E5M2.F32.PACK_AB_MERGE_C R4, R13, R12, RZ ;  /* 0x0000000c0d04723e */ /* 0x000fc600048060ff */
[----:B------:R-:W4:Y:S01]  /*1e5250*/  LDL.LU R12, [R1+0x2cb8] ;  /* 0x002cb800010c7983 */ /* 0x000f220000300800 */
[----:B------:R-:W-:Y:S01]  /*1e5260*/  IMAD.X R15, R27, 0x1, R24, P1 ;  /* 0x000000011b0f7824 */ /* 0x000fe200008e0618 */
[----:B------:R-:W-:-:S04]  /*1e5270*/  F2FP.SATFINITE.E5M2.F32.PACK_AB_MERGE_C R2, R10, R11, RZ ;  /* 0x0000000b0a02723e */ /* 0x000fc800048060ff */
[----:B------:R0:W-:Y:S04]  /*1e5280*/  STL.64 [R1+0x2d00], R14 ;  /* 0x002d000e01007387 */ /* 0x0001e80000100a00 */
[----:B------:R-:W-:Y:S04]  /*1e5290*/  STL [R1+0x2d0c], R4 ;  /* 0x002d0c0401007387 */ /* 0x000fe80000100800 */
[----:B------:R-:W4:Y:S04]  /*1e52a0*/  LDL.LU R13, [R1+0x2cbc] ;  /* 0x002cbc00010d7983 */ /* 0x000f280000300800 */
[----:B------:R-:W-:Y:S04]  /*1e52b0*/  STL [R1+0x2d4c], R2 ;  /* 0x002d4c0201007387 */ /* 0x000fe80000100800 */
[----:B------:R-:W4:Y:S04]  /*1e52c0*/  LDL.LU R11, [R1+0x2ca0] ;  /* 0x002ca000010b7983 */ /* 0x000f280000300800 */
[----:B------:R-:W4:Y:S01]  /*1e52d0*/  LDL.LU R10, [R1+0x2ca4] ;  /* 0x002ca400010a7983 */ /* 0x000f220000300800 */
[----:B0-----:R-:W-:-:S03]  /*1e52e0*/  IADD3 R14, P1, R0, R23, RZ ;  /* 0x00000017000e7210 */ /* 0x001fc60007f3e0ff */
[----:B------:R0:W-:Y:S02]  /*1e52f0*/  STL.64 [R1+0x82c0], R22 ;  /* 0x0082c01601007387 */ /* 0x0001e40000100a00 */
[----:B------:R-:W-:Y:S02]  /*1e5300*/  IMAD.X R15, R27, 0x1, R22, P1 ;  /* 0x000000011b0f7824 */ /* 0x000fe400008e0616 */
[----:B0-----:R-:W4:Y:S04]  /*1e5310*/  LDL.LU R22, [R1+0x2cc8] ;  /* 0x002cc80001167983 */ /* 0x001f280000300800 */
[----:B------:R-:W4:Y:S04]  /*1e5320*/  LDL.LU R23, [R1+0x2ccc] ;  /* 0x002ccc0001177983 */ /* 0x000f280000300800 */
[----:B------:R0:W-:Y:S04]  /*1e5330*/  STL.64 [R1+0x2cf0], R14 ;  /* 0x002cf00e01007387 */ /* 0x0001e80000100a00 */
[----:B------:R-:W4:Y:S01]  /*1e5340*/  LDL.LU R4, [R1+0x2ca8] ;  /* 0x002ca80001047983 */ /* 0x000f220000300800 */
[----:B0-----:R-:W-:-:S05]  /*1e5350*/  IADD3 R14, P1, R0, R21, RZ ;  /* 0x00000015000e7210 */ /* 0x001fca0007f3e0ff */
[----:B------:R-:W-:Y:S01]  /*1e5360*/  IMAD.X R15, R27, 0x1, R20, P1 ;  /* 0x000000011b0f7824 */ /* 0x000fe200008e0614 */
[----:B--2---:R-:W-:-:S05]  /*1e5370*/  F2FP.SATFINITE.E5M2.F32.PACK_AB_MERGE_C R2, R5, R3, RZ ;  /* 0x000000030502723e */ /* 0x004fca00048060ff */
[----:B------:R0:W-:Y:S01]  /*1e5380*/  STL [R1+0x2cf8], R2 ;  /* 0x002cf80201007387 */ /* 0x0001e20000100800 */
[----:B---3--:R-:W-:-:S03]  /*1e5390*/  F2FP.SATFINITE.E5M2.F32.PACK_AB_MERGE_C R3, R8, R6, RZ ;  /* 0x000000060803723e */ /* 0x008fc600048060ff */
[----:B0-----:R-:W2:Y:S04]  /*1e53a0*/  LDL.LU R2, [R1+0x2cac] ;  /* 0x002cac0001027983 */ /* 0x001ea80000300800 */
[----:B------:R-:W-:Y:S04]  /*1e53b0*/  STL [R1+0x2cec], R3 ;  /* 0x002cec0301007387 */ /* 0x000fe80000100800 */
[----:B------:R0:W-:Y:S04]  /*1e53c0*/  STL [R1+0x82b4], R21 ;  /* 0x0082b41501007387 */ /* 0x0001e80000100800 */
[----:B0-----:R-:W3:Y:S04]  /*1e53d0*/  LDL.LU R21, [R1+0x2cc4] ;  /* 0x002cc40001157983 */ /* 0x001ee80000300800 */
[----:B------:R0:W-:Y:S04]  /*1e53e0*/  STL.64 [R1+0x2ce0], R14 ;  /* 0x002ce00e01007387 */ /* 0x0001e80000100a00 */
[----:B0-----:R-:W2:Y:S04]  /*1e53f0*/  LDL.LU.64 R14, [R1+0x82e0] ;  /* 0x0082e000010e7983 */ /* 0x001ea80000300a00 */
[----:B------:R-:W2:Y:S04]  /*1e5400*/  LDL.LU R3, [R1+0x2c90] ;  /* 0x002c900001037983 */ /* 0x000ea80000300800 */
[----:B------:R-:W2:Y:S04]  /*1e5410*/  LDL.LU R5, [R1+0x2c94] ;  /* 0x002c940001057983 */ /* 0x000ea80000300800 */
[----:B------:R-:W2:Y:S04]  /*1e5420*/  LDL.LU R6, [R1+0x2c98] ;  /* 0x002c980001067983 */ /* 0x000ea80000300800 */
[----:B------:R-:W2:Y:S04]  /*1e5430*/  LDL.LU R8, [R1+0x2c9c] ;  /* 0x002c9c0001087983 */ /* 0x000ea80000300800 */
[----:B------:R0:W-:Y:S04]  /*1e5440*/  STL [R1+0x82b8], R20 ;  /* 0x0082b81401007387 */ /* 0x0001e80000100800 */
[----:B0-----:R-:W3:Y:S01]  /*1e5450*/  LDL.LU R20, [R1+0x2cc0] ;  /* 0x002cc00001147983 */ /* 0x001ee20000300800 */
[----:B----4-:R-:W-:-:S03]  /*1e5460*/  F2FP.SATFINITE.E5M2.F32.PACK_AB_MERGE_C R19, R19, R18, RZ ;  /* 0x000000121313723e */ /* 0x010fc600048060ff */
[----:B------:R-:W4:Y:S04]  /*1e5470*/  LDL.LU R18, [R1+0x82dc] ;  /* 0x0082dc0001127983 */ /* 0x000f280000300800 */
[----:B------:R0:W-:Y:S04]  /*1e5480*/  STL [R1+0x2ce8], R19 ;  /* 0x002ce81301007387 */ /* 0x0001e80000100800 */
[----:B0-----:R-:W2:Y:S01]  /*1e5490*/  LDL.LU R19, [R1+0x82d8] ;  /* 0x0082d80001137983 */ /* 0x001ea20000300800 */
[----:B------:R-:W-:-:S05]  /*1e54a0*/  F2FP.SATFINITE.E5M2.F32.PACK_AB_MERGE_C R17, R17, R16, RZ ;  /* 0x000000101111723e */ /* 0x000fca00048060ff */
[----:B------:R4:W-:Y:S01]  /*1e54b0*/  STL [R1+0x2cdc], R17 ;  /* 0x002cdc1101007387 */ /* 0x0009e20000100800 */
[----:B--2---:R-:W-:-:S05]  /*1e54c0*/  IADD3 R16, P1, R0, R19, RZ ;  /* 0x0000001300107210 */ /* 0x004fca0007f3e0ff */
[----:B----4-:R-:W-:-:S05]  /*1e54d0*/  IMAD.X R17, R27, 0x1, R18, P1 ;  /* 0x000000011b117824 */ /* 0x010fca00008e0612 */
[----:B------:R0:W-:Y:S04]  /*1e54e0*/  STL.64 [R1+0x2cd0], R16 ;  /* 0x002cd01001007387 */ /* 0x0001e80000100a00 */
[----:B0-----:R-:W2:Y:S01]  /*1e54f0*/  LDL.LU.64 R16, [R1+0x82d0] ;  /* 0x0082d00001107983 */ /* 0x001ea20000300a00 */
[----:B---3--:R-:W-:Y:S02]  /*1e5500*/  F2FP.SATFINITE.E5M2.F32.PACK_AB_MERGE_C R21, R21, R20, RZ ;  /* 0x000000141515723e */ /* 0x008fe400048060ff */
[----:B------:R-:W-:-:S03]  /*1e5510*/  F2FP.SATFINITE.E5M2.F32.PACK_AB_MERGE_C R22, R23, R22, RZ ;  /* 0x000000161716723e */ /* 0x000fc600048060ff */
[----:B------:R-:W-:Y:S04]  /*1e5520*/  STL [R1+0x2cd8], R21 ;  /* 0x002cd81501007387 */ /* 0x000fe80000100800 */
[----:B------:R0:W-:Y:S01]  /*1e5530*/  STL [R1+0x2ccc], R22 ;  /* 0x002ccc1601007387 */ /* 0x0001e20000100800 */
[----:B------:R-:W-:-:S03]  /*1e5540*/  F2FP.SATFINITE.E5M2.F32.PACK_AB_MERGE_C R7, R9, R7, RZ ;  /* 0x000000070907723e */ /* 0x000fc600048060ff */
[----:B0-----:R-:W3:Y:S04]  /*1e5550*/  LDL.LU R22, [R1+0x2c80] ;  /* 0x002c800001167983 */ /* 0x001ee80000300800 */
[----:B------:R-:W3:Y:S01]  /*1e5560*/  LDL.LU R23, [R1+0x2c84] ;  /* 0x002c840001177983 */ /* 0x000ee20000300800 */
[----:B--2---:R-:W-:-:S05]  /*1e5570*/  IADD3 R20, P1, R0, R17, RZ ;  /* 0x0000001100147210 */ /* 0x004fca0007f3e0ff */
[----:B------:R-:W-:-:S05]  /*1e5580*/  IMAD.X R21, R27, 0x1, R15, P1 ;  /* 0x000000011b157824 */ /* 0x000fca00008e060f */
[----:B------:R-:W-:Y:S04]  /*1e5590*/  STL.64 [R1+0x2cc0], R20 ;  /* 0x002cc01401007387 */ /* 0x000fe80000100a00 */
[----:B------:R0:W-:Y:S04]  /*1e55a0*/  STL [R1+0x2cc8], R7 ;  /* 0x002cc80701007387 */ /* 0x0001e80000100800 */
[----:B0-----:R-:W2:Y:S01]  /*1e55b0*/  LDL.LU R7, [R1+0x2c88] ;  /* 0x002c880001077983 */ /* 0x001ea20000300800 */
[----:B------:R-:W-:-:S03]  /*1e55c0*/  IADD3 R20, P1, R0, R16, RZ ;  /* 0x0000001000147210 */ /* 0x000fc60007f3e0ff */
[----:B------:R-:W2:Y:S02]  /*1e55d0*/  LDL.LU R9, [R1+0x2c8c] ;  /* 0x002c8c0001097983 */ /* 0x000ea40000300800 */
[----:B------:R-:W-:Y:S02]  /*1e55e0*/  IMAD.X R21, R27, 0x1, R14, P1 ;  /* 0x000000011b157824 */ /* 0x000fe400008e060e */
[----:B------:R-:W4:Y:S01]  /*1e55f0*/  LDL.LU R27, [R1+0x82c8] ;  /* 0x0082c800011b7983 */ /* 0x000f220000300800 */
[----:B------:R-:W-:Y:S02]  /*1e5600*/  F2FP.SATFINITE.E5M2.F32.PACK_AB_MERGE_C R13, R13, R12, RZ ;  /* 0x0000000c0d0d723e */ /* 0x000fe400048060ff */
[----:B------:R-:W-:Y:S01]  /*1e5610*/  F2FP.SATFINITE.E5M2.F32.PACK_AB_MERGE_C R10, R10, R11, RZ ;  /* 0x0000000b0a0a723e */ /* 0x000fe200048060ff */
[----:B------:R-:W2:Y:S04]  /*1e5620*/  LDL.LU R12, [R1+0x2c70] ;  /* 0x002c7000010c7983 */ /* 0x000ea80000300800 */
[----:B------:R-:W-:Y:S04]  /*1e5630*/  STL.64 [R1+0x2cb0], R20 ;  /* 0x002cb01401007387 */ /* 0x000fe80000100a00 */
[----:B------:R0:W-:Y:S01]  /*1e5640*/  STL [R1+0x2cb8], R13 ;  /* 0x002cb80d01007387 */ /* 0x0001e20000100800 */
[----:B------:R-:W-:Y:S01]  /*1e5650*/  VIADD R0, R0, UR6 ;  /* 0x0000000600007c36 */ /* 0x000fe20008000000 */
[----:B------:R-:W-:-:S02]  /*1e5660*/  F2FP.SATFINITE.E5M2.F32.PACK_AB_MERGE_C R2, R2, R4, RZ ;  /* 0x000000040202723e */ /* 0x000fc400048060ff */
[----:B------:R-:W-:Y:S02]  /*1e5670*/  F2FP.SATFINITE.E5M2.F32.PACK_AB_MERGE_C R3, R5, R3, RZ ;  /* 0x000000030503723e */ /* 0x000fe400048060ff */
[----:B---3--:R-:W-:Y:S01]  /*1e5680*/  F2FP.SATFINITE.E5M2.F32.PACK_AB_MERGE_C R23, R23, R22, RZ ;  /* 0x000000161717723e */ /* 0x008fe200048060ff */
[----:B------:R-:W-:Y:S01]  /*1e5690*/  ULDC UR6, c[0x0][0x248] ;  /* 0x0000920000067ab9 */ /* 0x000fe20000000800 */
[----:B0-----:R-:W3:Y:S04]  /*1e56a0*/  LDL.LU R13, [R1+0x2c74] ;  /* 0x002c7400010d7983 */ /* 0x001ee80000300800 */
[----:B------:R0:W-:Y:S04]  /*1e56b0*/  STL [R1+0x87c], R10 ;  /* 0x00087c0a01007387 */ /* 0x0001e80000100800 */
[----:B------:R-:W3:Y:S04]  /*1e56c0*/  LDL.LU R11, [R1+0x2c78] ;  /* 0x002c7800010b7983 */ /* 0x000ee80000300800 */
[----:B0-----:R-:W3:Y:S01]  /*1e56d0*/  LDL.LU R10, [R1+0x2c7c] ;  /* 0x002c7c00010a7983 */ /* 0x001ee20000300800 */
[----:B----4-:R-:W-:-:S03]  /*1e56e0*/  IADD3 R20, P1, R0, R27, RZ ;  /* 0x0000001b00147210 */ /* 0x010fc60007f3e0ff */
[----:B------:R0:W-:Y:S04]  /*1e56f0*/  STL [R1+0x82b0], R27 ;  /* 0x0082b01b01007387 */ /* 0x0001e80000100800 */
[----:B------:R1:W-:Y:S01]  /*1e5700*/  STL [R1+0x2ca8], R2 ;  /* 0x002ca80201007387 */ /* 0x0003e20000100800 */
[----:B0-----:R-:W-:-:S05]  /*1e5710*/  SHF.R.S32.HI R27, RZ, 0x1f, R0 ;  /* 0x0000001fff1b7819 */ /* 0x001fca0000011400 */
[C---:B------:R-:W-:Y:S01]  /*1e5720*/  IMAD.X R21, R27.reuse, 0x1, R26, P1 ;  /* 0x000000011b157824 */ /* 0x040fe200008e061a */
[----:B------:R-:W-:Y:S02]  /*1e5730*/  IADD3 R4, P1, R0, R29, RZ ;  /* 0x0000001d00047210 */ /* 0x000fe40007f3e0ff */
[----:B-1----:R-:W-:Y:S02]  /*1e5740*/  F2FP.SATFINITE.E5M2.F32.PACK_AB_MERGE_C R2, R8, R6, RZ ;  /* 0x000000060802723e */ /* 0x002fe400048060ff */
[----:B------:R0:W-:Y:S01]  /*1e5750*/  STL.64 [R1+0x2ca0], R20 ;  /* 0x002ca01401007387 */ /* 0x0001e20000100a00 */
[----:B------:R-:W-:Y:S01]  /*1e5760*/  IMAD.X R5, R27, 0x1, R28, P1 ;  /* 0x000000011b057824 */ /* 0x000fe200008e061c */
[----:B------:R-:W-:Y:S02]  /*1e5770*/  IADD3 R22, P1, R0, R25, RZ ;  /* 0x0000001900167210 */ /* 0x000fe40007f3e0ff */
[----:B0-----:R-:W4:Y:S04]  /*1e5780*/  LDL.LU R20, [R1+0x2c60] ;  /* 0x002c600001147983 */ /* 0x001f280000300800 */
[----:B------:R-:W-:Y:S04]  /*1e5790*/  STL [R1+0x834], R3 ;  /* 0x0008340301007387 */ /* 0x000fe80000100800 */
[----:B------:R-:W4:Y:S04]  /*1e57a0*/  LDL.LU R21, [R1+0x2c64] ;  /* 0x002c640001157983 */ /* 0x000f280000300800 */
[----:B------:R-:W4:Y:S04]  /*1e57b0*/  LDL.LU R8, [R1+0x2c5c] ;  /* 0x002c5c0001087983 */ /* 0x000f280000300800 */
[----:B------:R0:W-:Y:S01]  /*1e57c0*/  STL [R1+0x7904], R2 ;  /* 0x0079040201007387 */ /* 0x0001e20000100800 */
[----:B--2---:R-:W-:-:S03]  /*1e57d0*/  F2FP.SATFINITE.E5M2.F32.PACK_AB_MERGE_C R7, R9, R7, RZ ;  /* 0x000000070907723e */ /* 0x004fc600048060ff */
[----:B0-----:R-:W2:Y:S04]  /*1e57e0*/  LDL.LU R2, [R1+0x2c58] ;  /* 0x002c580001027983 */ /* 0x001ea80000300800 */
[----:B------:R0:W-:Y:S04]  /*1e57f0*/  STL.64 [R1+0x2c90], R4 ;  /* 0x002c900401007387 */ /* 0x0001e80000100a00 */
[----:B0-----:R-:W2:Y:S04]  /*1e5800*/  LDL.LU R4, [R1+0x2c40] ;  /* 0x002c400001047983 */ /* 0x001ea80000300800 */
[----:B------:R-:W2:Y:S04]  /*1e5810*/  LDL.LU R3, [R1+0x2c44] ;  /* 0x002c440001037983 */ /* 0x000ea80000300800 */
[----:B------:R-:W2:Y:S04]  /*1e5820*/  LDL.LU R5, [R1+0x2c48] ;  /* 0x002c480001057983 */ /* 0x000ea80000300800 */
[----:B------:R-:W2:Y:S04]  /*1e5830*/  LDL.LU R6, [R1+0x2c4c] ;  /* 0x002c4c0001067983 */ /* 0x000ea80000300800 */
[----:B------:R0:W-:Y:S04]  /*1e5840*/  STL [R1+0x7e4], R23 ;  /* 0x0007e41701007387 */ /* 0x0001e80000100800 */
[----:B------:R-:W-:Y:S01]  /*1e5850*/  STL [R1+0x7f0], R7 ;  /* 0x0007f00701007387 */ /* 0x000fe20000100800 */
[----:B0-----:R-:W-:-:S05]  /*1e5860*/  IMAD.X R23, R27, 0x1, R24, P1 ;  /* 0x000000011b177824 */ /* 0x001fca00008e0618 */
[----:B------:R0:W-:Y:S04]  /*1e5870*/  STL.64 [R1+0x2c80], R22 ;  /* 0x002c801601007387 */ /* 0x0001e80000100a00 */
[----:B0-----:R-:W2:Y:S01]  /*1e5880*/  LDL.LU.64 R22, [R1+0x82c0] ;  /* 0x0082c00001167983 */ /* 0x001ea20000300a00 */
[----:B---3--:R-:W-:-:S03]  /*1e5890*/  F2FP.SATFINITE.E5M2.F32.PACK_AB_MERGE_C R13, R13, R12, RZ ;  /* 0x0000000c0d0d723e */ /* 0x008fc600048060ff */
[----:B------:R-:W3:Y:S01]  /*1e58a0*/  LDL.LU R7, [R1+0x2c30] ;  /* 0x002c300001077983 */ /* 0x000ee20000300800 */
[----:B------:R-:W-:-:S03]  /*1e58b0*/  F2FP.SATFINITE.E5M2.F32.PACK_AB_MERGE_C R12, R10, R11, RZ ;  /* 0x0000000b0a0c723e */ /* 0x000fc600048060ff */
[----:B------:R-:W3:Y:S04]  /*1e58c0*/  LDL.LU R9, [R1+0x2c34] ;  /* 0x002c340001097983 */ /* 0x000ee80000300800 */
[----:B------:R0:W-:Y:S04]  /*1e58d0*/  STL.64 [R1+0x82a8], R24 ;  /* 0x0082a81801007387 */ /* 0x0001e80000100a00 */
[----:B0-----:R-:W3:Y:S04]  /*1e58e0*/  LDL.LU R24, [R1+0x2c50] ;  /* 0x002c500001187983 */ /* 0x001ee80000300800 */
[----:B------:R-:W3:Y:S04]  /*1e58f0*/  LDL.LU R25, [R1+0x2c54] ;  /* 0x002c540001197983 */ /* 0x000ee80000300800 */
[----:B------:R-:W-:Y:S01]  /*1e5900*/  STL [R1+0x788], R13 ;  /* 0x0007880d01007387 */ /* 0x000fe20000100800 */
[----:B----4-:R-:W-:-:S02]  /*1e5910*/  F2FP.SATFINITE.E5M2.F32.PACK_AB_MERGE_C R21, R21, R20, RZ ;  /* 0x000000141515723e */ /* 0x010fc400048060ff */
[----:B--2---:R-:W-:Y:S01]  /*1e5920*/  IADD3 R10, P1, R0, R23, RZ ;  /* 0x00000017000a7210 */ /* 0x004fe20007f3e0ff */
[----:B------:R0:W-:Y:S04]  /*1e5930*/  STL [R1+0x8298], R23 ;  /* 0x0082981701007387 */ /* 0x0001e80000100800 */
[----:B------:R1:W-:Y:S01]  /*1e5940*/  STL [R1+0x7a0], R12 ;  /* 0x0007a00c01007387 */ /* 0x0003e20000100800 */
[----:B------:R-:W-:-:S03]  /*1e5950*/  IMAD.X R11, R27, 0x1, R22, P1 ;  /* 0x000000011b0b7824 */ /* 0x000fc600008e0616 */
[----:B0-----:R-:W2:Y:S04]  /*1e5960*/  LDL.LU R23, [R1+0x2c6c] ;  /* 0x002c6c0001177983 */ /* 0x001ea80000300800 */
[----:B-1----:R-:W4:Y:S04]  /*1e5970*/  LDL.LU R12, [R1+0x2c38] ;  /* 0x002c3800010c7983 */ /* 0x002f280000300800 */
[----:B------:R-:W4:Y:S04]  /*1e5980*/  LDL.LU R13, [R1+0x2c3c] ;  /* 0x002c3c00010d7983 */ /* 0x000f280000300800 */
[----:B------:R0:W-:Y:S04]  /*1e5990*/  STL.64 [R1+0x2c70], R10 ;  /* 0x002c700a01007387 */ /* 0x0001e80000100a00 */
[----:B0-----:R-:W4:Y:S04]  /*1e59a0*/  LDL.LU R11, [R1+0x2c20] ;  /* 0x002c2000010b7983 */ /* 0x001f280000300800 */
[----:B------:R-:W4:Y:S04]  /*1e59b0*/  LDL.LU R10, [R1+0x2c24] ;  /* 0x002c2400010a7983 */ /* 0x000f280000300800 */
[----:B------:R0:W-:Y:S04]  /*1e59c0*/  STL [R1+0x829c], R22 ;  /* 0x00829c1601007387 */ /* 0x0001e80000100800 */
[----:B0-----:R-:W2:Y:S04]  /*1e59d0*/  LDL.LU R22, [R1+0x2c68] ;  /* 0x002c680001167983 */ /* 0x001ea80000300800 */
[----:B------:R-:W3:Y:S04]  /*1e59e0*/  LDL.LU R20, [R1+0x82b8] ;  /* 0x0082b80001147983 */ /* 0x000ee80000300800 */
[----:B------:R0:W-:Y:S04]  /*1e59f0*/  STL [R1+0x730], R21 ;  /* 0x0007301501007387 */ /* 0x0001e80000100800 */
[----:B0-----:R-:W4:Y:S01]  /*1e5a00*/  LDL.LU R21, [R1+0x82b4] ;  /* 0x0082b40001157983 */ /* 0x001f220000300800 */
[----:B------:R-:W-:-:S02]  /*1e5a10*/  F2FP.SATFINITE.E5M2.F32.PACK_AB_MERGE_C R3, R3, R4, RZ ;  /* 0x000000040303723e */ /* 0x000fc400048060ff */
[----:B------:R-:W-:Y:S02]  /*1e5a20*/  F2FP.SATFINITE.E5M2.F32.PACK_AB_MERGE_C R5, R6, R5, RZ ;  /* 0x000000050605723e */ /* 0x000fe400048060ff */
[----:B--2---:R-:W-:-:S05]  /*1e5a30*/  F2FP.SATFINITE.E5M2.F32.PACK_AB_MERGE_C R23, R23, R22, RZ ;  /* 0x000000161717723e */ /* 0x004fca00048060ff */
[----:B------:R0:W-:Y:S01]  /*1e5a40*/  STL [R1+0x748], R23 ;  /* 0x0007481701007387 */ /* 0x0001e20000100800 */
[----:B----4-:R-:W-:-:S03]  /*1e5a50*/  IADD3 R22, P1, R0, R21, RZ ;  /* 0x0000001500167210 */ /* 0x010fc60007f3e0ff */
[----:B---3--:R1:W-:Y:S02]  /*1e5a60*/  STL.64 [R1+0x82a0], R20 ;  /* 0x0082a01401007387 */ /* 0x0083e40000100a00 */
[----:B0-----:R-:W-:-:S05]  /*1e5a70*/  IMAD.X R23, R27, 0x1, R20, P1 ;  /* 0x000000011b177824 */ /* 0x001fca00008e0614 */
[----:B------:R-:W-:Y:S01]  /*1e5a80*/  STL.64 [R1+0x2c60], R22 ;  /* 0x002c601601007387 */ /* 0x000fe20000100a00 */
[----:B-1----:R-:W-:Y:S02]  /*1e5a90*/  F2FP.SATFINITE.E5M2.F32.PACK_AB_MERGE_C R21, R25, R24, RZ ;  /* 0x000000181915723e */ /* 0x002fe400048060ff */
[----:B------:R-:W-:Y:S02]  /*1e5aa0*/  F2FP.SATFINITE.E5M2.F32.PACK_AB_MERGE_C R20, R8, R2, RZ ;  /* 0x000000020814723e */ /* 0x000fe400048060ff */
[----:B------:R-:W2:Y:S04]  /*1e5ab0*/  LDL.LU R2, [R1+0x2c28] ;  /* 0x002c280001027983 */ /* 0x000ea80000300800 */
[----:B------:R-:W-:Y:S04]  /*1e5ac0*/  STL [R1+0x6f0], R21 ;  /* 0x0006f01501007387 */ /* 0x000fe80000100800 */
[----:B------:R-:W2:Y:S04]  /*1e5ad0*/  LDL.LU R8, [R1+0x2c2c] ;  /* 0x002c2c0001087983 */ /* 0x000ea80000300800 */
[----:B------:R0:W-:Y:S04]  /*1e5ae0*/  STL [R1+0x6fc], R20 ;  /* 0x0006fc1401007387 */ /* 0x0001e80000100800 */
[----:B------:R1:W-:Y:S04]  /*1e5af0*/  STL [R1+0x8288], R19 ;  /* 0x0082881301007387 */ /* 0x0003e80000100800 */
[----:B------:R-:W3:Y:S01]  /*1e5b00*/  LDL.LU R4, [R1+0x2c10] ;  /* 0x002c100001047983 */ /* 0x000ee20000300800 */
[----:B0-----:R-:W-:-:S05]  /*1e5b10*/  IADD3 R20, P1, R0, R19, RZ ;  /* 0x0000001300147210 */ /* 0x001fca0007f3e0ff */
[----:B------:R-:W-:-:S05]  /*1e5b20*/  IMAD.X R21, R27, 0x1, R18, P1 ;  /* 0x000000011b157824 */ /* 0x000fca00008e0612 */
[----:B------:R-:W-:Y:S04]  /*1e5b30*/  STL.64 [R1+0x2c50], R20 ;  /* 0x002c501401007387 */ /* 0x000fe80000100a00 */
[----:B------:R0:W-:Y:S01]  /*1e5b40*/  STL [R1+0x6b0], R3 ;  /* 0x0006b00301007387 */ /* 0x0001e20000100800 */
[----:B-1----:R-:W-:-:S03]  /*1e5b50*/  F2FP.SATFINITE.E5M2.F32.PACK_AB_MERGE_C R19, R9, R7, RZ ;  /* 0x000000070913723e */ /* 0x002fc600048060ff */
[----:B0-----:R-:W3:Y:S01]  /*1e5b60*/  LDL.LU R3, [R1+0x2c14] ;  /* 0x002c140001037983 */ /* 0x001ee20000300800 */
[----:B------:R-:W-:-:S03]  /*1e5b70*/  IADD3 R20, P1, R0, R17, RZ ;  /* 0x0000001100147210 */ /* 0x000fc60007f3e0ff */
[----:B------:R0:W-:Y:S02]  /*1e5b80*/  STL [R1+0x6b8], R5 ;  /* 0x0006b80501007387 */ /* 0x0001e40000100800 */
[C---:B------:R-:W-:Y:S01]  /*1e5b90*/  IMAD.X R21, R27.reuse, 0x1, R15, P1 ;  /* 0x000000011b157824 */ /* 0x040fe200008e060f */
[----:B------:R-:W-:Y:S01]  /*1e5ba0*/  IADD3 R22, P1, R0, R16, RZ ;  /* 0x0000001000167210 */ /* 0x000fe20007f3e0ff */
[----:B0-----:R-:W4:Y:S04]  /*1e5bb0*/  LDL.LU R5, [R1+0x2c18] ;  /* 0x002c180001057983 */ /* 0x001f280000300800 */
[----:B------:R-:W4:Y:S04]  /*1e5bc0*/  LDL.LU R6, [R1+0x2c1c] ;  /* 0x002c1c0001067983 */ /* 0x000f280000300800 */
[----:B------:R-:W3:Y:S04]  /*1e5bd0*/  LDL.LU R7, [R1+0x2c00] ;  /* 0x002c000001077983 */ /* 0x000ee80000300800 */
[----:B------:R-:W3:Y:S04]  /*1e5be0*/  LDL.LU R9, [R1+0x2c04] ;  /* 0x002c040001097983 */ /* 0x000ee80000300800 */
[----:B------:R0:W-:Y:S04]  /*1e5bf0*/  STL.64 [R1+0x2c40], R20 ;  /* 0x002c401401007387 */ /* 0x0001e80000100a00 */
[----:B------:R-:W-:Y:S01]  /*1e5c00*/  STL [R1+0x650], R19 ;  /* 0x0006501301007387 */ /* 0x000fe20000100800 */
[----:B------:R-:W-:-:S03]  /*1e5c10*/  IMAD.X R23, R27, 0x1, R14, P1 ;  /* 0x000000011b177824 */ /* 0x000fc600008e060e */
[----:B0-----:R-:W3:Y:S04]  /*1e5c20*/  LDL.LU R20, [R1+0x2c08] ;  /* 0x002c080001147983 */ /* 0x001ee80000300800 */
[----:B------:R-:W3:Y:S04]  /*1e5c30*/  LDL.LU R21, [R1+0x2c0c] ;  /* 0x002c0c0001157983 */ /* 0x000ee80000300800 */
[----:B------:R-:W-:Y:S04]  /*1e5c40*/  STL.64 [R1+0x8290], R16 ;  /* 0x0082901001007387 */ /* 0x000fe80000100a00 */
[----:B------:R-:W4:Y:S01]  /*1e5c50*/  LDL.LU R27, [R1+0x82b0] ;  /* 0x0082b000011b7983 */ /* 0x000f220000300800 */
[----:B------:R-:W-:-:S02]  /*1e5c60*/  F2FP.SATFINITE.E5M2.F32.PACK_AB_MERGE_C R12, R13, R12, RZ ;  /* 0x0000000c0d0c723e */ /* 0x000fc400048060ff */
[----:B------:R-:W-:Y:S01]  /*1e5c70*/  F2FP.SATFINITE.E5M2.F32.PACK_AB_MERGE_C R10, R10, R11, RZ ;  /* 0x0000000b0a0a723e */ /* 0x000fe200048060ff */
[----:B------:R0:W-:Y:S01]  /*1e5c80*/  STL.64 [R1+0x2c30], R22 ;  /* 0x002c301601007387 */ /* 0x0001e20000100a00 */
[----:B------:R-:W-:Y:S01]  /*1e5c90*/  VIADD R0, R0, UR6 ;  /* 0x0000000600007c36 */ /* 0x000fe20008000000 */
[----:B------:R-:W-:Y:S02]  /*1e5ca0*/  ULDC UR6, c[0x0][0x248] ;  /* 0x0000920000067ab9 */ /* 0x000fe40000000800 */
[----:B0-----:R-:W3:Y:S04]  /*1e5cb0*/  LDL.LU R22, [R1+0x2bf0] ;  /* 0x002bf00001167983 */ /* 0x001ee80000300800 */
[----:B------:R0:W-:Y:S04]  /*1e5cc0*/  STL [R1+0x654], R12 ;  /* 0x0006540c01007387 */ /* 0x0001e80000100800 */
[----:B------:R-:W3:Y:S04]  /*1e5cd0*/  LDL.LU R23, [R1+0x2bf4] ;  /* 0x002bf40001177983 */ /* 0x000ee80000300800 */
[----:B------:R1:W-:Y:S04]  /*1e5ce0*/  STL [R1+0x640], R10 ;  /* 0x0006400a01007387 */ /* 0x0003e80000100800 */
[----:B------:R-:W3:Y:S04]  /*1e5cf0*/  LDL.LU R16, [R1+0x2bf8] ;  /* 0x002bf80001107983 */ /* 0x000ee80000300800 */
[----:B------:R-:W3:Y:S04]  /*1e5d00*/  LDL.LU R17, [R1+0x2bfc] ;  /* 0x002bfc0001117983 */ /* 0x000ee80000300800 */
[----:B0-----:R-:W3:Y:S04]  /*1e5d10*/  LDL.LU R12, [R1+0x2be0] ;  /* 0x002be000010c7983 */ /* 0x001ee80000300800 */
[----:B------:R-:W3:Y:S04]  /*1e5d20*/  LDL.LU R13, [R1+0x2be4] ;  /* 0x002be400010d7983 */ /* 0x000ee80000300800 */
[----:B------:R-:W3:Y:S04]  /*1e5d30*/  LDL.LU R11, [R1+0x2be8] ;  /* 0x002be800010b7983 */ /* 0x000ee80000300800 */
[----:B-1----:R-:W3:Y:S04]  /*1e5d40*/  LDL.LU R10, [R1+0x2bec] ;  /* 0x002bec00010a7983 */ /* 0x002ee80000300800 */
[----:B------:R-:W3:Y:S01]  /*1e5d50*/  LDL.LU R19, [R1+0x2bd0] ;  /* 0x002bd00001137983 */ /* 0x000ee20000300800 */
[----:B--2---:R-:W-:-:S03]  /*1e5d60*/  F2FP.SATFINITE.E5M2.F32.PACK_AB_MERGE_C R8, R8, R2, RZ ;  /* 0x000000020808723e */ /* 0x004fc600048060ff */
[----:B------:R-:W2:Y:S04]  /*1e5d70*/  LDL.LU R2, [R1+0x2bdc] ;  /* 0x002bdc0001027983 */ /* 0x000ea80000300800 */
[----:B------:R0:W-:Y:S02]  /*1e5d80*/  STL [R1+0x644], R8 ;  /* 0x0006440801007387 */ /* 0x0001e40000100800 */
[----:B0-----:R-:W-:Y:S02]  /*1e5d90*/  SHF.R.S32.HI R8, RZ, 0x1f, R0 ;  /* 0x0000001fff087819 */ /* 0x001fe40000011400 */
[----:B----4-:R-:W-:-:S05]  /*1e5da0*/  IADD3 R24, P1, R0, R27, RZ ;  /* 0x0000001b00187210 */ /* 0x010fca0007f3e0ff */
[----:B------:R-:W-:-:S05]  /*1e5db0*/  IMAD.X R25, R8, 0x1, R26, P1 ;  /* 0x0000000108197824 */ /* 0x000fca00008e061a */
[----:B------:R3:W-:Y:S01]  /*1e5dc0*/  STL.64 [R1+0x2c20], R24 ;  /* 0x002c201801007387 */ /* 0x0007e20000100a00 */
[----:B------:R-:W-:Y:S02]  /*1e5dd0*/  F2FP.SATFINITE.E5M2.F32.PACK_AB_MERGE_C R5, R6, R5, RZ ;  /* 0x000000050605723e */ /* 0x000fe400048060ff */
[----:B---3--:R-:W-:Y:S02]  /*1e5de0*/  F2FP.SATFINITE.E5M2.F32.PACK_AB_MERGE_C R24, R3, R4, RZ ;  /* 0x000000040318723e */ /* 0x008fe400048060ff */
[----:B------:R-:W3:Y:S04]  /*1e5df0*/  LDL.LU R4, [R1+0x2bc0] ;  /* 0x002bc00001047983 */ /* 0x000ee80000300800 */
[----:B------:R-:W3:Y:S04]  /*1e5e00*/  LDL.LU R3, [R1+0x2bc4] ;  /* 0x002bc40001037983 */ /* 0x000ee80000300800 */
[----:B------:R0:W-:Y:S04]  /*1e5e10*/  STL [R1+0x630], R24 ;  /* 0x0006301801007387 */ /* 0x0001e80000100800 */
[----:B------:R-:W-:Y:S01]  /*1e5e20*/  STL [R1+0x62c], R5 ;  /* 0x00062c0501007387 */ /* 0x000fe20000100800 */
[----:B0-----:R-:W-:-:S05]  /*1e5e30*/  IADD3 R24, P1, R0, R29, RZ ;  /* 0x0000001d00187210 */ /* 0x001fca0007f3e0ff */
[----:B------:R-:W-:-:S05]  /*1e5e40*/  IMAD.X R25, R8, 0x1, R28, P1 ;  /* 0x0000000108197824 */ /* 0x000fca00008e061c */
[----:B------:R0:W-:Y:S04]  /*1e5e50*/  STL.64 [R1+0x2c10], R24 ;  /* 0x002c101801007387 */ /* 0x0001e80000100a00 */
[----:B0-----:R-:W4:Y:S01]  /*1e5e60*/  LDL.LU.64 R24, [R1+0x82a8] ;  /* 0x0082a80001187983 */ /* 0x001f220000300a00 */
[----:B------:R-:W-:-:S03]  /*1e5e70*/  F2FP.SATFINITE.E5M2.F32.PACK_AB_MERGE_C R9, R9, R7, RZ ;  /* 0x000000070909723e */ /* 0x000fc600048060ff */
[----:B------:R-:W3:Y:S01]  /*1e5e80*/  LDL.LU R5, [R1+0x2bc8] ;  /* 0x002bc80001057983 */ /* 0x000ee20000300800 */
[----:B------:R-:W-:-:S03]  /*1e5e90*/  F2FP.SATFINITE.E5M2.F32.PACK_AB_MERGE_C R21, R21, R20, RZ ;  /* 0x000000141515723e */ /* 0x000fc600048060ff */
[----:B------:R-:W3:Y:S04]  /*1e5ea0*/  LDL.LU R6, [R1+0x2bcc] ;  /* 0x002bcc0001067983 */ /* 0x000ee80000300800 */
[----:B------:R-:W3:Y:S04]  /*1e5eb0*/  LDL.LU R7, [R1+0x2bb0] ;  /* 0x002bb00001077983 */ /* 0x000ee80000300800 */
[----:B------:R0:W-:Y:S01]  /*1e5ec0*/  STL [R1+0x620], R9 ;  /* 0x0006200901007387 */ /* 0x0001e20000100800 */
[----:B------:R-:W-:-:S03]  /*1e5ed0*/  F2FP.SATFINITE.E5M2.F32.PACK_AB_MERGE_C R23, R23, R22, RZ ;  /* 0x000000161717723e */ /* 0x000fc600048060ff */
[----:B0-----:R-:W3:Y:S04]  /*1e5ee0*/  LDL.LU R9, [R1+0x2bb4] ;  /* 0x002bb40001097983 */ /* 0x001ee80000300800 */
[----:B------:R0:W-:Y:S01]  /*1e5ef0*/  STL [R1+0x61c], R21 ;  /* 0x00061c1501007387 */ /* 0x0001e20000100800 */
[----:B----4-:R-:W-:-:S05]  /*1e5f00*/  IADD3 R20, P1, R0, R25, RZ ;  /* 0x0000001900147210 */ /* 0x010fca0007f3e0ff */
[----:B0-----:R-:W-:-:S05]  /*1e5f10*/  IMAD.X R21, R8, 0x1, R24, P1 ;  /* 0x0000000108157824 */ /* 0x001fca00008e0618 */
[----:B------:R0:W-:Y:S04]  /*1e5f20*/  STL.64 [R1+0x2c00], R20 ;  /* 0x002c001401007387 */ /* 0x0001e80000100a00 */
[----:B0-----:R-:W4:Y:S04]  /*1e5f30*/  LDL.LU.64 R20, [R1+0x82a0] ;  /* 0x0082a00001147983 */ /* 0x001f280000300a00 */
[----:B------:R0:W-:Y:S04]  /*1e5f40*/  STL.64 [R1+0x8280], R24 ;  /* 0x0082801801007387 */ /* 0x0001e80000100a00 */
[----:B0-----:R-:W2:Y:S04]  /*1e5f50*/  LDL.LU R24, [R1+0x2bd4] ;  /* 0x002bd40001187983 */ /* 0x001ea80000300800 */
[----:B------:R-:W3:Y:S04]  /*1e5f60*/  LDL.LU R25, [R1+0x2bd8] ;  /* 0x002bd80001197983 */ /* 0x000ee80000300800 */
[----:B------:R-:W4:Y:S04]  /*1e5f70*/  LDL.LU R22, [R1+0x829c] ;  /* 0x00829c0001167983 */ /* 0x000f280000300800 */
[----:B------:R0:W-:Y:S04]  /*1e5f80*/  STL [R1+0x608], R23 ;  /* 0x0006081701007387 */ /* 0x0001e80000100800 */
[----:B0-----:R-:W2:Y:S01]  /*1e5f90*/  LDL.LU R23, [R1+0x8298] ;  /* 0x0082980001177983 */ /* 0x001ea20000300800 */
[----:B------:R-:W-:-:S02]  /*1e5fa0*/  F2FP.SATFINITE.E5M2.F32.PACK_AB_MERGE_C R17, R17, R16, RZ ;  /* 0x000000101111723e */ /* 0x000fc400048060ff */
[----:B------:R-:W-:-:S03]  /*1e5fb0*/  F2FP.SATFINITE.E5M2.F32.PACK_AB_MERGE_C R13, R13, R12, RZ ;  /* 0x0000000c0d0d723e */ /* 0x000fc600048060ff */
[----:B------:R4:W-:Y:S04]  /*1e5fc0*/  STL [R1+0x604], R17 ;  /* 0x0006041101007387 */ /* 0x0009e80000100800 */
[----:B------:R-:W3:Y:S01]  /*1e5fd0*/  LDL.LU R12, [R1+0x2bb8] ;  /* 0x002bb800010c7983 */ /* 0x000ee20000300800 */
[----:B------:R-:W-:Y:S02]  /*1e5fe0*/  F2FP.SATFINITE.E5M2.F32.PACK_AB_MERGE_C R10, R10, R11, RZ ;  /* 0x0000000b0a0a723e */ /* 0x000fe400048060ff */
[----:B--2---:R-:W-:-:S05]  /*1e5ff0*/  IADD3 R16, P1, R0, R23, RZ ;  /* 0x0000001700107210 */ /* 0x004fca0007f3e0ff */
[----:B----4-:R-:W-:-:S05]  /*1e6000*/  IMAD.X R17, R8, 0x1, R22, P1 ;  /* 0x0000000108117824 */ /* 0x010fca00008e0616 */
[----:B------:R-:W-:Y:S04]  /*1e6010*/  STL.64 [R1+0x2bf0], R16 ;  /* 0x002bf01001007387 */ /* 0x000fe80000100a00 */
[----:B------:R0:W-:Y:S01]  /*1e6020*/  STL [R1+0x5f0], R13 ;  /* 0x0005f00d01007387 */ /* 0x0001e20000100800 */
[----:B------:R-:W-:-:S03]  /*1e6030*/  F2FP.SATFINITE.E5M2.F32.PACK_AB_MERGE_C R24, R24, R19, RZ ;  /* 0x000000131818723e */ /* 0x000fc600048060ff */
[----:B0-----:R-:W2:Y:S01]  /*1e6040*/  LDL.LU R13, [R1+0x2bbc] ;  /* 0x002bbc00010d7983 */ /* 0x001ea20000300800 */
[----:B------:R-:W-:-:S03]  /*1e6050*/  IADD3 R16, P1, R0, R21, RZ ;  /* 0x0000001500107210 */ /* 0x000fc60007f3e0ff */
[----:B------:R0:W-:Y:S04]  /*1e6060*/  STL [R1+0x5f4], R10 ;  /* 0x0005f40a01007387 */ /* 0x0001e80000100800 */
[----:B------:R-:W4:Y:S01]  /*1e6070*/  LDL.LU R11, [R1+0x1980] ;  /* 0x00198000010b7983 */ /* 0x000f220000300800 */
[----:B------:R-:W-:-:S03]  /*1e6080*/  IMAD.X R17, R8, 0x1, R20, P1 ;  /* 0x0000000108117824 */ /* 0x000fc600008e0614 */
[----:B0-----:R-:W4:Y:S04]  /*1e6090*/  LDL.LU R10, [R1+0x1984] ;  /* 0x00198400010a7983 */ /* 0x001f280000300800 */
[----:B------:R0:W-:Y:S04]  /*1e60a0*/  STL.64 [R1+0x2be0], R16 ;  /* 0x002be01001007387 */ /* 0x0001e80000100a00 */
[----:B0-----:R-:W2:Y:S04]  /*1e60b0*/  LDL.LU.64 R16, [R1+0x8290] ;  /* 0x0082900001107983 */ /* 0x001ea80000300a00 */
[----:B------:R-:W4:Y:S04]  /*1e60c0*/  LDL.LU R19, [R1+0x8288] ;  /* 0x0082880001137983 */ /* 0x000f280000300800 */
[----:B------:R4:W-:Y:S01]  /*1e60d0*/  STL [R1+0x5d4], R24 ;  /* 0x0005d41801007387 */ /* 0x0009e20000100800 */
[----:B---3--:R-:W-:-:S02]  /*1e60e0*/  F2FP.SATFINITE.E5M2.F32.PACK_AB_MERGE_C R2, R2, R25, RZ ;  /* 0x000000190202723e */ /* 0x008fc400048060ff */
[----:B----4-:R-:W-:Y:S01]  /*1e60f0*/  IADD3 R24, P1, R0, R19, RZ ;  /* 0x0000001300187210 */ /* 0x010fe20007f3e0ff */
[----:B------:R-:W-:Y:S04]  /*1e6100*/  STL [R1+0x8278], R19 ;  /* 0x0082781301007387 */ /* 0x000fe80000100800 */
[----:B------:R0:W-:Y:S01]  /*1e6110*/  STL [R1+0x5dc], R2 ;  /* 0x0005dc0201007387 */ /* 0x0001e20000100800 */
[----:B------:R-:W-:-:S03]  /*1e6120*/  IMAD.X R25, R8, 0x1, R18, P1 ;  /* 0x0000000108197824 */ /* 0x000fc600008e0612 */
[----:B------:R1:W-:Y:S01]  /*1e6130*/  STL [R1+0x827c], R18 ;  /* 0x00827c1201007387 */ /* 0x0003e20000100800 */
[----:B0-----:R-:W-:-:S03]  /*1e6140*/  F2FP.SATFINITE.E5M2.F32.PACK_AB_MERGE_C R2, R3, R4, RZ ;  /* 0x000000040302723e */ /* 0x001fc600048060ff */
[----:B-1----:R-:W3:Y:S04]  /*1e6150*/  LDL.LU R18, [R1+0x2ba0] ;  /* 0x002ba00001127983 */ /* 0x002ee80000300800 */
[----:B------:R-:W-:Y:S04]  /*1e6160*/  STL.64 [R1+0x2bd0], R24 ;  /* 0x002bd01801007387 */ /* 0x000fe80000100a00 */
[----:B------:R-:W3:Y:S04]  /*1e6170*/  LDL.LU R19, [R1+0x2ba4] ;  /* 0x002ba40001137983 */ /* 0x000ee80000300800 */
[----:B------:R2:W-:Y:S01]  /*1e6180*/  STL [R1+0x5bc], R2 ;  /* 0x0005bc0201007387 */ /* 0x0005e20000100800 */
[----:B------:R-:W-:-:S02]  /*1e6190*/  F2FP.SATFINITE.E5M2.F32.PACK_AB_MERGE_C R4, R6, R5, RZ ;  /* 0x000000050604723e */ /* 0x000fc400048060ff */
[----:B--2---:R-:W-:Y:S01]  /*1e61a0*/  IADD3 R2, P1, R0, R17, RZ ;  /* 0x0000001100027210 */ /* 0x004fe20007f3e0ff */
[----:B------:R-:W2:Y:S04]  /*1e61b0*/  LDL.LU R24, [R1+0x2ba8] ;  /* 0x002ba80001187983 */ /* 0x000ea80000300800 */
[----:B------:R-:W2:Y:S01]  /*1e61c0*/  LDL.LU R25, [R1+0x2bac] ;  /* 0x002bac0001197983 */ /* 0x000ea20000300800 */
[----:B------:R-:W-:-:S03]  /*1e61d0*/  IMAD.X R3, R8, 0x1, R15, P1 ;  /* 0x0000000108037824 */ /* 0x000fc600008e060f */
[----:B------:R-:W-:Y:S04]  /*1e61e0*/  STL [R1+0x5c8], R4 ;  /* 0x0005c80401007387 */ /* 0x000fe80000100800 */
[----:B------:R0:W-:Y:S01]  /*1e61f0*/  STL.64 [R1+0x2bc8], R2 ;  /* 0x002bc80201007387 */ /* 0x0001e20000100a00 */
[----:B------:R-:W-:Y:S02]  /*1e6200*/  IADD3 R6, P1, R0, R16, RZ ;  /* 0x0000001000067210 */ /* 0x000fe40007f3e0ff */
[----:B0-----:R-:W-:Y:S01]  /*1e6210*/  F2FP.SATFINITE.E5M2.F32.PACK_AB_MERGE_C R3, R9, R7, RZ ;  /* 0x000000070903723e */ /* 0x001fe200048060ff */
[----:B------:R-:W4:Y:S04]  /*1e6220*/  LDL.LU R2, [R1+0x2b90] ;  /* 0x002b900001027983 */ /* 0x000f280000300800 */
[----:B------:R-:W4:Y:S04]  /*1e6230*/  LDL.LU R4, [R1+0x2b94] ;  /* 0x002b940001047983 */ /* 0x000f280000300800 */
[----:B------:R0:W-:Y:S04]  /*1e6240*/  STL [R1+0x59c], R3 ;  /* 0x00059c0301007387 */ /* 0x0001e80000100800 */
[----:B0-----:R-:W4:Y:S04]  /*1e6250*/  LDL.LU R3, [R1+0x2b98] ;  /* 0x002b980001037983 */ /* 0x001f280000300800 */
[----:B------:R-:W4:Y:S04]  /*1e6260*/  LDL.LU R5, [R1+0x2b9c] ;  /* 0x002b9c0001057983 */ /* 0x000f280000300800 */
[----:B------:R0:W-:Y:S04]  /*1e6270*/  STL.64 [R1+0x8270], R16 ;  /* 0x0082701001007387 */ /* 0x0001e80000100a00 */
[----:B0-----:R-:W3:Y:S04]  /*1e6280*/  LDL.LU R16, [R1+0x1988] ;  /* 0x0019880001107983 */ /* 0x001ee80000300800 */
[----:B------:R-:W3:Y:S01]  /*1e6290*/  LDL.LU R17, [R1+0x198c] ;  /* 0x00198c0001117983 */ /* 0x000ee20000300800 */
[----:B------:R-:W-:Y:S01]  /*1e62a0*/  IMAD.X R7, R8, 0x1, R14, P1 ;  /* 0x0000000108077824 */ /* 0x000fe200008e060e */
[----:B------:R-:W-:-:S04]  /*1e62b0*/  F2FP.SATFINITE.E5M2.F32.PACK_AB_MERGE_C R10, R10, R11, RZ ;  /* 0x0000000b0a0a723e */ /* 0x000fc800048060ff */
[----:B------:R0:W-:Y:S01]  /*1e62c0*/  STL.64 [R1+0x2bc0], R6 ;  /* 0x002bc00601007387 */ /* 0x0001e20000100a00 */
[----:B------:R-:W-:Y:S01]  /*1e62d0*/  VIADD R0, R0, UR6 ;  /* 0x0000000600007c36 */ /* 0x000fe20008000000 */
[----:B------:R-:W-:Y:S01]  /*1e62e0*/  ULDC UR6, c[0x0][0x248] ;  /* 0x0000920000067ab9 */ /* 0x000fe20000000800 */
[----:B0-----:R-:W-:Y:S01]  /*1e62f0*/  F2FP.SATFINITE.E5M2.F32.PACK_AB_MERGE_C R6, R13, R12, RZ ;  /* 0x0000000c0d06723e */ /* 0x001fe200048060ff */
[----:B------:R-:W4:Y:S04]  /*1e6300*/  LDL.LU R7, [R1+0x2b80] ;  /* 0x002b800001077983 */ /* 0x000f280000300800 */
[----:B------:R-:W4:Y:S04]  /*1e6310*/  LDL.LU R9, [R1+0x2b84] ;  /* 0x002b840001097983 */ /* 0x000f280000300800 */
[----:B------:R-:W4:Y:S04]  /*1e6320*/  LDL.LU R12, [R1+0x2b88] ;  /* 0x002b8800010c7983 */ /* 0x000f280000300800 */
[----:B------:R-:W4:Y:S04]  /*1e6330*/  LDL.LU R13, [R1+0x2b8c] ;  /* 0x002b8c00010d7983 */ /* 0x000f280000300800 */
[----:B------:R0:W-:Y:S04]  /*1e6340*/  STL [R1+0x5a8], R6 ;  /* 0x0005a80601007387 */ /* 0x0001e80000100800 */
[----:B0-----:R-:W4:Y:S04]  /*1e6350*/  LDL.LU R6, [R1+0x2b70] ;  /* 0x002b700001067983 */ /* 0x001f280000300800 */
[----:B------:R-:W4:Y:S04]  /*1e6360*/  LDL.LU R8, [R1+0x2b74] ;  /* 0x002b740001087983 */ /* 0x000f280000300800 */
[----:B------:R0:W-:Y:S04]  /*1e6370*/  STL [R1+0x22c], R10 ;  /* 0x00022c0a01007387 */ /* 0x0001e80000100800 */
[----:B------:R-:W4:Y:S04]  /*1e6380*/  LDL.LU R11, [R1+0x2b78] ;  /* 0x002b7800010b7983 */ /* 0x000f280000300800 */
[----:B0-----:R-:W4:Y:S01]  /*1e6390*/  LDL.LU R10, [R1+0x2b7c] ;  /* 0x002b7c00010a7983 */ /* 0x001f220000300800 */
[----:B---3--:R-:W-:-:S02]  /*1e63a0*/  F2FP.SATFINITE.E5M2.F32.PACK_AB_MERGE_C R17, R17, R16, RZ ;  /* 0x000000101111723e */ /* 0x008fc400048060ff */
[----:B------:R-:W-:-:S03]  /*1e63b0*/  IADD3 R16, P1, R0, R27, RZ ;  /* 0x0000001b00107210 */ /* 0x000fc60007f3e0ff */
[----:B------:R-:W-:Y:S04]  /*1e63c0*/  STL [R1+0x230], R17 ;  /* 0x0002301101007387 */ /* 0x000fe80000100800 */
[----:B------:R0:W-:Y:S02]  /*1e63d0*/  STL [R1+0x8268], R27 ;  /* 0x0082681b01007387 */ /* 0x0001e40000100800 */
[----:B0-----:R-:W-:-:S05]  /*1e63e0*/  SHF.R.S32.HI R27, RZ, 0x1f, R0 ;  /* 0x0000001fff1b7819 */ /* 0x001fca0000011400 */
[----:B------:R-:W-:-:S05]  /*1e63f0*/  IMAD.X R17, R27, 0x1, R26, P1 ;  /* 0x000000011b117824 */ /* 0x000fca00008e061a */
[----:B------:R2:W-:Y:S02]  /*1e6400*/  STL.64 [R1+0x2bb0], R16 ;  /* 0x002bb01001007387 */ /* 0x0005e40000100a00 */
[----:B--2---:R-:W-:Y:S02]  /*1e6410*/  F2FP.SATFINITE.E5M2.F32.PACK_AB_MERGE_C R16, R25, R24, RZ ;  /* 0x000000181910723e */ /* 0x004fe400048060ff */
[----:B------:R-:W-:Y:S02]  /*1e6420*/  F2FP.SATFINITE.E5M2.F32.PACK_AB_MERGE_C R17, R19, R18, RZ ;  /* 0x000000121311723e */ /* 0x000fe400048060ff */
[----:B------:R-:W-:Y:S01]  /*1e6430*/  IADD3 R24, P1, R0, R29, RZ ;  /* 0x0000001d00187210 */ /* 0x000fe20007f3e0ff */
[----:B------:R-:W2:Y:S04]  /*1e6440*/  LDL.LU R18, [R1+0x2b60] ;  /* 0x002b600001127983 */ /* 0x000ea80000300800 */
[----:B------:R-:W-:Y:S01]  /*1e6450*/  STL [R1+0x5328], R17 ;  /* 0x0053281101007387 */ /* 0x000fe20000100800 */
[----:B------:R-:W-:-:S03]  /*1e6460*/  IMAD.X R25, R27, 0x1, R28, P1 ;  /* 0x000000011b197824 */ /* 0x000fc600008e061c */
[----:B------:R-:W2:Y:S04]  /*1e6470*/  LDL.LU R19, [R1+0x2b64] ;  /* 0x002b640001137983 */ /* 0x000ea80000300800 */
[----:B------:R0:W-:Y:S04]  /*1e6480*/  STL [R1+0x532c], R16 ;  /* 0x00532c1001007387 */ /* 0x0001e80000100800 */
[----:B0-----:R-:W3:Y:S04]  /*1e6490*/  LDL.LU R16, [R1+0x2b68] ;  /* 0x002b680001107983 */ /* 0x001ee80000300800 */
[----:B------:R-:W3:Y:S04]  /*1e64a0*/  LDL.LU R17, [R1+0x2b6c] ;  /* 0x002b6c0001117983 */ /* 0x000ee80000300800 */
[----:B------:R0:W-:Y:S04]  /*1e64b0*/  STL.64 [R1+0x2ba0], R24 ;  /* 0x002ba01801007387 */ /* 0x0001e80000100a00 */
[----:B0-----:R-:W2:Y:S01]  /*1e64c0*/  LDL.LU.64 R24, [R1+0x8280] ;  /* 0x0082800001187983 */ /* 0x001ea20000300a00 */
[----:B----4-:R-:W-:-:S02]  /*1e64d0*/  F2FP.SATFINITE.E5M2.F32.PACK_AB_MERGE_C R4, R4, R2, RZ ;  /* 0x000000020404723e */ /* 0x010fc400048060ff */
[----:B------:R-:W-:-:S03]  /*1e64e0*/  F2FP.SATFINITE.E5M2.F32.PACK_AB_MERGE_C R2, R5, R3, RZ ;  /* 0x000000030502723e */ /* 0x000fc600048060ff */
[----:B------:R0:W-:Y:S04]  /*1e64f0*/  STL [R1+0x52d4], R4 ;  /* 0x0052d40401007387 */ /* 0x0001e80000100800 */
[----:B0-----:R-:W4:Y:S04]  /*1e6500*/  LDL.LU R4, [R1+0x2958] ;  /* 0x0029580001047983 */ /* 0x001f280000300800 */
[----:B------:R-:W4:Y:S04]  /*1e6510*/  LDL.LU R5, [R1+0x295c] ;  /* 0x00295c0001057983 */ /* 0x000f280000300800 */
[----:B------:R2:W-:Y:S02]  /*1e6520*/  STL [R1+0x52e8], R2 ;  /* 0x0052e80201007387 */ /* 0x0005e40000100800 */
[----:B--2---:R-:W-:-:S05]  /*1e6530*/  IADD3 R2, P1, R0, R25, RZ ;  /* 0x0000001900027210 */ /* 0x004fca0007f3e0ff */
[----:B------:R-:W-:-:S05]  /*1e6540*/  IMAD.X R3, R27, 0x1, R24, P1 ;  /* 0x000000011b037824 */ /* 0x000fca00008e0618 */
[----:B------:R0:W-:Y:S02]  /*1e6550*/  STL.64 [R1+0x2b90], R2 ;  /* 0x002b900201007387 */ /* 0x0001e40000100a00 */
[----:B0-----:R-:W-:Y:S02]  /*1e6560*/  F2FP.SATFINITE.E5M2.F32.PACK_AB_MERGE_C R2, R9, R7, RZ ;  /* 0x000000070902723e */ /* 0x001fe400048060ff */
[----:B------:R-:W2:Y:S04]  /*1e6570*/  LDL.LU R7, [R1+0x2940] ;  /* 0x0029400001077983 */ /* 0x000ea80000300800 */
[----:B------:R-:W2:Y:S04]  /*1e6580*/  LDL.LU R9, [R1+0x2944] ;  /* 0x0029440001097983 */ /* 0x000ea80000300800 */
[----:B------:R0:W-:Y:S02]  /*1e6590*/  STL [R1+0x5298], R2 ;  /* 0x0052980201007387 */ /* 0x0001e40000100800 */
[----:B0-----:R-:W-:-:S02]  /*1e65a0*/  F2FP.SATFINITE.E5M2.F32.PACK_AB_MERGE_C R2, R13, R12, RZ ;  /* 0x0000000c0d02723e */ /* 0x001fc400048060ff */
[----:B------:R-:W2:Y:S04]  /*1e65b0*/  LDL.LU R12, [R1+0x2930] ;  /* 0x00293000010c7983 */ /* 0x000ea80000300800 */
[----:B------:R-:W2:Y:S04]  /*1e65c0*/  LDL.LU R13, [R1+0x2934] ;  /* 0x00293400010d7983 */ /* 0x000ea80000300800 */
[----:B------:R0:W-:Y:S02]  /*1e65d0*/  STL [R1+0x52a0], R2 ;  /* 0x0052a00201007387 */ /* 0x0001e40000100800 */
[----:B0-----:R-:W-:-:S05]  /*1e65e0*/  IADD3 R2, P1, R0, R23, RZ ;  /* 0x0000001700027210 */ /* 0x001fca0007f3e0ff */
[----:B------:R-:W-:-:S05]  /*1e65f0*/  IMAD.X R3, R27, 0x1, R22, P1 ;  /* 0x000000011b037824 */ /* 0x000fca00008e0616 */
[----:B------:R0:W-:Y:S02]  /*1e6600*/  STL.64 [R1+0x2b80], R2 ;  /* 0x002b800201007387 */ /* 0x0001e40000100a00 */
[----:B0-----:R-:W-:Y:S02]  /*1e6610*/  F2FP.SATFINITE.E5M2.F32.PACK_AB_MERGE_C R3, R8, R6, RZ ;  /* 0x000000060803723e */ /* 0x001fe400048060ff */
[----:B------:R-:W-:Y:S02]  /*1e6620*/  F2FP.SATFINITE.E5M2.F32.PACK_AB_MERGE_C R2, R10, R11, RZ ;  /* 0x0000000b0a02723e */ /* 0x000fe400048060ff */
[----:B------:R-:W2:Y:S04]  /*1e6630*/  LDL.LU R11, [R1+0x2938] ;  /* 0x00293800010b7983 */ /* 0x000ea80000300800 */
[----:B------:R-:W-:Y:S04]  /*1e6640*/  STL [R1+0x5244], R3 ;  /* 0x0052440301007387 */ /* 0x000fe80000100800 */
[----:B------:R-:W2:Y:S04]  /*1e6650*/  LDL.LU R10, [R1+0x293c] ;  /* 0x00293c00010a7983 */ /* 0x000ea80000300800 */
[----:B------:R0:W-:Y:S04]  /*1e6660*/  STL [R1+0x5258], R2 ;  /* 0x0052580201007387 */ /* 0x0001e80000100800 */
[----:B------:R1:W-:Y:S01]  /*1e6670*/  STL [R1+0x8254], R21 ;  /* 0x0082541501007387 */ /* 0x0003e20000100800 */
[----:B0-----:R-:W-:-:S03]  /*1e6680*/  IADD3 R2, P1, R0, R21, RZ ;  /* 0x0000001500027210 */ /* 0x001fc60007f3e0ff */
[----:B-1----:R-:W2:Y:S02]  /*1e6690*/  LDL.LU R21, [R1+0x294c] ;  /* 0x00294c0001157983 */ /* 0x002ea40000300800 */
[----:B------:R-:W-:Y:S01]  /*1e66a0*/  IMAD.X R3, R27, 0x1, R20, P1 ;  /* 0x000000011b037824 */ /* 0x000fe200008e0614 */
[----:B------:R-:W-:-:S04]  /*1e66b0*/  F2FP.SATFINITE.E5M2.F32.PACK_AB_MERGE_C R19, R19, R18, RZ ;  /* 0x000000121313723e */ /* 0x000fc800048060ff */
[----:B------:R0:W-:Y:S04]  /*1e66c0*/  STL.64 [R1+0x2b70], R2 ;  /* 0x002b700201007387 */ /* 0x0001e80000100a00 */
[----:B0-----:R-:W2:Y:S04]  /*1e66d0*/  LDL.LU R2, [R1+0x2920] ;  /* 0x0029200001027983 */ /* 0x001ea80000300800 */
[----:B------:R-:W2:Y:S04]  /*1e66e0*/  LDL.LU R3, [R1+0x2924] ;  /* 0x0029240001037983 */ /* 0x000ea80000300800 */
[----:B------:R-:W2:Y:S04]  /*1e66f0*/  LDL.LU R6, [R1+0x2928] ;  /* 0x0029280001067983 */ /* 0x000ea80000300800 */
[----:B------:R-:W2:Y:S04]  /*1e6700*/  LDL.LU R8, [R1+0x292c] ;  /* 0x00292c0001087983 */ /* 0x000ea80000300800 */
[----:B------:R0:W-:Y:S04]  /*1e6710*/  STL [R1+0x8258], R20 ;  /* 0x0082581401007387 */ /* 0x0001e80000100800 */
[----:B0-----:R-:W2:Y:S04]  /*1e6720*/  LDL.LU R20, [R1+0x2948] ;  /* 0x0029480001147983 */ /* 0x001ea80000300800 */
[----:B------:R-:W4:Y:S04]  /*1e6730*/  LDL.LU R18, [R1+0x827c] ;  /* 0x00827c0001127983 */ /* 0x000f280000300800 */
[----:B------:R0:W-:Y:S04]  /*1e6740*/  STL [R1+0x5200], R19 ;  /* 0x0052001301007387 */ /* 0x0001e80000100800 */
[----:B0-----:R-:W2:Y:S01]  /*1e6750*/  LDL.LU R19, [R1+0x8278] ;  /* 0x0082780001137983 */ /* 0x001ea20000300800 */
[----:B---3--:R-:W-:-:S05]  /*1e6760*/  F2FP.SATFINITE.E5M2.F32.PACK_AB_MERGE_C R17, R17, R16, RZ ;  /* 0x000000101111723e */ /* 0x008fca00048060ff */
[----:B------:R4:W-:Y:S01]  /*1e6770*/  STL [R1+0x5338], R17 ;  /* 0x0053381101007387 */ /* 0x0009e20000100800 */
[----:B--2---:R-:W-:-:S05]  /*1e6780*/  IADD3 R16, P1, R0, R19, RZ ;  /* 0x0000001300107210 */ /* 0x004fca0007f3e0ff */
[----:B----4-:R-:W-:-:S05]  /*1e6790*/  IMAD.X R17, R27, 0x1, R18, P1 ;  /* 0x000000011b117824 */ /* 0x010fca00008e0612 */
[----:B------:R0:W-:Y:S04]  /*1e67a0*/  STL.64 [R1+0x2b60], R16 ;  /* 0x002b601001007387 */ /* 0x0001e80000100a00 */
[----:B0-----:R-:W2:Y:S04]  /*1e67b0*/  LDL.LU.64 R16, [R1+0x8270] ;  /* 0x0082700001107983 */ /* 0x001ea80000300a00 */
[----:B------:R0:W-:Y:S04]  /*1e67c0*/  STL.64 [R1+0x8260], R18 ;  /* 0x0082601201007387 */ /* 0x0001e80000100a00 */
[----:B0-----:R-:W3:Y:S04]  /*1e67d0*/  LDL.LU R18, [R1+0x2950] ;  /* 0x0029500001127983 */ /* 0x001ee80000300800 */
[----:B------:R-:W3:Y:S02]  /*1e67e0*/  LDL.LU R19, [R1+0x2954] ;  /* 0x0029540001137983 */ /* 0x000ee40000300800 */
[----:B---3--:R-:W-:-:S02]  /*1e67f0*/  F2FP.SATFINITE.E5M2.F32.PACK_AB_MERGE_C R19, R19, R18, RZ ;  /* 0x000000121313723e */ /* 0x008fc400048060ff */
[----:B------:R-:W-:Y:S02]  /*1e6800*/  F2FP.SATFINITE.E5M2.F32.PACK_AB_MERGE_C R18, R5, R4, RZ ;  /* 0x000000040512723e */ /* 0x000fe400048060ff */
[----:B--2---:R-:W-:-:S05]  /*1e6810*/  IADD3 R4, P1, R0, R17, RZ ;  /* 0x0000001100047210 */ /* 0x004fca0007f3e0ff */
[----:B------:R-:W-:Y:S01]  /*1e6820*/  IMAD.X R5, R27, 0x1, R15, P1 ;  /* 0x000000011b057824 */ /* 0x000fe200008e060f */
[----:B------:R-:W-:Y:S04]  /*1e6830*/  STL [R1+0x51cc], R19 ;  /* 0x0051cc1301007387 */ /* 0x000fe80000100800 */
[----:B------:R0:W-:Y:S04]  /*1e6840*/  STL [R1+0x51d4], R18 ;  /* 0x0051d41201007387 */ /* 0x0001e80000100800 */
[----:B------:R1:W-:Y:S01]  /*1e6850*/  STL.64 [R1+0x2950], R4 ;  /* 0x0029500401007387 */ /* 0x0003e20000100a00 */
[----:B0-----:R-:W-:-:S03]  /*1e6860*/  F2FP.SATFINITE.E5M2.F32.PACK_AB_MERGE_C R18, R9, R7, RZ ;  /* 0x000000070912723e */ /* 0x001fc600048060ff */
[----:B-1----:R-:W2:Y:S04]  /*1e6870*/  LDL.LU R4, [R1+0x2910] ;  /* 0x0029100001047983 */ /* 0x002ea80000300800 */
[----:B------:R-:W2:Y:S04]  /*1e6880*/  LDL.LU R5, [R1+0x2914] ;  /* 0x0029140001057983 */ /* 0x000ea80000300800 */
[----:B------:R-:W3:Y:S04]  /*1e6890*/  LDL.LU R7, [R1+0x2918] ;  /* 0x0029180001077983 */ /* 0x000ee80000300800 */
[----:B------:R-:W3:Y:S04]  /*1e68a0*/  LDL.LU R9, [R1+0x291c] ;  /* 0x00291c0001097983 */ /* 0x000ee80000300800 */
[----:B------:R0:W-:Y:S02]  /*1e68b0*/  STL [R1+0x2e88], R18 ;  /* 0x002e881201007387 */ /* 0x0001e40000100800 */
[----:B0-----:R-:W-:-:S05]  /*1e68c0*/  IADD3 R18, P1, R0, R16, RZ ;  /* 0x0000001000127210 */ /* 0x001fca0007f3e0ff */
[----:B------:R-:W-:Y:S02]  /*1e68d0*/  IMAD.X R19, R27, 0x1, R14, P1 ;  /* 0x000000011b137824 */ /* 0x000fe400008e060e */
[----:B------:R-:W4:Y:S04]  /*1e68e0*/  LDL.LU R27, [R1+0x8268] ;  /* 0x00826800011b7983 */ /* 0x000f280000300800 */
[----:B------:R0:W-:Y:S01]  /*1e68f0*/  STL.64 [R1+0x2940], R18 ;  /* 0x0029401201007387 */ /* 0x0001e20000100a00 */
[----:B------:R-:W-:Y:S02]  /*1e6900*/  F2FP.SATFINITE.E5M2.F32.PACK_AB_MERGE_C R12, R13, R12, RZ ;  /* 0x0000000c0d0c723e */ /* 0x000fe400048060ff */
[----:B0-----:R-:W-:-:S05]  /*1e6910*/  F2FP.SATFINITE.E5M2.F32.PACK_AB_MERGE_C R18, R21, R20, RZ ;  /* 0x000000141512723e */ /* 0x001fca00048060ff */
[----:B------:R-:W-:Y:S04]  /*1e6920*/  STL [R1+0x2f0c], R18 ;  /* 0x002f0c1201007387 */ /* 0x000fe80000100800 */
[----:B------:R0:W-:Y:S01]  /*1e6930*/  STL [R1+0x2e1c], R12 ;  /* 0x002e1c0c01007387 */ /* 0x0001e20000100800 */
[----:B------:R-:W-:Y:S01]  /*1e6940*/  VIADD R0, R0, UR6 ;  /* 0x0000000600007c36 */ /* 0x000fe20008000000 */
[----:B------:R-:W-:Y:S01]  /*1e6950*/  F2FP.SATFINITE.E5M2.F32.PACK_AB_MERGE_C R3, R3, R2, RZ ;  /* 0x000000020303723e */ /* 0x000fe200048060ff */
[----:B------:R-:W-:Y:S01]  /*1e6960*/  ULDC UR6, c[0x0][0x248] ;  /* 0x0000920000067ab9 */ /* 0x000fe20000000800 */
[----:B0-----:R-:W3:Y:S04]  /*1e6970*/  LDL.LU R12, [R1+0x2900] ;  /* 0x00290000010c7983 */ /* 0x001ee80000300800 */
[----:B------:R-:W3:Y:S01]  /*1e6980*/  LDL.LU R13, [R1+0x2904] ;  /* 0x00290400010d7983 */ /* 0x000ee20000300800 */
[----:B------:R-:W-:-:S03]  /*1e6990*/  F2FP.SATFINITE.E5M2.F32.PACK_AB_MERGE_C R18, R10, R11, RZ ;  /* 0x0000000b0a12723e */ /* 0x000fc600048060ff */
[----:B------:R-:W3:Y:S04]  /*1e69a0*/  LDL.LU R11, [R1+0x2908] ;  /* 0x00290800010b7983 */ /* 0x000ee80000300800 */
[----:B------:R-:W3:Y:S04]  /*1e69b0*/  LDL.LU R10, [R1+0x290c] ;  /* 0x00290c00010a7983 */ /* 0x000ee80000300800 */
[----:B------:R4:W-:Y:S01]  /*1e69c0*/  STL [R1+0x2e2c], R18 ;  /* 0x002e2c1201007387 */ /* 0x0009e20000100800 */
[----:B------:R-:W-:Y:S02]  /*1e69d0*/  SHF.R.S32.HI R20, RZ, 0x1f, R0 ;  /* 0x0000001fff147819 */ /* 0x000fe40000011400 */
[----:B------:R-:W-:-:S02]  /*1e69e0*/  F2FP.SATFINITE.E5M2.F32.PACK_AB_MERGE_C R2, R8, R6, RZ ;  /* 0x000000060802723e */ /* 0x000fc400048060ff */
[----:B----4-:R-:W-:Y:S01]  /*1e69f0*/  IADD3 R18, P1, R0, R27, RZ ;  /* 0x0000001b00127210 */ /* 0x010fe20007f3e0ff */
[----:B------:R-:W-:Y:S04]  /*1e6a00*/  STL.64 [R1+0x8248], R26 ;  /* 0x0082481a01007387 */ /* 0x000fe80000100a00 */
[----:B------:R-:W-:-:S05]  /*1e6a10*/  IMAD.X R19, R20, 0x1, R26, P1 ;  /* 0x0000000114137824 */ /* 0x000fca00008e061a */
[----:B------:R-:W-:Y:S04]  /*1e6a20*/  STL.64 [R1+0x2930], R18 ;  /* 0x0029301201007387 */ /* 0x000fe80000100a00 */
[----:B------:R-:W4:Y:S04]  /*1e6a30*/  LDL.LU R20, [R1+0x28f0] ;  /* 0x0028f00001147983 */ /* 0x000f280000300800 */
[----:B------:R-:W-:Y:S04]  /*1e6a40*/  STL [R1+0x2d9c], R3 ;  /* 0x002d9c0301007387 */ /* 0x000fe80000100800 */
[----:B------:R-:W4:Y:S04]  /*1e6a50*/  LDL.LU R21, [R1+0x28f4] ;  /* 0x0028f40001157983 */ /* 0x000f280000300800 */
[----:B------:R0:W-:Y:S04]  /*1e6a60*/  STL [R1+0x5344], R2 ;  /* 0x0053440201007387 */ /* 0x0001e80000100800 */
[----:B0-----:R-:W4:Y:S04]  /*1e6a70*/  LDL.LU R2, [R1+0x28e0] ;  /* 0x0028e00001027983 */ /* 0x001f280000300800 */
[----:B------:R-:W4:Y:S04]  /*1e6a80*/  LDL.LU R3, [R1+0x28e4] ;  /* 0x0028e40001037983 */ /* 0x000f280000300800 */
[----:B------:R-:W4:Y:S04]  /*1e6a90*/  LDL.LU R6, [R1+0x28e8] ;  /* 0x0028e80001067983 */ /* 0x000f280000300800 */
[----:B------:R-:W4:Y:S01]  /*1e6aa0*/  LDL.LU R8, [R1+0x28ec] ;  /* 0x0028ec0001087983 */ /* 0x000f220000300800 */
[----:B------:R-:W-:-:S03]  /*1e6ab0*/  IADD3 R18, P1, R0, R29, RZ ;  /* 0x0000001d00127210 */ /* 0x000fc60007f3e0ff */
[----:B------:R0:W-:Y:S04]  /*1e6ac0*/  STL [R1+0x8250], R29 ;  /* 0x0082501d01007387 */ /* 0x0001e80000100800 */
[----:B------:R-:W4:Y:S01]  /*1e6ad0*/  LDL.LU R26, [R1+0x28d4] ;  /* 0x0028d400011a7983 */ /* 0x000f220000300800 */
[----:B--2---:R-:W-:-:S03]  /*1e6ae0*/  F2FP.SATFINITE.E5M2.F32.PACK_AB_MERGE_C R4, R5, R4, RZ ;  /* 0x000000040504723e */ /* 0x004fc600048060ff */
[----:B------:R-:W2:Y:S01]  /*1e6af0*/  LDL.LU R27, [R1+0x28d8] ;  /* 0x0028d800011b7983 */ /* 0x000ea20000300800 */
[----:B0-----:R-:W-:-:S05]  /*1e6b00*/  SHF.R.S32.HI R29, RZ, 0x1f, R0 ;  /* 0x0000001fff1d7819 */ /* 0x001fca0000011400 */
[----:B------:R-:W-:Y:S01]  /*1e6b10*/  IMAD.X R19, R29, 0x1, R28, P1 ;  /* 0x000000011d137824 */ /* 0x000fe200008e061c */
[----:B---3--:R-:W-:-:S04]  /*1e6b20*/  F2FP.SATFINITE.E5M2.F32.PACK_AB_MERGE_C R7, R9, R7, RZ ;  /* 0x000000070907723e */ /* 0x008fc800048060ff */
[----:B------:R-:W-:Y:S04]  /*1e6b30*/  STL.64 [R1+0x2920], R18 ;  /* 0x0029201201007387 */ /* 0x000fe80000100a00 */
[----:B------:R0:W-:Y:S01]  /*1e6b40*/  STL [R1+0x2d48], R4 ;  /* 0x002d480401007387 */ /* 0x0001e20000100800 */
[----:B------:R-:W-:-:S03]  /*1e6b50*/  F2FP.SATFINITE.E5M2.F32.PACK_AB_MERGE_C R12, R13, R12, RZ ;  /* 0x0000000c0d0c723e */ /* 0x000fc600048060ff */
[----:B0-----:R-:W2:Y:S01]  /*1e6b60*/  LDL.LU R4, [R1+0x28dc] ;  /* 0x0028dc0001047983 */ /* 0x001ea20000300800 */
[----:B------:R-:W-:-:S03]  /*1e6b70*/  IADD3 R18, P1, R0, R25, RZ ;  /* 0x0000001900127210 */ /* 0x000fc60007f3e0ff */
[----:B------:R-:W3:Y:S04]  /*1e6b80*/  LDL.LU R5, [R1+0x28c0] ;  /* 0x0028c00001057983 */ /* 0x000ee80000300800 */
[----:B------:R-:W3:Y:S01]  /*1e6b90*/  LDL.LU R9, [R1+0x28c4] ;  /* 0x0028c40001097983 */ /* 0x000ee20000300800 */
[----:B------:R-:W-:-:S03]  /*1e6ba0*/  IMAD.X R19, R29, 0x1, R24, P1 ;  /* 0x000000011d137824 */ /* 0x000fc600008e0618 */
[----:B------:R-:W-:Y:S04]  /*1e6bb0*/  STL [R1+0x2d5c], R7 ;  /* 0x002d5c0701007387 */ /* 0x000fe80000100800 */
[----:B------:R0:W-:Y:S04]  /*1e6bc0*/  STL.64 [R1+0x8240], R24 ;  /* 0x0082401801007387 */ /* 0x0001e80000100a00 */
[----:B0-----:R-:W3:Y:S04]  /*1e6bd0*/  LDL.LU R24, [R1+0x28d0] ;  /* 0x0028d00001187983 */ /* 0x001ee80000300800 */
[----:B------:R0:W-:Y:S04]  /*1e6be0*/  STL.64 [R1+0x2910], R18 ;  /* 0x0029101201007387 */ /* 0x0001e80000100a00 */
[----:B------:R-:W3:Y:S04]  /*1e6bf0*/  LDL.LU R25, [R1+0x28c8] ;  /* 0x0028c80001197983 */ /* 0x000ee80000300800 */
[----:B------:R-:W3:Y:S04]  /*1e6c00*/  LDL.LU R7, [R1+0x28cc] ;  /* 0x0028cc0001077983 */ /* 0x000ee80000300800 */
[----:B------:R1:W-:Y:S01]  /*1e6c10*/  STL [R1+0x2c7c], R12 ;  /* 0x002c7c0c01007387 */ /* 0x0003e20000100800 */
[----:B0-----:R-:W-:-:S03]  /*1e6c20*/  F2FP.SATFINITE.E5M2.F32.PACK_AB_MERGE_C R18, R10, R11, RZ ;  /* 0x0000000b0a12723e */ /* 0x001fc600048060ff */
[----:B-1----:R-:W3:Y:S04]  /*1e6c30*/  LDL.LU R12, [R1+0x28b0] ;  /* 0x0028b000010c7983 */ /* 0x002ee80000300800 */
[----:B------:R-:W3:Y:S04]  /*1e6c40*/  LDL.LU R13, [R1+0x28b4] ;  /* 0x0028b400010d7983 */ /* 0x000ee80000300800 */
[----:B------:R-:W3:Y:S04]  /*1e6c50*/  LDL.LU R11, [R1+0x28b8] ;  /* 0x0028b800010b7983 */ /* 0x000ee80000300800 */
[----:B------:R-:W3:Y:S04]  /*1e6c60*/  LDL.LU R10, [R1+0x28bc] ;  /* 0x0028bc00010a7983 */ /* 0x000ee80000300800 */
[----:B------:R0:W-:Y:S02]  /*1e6c70*/  STL [R1+0x2c9c], R18 ;  /* 0x002c9c1201007387 */ /* 0x0001e40000100800 */
[----:B0-----:R-:W-:-:S05]  /*1e6c80*/  IADD3 R18, P1, R0, R23, RZ ;  /* 0x0000001700127210 */ /* 0x001fca0007f3e0ff */
[----:B------:R-:W-:-:S05]  /*1e6c90*/  IMAD.X R19, R29, 0x1, R22, P1 ;  /* 0x000000011d137824 */ /* 0x000fca00008e0616 */
[----:B------:R0:W-:Y:S04]  /*1e6ca0*/  STL.64 [R1+0x2900], R18 ;  /* 0x0029001201007387 */ /* 0x0001e80000100a00 */
[----:B0-----:R-:W3:Y:S04]  /*1e6cb0*/  LDL.LU.64 R18, [R1+0x8260] ;  /* 0x0082600001127983 */ /* 0x001ee80000300a00 */
[----:B------:R0:W-:Y:S04]  /*1e6cc0*/  STL.64 [R1+0x8238], R22 ;  /* 0x0082381601007387 */ /* 0x0001e80000100a00 */
[----:B0-----:R-:W3:Y:S04]  /*1e6cd0*/  LDL.LU R22, [R1+0x28f8] ;  /* 0x0028f80001167983 */ /* 0x001ee80000300800 */
[----:B------:R-:W3:Y:S01]  /*1e6ce0*/  LDL.LU R23, [R1+0x28fc] ;  /* 0x0028fc0001177983 */ /* 0x000ee20000300800 */
[----:B----4-:R-:W-:-:S03]  /*1e6cf0*/  F2FP.SATFINITE.E5M2.F32.PACK_AB_MERGE_C R21, R21, R20, RZ ;  /* 0x000000141515723e */ /* 0x010fc600048060ff */
[----:B------:R-:W4:Y:S04]  /*1e6d00*/  LDL.LU R20, [R1+0x8258] ;  /* 0x0082580001147983 */ /* 0x000f280000300800 */
[----:B------:R0:W-:Y:S04]  /*1e6d10*/  STL [R1+0x2c28], R21 ;  /* 0x002c281501007387 */ /* 0x0001e80000100800 */
[----:B0-----:R-:W4:Y:S01]  /*1e6d20*/  LDL.LU R21, [R1+0x8254] ;  /* 0x0082540001157983 */ /* 0x001f220000300800 */
[----:B--2---:R-:W-:Y:S02]  /*1e6d30*/  F2FP.SATFINITE.E5M2.F32.PACK_AB_MERGE_C R4, R4, R27, RZ ;  /* 0x0000001b0404723e */ /* 0x004fe400048060ff */
[----:B---3--:R-:W-:-:S02]  /*1e6d40*/  F2FP.SATFINITE.E5M2.F32.PACK_AB_MERGE_C R5, R9, R5, RZ ;  /* 0x000000050905723e */ /* 0x008fc400048060ff */
[----:B------:R-:W-:Y:S02]  /*1e6d50*/  F2FP.SATFINITE.E5M2.F32.PACK_AB_MERGE_C R24, R26, R24, RZ ;  /* 0x000000181a18723e */ /* 0x000fe400048060ff */
[----:B------:R-:W-:-:S05]  /*1e6d60*/  F2FP.SATFINITE.E5M2.F32.PACK_AB_MERGE_C R23, R23, R22, RZ ;  /* 0x000000161717723e */ /* 0x000fca00048060ff */
[----:B------:R0:W-:Y:S01]  /*1e6d70*/  STL [R1+0x2c3c], R23 ;  /* 0x002c3c1701007387 */ /* 0x0001e20000100800 */
[----:B----4-:R-:W-:-:S05]  /*1e6d80*/  IADD3 R22, P1, R0, R21, RZ ;  /* 0x0000001500167210 */ /* 0x010fca0007f3e0ff */
[----:B0-----:R-:W-:-:S05]  /*1e6d90*/  IMAD.X R23, R29, 0x1, R20, P1 ;  /* 0x000000011d177824 */ /* 0x001fca00008e0614 */
[----:B------:R0:W-:Y:S02]  /*1e6da0*/  STL.64 [R1+0x28f0], R22 ;  /* 0x0028f01601007387 */ /* 0x0001e40000100a00 */
[----:B0-----:R-:W-:Y:S02]  /*1e6db0*/  F2FP.SATFINITE.E5M2.F32.PACK_AB_MERGE_C R22, R3, R2, RZ ;  /* 0x000000020316723e */ /* 0x001fe400048060ff */
[----:B------:R-:W2:Y:S04]  /*1e6dc0*/  LDL.LU R2, [R1+0x28a0] ;  /* 0x0028a00001027983 */ /* 0x000ea80000300800 */
[----:B------:R-:W2:Y:S04]  /*1e6dd0*/  LDL.LU R3, [R1+0x28a4] ;  /* 0x0028a40001037983 */ /* 0x000ea80000300800 */
[----:B------:R0:W-:Y:S02]  /*1e6de0*/  STL [R1+0x2bbc], R22 ;  /* 0x002bbc1601007387 */ /* 0x0001e40000100800 */
[----:B0-----:R-:W-:-:S02]  /*1e6df0*/  F2FP.SATFINITE.E5M2.F32.PACK_AB_MERGE_C R22, R8, R6, RZ ;  /* 0x000000060816723e */ /* 0x001fc400048060ff */
[----:B------:R-:W3:Y:S04]  /*1e6e00*/  LDL.LU R6, [R1+0x28a8] ;  /* 0x0028a80001067983 */ /* 0x000ee80000300800 */
[----:B------:R-:W3:Y:S04]  /*1e6e10*/  LDL.LU R8, [R1+0x28ac] ;  /* 0x0028ac0001087983 */ /* 0x000ee80000300800 */
[----:B------:R0:W-:Y:S02]  /*1e6e20*/  STL [R1+0x5364], R22 ;  /* 0x0053641601007387 */ /* 0x0001e40000100800 */
[----:B0-----:R-:W-:-:S05]  /*1e6e30*/  IADD3 R22, P1, R0, R19, RZ ;  /* 0x0000001300167210 */ /* 0x001fca0007f3e0ff */
[----:B------:R-:W-:-:S05]  /*1e6e40*/  IMAD.X R23, R29, 0x1, R18, P1 ;  /* 0x000000011d177824 */ /* 0x000fca00008e0612 */
[----:B------:R0:W-:Y:S04]  /*1e6e50*/  STL.64 [R1+0x28e8], R22 ;  /* 0x0028e81601007387 */ /* 0x0001e80000100a00 */
[----:B------:R-:W-:Y:S04]  /*1e6e60*/  STL [R1+0x294c], R24 ;  /* 0x00294c1801007387 */ /* 0x000fe80000100800 */
[----:B------:R-:W-:Y:S01]  /*1e6e70*/  STL [R1+0x2958], R4 ;  /* 0x0029580401007387 */ /* 0x000fe20000100800 */
[----:B0-----:R-:W-:-:S05]  /*1e6e80*/  IADD3 R22, P1, R0, R17, RZ ;  /* 0x0000001100167210 */ /* 0x001fca0007f3e0ff */
[----:B------:R-:W-:Y:S01]  /*1e6e90*/  IMAD.X R23, R29, 0x1, R15, P1 ;  /* 0x000000011d177824 */ /* 0x000fe200008e060f */
[----:B------:R-:W-:-:S04]  /*1e6ea0*/  IADD3 R26, P1, R0, R16, RZ ;  /* 0x00000010001a7210 */ /* 0x000fc80007f3e0ff */
[----:B------:R0:W-:Y:S01]  /*1e6eb0*/  STL.64 [R1+0x28e0], R22 ;  /* 0x0028e01601007387 */ /* 0x0001e20000100a00 */
[----:B------:R-:W-:-:S03]  /*1e6ec0*/  IMAD.X R27, R29, 0x1, R14, P1 ;  /* 0x000000011d1b7824 */ /* 0x000fc600008e060e */
[----:B0-----:R-:W4:Y:S04]  /*1e6ed0*/  LDL.LU R23, [R1+0x2890] ;  /* 0x0028900001177983 */ /* 0x001f280000300800 */
[----:B------:R-:W4:Y:S04]  /*1e6ee0*/  LDL.LU R4, [R1+0x2894] ;  /* 0x0028940001047983 */ /* 0x000f280000300800 */
[----:B------:R0:W-:Y:S04]  /*1e6ef0*/  STL [R1+0x28f8], R5 ;  /* 0x0028f80501007387 */ /* 0x0001e80000100800 */
[----:B0-----:R-:W4:Y:S04]  /*1e6f00*/  LDL.LU R5, [R1+0x2898] ;  /* 0x0028980001057983 */ /* 0x001f280000300800 */
[----:B------:R-:W4:Y:S04]  /*1e6f10*/  LDL.LU R9, [R1+0x289c] ;  /* 0x00289c0001097983 */ /* 0x000f280000300800 */
[----:B------:R-:W4:Y:S04]  /*1e6f20*/  LDL.LU R29, [R1+0x8250] ;  /* 0x00825000011d7983 */ /* 0x000f280000300800 */
[----:B------:R0:W-:Y:S04]  /*1e6f30*/  STL.64 [R1+0x28d8], R26 ;  /* 0x0028d81a01007387 */ /* 0x0001e80000100a00 */
[----:B0-----:R-:W4:Y:S01]  /*1e6f40*/  LDL.LU.64 R26, [R1+0x8248] ;  /* 0x00824800011a7983 */ /* 0x001f220000300a00 */
[----:B------:R-:W-:-:S02]  /*1e6f50*/  F2FP.SATFINITE.E5M2.F32.PACK_AB_MERGE_C R22, R7, R25, RZ ;  /* 0x000000190716723e */ /* 0x000fc400048060ff */
[----:B------:R-:W-:Y:S01]  /*1e6f60*/  F2FP.SATFINITE.E5M2.F32.PACK_AB_MERGE_C R7, R13, R12, RZ ;  /* 0x0000000c0d07723e */ /* 0x000fe200048060ff */
[----:B------:R-:W-:Y:S01]  /*1e6f70*/  VIADD R0, R0, UR6 ;  /* 0x0000000600007c36 */ /* 0x000fe20008000000 */
[----:B------:R-:W-:Y:S01]  /*1e6f80*/  ULDC UR6, c[0x0][0x248] ;  /* 0x0000920000067ab9 */ /* 0x000fe20000000800 */
[----:B------:R0:W-:Y:S04]  /*1e6f90*/  STL [R1+0x28fc], R22 ;  /* 0x0028fc1601007387 */ /* 0x0001e80000100800 */
[----:B------:R1:W-:Y:S04]  /*1e6fa0*/  STL [R1+0x838], R7 ;  /* 0x0008380701007387 */ /* 0x0003e80000100800 */
[----:B------:R-:W4:Y:S04]  /*1e6fb0*/  LDL.LU R12, [R1+0x2880] ;  /* 0x00288000010c7983 */ /* 0x000f280000300800 */
[----:B------:R-:W4:Y:S01]  /*1e6fc0*/  LDL.LU R13, [R1+0x2884] ;  /* 0x00288400010d7983 */ /* 0x000f220000300800 */
[----:B0-----:R-:W-:-:S02]  /*1e6fd0*/  SHF.R.S32.HI R22, RZ, 0x1f, R0 ;  /* 0x0000001fff167819 */ /* 0x001fc40000011400 */
[----:B-1----:R-:W-:-:S05]  /*1e6fe0*/  F2FP.SATFINITE.E5M2.F32.PACK_AB_MERGE_C R7, R10, R11, RZ ;  /* 0x0000000b0a07723e */ /* 0x002fca00048060ff */
[----:B------:R0:W-:Y:S04]  /*1e6ff0*/  STL [R1+0x83c], R7 ;  /* 0x00083c0701007387 */ /* 0x0001e80000100800 */
[----:B0-----:R-:W4:Y:S04]  /*1e7000*/  LDL.LU R7, [R1+0x2874] ;  /* 0x0028740001077983 */ /* 0x001f280000300800 */
[----:B------:R-:W4:Y:S04]  /*1e7010*/  LDL.LU R11, [R1+0x2878] ;  /* 0x00287800010b7983 */ /* 0x000f280000300800 */
[----:B------:R-:W4:Y:S01]  /*1e7020*/  LDL.LU R10, [R1+0x287c] ;  /* 0x00287c00010a7983 */ /* 0x000f220000300800 */
[----:B--2---:R-:W-:-:S02]  /*1e7030*/  F2FP.SATFINITE.E5M2.F32.PACK_AB_MERGE_C R3, R3, R2, RZ ;  /* 0x000000020303723e */ /* 0x004fc400048060ff */
[----:B---3--:R-:W-:Y:S02]  /*1e7040*/  F2FP.SATFINITE.E5M2.F32.PACK_AB_MERGE_C R6, R8, R6, RZ ;  /* 0x000000060806723e */ /* 0x008fe400048060ff */
[----:B----4-:R-:W-:Y:S01]  /*1e7050*/  IADD3 R24, P1, R0, R27, RZ ;  /* 0x0000001b00187210 */ /* 0x010fe20007f3e0ff */
[----:B------:R-:W-:Y:S04]  /*1e7060*/  STL.64 [R1+0x8228], R26 ;  /* 0x0082281a01007387 */ /* 0x000fe80000100a00 */
[----:B------:R-:W-:Y:S01]  /*1e7070*/  IMAD.X R25, R22, 0x1, R26, P1 ;  /* 0x0000000116197824 */ /* 0x000fe200008e061a */
[----:B------:R0:W-:Y:S04]  /*1e7080*/  STL [R1+0x7900], R3 ;  /* 0x0079000301007387 */ /* 0x0001e80000100800 */
[----:B------:R1:W-:Y:S04]  /*1e7090*/  STL.64 [R1+0x28d0], R24 ;  /* 0x0028d01801007387 */ /* 0x0003e80000100a00 */
[----:B0-----:R-:W2:Y:S04]  /*1e70a0*/  LDL.LU R3, [R1+0x2870] ;  /* 0x0028700001037983 */ /* 0x001ea80000300800 */
[----:B------:R-:W3:Y:S04]  /*1e70b0*/  LDL.LU R26, [R1+0x2860] ;  /* 0x00286000011a7983 */ /* 0x000ee80000300800 */
[----:B------:R-:W3:Y:S01]  /*1e70c0*/  LDL.LU R2, [R1+0x2864] ;  /* 0x0028640001027983 */ /* 0x000ee20000300800 */
[----:B-1----:R-:W-:-:S03]  /*1e70d0*/  IADD3 R24, P1, R0, R29, RZ ;  /* 0x0000001d00187210 */ /* 0x002fc60007f3e0ff */
[----:B------:R0:W-:Y:S02]  /*1e70e0*/  STL [R1+0x5374], R6 ;  /* 0x0053740601007387 */ /* 0x0001e40000100800 */
[----:B------:R-:W-:Y:S02]  /*1e70f0*/  IMAD.X R25, R22, 0x1, R28, P1 ;  /* 0x0000000116197824 */ /* 0x000fe400008e061c */
[----:B0-----:R-:W4:Y:S04]  /*1e7100*/  LDL.LU R6, [R1+0x2868] ;  /* 0x0028680001067983 */ /* 0x001f280000300800 */
[----:B------:R-:W4:Y:S04]  /*1e7110*/  LDL.LU R8, [R1+0x286c] ;  /* 0x00286c0001087983 */ /* 0x000f280000300800 */
[----:B------:R0:W-:Y:S04]  /*1e7120*/  STL.64 [R1+0x28c8], R24 ;  /* 0x0028c81801007387 */ /* 0x0001e80000100a00 */
[----:B0-----:R-:W2:Y:S01]  /*1e7130*/  LDL.LU.64 R24, [R1+0x8240] ;  /* 0x0082400001187983 */ /* 0x001ea20000300a00 */
[----:B------:R-:W-:-:S03]  /*1e7140*/  F2FP.SATFINITE.E5M2.F32.PACK_AB_MERGE_C R4, R4, R23, RZ ;  /* 0x000000170404723e */ /* 0x000fc600048060ff */
[----:B------:R0:W-:Y:S01]  /*1e7150*/  STL.64 [R1+0x8220], R28 ;  /* 0x0082201c01007387 */ /* 0x0001e20000100a00 */
[----:B------:R-:W-:-:S03]  /*1e7160*/  F2FP.SATFINITE.E5M2.F32.PACK_AB_MERGE_C R5, R9, R5, RZ ;  /* 0x000000050905723e */ /* 0x000fc600048060ff */
[----:B0-----:R-:W3:Y:S04]  /*1e7170*/  LDL.LU R28, [R1+0x2888] ;  /* 0x00288800011c7983 */ /* 0x001ee80000300800 */
[----:B------:R-:W3:Y:S04]  /*1e7180*/  LDL.LU R29, [R1+0x288c] ;  /* 0x00288c00011d7983 */ /* 0x000ee80000300800 */
[----:B------:R-:W4:Y:S04]  /*1e7190*/  LDL.LU R27, [R1+0x2850] ;  /* 0x00285000011b7983 */ /* 0x000f280000300800 */
[----:B------:R0:W-:Y:S04]  /*1e71a0*/  STL [R1+0x790], R4 ;  /* 0x0007900401007387 */ /* 0x0001e80000100800 */
[----:B0-----:R-:W4:Y:S04]  /*1e71b0*/  LDL.LU R4, [R1+0x2854] ;  /* 0x0028540001047983 */ /* 0x001f280000300800 */
[----:B------:R0:W-:Y:S04]  /*1e71c0*/  STL [R1+0x798], R5 ;  /* 0x0007980501007387 */ /* 0x0001e80000100800 */
[----:B0-----:R-:W4:Y:S04]  /*1e71d0*/  LDL.LU R5, [R1+0x2858] ;  /* 0x0028580001057983 */ /* 0x001f280000300800 */
[----:B------:R-:W4:Y:S01]  /*1e71e0*/  LDL.LU R9, [R1+0x285c] ;  /* 0x00285c0001097983 */ /* 0x000f220000300800 */
[----:B------:R-:W-:-:S02]  /*1e71f0*/  F2FP.SATFINITE.E5M2.F32.PACK_AB_MERGE_C R13, R13, R12, RZ ;  /* 0x0000000c0d0d723e */ /* 0x000fc400048060ff */
[----:B--2---:R-:W-:Y:S01]  /*1e7200*/  IADD3 R22, P1, R0, R25, RZ ;  /* 0x0000001900167210 */ /* 0x004fe20007f3e0ff */
[----:B------:R0:W-:Y:S02]  /*1e7210*/  STL [R1+0x8230], R25 ;  /* 0x0082301901007387 */ /* 0x0001e40000100800 */
[----:B0-----:R-:W-:-:S05]  /*1e7220*/  SHF.R.S32.HI R25, RZ, 0x1f, R0 ;  /* 0x0000001fff197819 */ /* 0x001fca0000011400 */
[----:B------:R-:W-:-:S05]  /*1e7230*/  IMAD.X R23, R25, 0x1, R24, P1 ;  /* 0x0000000119177824 */ /* 0x000fca00008e0618 */
[----:B------:R0:W-:Y:S04]  /*1e7240*/  STL.64 [R1+0x28c0], R22 ;  /* 0x0028c01601007387 */ /* 0x0001e80000100a00 */
[----:B0-----:R-:W2:Y:S04]  /*1e7250*/  LDL.LU.64 R22, [R1+0x8238] ;  /* 0x0082380001167983 */ /* 0x001ea80000300a00 */
[----:B------:R-:W2:Y:S04]  /*1e7260*/  LDL.LU R12, [R1+0x2840] ;  /* 0x00284000010c7983 */ /* 0x000ea80000300800 */
[----:B------:R0:W-:Y:S04]  /*1e7270*/  STL [R1+0x740], R13 ;  /* 0x0007400d01007387 */ /* 0x0001e80000100800 */
[----:B0-----:R-:W2:Y:S01]  /*1e7280*/  LDL.LU R13, [R1+0x2844] ;  /* 0x00284400010d7983 */ /* 0x001ea20000300800 */
[----:B---3--:R-:W-:-:S02]  /*1e7290*/  F2FP.SATFINITE.E5M2.F32.PACK_AB_MERGE_C R29, R29, R28, RZ ;  /* 0x0000001c1d1d723e */ /* 0x008fc400048060ff */
[----:B------:R-:W-:-:S03]  /*1e72a0*/  F2FP.SATFINITE.E5M2.F32.PACK_AB_MERGE_C R7, R7, R3, RZ ;  /* 0x000000030707723e */ /* 0x000fc600048060ff */
[----:B------:R0:W-:Y:S01]  /*1e72b0*/  STL [R1+0x74c], R29 ;  /* 0x00074c1d01007387 */ /* 0x0001e20000100800 */
[----:B------:R-:W-:Y:S02]  /*1e72c0*/  F2FP.SATFINITE.E5M2.F32.PACK_AB_MERGE_C R3, R10, R11, RZ ;  /* 0x0000000b0a03723e */ /* 0x000fe400048060ff */
[----:B------:R-:W-:Y:S02]  /*1e72d0*/  F2FP.SATFINITE.E5M2.F32.PACK_AB_MERGE_C R26, R2, R26, RZ ;  /* 0x0000001a021a723e */ /* 0x000fe400048060ff */
[----:B----4-:R-:W-:Y:S02]  /*1e72e0*/  F2FP.SATFINITE.E5M2.F32.PACK_AB_MERGE_C R2, R8, R6, RZ ;  /* 0x000000060802723e */ /* 0x010fe400048060ff */
[----:B------:R-:W-:Y:S02]  /*1e72f0*/  F2FP.SATFINITE.E5M2.F32.PACK_AB_MERGE_C R4, R4, R27, RZ ;  /* 0x0000001b0404723e */ /* 0x000fe400048060ff */
[----:B------:R-:W-:Y:S02]  /*1e7300*/  F2FP.SATFINITE.E5M2.F32.PACK_AB_MERGE_C R5, R9, R5, RZ ;  /* 0x000000050905723e */ /* 0x000fe400048060ff */
[----:B--2---:R-:W-:Y:S01]  /*1e7310*/  IADD3 R28, P1, R0, R23, RZ ;  /* 0x00000017001c7210 */ /* 0x004fe20007f3e0ff */
[----:B------:R1:W-:Y:S04]  /*1e7320*/  STL.64 [R1+0x8218], R22 ;  /* 0x0082181601007387 */ /* 0x0003e80000100a00 */
[----:B0-----:R-:W-:-:S05]  /*1e7330*/  IMAD.X R29, R25, 0x1, R22, P1 ;  /* 0x00000001191d7824 */ /* 0x001fca00008e0616 */
[----:B------:R0:W-:Y:S01]  /*1e7340*/  STL.64 [R1+0x28b8], R28 ;  /* 0x0028b81c01007387 */ /* 0x0001e20000100a00 */
[----:B-1----:R-:W-:-:S05]  /*1e7350*/  IADD3 R22, P1, R0, R21, RZ ;  /* 0x0000001500167210 */ /* 0x002fca0007f3e0ff */
[----:B------:R-:W-:Y:S01]  /*1e7360*/  IMAD.X R23, R25, 0x1, R20, P1 ;  /* 0x0000000119177824 */ /* 0x000fe200008e0614 */
[----:B0-----:R-:W2:Y:S04]  /*1e7370*/  LDL.LU R28, [R1+0x2848] ;  /* 0x00284800011c7983 */ /* 0x001ea80000300800 */
[----:B------:R-:W-:Y:S04]  /*1e7380*/  STL [R1+0x6ec], R7 ;  /* 0x0006ec0701007387 */ /* 0x000fe80000100800 */
[----:B------:R-:W2:Y:S04]  /*1e7390*/  LDL.LU R29, [R1+0x284c] ;  /* 0x00284c00011d7983 */ /* 0x000ea80000300800 */
[----:B------:R0:W-:Y:S04]  /*1e73a0*/  STL [R1+0x6f8], R3 ;  /* 0x0006f80301007387 */ /* 0x0001e80000100800 */
[----:B0-----:R-:W3:Y:S04]  /*1e73b0*/  LDL.LU R3, [R1+0x2830] ;  /* 0x0028300001037983 */ /* 0x001ee80000300800 */
[----:B------:R-:W3:Y:S04]  /*1e73c0*/  LDL.LU R7, [R1+0x2834] ;  /* 0x0028340001077983 */ /* 0x000ee80000300800 */
[----:B------:R-:W4:Y:S04]  /*1e73d0*/  LDL.LU R11, [R1+0x2838] ;  /* 0x00283800010b7983 */ /* 0x000f280000300800 */
[----:B------:R-:W4:Y:S04]  /*1e73e0*/  LDL.LU R10, [R1+0x283c] ;  /* 0x00283c00010a7983 */ /* 0x000f280000300800 */
[----:B------:R0:W-:Y:S04]  /*1e73f0*/  STL.64 [R1+0x28b0], R22 ;  /* 0x0028b01601007387 */ /* 0x0001e80000100a00 */
[----:B------:R1:W-:Y:S04]  /*1e7400*/  STL [R1+0x6a0], R26 ;  /* 0x0006a01a01007387 */ /* 0x0003e80000100800 */
[----:B------:R-:W-:Y:S01]  /*1e7410*/  STL [R1+0x5388], R2 ;  /* 0x0053880201007387 */ /* 0x000fe20000100800 */
[----:B0-----:R-:W-:-:S05]  /*1e7420*/  IADD3 R22, P1, R0, R19, RZ ;  /* 0x0000001300167210 */ /* 0x001fca0007f3e0ff */
[----:B------:R-:W-:Y:S01]  /*1e7430*/  IMAD.X R23, R25, 0x1, R18, P1 ;  /* 0x0000000119177824 */ /* 0x000fe200008e0612 */
[----:B-1----:R-:W-:-:S04]  /*1e7440*/  IADD3 R26, P1, R0, R17, RZ ;  /* 0x00000011001a7210 */ /* 0x002fc80007f3e0ff */
[----:B------:R0:W-:Y:S01]  /*1e7450*/  STL.64 [R1+0x28a8], R22 ;  /* 0x0028a81601007387 */ /* 0x0001e20000100a00 */
[----:B------:R-:W-:-:S03]  /*1e7460*/  IMAD.X R27, R25, 0x1, R15, P1 ;  /* 0x00000001191b7824 */ /* 0x000fc600008e060f */
[----:B0-----:R-:W4:Y:S04]  /*1e7470*/  LDL.LU R22, [R1+0x2828] ;  /* 0x0028280001167983 */ /* 0x001f280000300800 */
[----:B------:R-:W4:Y:S04]  /*1e7480*/  LDL.LU R2, [R1+0x282c] ;  /* 0x00282c0001027983 */ /* 0x000f280000300800 */
[----:B------:R-:W4:Y:S04]  /*1e7490*/  LDL.LU R6, [R1+0x2810] ;  /* 0x0028100001067983 */ /* 0x000f280000300800 */
[----:B------:R-:W4:Y:S04]  /*1e74a0*/  LDL.LU R8, [R1+0x2814] ;  /* 0x0028140001087983 */ /* 0x000f280000300800 */
[----:B------:R0:W-:Y:S01]  /*1e74b0*/  STL.64 [R1+0x8210], R18 ;  /* 0x0082101201007387 */ /* 0x0001e20000100a00 */
[----:B------:R-:W-:-:S03]  /*1e74c0*/  F2FP.SATFINITE.E5M2.F32.PACK_AB_MERGE_C R12, R13, R12, RZ ;  /* 0x0000000c0d0c723e */ /* 0x000fc600048060ff */
[----:B0-----:R-:W4:Y:S04]  /*1e74d0*/  LDL.LU R18, [R1+0x2824] ;  /* 0x0028240001127983 */ /* 0x001f280000300800 */
[----:B------:R-:W4:Y:S04]  /*1e74e0*/  LDL.LU R23, [R1+0x2818] ;  /* 0x0028180001177983 */ /* 0x000f280000300800 */
[----:B------:R0:W-:Y:S04]  /*1e74f0*/  STL [R1+0x628], R4 ;  /* 0x0006280401007387 */ /* 0x0001e80000100800 */
[----:B0-----:R-:W4:Y:S04]  /*1e7500*/  LDL.LU R4, [R1+0x281c] ;  /* 0x00281c0001047983 */ /* 0x001f280000300800 */
[----:B------:R0:W-:Y:S04]  /*1e7510*/  STL [R1+0x5380], R5 ;  /* 0x0053800501007387 */ /* 0x0001e80000100800 */
[----:B0-----:R-:W4:Y:S04]  /*1e7520*/  LDL.LU R5, [R1+0x2800] ;  /* 0x0028000001057983 */ /* 0x001f280000300800 */
[----:B------:R-:W4:Y:S04]  /*1e7530*/  LDL.LU R9, [R1+0x2804] ;  /* 0x0028040001097983 */ /* 0x000f280000300800 */
[----:B------:R-:W-:Y:S04]  /*1e7540*/  STL.64 [R1+0x28a0], R26 ;  /* 0x0028a01a01007387 */ /* 0x000fe80000100a00 */
[----:B------:R0:W-:Y:S04]  /*1e7550*/  STL [R1+0x610], R12 ;  /* 0x0006100c01007387 */ /* 0x0001e80000100800 */
[----:B0-----:R-:W4:Y:S01]  /*1e7560*/  LDL.LU R12, [R1+0x2808] ;  /* 0x00280800010c7983 */ /* 0x001f220000300800 */
[----:B------:R-:W-:-:S03]  /*1e7570*/  IADD3 R26, P1, R0, R16, RZ ;  /* 0x00000010001a7210 */ /* 0x000fc60007f3e0ff */
[----:B------:R-:W4:Y:S04]  /*1e7580*/  LDL.LU R13, [R1+0x280c] ;  /* 0x00280c00010d7983 */ /* 0x000f280000300800 */
[----:B------:R0:W-:Y:S01]  /*1e7590*/  STL.64 [R1+0x8208], R16 ;  /* 0x0082081001007387 */ /* 0x0001e20000100a00 */
[----:B------:R-:W-:-:S03]  /*1e75a0*/  IMAD.X R27, R25, 0x1, R14, P1 ;  /* 0x00000001191b7824 */ /* 0x000fc600008e060e */
[----:B0-----:R-:W4:Y:S04]  /*1e75b0*/  LDL.LU R17, [R1+0x2820] ;  /* 0x0028200001117983 */ /* 0x001f280000300800 */
[----:B------:R-:W4:Y:S04]  /*1e75c0*/  LDL.LU R25, [R1+0x8230] ;  /* 0x0082300001197983 */ /* 0x000f280000300800 */
[----:B------:R0:W-:Y:S04]  /*1e75d0*/  STL.64 [R1+0x2898], R26 ;  /* 0x0028981a01007387 */ /* 0x0001e80000100a00 */
[----:B0-----:R-:W4:Y:S01]  /*1e75e0*/  LDL.LU.64 R26, [R1+0x8228] ;  /* 0x00822800011a7983 */ /* 0x001f220000300a00 */
[----:B------:R-:W-:Y:S01]  /*1e75f0*/  VIADD R0, R0, UR6 ;  /* 0x0000000600007c36 */ /* 0x000fe20008000000 */
[----:B------:R-:W-:Y:S01]  /*1e7600*/  ULDC UR6, c[0x0][0x248] ;  /* 0x0000920000067ab9 */ /* 0x000fe20000000800 */
[----:B--2---:R-:W-:-:S05]  /*1e7610*/  F2FP.SATFINITE.E5M2.F32.PACK_AB_MERGE_C R16, R29, R28, RZ ;  /* 0x0000001c1d10723e */ /* 0x004fca00048060ff */
[----:B------:R-:W-:Y:S01]  /*1e7620*/  STL [R1+0x618], R16 ;  /* 0x0006181001007387 */ /* 0x000fe20000100800 */
[----:B---3--:R-:W-:-:S05]  /*1e7630*/  F2FP.SATFINITE.E5M2.F32.PACK_AB_MERGE_C R3, R7, R3, RZ ;  /* 0x000000030703723e */ /* 0x008fca00048060ff */
[----:B------:R4:W-:Y:S04]  /*1e7640*/  STL [R1+0x5fc], R3 ;  /* 0x0005fc0301007387 */ /* 0x0009e80000100800 */
[----:B------:R-:W2:Y:S04]  /*1e7650*/  LDL.LU R19, [R1+0x27f0] ;  /* 0x0027f00001137983 */ /* 0x000ea80000300800 */
[----:B------:R-:W2:Y:S01]  /*1e7660*/  LDL.LU R7, [R1+0x27f4] ;  /* 0x0027f40001077983 */ /* 0x000ea20000300800 */
[----:B----4-:R-:W-:-:S05]  /*1e7670*/  F2FP.SATFINITE.E5M2.F32.PACK_AB_MERGE_C R3, R10, R11, RZ ;  /* 0x0000000b0a03723e */ /* 0x010fca00048060ff */
[----:B------:R0:W-:Y:S04]  /*1e7680*/  STL [R1+0x600], R3 ;  /* 0x0006000301007387 */ /* 0x0001e80000100800 */
[----:B------:R-:W3:Y:S04]  /*1e7690*/  LDL.LU R11, [R1+0x27f8] ;  /* 0x0027f800010b7983 */ /* 0x000ee80000300800 */
[----:B------:R-:W3:Y:S01]  /*1e76a0*/  LDL.LU R10, [R1+0x27fc] ;  /* 0x0027fc00010a7983 */ /* 0x000ee20000300800 */
[----:B0-----:R-:W-:Y:S02]  /*1e76b0*/  SHF.R.S32.HI R3, RZ, 0x1f, R0 ;  /* 0x0000001fff037819 */ /* 0x001fe40000011400 */
[----:B------:R-:W-:-:S05]  /*1e76c0*/  IADD3 R28, P1, R0, R27, RZ ;  /* 0x0000001b001c7210 */ /* 0x000fca0007f3e0ff */
[----:B------:R-:W-:-:S05]  /*1e76d0*/  IMAD.X R29, R3, 0x1, R26, P1 ;  /* 0x00000001031d7824 */ /* 0x000fca00008e061a */
[----:B------:R0:W-:Y:S04]  /*1e76e0*/  STL.64 [R1+0x2890], R28 ;  /* 0x0028901c01007387 */ /* 0x0001e80000100a00 */
[----:B0-----:R-:W4:Y:S01]  /*1e76f0*/  LDL.LU.64 R28, [R1+0x8220] ;  /* 0x00822000011c7983 */ /* 0x001f220000300a00 */
[----:B------:R-:W-:Y:S02]  /*1e7700*/  F2FP.SATFINITE.E5M2.F32.PACK_AB_MERGE_C R18, R18, R17, RZ ;  /* 0x000000111212723e */ /* 0x000fe400048060ff */
[----:B------:R-:W-:Y:S02]  /*1e7710*/  F2FP.SATFINITE.E5M2.F32.PACK_AB_MERGE_C R2, R2, R22, RZ ;  /* 0x000000160202723e */ /* 0x000fe400048060ff */
[----:B------:R-:W-:Y:S01]  /*1e7720*/  F2FP.SATFINITE.E5M2.F32.PACK_AB_MERGE_C R6, R8, R6, RZ ;  /* 0x000000060806723e */ /* 0x000fe200048060ff */
[----:B------:R-:W-:Y:S04]  /*1e7730*/  STL [R1+0x5e4], R18 ;  /* 0x0005e41201007387 */ /* 0x000fe80000100800 */
[----:B------:R-:W-:Y:S01]  /*1e7740*/  STL [R1+0x5e8], R2 ;  /* 0x0005e80201007387 */ /* 0x000fe20000100800 */
[----:B------:R-:W-:-:S02]  /*1e7750*/  F2FP.SATFINITE.E5M2.F32.PACK_AB_MERGE_C R4, R4, R23, RZ ;  /* 0x000000170404723e */ /* 0x000fc400048060ff */
[----:B----4-:R-:W-:-:S05]  /*1e7760*/  IADD3 R16, P1, R0, R29, RZ ;  /* 0x0000001d00107210 */ /* 0x010fca0007f3e0ff */
        /* <DEDUP_REMOVED lines=9> */
[----:B------:R-:W-:Y:S04]  /*1e7800*/  STL [R1+0x81f8], R25 ;  /* 0x0081f81901007387 */ /* 0x000fe80000100800 */
[----:B------:R-:W-:Y:S04]  /*1e7810*/  STL [R1+0x5d0], R4 ;  /* 0x0005d00401007387 */ /* 0x000fe80000100800 */
[----:B------:R0:W-:Y:S04]  /*1e7820*/  STL.64 [R1+0x2880], R22 ;  /* 0x0028801601007387 */ /* 0x0001e80000100a00 */
[----:B0-----:R-:W4:Y:S01]  /*1e7830*/  LDL.LU.64 R22, [R1+0x8218] ;  /* 0x0082180001167983 */ /* 0x001f220000300a00 */
[----:B------:R-:W-:-:S03]  /*1e7840*/  F2FP.SATFINITE.E5M2.F32.PACK_AB_MERGE_C R4, R9, R5, RZ ;  /* 0x000000050904723e */ /* 0x000fc600048060ff */
[----:B------:R0:W-:Y:S01]  /*1e7850*/  STL [R1+0x81fc], R24 ;  /* 0x0081fc1801007387 */ /* 0x0001e20000100800 */
[----:B------:R-:W-:-:S03]  /*1e7860*/  F2FP.SATFINITE.E5M2.F32.PACK_AB_MERGE_C R13, R13, R12, RZ ;  /* 0x0000000c0d0d723e */ /* 0x000fc600048060ff */
[----:B0-----:R-:W4:Y:S04]  /*1e7870*/  LDL.LU R24, [R1+0x27c0] ;  /* 0x0027c00001187983 */ /* 0x001f280000300800 */
[----:B------:R-:W4:Y:S04]  /*1e7880*/  LDL.LU R25, [R1+0x27c4] ;  /* 0x0027c40001197983 */ /* 0x000f280000300800 */
[----:B------:R4:W-:Y:S04]  /*1e7890*/  STL [R1+0x5b4], R4 ;  /* 0x0005b40401007387 */ /* 0x0009e80000100800 */
[----:B------:R-:W-:Y:S01]  /*1e78a0*/  STL [R1+0x7a00], R13 ;  /* 0x007a000d01007387 */ /* 0x000fe20000100800 */
[----:B---3--:R-:W-:-:S02]  /*1e78b0*/  F2FP.SATFINITE.E5M2.F32.PACK_AB_MERGE_C R11, R10, R11, RZ ;  /* 0x0000000b0a0b723e */ /* 0x008fc400048060ff */
[----:B--2---:R-:W-:Y:S02]  /*1e78c0*/  F2FP.SATFINITE.E5M2.F32.PACK_AB_MERGE_C R7, R7, R19, RZ ;  /* 0x000000130707723e */ /* 0x004fe400048060ff */
[----:B----4-:R-:W-:-:S05]  /*1e78d0*/  IADD3 R4, P1, R0, R23, RZ ;  /* 0x0000001700047210 */ /* 0x010fca0007f3e0ff */
[----:B------:R-:W-:Y:S01]  /*1e78e0*/  IMAD.X R5, R3, 0x1, R22, P1 ;  /* 0x0000000103057824 */ /* 0x000fe200008e0616 */
[----:B------:R-:W-:-:S04]  /*1e78f0*/  IADD3 R18, P1, R0, R21, RZ ;  /* 0x0000001500127210 */ /* 0x000fc80007f3e0ff */
[----:B------:R0:W-:Y:S01]  /*1e7900*/  STL.64 [R1+0x2878], R4 ;  /* 0x0028780401007387 */ /* 0x0001e20000100a00 */
[----:B------:R-:W-:-:S03]  /*1e7910*/  IMAD.X R19, R3, 0x1, R20, P1 ;  /* 0x0000000103137824 */ /* 0x000fc600008e0614 */
[----:B0-----:R-:W2:Y:S04]  /*1e7920*/  LDL.LU R4, [R1+0x27c8] ;  /* 0x0027c80001047983 */ /* 0x001ea80000300800 */
[----:B------:R-:W2:Y:S04]  /*1e7930*/  LDL.LU R5, [R1+0x27cc] ;  /* 0x0027cc0001057983 */ /* 0x000ea80000300800 */
[----:B------:R-:W3:Y:S04]  /*1e7940*/  LDL.LU R9, [R1+0x17a0] ;  /* 0x0017a00001097983 */ /* 0x000ee80000300800 */
[----:B------:R-:W3:Y:S04]  /*1e7950*/  LDL.LU R12, [R1+0x17a4] ;  /* 0x0017a400010c7983 */ /* 0x000ee80000300800 */
[----:B------:R0:W-:Y:S04]  /*1e7960*/  STL.64 [R1+0x81f0], R22 ;  /* 0x0081f01601007387 */ /* 0x0001e80000100a00 */
[----:B0-----:R-:W4:Y:S04]  /*1e7970*/  LDL.LU R22, [R1+0x27d8] ;  /* 0x0027d80001167983 */ /* 0x001f280000300800 */
[----:B------:R-:W4:Y:S04]  /*1e7980*/  LDL.LU R23, [R1+0x27dc] ;  /* 0x0027dc0001177983 */ /* 0x000f280000300800 */
[----:B------:R0:W-:Y:S04]  /*1e7990*/  STL [R1+0x7a2c], R11 ;  /* 0x007a2c0b01007387 */ /* 0x0001e80000100800 */
[----:B------:R-:W-:Y:S04]  /*1e79a0*/  STL [R1+0x590], R7 ;  /* 0x0005900701007387 */ /* 0x000fe80000100800 */
[----:B0-----:R-:W2:Y:S04]  /*1e79b0*/  LDL.LU R11, [R1+0x27d4] ;  /* 0x0027d400010b7983 */ /* 0x001ea80000300800 */
[----:B------:R0:W-:Y:S04]  /*1e79c0*/  STL.64 [R1+0x2870], R18 ;  /* 0x0028701201007387 */ /* 0x0001e80000100a00 */
[----:B0-----:R-:W3:Y:S04]  /*1e79d0*/  LDL.LU.64 R18, [R1+0x8210] ;  /* 0x0082100001127983 */ /* 0x001ee80000300a00 */
[----:B------:R-:W4:Y:S01]  /*1e79e0*/  LDL.LU R7, [R1+0x17a8] ;  /* 0x0017a80001077983 */ /* 0x000f220000300800 */
[----:B------:R-:W-:-:S03]  /*1e79f0*/  F2FP.SATFINITE.E5M2.F32.PACK_AB_MERGE_C R2, R2, R17, RZ ;  /* 0x000000110202723e */ /* 0x000fc600048060ff */
[----:B------:R-:W4:Y:S04]  /*1e7a00*/  LDL.LU R10, [R1+0x17ac] ;  /* 0x0017ac00010a7983 */ /* 0x000f280000300800 */
[----:B------:R0:W-:Y:S01]  /*1e7a10*/  STL.64 [R1+0x8200], R20 ;  /* 0x0082001401007387 */ /* 0x0001e20000100a00 */
[----:B------:R-:W-:-:S03]  /*1e7a20*/  F2FP.SATFINITE.E5M2.F32.PACK_AB_MERGE_C R6, R8, R6, RZ ;  /* 0x000000060806723e */ /* 0x000fc600048060ff */
[----:B0-----:R-:W2:Y:S04]  /*1e7a30*/  LDL.LU R21, [R1+0x27d0] ;  /* 0x0027d00001157983 */ /* 0x001ea80000300800 */
[----:B------:R-:W4:Y:S04]  /*1e7a40*/  LDL.LU R13, [R1+0x27b0] ;  /* 0x0027b000010d7983 */ /* 0x000f280000300800 */
[----:B------:R0:W-:Y:S04]  /*1e7a50*/  STL [R1+0x580], R2 ;  /* 0x0005800201007387 */ /* 0x0001e80000100800 */
[----:B0-----:R-:W4:Y:S04]  /*1e7a60*/  LDL.LU R2, [R1+0x27b4] ;  /* 0x0027b40001027983 */ /* 0x001f280000300800 */
[----:B------:R0:W-:Y:S04]  /*1e7a70*/  STL [R1+0x53a4], R6 ;  /* 0x0053a40601007387 */ /* 0x0001e80000100800 */
[----:B0-----:R-:W4:Y:S04]  /*1e7a80*/  LDL.LU R6, [R1+0x27b8] ;  /* 0x0027b80001067983 */ /* 0x001f280000300800 */
[----:B------:R-:W4:Y:S01]  /*1e7a90*/  LDL.LU R8, [R1+0x27bc] ;  /* 0x0027bc0001087983 */ /* 0x000f220000300800 */
[----:B---3--:R-:W-:-:S05]  /*1e7aa0*/  IADD3 R16, P1, R0, R19, RZ ;  /* 0x0000001300107210 */ /* 0x008fca0007f3e0ff */
[----:B------:R-:W-:-:S05]  /*1e7ab0*/  IMAD.X R17, R3, 0x1, R18, P1 ;  /* 0x0000000103117824 */ /* 0x000fca00008e0612 */
[----:B------:R0:W-:Y:S04]  /*1e7ac0*/  STL.64 [R1+0x2868], R16 ;  /* 0x0028681001007387 */ /* 0x0001e80000100a00 */
[----:B0-----:R-:W3:Y:S04]  /*1e7ad0*/  LDL.LU.64 R16, [R1+0x8208] ;  /* 0x0082080001107983 */ /* 0x001ee80000300a00 */
[----:B------:R-:W-:Y:S01]  /*1e7ae0*/  STL.64 [R1+0x81e8], R18 ;  /* 0x0081e81201007387 */ /* 0x000fe20000100a00 */
[----:B--2---:R-:W-:Y:S02]  /*1e7af0*/  F2FP.SATFINITE.E5M2.F32.PACK_AB_MERGE_C R20, R11, R21, RZ ;  /* 0x000000150b14723e */ /* 0x004fe400048060ff */
[----:B----4-:R-:W-:-:S03]  /*1e7b00*/  F2FP.SATFINITE.E5M2.F32.PACK_AB_MERGE_C R11, R23, R22, RZ ;  /* 0x00000016170b723e */ /* 0x010fc600048060ff */
[----:B------:R-:W-:Y:S04]  /*1e7b10*/  STL [R1+0x56c], R20 ;  /* 0x00056c1401007387 */ /* 0x000fe80000100800 */
[----:B------:R0:W-:Y:S02]  /*1e7b20*/  STL [R1+0x5398], R11 ;  /* 0x0053980b01007387 */ /* 0x0001e40000100800 */
[----:B0-----:R-:W-:Y:S02]  /*1e7b30*/  F2FP.SATFINITE.E5M2.F32.PACK_AB_MERGE_C R11, R25, R24, RZ ;  /* 0x00000018190b723e */ /* 0x001fe400048060ff */
[----:B------:R-:W-:Y:S02]  /*1e7b40*/  F2FP.SATFINITE.E5M2.F32.PACK_AB_MERGE_C R4, R5, R4, RZ ;  /* 0x000000040504723e */ /* 0x000fe400048060ff */
[----:B------:R-:W-:-:S02]  /*1e7b50*/  F2FP.SATFINITE.E5M2.F32.PACK_AB_MERGE_C R7, R10, R7, RZ ;  /* 0x000000070a07723e */ /* 0x000fc400048060ff */
[----:B---3--:R-:W-:-:S05]  /*1e7b60*/  IADD3 R18, P1, R0, R17, RZ ;  /* 0x0000001100127210 */ /* 0x008fca0007f3e0ff */
[----:B------:R-:W-:-:S05]  /*1e7b70*/  IMAD.X R19, R3, 0x1, R15, P1 ;  /* 0x0000000103137824 */ /* 0x000fca00008e060f */
[----:B------:R0:W-:Y:S04]  /*1e7b80*/  STL.64 [R1+0x2860], R18 ;  /* 0x0028601201007387 */ /* 0x0001e80000100a00 */
[----:B------:R1:W-:Y:S04]  /*1e7b90*/  STL [R1+0x554], R11 ;  /* 0x0005540b01007387 */ /* 0x0003e80000100800 */
[----:B------:R-:W2:Y:S04]  /*1e7ba0*/  LDL.LU R24, [R1+0x27a0] ;  /* 0x0027a00001187983 */ /* 0x000ea80000300800 */
[----:B------:R-:W2:Y:S04]  /*1e7bb0*/  LDL.LU R25, [R1+0x27a4] ;  /* 0x0027a40001197983 */ /* 0x000ea80000300800 */
[----:B------:R-:W3:Y:S01]  /*1e7bc0*/  LDL.LU R22, [R1+0x27a8] ;  /* 0x0027a80001167983 */ /* 0x000ee20000300800 */
[----:B0-----:R-:W-:-:S05]  /*1e7bd0*/  IADD3 R18, P1, R0, R16, RZ ;  /* 0x0000001000127210 */ /* 0x001fca0007f3e0ff */
[----:B------:R-:W-:Y:S01]  /*1e7be0*/  IMAD.X R19, R3, 0x1, R14, P1 ;  /* 0x0000000103137824 */ /* 0x000fe200008e060e */
[----:B------:R-:W-:-:S04]  /*1e7bf0*/  F2FP.SATFINITE.E5M2.F32.PACK_AB_MERGE_C R3, R12, R9, RZ ;  /* 0x000000090c03723e */ /* 0x000fc800048060ff */
[----:B------:R0:W-:Y:S04]  /*1e7c00*/  STL.64 [R1+0x2858], R18 ;  /* 0x0028581201007387 */ /* 0x0001e80000100a00 */
[----:B------:R-:W3:Y:S01]  /*1e7c10*/  LDL.LU R23, [R1+0x27ac] ;  /* 0x0027ac0001177983 */ /* 0x000ee20000300800 */
[----:B------:R-:W-:Y:S01]  /*1e7c20*/  VIADD R0, R0, UR6 ;  /* 0x0000000600007c36 */ /* 0x000fe20008000000 */
[----:B-1----:R-:W-:Y:S01]  /*1e7c30*/  F2FP.SATFINITE.E5M2.F32.PACK_AB_MERGE_C R11, R2, R13, RZ ;  /* 0x0000000d020b723e */ /* 0x002fe200048060ff */
[----:B------:R-:W-:Y:S01]  /*1e7c40*/  ULDC UR6, c[0x0][0x248] ;  /* 0x0000920000067ab9 */ /* 0x000fe20000000800 */
[----:B0-----:R-:W4:Y:S04]  /*1e7c50*/  LDL.LU R18, [R1+0x2790] ;  /* 0x0027900001127983 */ /* 0x001f280000300800 */
[----:B------:R-:W-:Y:S04]  /*1e7c60*/  STL [R1+0x55c], R4 ;  /* 0x00055c0401007387 */ /* 0x000fe80000100800 */
[----:B------:R-:W4:Y:S04]  /*1e7c70*/  LDL.LU R19, [R1+0x2794] ;  /* 0x0027940001137983 */ /* 0x000f280000300800 */
[----:B------:R0:W-:Y:S01]  /*1e7c80*/  STL [R1+0x220], R3 ;  /* 0x0002200301007387 */ /* 0x0001e20000100800 */
[----:B------:R-:W-:-:S03]  /*1e7c90*/  IADD3 R20, P1, R0, R27, RZ ;  /* 0x0000001b00147210 */ /* 0x000fc60007f3e0ff */
[----:B0-----:R-:W4:Y:S04]  /*1e7ca0*/  LDL.LU R3, [R1+0x2798] ;  /* 0x0027980001037983 */ /* 0x001f280000300800 */
[----:B------:R-:W4:Y:S04]  /*1e7cb0*/  LDL.LU R4, [R1+0x279c] ;  /* 0x00279c0001047983 */ /* 0x000f280000300800 */
[----:B------:R-:W4:Y:S04]  /*1e7cc0*/  LDL.LU R9, [R1+0x2780] ;  /* 0x0027800001097983 */ /* 0x000f280000300800 */
[----:B------:R-:W4:Y:S04]  /*1e7cd0*/  LDL.LU R12, [R1+0x2784] ;  /* 0x00278400010c7983 */ /* 0x000f280000300800 */
[----:B------:R-:W4:Y:S04]  /*1e7ce0*/  LDL.LU R5, [R1+0x2788] ;  /* 0x0027880001057983 */ /* 0x000f280000300800 */
[----:B------:R-:W4:Y:S04]  /*1e7cf0*/  LDL.LU R10, [R1+0x278c] ;  /* 0x00278c00010a7983 */ /* 0x000f280000300800 */
[----:B------:R0:W-:Y:S02]  /*1e7d00*/  STL [R1+0x224], R7 ;  /* 0x0002240701007387 */ /* 0x0001e40000100800 */
[----:B0-----:R-:W-:-:S05]  /*1e7d10*/  SHF.R.S32.HI R7, RZ, 0x1f, R0 ;  /* 0x0000001fff077819 */ /* 0x001fca0000011400 */
[----:B------:R-:W-:-:S05]  /*1e7d20*/  IMAD.X R21, R7, 0x1, R26, P1 ;  /* 0x0000000107157824 */ /* 0x000fca00008e061a */
[----:B------:R0:W-:Y:S01]  /*1e7d30*/  STL.64 [R1+0x2850], R20 ;  /* 0x0028501401007387 */ /* 0x0001e20000100a00 */
[----:B------:R-:W-:-:S03]  /*1e7d40*/  F2FP.SATFINITE.E5M2.F32.PACK_AB_MERGE_C R2, R8, R6, RZ ;  /* 0x000000060802723e */ /* 0x000fc600048060ff */
[----:B------:R-:W-:Y:S04]  /*1e7d50*/  STL [R1+0x52c0], R11 ;  /* 0x0052c00b01007387 */ /* 0x000fe80000100800 */
[----:B------:R-:W-:Y:S01]  /*1e7d60*/  STL [R1+0x81d8], R29 ;  /* 0x0081d81d01007387 */ /* 0x000fe20000100800 */
[----:B0-----:R-:W-:-:S03]  /*1e7d70*/  IADD3 R20, P1, R0, R29, RZ ;  /* 0x0000001d00147210 */ /* 0x001fc60007f3e0ff */
[----:B------:R-:W-:Y:S02]  /*1e7d80*/  STL [R1+0x52cc], R2 ;  /* 0x0052cc0201007387 */ /* 0x000fe40000100800 */
[----:B------:R-:W-:-:S05]  /*1e7d90*/  IMAD.X R21, R7, 0x1, R28, P1 ;  /* 0x0000000107157824 */ /* 0x000fca00008e061c */
[----:B------:R0:W-:Y:S04]  /*1e7da0*/  STL.64 [R1+0x2848], R20 ;  /* 0x0028481401007387 */ /* 0x0001e80000100a00 */
[----:B0-----:R-:W4:Y:S04]  /*1e7db0*/  LDL.LU.64 R20, [R1+0x8200] ;  /* 0x0082000001147983 */ /* 0x001f280000300a00 */
[----:B------:R-:W4:Y:S04]  /*1e7dc0*/  LDL.LU R29, [R1+0x2760] ;  /* 0x00276000011d7983 */ /* 0x000f280000300800 */
[----:B------:R-:W4:Y:S04]  /*1e7dd0*/  LDL.LU R11, [R1+0x2764] ;  /* 0x00276400010b7983 */ /* 0x000f280000300800 */
[----:B------:R-:W4:Y:S04]  /*1e7de0*/  LDL.LU R13, [R1+0x2768] ;  /* 0x00276800010d7983 */ /* 0x000f280000300800 */
[----:B------:R-:W4:Y:S04]  /*1e7df0*/  LDL.LU R2, [R1+0x276c] ;  /* 0x00276c0001027983 */ /* 0x000f280000300800 */
[----:B------:R-:W4:Y:S04]  /*1e7e00*/  LDL.LU R6, [R1+0x2750] ;  /* 0x0027500001067983 */ /* 0x000f280000300800 */
[----:B------:R-:W4:Y:S04]  /*1e7e10*/  LDL.LU R8, [R1+0x2754] ;  /* 0x0027540001087983 */ /* 0x000f280000300800 */
[----:B------:R0:W-:Y:S04]  /*1e7e20*/  STL [R1+0x81dc], R28 ;  /* 0x0081dc1c01007387 */ /* 0x0001e80000100800 */
[----:B0-----:R-:W4:Y:S01]  /*1e7e30*/  LDL.LU R28, [R1+0x277c] ;  /* 0x00277c00011c7983 */ /* 0x001f220000300800 */
[----:B--2---:R-:W-:-:S03]  /*1e7e40*/  F2FP.SATFINITE.E5M2.F32.PACK_AB_MERGE_C R25, R25, R24, RZ ;  /* 0x000000181919723e */ /* 0x004fc600048060ff */
[----:B------:R-:W2:Y:S04]  /*1e7e50*/  LDL.LU R24, [R1+0x81fc] ;  /* 0x0081fc0001187983 */ /* 0x000ea80000300800 */
[----:B------:R0:W-:Y:S04]  /*1e7e60*/  STL [R1+0x527c], R25 ;  /* 0x00527c1901007387 */ /* 0x0001e80000100800 */
[----:B0-----:R-:W4:Y:S01]  /*1e7e70*/  LDL.LU R25, [R1+0x81f8] ;  /* 0x0081f80001197983 */ /* 0x001f220000300800 */
[----:B---3--:R-:W-:-:S05]  /*1e7e80*/  F2FP.SATFINITE.E5M2.F32.PACK_AB_MERGE_C R23, R23, R22, RZ ;  /* 0x000000161717723e */ /* 0x008fca00048060ff */
[----:B------:R2:W-:Y:S01]  /*1e7e90*/  STL [R1+0x5284], R23 ;  /* 0x0052841701007387 */ /* 0x0005e20000100800 */
[----:B----4-:R-:W-:-:S05]  /*1e7ea0*/  IADD3 R22, P1, R0, R25, RZ ;  /* 0x0000001900167210 */ /* 0x010fca0007f3e0ff */
[----:B--2---:R-:W-:-:S05]  /*1e7eb0*/  IMAD.X R23, R7, 0x1, R24, P1 ;  /* 0x0000000107177824 */ /* 0x004fca00008e0618 */
[----:B------:R0:W-:Y:S04]  /*1e7ec0*/  STL.64 [R1+0x2840], R22 ;  /* 0x0028401601007387 */ /* 0x0001e80000100a00 */
[----:B0-----:R-:W2:Y:S01]  /*1e7ed0*/  LDL.LU.64 R22, [R1+0x81f0] ;  /* 0x0081f00001167983 */ /* 0x001ea20000300a00 */
[----:B------:R-:W-:-:S03]  /*1e7ee0*/  F2FP.SATFINITE.E5M2.F32.PACK_AB_MERGE_C R19, R19, R18, RZ ;  /* 0x000000121313723e */ /* 0x000fc600048060ff */
[----:B------:R0:W-:Y:S01]  /*1e7ef0*/  STL.64 [R1+0x81e0], R24 ;  /* 0x0081e01801007387 */ /* 0x0001e20000100a00 */
[----:B------:R-:W-:-:S03]  /*1e7f00*/  F2FP.SATFINITE.E5M2.F32.PACK_AB_MERGE_C R3, R4, R3, RZ ;  /* 0x000000030403723e */ /* 0x000fc600048060ff */
[----:B0-----:R-:W3:Y:S04]  /*1e7f10*/  LDL.LU R24, [R1+0x2774] ;  /* 0x0027740001187983 */ /* 0x001ee80000300800 */
[----:B------:R-:W4:Y:S04]  /*1e7f20*/  LDL.LU R25, [R1+0x2778] ;  /* 0x0027780001197983 */ /* 0x000f280000300800 */
[----:B------:R-:W-:Y:S04]  /*1e7f30*/  STL [R1+0x5224], R19 ;  /* 0x0052241301007387 */ /* 0x000fe80000100800 */
[----:B------:R0:W-:Y:S01]  /*1e7f40*/  STL [R1+0x5230], R3 ;  /* 0x0052300301007387 */ /* 0x0001e20000100800 */
[----:B------:R-:W-:-:S02]  /*1e7f50*/  F2FP.SATFINITE.E5M2.F32.PACK_AB_MERGE_C R5, R10, R5, RZ ;  /* 0x000000050a05723e */ /* 0x000fc400048060ff */
[----:B0-----:R-:W-:Y:S02]  /*1e7f60*/  F2FP.SATFINITE.E5M2.F32.PACK_AB_MERGE_C R3, R12, R9, RZ ;  /* 0x000000090c03723e */ /* 0x001fe400048060ff */
[----:B------:R-:W4:Y:S04]  /*1e7f70*/  LDL.LU R9, [R1+0x2758] ;  /* 0x0027580001097983 */ /* 0x000f280000300800 */
[----:B------:R-:W4:Y:S01]  /*1e7f80*/  LDL.LU R12, [R1+0x275c] ;  /* 0x00275c00010c7983 */ /* 0x000f220000300800 */
[----:B--2---:R-:W-:-:S05]  /*1e7f90*/  IADD3 R18, P1, R0, R23, RZ ;  /* 0x0000001700127210 */ /* 0x004fca0007f3e0ff */
[----:B------:R-:W-:-:S05]  /*1e7fa0*/  IMAD.X R19, R7, 0x1, R22, P1 ;  /* 0x0000000107137824 */ /* 0x000fca00008e0616 */
[----:B------:R-:W-:Y:S04]  /*1e7fb0*/  STL.64 [R1+0x2838], R18 ;  /* 0x0028381201007387 */ /* 0x000fe80000100a00 */
[----:B------:R0:W-:Y:S04]  /*1e7fc0*/  STL [R1+0x51e4], R3 ;  /* 0x0051e40301007387 */ /* 0x0001e80000100800 */
[----:B0-----:R-:W2:Y:S01]  /*1e7fd0*/  LDL.LU R3, [R1+0x2740] ;  /* 0x0027400001037983 */ /* 0x001ea20000300800 */
[----:B------:R-:W-:-:S03]  /*1e7fe0*/  IADD3 R18, P1, R0, R21, RZ ;  /* 0x0000001500127210 */ /* 0x000fc60007f3e0ff */
[----:B------:R-:W2:Y:S04]  /*1e7ff0*/  LDL.LU R4, [R1+0x2744] ;  /* 0x0027440001047983 */ /* 0x000ea80000300800 */
[----:B------:R-:W-:Y:S01]  /*1e8000*/  STL [R1+0x51ec], R5 ;  /* 0x0051ec0501007387 */ /* 0x000fe20000100800 */
[----:B------:R-:W-:-:S03]  /*1e8010*/  IMAD.X R19, R7, 0x1, R20, P1 ;  /* 0x0000000107137824 */ /* 0x000fc600008e0614 */
[----:B------:R0:W-:Y:S04]  /*1e8020*/  STL [R1+0x81c8], R21 ;  /* 0x0081c81501007387 */ /* 0x0001e80000100800 */
[----:B0-----:R-:W3:Y:S04]  /*1e8030*/  LDL.LU R21, [R1+0x2770] ;  /* 0x0027700001157983 */ /* 0x001ee80000300800 */
[----:B------:R0:W-:Y:S04]  /*1e8040*/  STL.64 [R1+0x2830], R18 ;  /* 0x0028301201007387 */ /* 0x0001e80000100a00 */
[----:B0-----:R-:W2:Y:S04]  /*1e8050*/  LDL.LU.64 R18, [R1+0x81e8] ;  /* 0x0081e80001127983 */ /* 0x001ea80000300a00 */
[----:B------:R-:W2:Y:S04]  /*1e8060*/  LDL.LU R5, [R1+0x2748] ;  /* 0x0027480001057983 */ /* 0x000ea80000300800 */
[----:B------:R-:W2:Y:S04]  /*1e8070*/  LDL.LU R10, [R1+0x274c] ;  /* 0x00274c00010a7983 */ /* 0x000ea80000300800 */
[----:B------:R2:W-:Y:S01]  /*1e8080*/  STL [R1+0x81cc], R20 ;  /* 0x0081cc1401007387 */ /* 0x0005e20000100800 */
[----:B------:R-:W-:-:S02]  /*1e8090*/  F2FP.SATFINITE.E5M2.F32.PACK_AB_MERGE_C R11, R11, R29, RZ ;  /* 0x0000001d0b0b723e */ /* 0x000fc400048060ff */
[----:B------:R-:W-:Y:S02]  /*1e80a0*/  F2FP.SATFINITE.E5M2.F32.PACK_AB_MERGE_C R2, R2, R13, RZ ;  /* 0x0000000d0202723e */ /* 0x000fe400048060ff */
[----:B---3--:R-:W-:Y:S02]  /*1e80b0*/  F2FP.SATFINITE.E5M2.F32.PACK_AB_MERGE_C R21, R24, R21, RZ ;  /* 0x000000151815723e */ /* 0x008fe400048060ff */
[----:B----4-:R-:W-:-:S03]  /*1e80c0*/  F2FP.SATFINITE.E5M2.F32.PACK_AB_MERGE_C R24, R28, R25, RZ ;  /* 0x000000191c18723e */ /* 0x010fc600048060ff */
[----:B------:R0:W-:Y:S01]  /*1e80d0*/  STL [R1+0x51b4], R21 ;  /* 0x0051b41501007387 */ /* 0x0001e20000100800 */
[----:B--2---:R-:W-:-:S03]  /*1e80e0*/  IADD3 R20, P1, R0, R19, RZ ;  /* 0x0000001300147210 */ /* 0x004fc60007f3e0ff */
[----:B------:R-:W-:Y:S02]  /*1e80f0*/  STL [R1+0x51c4], R24 ;  /* 0x0051c41801007387 */ /* 0x000fe40000100800 */
[----:B0-----:R-:W-:Y:S02]  /*1e8100*/  IMAD.X R21, R7, 0x1, R18, P1 ;  /* 0x0000000107157824 */ /* 0x001fe400008e0612 */
[----:B------:R0:W-:Y:S04]  /*1e8110*/  STL.64 [R1+0x81d0], R18 ;  /* 0x0081d01201007387 */ /* 0x0001e80000100a00 */
[----:B------:R-:W-:Y:S04]  /*1e8120*/  STL.64 [R1+0x2828], R20 ;  /* 0x0028281401007387 */ /* 0x000fe80000100a00 */
[----:B------:R-:W-:Y:S04]  /*1e8130*/  STL [R1+0x2e6c], R11 ;  /* 0x002e6c0b01007387 */ /* 0x000fe80000100800 */
[----:B------:R1:W-:Y:S04]  /*1e8140*/  STL [R1+0x2e7c], R2 ;  /* 0x002e7c0201007387 */ /* 0x0003e80000100800 */
[----:B------:R-:W2:Y:S04]  /*1e8150*/  LDL.LU R28, [R1+0x2730] ;  /* 0x00273000011c7983 */ /* 0x000ea80000300800 */
[----:B------:R-:W2:Y:S01]  /*1e8160*/  LDL.LU R29, [R1+0x2734] ;  /* 0x00273400011d7983 */ /* 0x000ea20000300800 */
[----:B0-----:R-:W-:-:S02]  /*1e8170*/  IADD3 R18, P1, R0, R17, RZ ;  /* 0x0000001100127210 */ /* 0x001fc40007f3e0ff */
[----:B-1----:R-:W-:-:S03]  /*1e8180*/  F2FP.SATFINITE.E5M2.F32.PACK_AB_MERGE_C R2, R8, R6, RZ ;  /* 0x000000060802723e */ /* 0x002fc600048060ff */
[----:B------:R-:W-:Y:S01]  /*1e8190*/  IMAD.X R19, R7, 0x1, R15, P1 ;  /* 0x0000000107137824 */ /* 0x000fe200008e060f */
[----:B------:R-:W-:-:S04]  /*1e81a0*/  IADD3 R20, P1, R0, R16, RZ ;  /* 0x0000001000147210 */ /* 0x000fc80007f3e0ff */
[----:B------:R0:W-:Y:S04]  /*1e81b0*/  STL.64 [R1+0x2820], R18 ;  /* 0x0028201201007387 */ /* 0x0001e80000100a00 */
[----:B------:R1:W-:Y:S01]  /*1e81c0*/  STL [R1+0x2dfc], R2 ;  /* 0x002dfc0201007387 */ /* 0x0003e20000100800 */
[----:B------:R-:W-:Y:S01]  /*1e81d0*/  IMAD.X R21, R7, 0x1, R14, P1 ;  /* 0x0000000107157824 */ /* 0x000fe200008e060e */
[----:B------:R-:W-:Y:S02]  /*1e81e0*/  F2FP.SATFINITE.E5M2.F32.PACK_AB_MERGE_C R9, R12, R9, RZ ;  /* 0x000000090c09723e */ /* 0x000fe400048060ff */
[----:B------:R-:W-:Y:S01]  /*1e81f0*/  F2FP.SATFINITE.E5M2.F32.PACK_AB_MERGE_C R3, R4, R3, RZ ;  /* 0x000000030403723e */ /* 0x000fe200048060ff */
[----:B0-----:R-:W3:Y:S04]  /*1e8200*/  LDL.LU R18, [R1+0x2738] ;  /* 0x0027380001127983 */ /* 0x001ee80000300800 */
[----:B------:R-:W3:Y:S04]  /*1e8210*/  LDL.LU R19, [R1+0x273c] ;  /* 0x00273c0001137983 */ /* 0x000ee80000300800 */
[----:B------:R-:W4:Y:S04]  /*1e8220*/  LDL.LU R11, [R1+0x2720] ;  /* 0x00272000010b7983 */ /* 0x000f280000300800 */
[----:B------:R-:W4:Y:S04]  /*1e8230*/  LDL.LU R13, [R1+0x2724] ;  /* 0x00272400010d7983 */ /* 0x000f280000300800 */
[----:B-1----:R-:W4:Y:S04]  /*1e8240*/  LDL.LU R2, [R1+0x2728] ;  /* 0x0027280001027983 */ /* 0x002f280000300800 */
[----:B------:R-:W4:Y:S04]  /*1e8250*/  LDL.LU R6, [R1+0x272c] ;  /* 0x00272c0001067983 */ /* 0x000f280000300800 */
[----:B------:R-:W-:Y:S04]  /*1e8260*/  STL.64 [R1+0x81c0], R16 ;  /* 0x0081c01001007387 */ /* 0x000fe80000100a00 */
[----:B------:R-:W4:Y:S04]  /*1e8270*/  LDL.LU R7, [R1+0x2710] ;  /* 0x0027100001077983 */ /* 0x000f280000300800 */
[----:B------:R-:W4:Y:S04]  /*1e8280*/  LDL.LU R8, [R1+0x2714] ;  /* 0x0027140001087983 */ /* 0x000f280000300800 */
[----:B------:R-:W-:Y:S04]  /*1e8290*/  STL.64 [R1+0x2818], R20 ;  /* 0x0028181401007387 */ /* 0x000fe80000100a00 */
[----:B------:R0:W-:Y:S04]  /*1e82a0*/  STL [R1+0x2e08], R9 ;  /* 0x002e080901007387 */ /* 0x0001e80000100800 */
[----:B0-----:R-:W4:Y:S04]  /*1e82b0*/  LDL.LU R9, [R1+0x2718] ;  /* 0x0027180001097983 */ /* 0x001f280000300800 */
[----:B------:R-:W4:Y:S04]  /*1e82c0*/  LDL.LU R12, [R1+0x271c] ;  /* 0x00271c00010c7983 */ /* 0x000f280000300800 */
[----:B------:R0:W-:Y:S04]  /*1e82d0*/  STL [R1+0x2d78], R3 ;  /* 0x002d780301007387 */ /* 0x0001e80000100800 */
[----:B------:R-:W4:Y:S04]  /*1e82e0*/  LDL.LU R20, [R1+0x2700] ;  /* 0x0027000001147983 */ /* 0x000f280000300800 */
[----:B------:R-:W4:Y:S01]  /*1e82f0*/  LDL.LU R21, [R1+0x2704] ;  /* 0x0027040001157983 */ /* 0x000f220000300800 */
[----:B------:R-:W-:Y:S01]  /*1e8300*/  VIADD R0, R0, UR6 ;  /* 0x0000000600007c36 */ /* 0x000fe20008000000 */
[----:B------:R-:W-:Y:S01]  /*1e8310*/  ULDC UR6, c[0x0][0x248] ;  /* 0x0000920000067ab9 */ /* 0x000fe20000000800 */
[----:B0-----:R-:W-:-:S05]  /*1e8320*/  F2FP.SATFINITE.E5M2.F32.PACK_AB_MERGE_C R3, R10, R5, RZ ;  /* 0x000000050a03723e */ /* 0x001fca00048060ff */
[----:B------:R0:W-:Y:S04]  /*1e8330*/  STL [R1+0x2d7c], R3 ;  /* 0x002d7c0301007387 */ /* 0x0001e80000100800 */
[----:B------:R-:W4:Y:S04]  /*1e8340*/  LDL.LU R16, [R1+0x2708] ;  /* 0x0027080001107983 */ /* 0x000f280000300800 */
[----:B------:R-:W4:Y:S01]  /*1e8350*/  LDL.LU R17, [R1+0x270c] ;  /* 0x00270c0001117983 */ /* 0x000f220000300800 */
[----:B------:R-:W-:-:S03]  /*1e8360*/  IADD3 R24, P1, R0, R27, RZ ;  /* 0x0000001b00187210 */ /* 0x000fc60007f3e0ff */
[----:B0-----:R-:W4:Y:S04]  /*1e8370*/  LDL.LU R3, [R1+0x26f0] ;  /* 0x0026f00001037983 */ /* 0x001f280000300800 */
[----:B------:R-:W4:Y:S04]  /*1e8380*/  LDL.LU R4, [R1+0x26f4] ;  /* 0x0026f40001047983 */ /* 0x000f280000300800 */
[----:B------:R-:W4:Y:S04]  /*1e8390*/  LDL.LU R5, [R1+0x26f8] ;  /* 0x0026f80001057983 */ /* 0x000f280000300800 */
[----:B------:R-:W4:Y:S04]  /*1e83a0*/  LDL.LU R10, [R1+0x26fc] ;  /* 0x0026fc00010a7983 */ /* 0x000f280000300800 */
[----:B------:R0:W-:Y:S02]  /*1e83b0*/  STL [R1+0x81b8], R27 ;  /* 0x0081b81b01007387 */ /* 0x0001e40000100800 */
[----:B0-----:R-:W-:-:S05]  /*1e83c0*/  SHF.R.S32.HI R27, RZ, 0x1f, R0 ;  /* 0x0000001fff1b7819 */ /* 0x001fca0000011400 */
[----:B------:R-:W-:-:S05]  /*1e83d0*/  IMAD.X R25, R27, 0x1, R26, P1 ;  /* 0x000000011b197824 */ /* 0x000fca00008e061a */
[----:B------:R0:W-:Y:S04]  /*1e83e0*/  STL.64 [R1+0x2810], R24 ;  /* 0x0028101801007387 */ /* 0x0001e80000100a00 */
[----:B0-----:R-:W4:Y:S01]  /*1e83f0*/  LDL.LU.64 R24, [R1+0x81e0] ;  /* 0x0081e00001187983 */ /* 0x001f220000300a00 */
[----:B--2---:R-:W-:-:S03]  /*1e8400*/  F2FP.SATFINITE.E5M2.F32.PACK_AB_MERGE_C R29, R29, R28, RZ ;  /* 0x0000001c1d1d723e */ /* 0x004fc600048060ff */
[----:B------:R-:W2:Y:S04]  /*1e8410*/  LDL.LU R28, [R1+0x81dc] ;  /* 0x0081dc00011c7983 */ /* 0x000ea80000300800 */
[----:B------:R0:W-:Y:S04]  /*1e8420*/  STL [R1+0x2cbc], R29 ;  /* 0x002cbc1d01007387 */ /* 0x0001e80000100800 */
[----:B0-----:R-:W2:Y:S01]  /*1e8430*/  LDL.LU R29, [R1+0x81d8] ;  /* 0x0081d800011d7983 */ /* 0x001ea20000300800 */
[----:B---3--:R-:W-:-:S05]  /*1e8440*/  F2FP.SATFINITE.E5M2.F32.PACK_AB_MERGE_C R19, R19, R18, RZ ;  /* 0x000000121313723e */ /* 0x008fca00048060ff */
[----:B------:R0:W-:Y:S01]  /*1e8450*/  STL [R1+0x2d38], R19 ;  /* 0x002d381301007387 */ /* 0x0001e20000100800 */
[----:B----4-:R-:W-:Y:S02]  /*1e8460*/  F2FP.SATFINITE.E5M2.F32.PACK_AB_MERGE_C R21, R21, R20, RZ ;  /* 0x000000141515723e */ /* 0x010fe400048060ff */
[----:B--2---:R-:W-:-:S05]  /*1e8470*/  IADD3 R18, P1, R0, R29, RZ ;  /* 0x0000001d00127210 */ /* 0x004fca0007f3e0ff */
        /* <DEDUP_REMOVED lines=12> */
[----:B------:R0:W-:Y:S02]  /*1e8540*/  STL.64 [R1+0x2800], R18 ;  /* 0x0028001201007387 */ /* 0x0001e40000100a00 */
[----:B0-----:R-:W-:Y:S02]  /*1e8550*/  F2FP.SATFINITE.E5M2.F32.PACK_AB_MERGE_C R18, R8, R7, RZ ;  /* 0x000000070812723e */ /* 0x001fe400048060ff */
[----:B------:R-:W4:Y:S04]  /*1e8560*/  LDL.LU R7, [R1+0x26c0] ;  /* 0x0026c00001077983 */ /* 0x000f280000300800 */
[----:B------:R0:W-:Y:S01]  /*1e8570*/  STL [R1+0x2bd8], R18 ;  /* 0x002bd81201007387 */ /* 0x0001e20000100800 */
[----:B------:R-:W-:-:S03]  /*1e8580*/  F2FP.SATFINITE.E5M2.F32.PACK_AB_MERGE_C R8, R12, R9, RZ ;  /* 0x000000090c08723e */ /* 0x000fc600048060ff */
[----:B------:R-:W4:Y:S01]  /*1e8590*/  LDL.LU R9, [R1+0x26c4] ;  /* 0x0026c40001097983 */ /* 0x000f220000300800 */
[----:B0-----:R-:W-:-:S03]  /*1e85a0*/  IADD3 R18, P1, R0, R23, RZ ;  /* 0x0000001700127210 */ /* 0x001fc60007f3e0ff */
[----:B------:R-:W-:Y:S02]  /*1e85b0*/  STL [R1+0x2c0c], R8 ;  /* 0x002c0c0801007387 */ /* 0x000fe40000100800 */
[----:B------:R-:W-:-:S05]  /*1e85c0*/  IMAD.X R19, R27, 0x1, R22, P1 ;  /* 0x000000011b137824 */ /* 0x000fca00008e0616 */
[----:B------:R0:W-:Y:S04]  /*1e85d0*/  STL.64 [R1+0x27f8], R18 ;  /* 0x0027f81201007387 */ /* 0x0001e80000100a00 */
[----:B0-----:R-:W2:Y:S04]  /*1e85e0*/  LDL.LU.64 R18, [R1+0x81d0] ;  /* 0x0081d00001127983 */ /* 0x001ea80000300a00 */
[----:B------:R-:W4:Y:S04]  /*1e85f0*/  LDL.LU R8, [R1+0x26c8] ;  /* 0x0026c80001087983 */ /* 0x000f280000300800 */
[----:B------:R-:W4:Y:S04]  /*1e8600*/  LDL.LU R12, [R1+0x26cc] ;  /* 0x0026cc00010c7983 */ /* 0x000f280000300800 */
[----:B------:R0:W-:Y:S04]  /*1e8610*/  STL.64 [R1+0x81b0], R22 ;  /* 0x0081b01601007387 */ /* 0x0001e80000100a00 */
[----:B0-----:R-:W4:Y:S04]  /*1e8620*/  LDL.LU R22, [R1+0x26d8] ;  /* 0x0026d80001167983 */ /* 0x001f280000300800 */
[----:B------:R-:W4:Y:S04]  /*1e8630*/  LDL.LU R23, [R1+0x26dc] ;  /* 0x0026dc0001177983 */ /* 0x000f280000300800 */
[----:B------:R-:W3:Y:S04]  /*1e8640*/  LDL.LU R20, [R1+0x81cc] ;  /* 0x0081cc0001147983 */ /* 0x000ee80000300800 */
[----:B------:R0:W-:Y:S04]  /*1e8650*/  STL [R1+0x2b68], R21 ;  /* 0x002b681501007387 */ /* 0x0001e80000100800 */
[----:B0-----:R-:W2:Y:S01]  /*1e8660*/  LDL.LU R21, [R1+0x81c8] ;  /* 0x0081c80001157983 */ /* 0x001ea20000300800 */
[----:B------:R-:W-:-:S02]  /*1e8670*/  F2FP.SATFINITE.E5M2.F32.PACK_AB_MERGE_C R17, R17, R16, RZ ;  /* 0x000000101111723e */ /* 0x000fc400048060ff */
[----:B------:R-:W-:-:S03]  /*1e8680*/  F2FP.SATFINITE.E5M2.F32.PACK_AB_MERGE_C R4, R4, R3, RZ ;  /* 0x000000030404723e */ /* 0x000fc600048060ff */
[----:B------:R3:W-:Y:S04]  /*1e8690*/  STL [R1+0x2b98], R17 ;  /* 0x002b981101007387 */ /* 0x0007e80000100800 */
[----:B------:R-:W4:Y:S01]  /*1e86a0*/  LDL.LU R3, [R1+0x26b0] ;  /* 0x0026b00001037983 */ /* 0x000f220000300800 */
[----:B------:R-:W-:Y:S02]  /*1e86b0*/  F2FP.SATFINITE.E5M2.F32.PACK_AB_MERGE_C R5, R10, R5, RZ ;  /* 0x000000050a05723e */ /* 0x000fe400048060ff */
[----:B--2---:R-:W-:-:S05]  /*1e86c0*/  IADD3 R16, P1, R0, R21, RZ ;  /* 0x0000001500107210 */ /* 0x004fca0007f3e0ff */
[----:B---3--:R-:W-:-:S05]  /*1e86d0*/  IMAD.X R17, R27, 0x1, R20, P1 ;  /* 0x000000011b117824 */ /* 0x008fca00008e0614 */
[----:B------:R-:W-:Y:S04]  /*1e86e0*/  STL.64 [R1+0x27f0], R16 ;  /* 0x0027f01001007387 */ /* 0x000fe80000100a00 */
[----:B------:R0:W-:Y:S04]  /*1e86f0*/  STL [R1+0x2928], R4 ;  /* 0x0029280401007387 */ /* 0x0001e80000100800 */
[----:B0-----:R-:W2:Y:S01]  /*1e8700*/  LDL.LU R4, [R1+0x26b4] ;  /* 0x0026b40001047983 */ /* 0x001ea20000300800 */
[----:B------:R-:W-:-:S03]  /*1e8710*/  IADD3 R16, P1, R0, R19, RZ ;  /* 0x0000001300107210 */ /* 0x000fc60007f3e0ff */
[----:B------:R0:W-:Y:S02]  /*1e8720*/  STL [R1+0x293c], R5 ;  /* 0x00293c0501007387 */ /* 0x0001e40000100800 */
[----:B------:R-:W-:Y:S02]  /*1e8730*/  IMAD.X R17, R27, 0x1, R18, P1 ;  /* 0x000000011b117824 */ /* 0x000fe400008e0612 */
[----:B0-----:R-:W3:Y:S04]  /*1e8740*/  LDL.LU R5, [R1+0x26b8] ;  /* 0x0026b80001057983 */ /* 0x001ee80000300800 */
[----:B------:R-:W3:Y:S04]  /*1e8750*/  LDL.LU R10, [R1+0x26bc] ;  /* 0x0026bc00010a7983 */ /* 0x000ee80000300800 */
[----:B------:R0:W-:Y:S04]  /*1e8760*/  STL.64 [R1+0x27e8], R16 ;  /* 0x0027e81001007387 */ /* 0x0001e80000100a00 */
[----:B0-----:R-:W4:Y:S04]  /*1e8770*/  LDL.LU.64 R16, [R1+0x81c0] ;  /* 0x0081c00001107983 */ /* 0x001f280000300a00 */
[----:B------:R0:W-:Y:S04]  /*1e8780*/  STL.64 [R1+0x81a8], R18 ;  /* 0x0081a81201007387 */ /* 0x0001e80000100a00 */
[----:B0-----:R-:W2:Y:S04]  /*1e8790*/  LDL.LU R18, [R1+0x26e0] ;  /* 0x0026e00001127983 */ /* 0x001ea80000300800 */
[----:B------:R-:W2:Y:S01]  /*1e87a0*/  LDL.LU R19, [R1+0x26e4] ;  /* 0x0026e40001137983 */ /* 0x000ea20000300800 */
[----:B------:R-:W-:-:S02]  /*1e87b0*/  F2FP.SATFINITE.E5M2.F32.PACK_AB_MERGE_C R11, R13, R11, RZ ;  /* 0x0000000b0d0b723e */ /* 0x000fc400048060ff */
[----:B------:R-:W-:Y:S02]  /*1e87c0*/  F2FP.SATFINITE.E5M2.F32.PACK_AB_MERGE_C R2, R6, R2, RZ ;  /* 0x000000020602723e */ /* 0x000fe400048060ff */
[----:B--2---:R-:W-:Y:S02]  /*1e87d0*/  F2FP.SATFINITE.E5M2.F32.PACK_AB_MERGE_C R19, R19, R18, RZ ;  /* 0x000000121313723e */ /* 0x004fe400048060ff */
[----:B----4-:R-:W-:-:S03]  /*1e87e0*/  IADD3 R18, P1, R0, R17, RZ ;  /* 0x0000001100127210 */ /* 0x010fc60007f3e0ff */
[----:B------:R0:W-:Y:S04]  /*1e87f0*/  STL [R1+0x864], R19 ;  /* 0x0008641301007387 */ /* 0x0001e80000100800 */
[----:B------:R1:W-:Y:S01]  /*1e8800*/  STL [R1+0x878], R11 ;  /* 0x0008780b01007387 */ /* 0x0003e20000100800 */
[----:B0-----:R-:W-:-:S03]  /*1e8810*/  IMAD.X R19, R27, 0x1, R15, P1 ;  /* 0x000000011b137824 */ /* 0x001fc600008e060f */
[----:B-1----:R-:W2:Y:S04]  /*1e8820*/  LDL.LU R11, [R1+0x26a0] ;  /* 0x0026a000010b7983 */ /* 0x002ea80000300800 */
[----:B------:R-:W2:Y:S04]  /*1e8830*/  LDL.LU R13, [R1+0x26a4] ;  /* 0x0026a400010d7983 */ /* 0x000ea80000300800 */
[----:B------:R-:W-:Y:S04]  /*1e8840*/  STL.64 [R1+0x27e0], R18 ;  /* 0x0027e01201007387 */ /* 0x000fe80000100a00 */
[----:B------:R0:W-:Y:S04]  /*1e8850*/  STL [R1+0x808], R2 ;  /* 0x0008080201007387 */ /* 0x0001e80000100800 */
[----:B0-----:R-:W4:Y:S01]  /*1e8860*/  LDL.LU R2, [R1+0x26a8] ;  /* 0x0026a80001027983 */ /* 0x001f220000300800 */
[----:B------:R-:W-:-:S03]  /*1e8870*/  IADD3 R18, P1, R0, R16, RZ ;  /* 0x0000001000127210 */ /* 0x000fc60007f3e0ff */
[----:B------:R-:W4:Y:S02]  /*1e8880*/  LDL.LU R6, [R1+0x26ac] ;  /* 0x0026ac0001067983 */ /* 0x000f240000300800 */
[----:B------:R-:W-:Y:S02]  /*1e8890*/  IMAD.X R19, R27, 0x1, R14, P1 ;  /* 0x000000011b137824 */ /* 0x000fe400008e060e */
[----:B------:R-:W3:Y:S04]  /*1e88a0*/  LDL.LU R27, [R1+0x81b8] ;  /* 0x0081b800011b7983 */ /* 0x000ee80000300800 */
[----:B------:R0:W-:Y:S01]  /*1e88b0*/  STL.64 [R1+0x27d8], R18 ;  /* 0x0027d81201007387 */ /* 0x0001e20000100a00 */
[----:B------:R-:W-:Y:S02]  /*1e88c0*/  F2FP.SATFINITE.E5M2.F32.PACK_AB_MERGE_C R7, R9, R7, RZ ;  /* 0x000000070907723e */ /* 0x000fe400048060ff */
[----:B------:R-:W-:Y:S01]  /*1e88d0*/  F2FP.SATFINITE.E5M2.F32.PACK_AB_MERGE_C R8, R12, R8, RZ ;  /* 0x000000080c08723e */ /* 0x000fe200048060ff */
[----:B------:R-:W-:Y:S01]  /*1e88e0*/  VIADD R0, R0, UR6 ;  /* 0x0000000600007c36 */ /* 0x000fe20008000000 */
[----:B------:R-:W-:Y:S01]  /*1e88f0*/  ULDC UR6, c[0x0][0x248] ;  /* 0x0000920000067ab9 */ /* 0x000fe20000000800 */
[----:B0-----:R-:W-:-:S05]  /*1e8900*/  F2FP.SATFINITE.E5M2.F32.PACK_AB_MERGE_C R18, R23, R22, RZ ;  /* 0x000000161712723e */ /* 0x001fca00048060ff */
[----:B------:R-:W-:Y:S04]  /*1e8910*/  STL [R1+0x810], R18 ;  /* 0x0008101201007387 */ /* 0x000fe80000100800 */
[----:B------:R0:W-:Y:S04]  /*1e8920*/  STL [R1+0x7a4], R7 ;  /* 0x0007a40701007387 */ /* 0x0001e80000100800 */
[----:B0-----:R-:W4:Y:S04]  /*1e8930*/  LDL.LU R7, [R1+0x2698] ;  /* 0x0026980001077983 */ /* 0x001f280000300800 */
[----:B------:R-:W4:Y:S04]  /*1e8940*/  LDL.LU R9, [R1+0x269c] ;  /* 0x00269c0001097983 */ /* 0x000f280000300800 */
[----:B------:R-:W4:Y:S04]  /*1e8950*/  LDL.LU R18, [R1+0x2680] ;  /* 0x0026800001127983 */ /* 0x000f280000300800 */
[----:B------:R-:W4:Y:S04]  /*1e8960*/  LDL.LU R19, [R1+0x2684] ;  /* 0x0026840001137983 */ /* 0x000f280000300800 */
[----:B------:R0:W-:Y:S04]  /*1e8970*/  STL [R1+0x7b8], R8 ;  /* 0x0007b80801007387 */ /* 0x0001e80000100800 */
[----:B0-----:R-:W4:Y:S04]  /*1e8980*/  LDL.LU R8, [R1+0x2688] ;  /* 0x0026880001087983 */ /* 0x001f280000300800 */
[----:B------:R-:W4:Y:S01]  /*1e8990*/  LDL.LU R12, [R1+0x268c] ;  /* 0x00268c00010c7983 */ /* 0x000f220000300800 */
[----:B---3--:R-:W-:-:S03]  /*1e89a0*/  IADD3 R22, P1, R0, R27, RZ ;  /* 0x0000001b00167210 */ /* 0x008fc60007f3e0ff */
[----:B------:R0:W-:Y:S02]  /*1e89b0*/  STL [R1+0x81a0], R27 ;  /* 0x0081a01b01007387 */ /* 0x0001e40000100800 */
[----:B0-----:R-:W-:-:S05]  /*1e89c0*/  SHF.R.S32.HI R27, RZ, 0x1f, R0 ;  /* 0x0000001fff1b7819 */ /* 0x001fca0000011400 */
[----:B------:R-:W-:-:S05]  /*1e89d0*/  IMAD.X R23, R27, 0x1, R26, P1 ;  /* 0x000000011b177824 */ /* 0x000fca00008e061a */
[----:B------:R0:W-:Y:S02]  /*1e89e0*/  STL.64 [R1+0x27d0], R22 ;  /* 0x0027d01601007387 */ /* 0x0001e40000100a00 */
[----:B0-----:R-:W-:Y:S02]  /*1e89f0*/  F2FP.SATFINITE.E5M2.F32.PACK_AB_MERGE_C R22, R4, R3, RZ ;  /* 0x000000030416723e */ /* 0x001fe400048060ff */
[----:B------:R-:W3:Y:S04]  /*1e8a00*/  LDL.LU R4, [R1+0x2674] ;  /* 0x0026740001047983 */ /* 0x000ee80000300800 */
[----:B------:R0:W-:Y:S01]  /*1e8a10*/  STL [R1+0x754], R22 ;  /* 0x0007541601007387 */ /* 0x0001e20000100800 */
[----:B------:R-:W-:-:S03]  /*1e8a20*/  F2FP.SATFINITE.E5M2.F32.PACK_AB_MERGE_C R3, R10, R5, RZ ;  /* 0x000000050a03723e */ /* 0x000fc600048060ff */
[----:B------:R-:W3:Y:S04]  /*1e8a30*/  LDL.LU R5, [R1+0x2678] ;  /* 0x0026780001057983 */ /* 0x000ee80000300800 */
[----:B------:R-:W3:Y:S01]  /*1e8a40*/  LDL.LU R10, [R1+0x267c] ;  /* 0x00267c00010a7983 */ /* 0x000ee20000300800 */
[----:B0-----:R-:W-:-:S03]  /*1e8a50*/  IADD3 R22, P1, R0, R29, RZ ;  /* 0x0000001d00167210 */ /* 0x001fc60007f3e0ff */
[----:B------:R0:W-:Y:S02]  /*1e8a60*/  STL [R1+0x7908], R3 ;  /* 0x0079080301007387 */ /* 0x0001e40000100800 */
[----:B------:R-:W-:Y:S01]  /*1e8a70*/  IMAD.X R23, R27, 0x1, R28, P1 ;  /* 0x000000011b177824 */ /* 0x000fe200008e061c */
[----:B--2---:R-:W-:Y:S01]  /*1e8a80*/  F2FP.SATFINITE.E5M2.F32.PACK_AB_MERGE_C R13, R13, R11, RZ ;  /* 0x0000000b0d0d723e */ /* 0x004fe200048060ff */
[----:B0-----:R-:W2:Y:S04]  /*1e8a90*/  LDL.LU R3, [R1+0x2694] ;  /* 0x0026940001037983 */ /* 0x001ea80000300800 */
[----:B------:R0:W-:Y:S01]  /*1e8aa0*/  STL.64 [R1+0x8198], R28 ;  /* 0x0081981c01007387 */ /* 0x0001e20000100a00 */
[----:B----4-:R-:W-:-:S03]  /*1e8ab0*/  F2FP.SATFINITE.E5M2.F32.PACK_AB_MERGE_C R2, R6, R2, RZ ;  /* 0x000000020602723e */ /* 0x010fc600048060ff */
[----:B0-----:R-:W2:Y:S04]  /*1e8ac0*/  LDL.LU R29, [R1+0x2690] ;  /* 0x00269000011d7983 */ /* 0x001ea80000300800 */
[----:B------:R0:W-:Y:S04]  /*1e8ad0*/  STL.64 [R1+0x27c8], R22 ;  /* 0x0027c81601007387 */ /* 0x0001e80000100a00 */
[----:B------:R-:W4:Y:S04]  /*1e8ae0*/  LDL.LU R11, [R1+0x2660] ;  /* 0x00266000010b7983 */ /* 0x000f280000300800 */
[----:B------:R1:W-:Y:S01]  /*1e8af0*/  STL [R1+0x708], R13 ;  /* 0x0007080d01007387 */ /* 0x0003e20000100800 */
[----:B0-----:R-:W-:-:S03]  /*1e8b00*/  IADD3 R22, P1, R0, R25, RZ ;  /* 0x0000001900167210 */ /* 0x001fc60007f3e0ff */
[----:B-1----:R-:W4:Y:S04]  /*1e8b10*/  LDL.LU R13, [R1+0x2664] ;  /* 0x00266400010d7983 */ /* 0x002f280000300800 */
[----:B------:R0:W-:Y:S01]  /*1e8b20*/  STL [R1+0x718], R2 ;  /* 0x0007180201007387 */ /* 0x0001e20000100800 */
[----:B------:R-:W-:-:S03]  /*1e8b30*/  IMAD.X R23, R27, 0x1, R24, P1 ;  /* 0x000000011b177824 */ /* 0x000fc600008e0618 */
[----:B0-----:R-:W4:Y:S04]  /*1e8b40*/  LDL.LU R2, [R1+0x2668] ;  /* 0x0026680001027983 */ /* 0x001f280000300800 */
[----:B------:R-:W4:Y:S04]  /*1e8b50*/  LDL.LU R6, [R1+0x266c] ;  /* 0x00266c0001067983 */ /* 0x000f280000300800 */
[----:B------:R0:W-:Y:S04]  /*1e8b60*/  STL.64 [R1+0x27c0], R22 ;  /* 0x0027c01601007387 */ /* 0x0001e80000100a00 */
[----:B0-----:R-:W3:Y:S04]  /*1e8b70*/  LDL.LU.64 R22, [R1+0x81b0] ;  /* 0x0081b00001167983 */ /* 0x001ee80000300a00 */
[----:B------:R0:W-:Y:S01]  /*1e8b80*/  STL.64 [R1+0x8190], R24 ;  /* 0x0081901801007387 */ /* 0x0001e20000100a00 */
[----:B------:R-:W-:-:S03]  /*1e8b90*/  F2FP.SATFINITE.E5M2.F32.PACK_AB_MERGE_C R18, R19, R18, RZ ;  /* 0x000000121312723e */ /* 0x000fc600048060ff */
[----:B0-----:R-:W4:Y:S04]  /*1e8ba0*/  LDL.LU R25, [R1+0x2670] ;  /* 0x0026700001197983 */ /* 0x001f280000300800 */
[----:B------:R-:W4:Y:S01]  /*1e8bb0*/  LDL.LU R24, [R1+0x2654] ;  /* 0x0026540001187983 */ /* 0x000f220000300800 */
[----:B------:R-:W-:Y:S02]  /*1e8bc0*/  F2FP.SATFINITE.E5M2.F32.PACK_AB_MERGE_C R8, R12, R8, RZ ;  /* 0x000000080c08723e */ /* 0x000fe400048060ff */
[----:B--2---:R-:W-:Y:S02]  /*1e8bd0*/  F2FP.SATFINITE.E5M2.F32.PACK_AB_MERGE_C R28, R3, R29, RZ ;  /* 0x0000001d031c723e */ /* 0x004fe400048060ff */
[----:B------:R-:W-:-:S03]  /*1e8be0*/  F2FP.SATFINITE.E5M2.F32.PACK_AB_MERGE_C R3, R9, R7, RZ ;  /* 0x000000070903723e */ /* 0x000fc600048060ff */
[----:B------:R-:W-:Y:S04]  /*1e8bf0*/  STL [R1+0x6a4], R28 ;  /* 0x0006a41c01007387 */ /* 0x000fe80000100800 */
[----:B------:R-:W2:Y:S04]  /*1e8c00*/  LDL.LU R7, [R1+0x2658] ;  /* 0x0026580001077983 */ /* 0x000ea80000300800 */
[----:B------:R-:W2:Y:S04]  /*1e8c10*/  LDL.LU R9, [R1+0x265c] ;  /* 0x00265c0001097983 */ /* 0x000ea80000300800 */
[----:B------:R0:W-:Y:S04]  /*1e8c20*/  STL [R1+0x7948], R3 ;  /* 0x0079480301007387 */ /* 0x0001e80000100800 */
[----:B0-----:R-:W2:Y:S01]  /*1e8c30*/  LDL.LU R3, [R1+0x2650] ;  /* 0x0026500001037983 */ /* 0x001ea20000300800 */
[----:B---3--:R-:W-:-:S05]  /*1e8c40*/  IADD3 R28, P1, R0, R23, RZ ;  /* 0x00000017001c7210 */ /* 0x008fca0007f3e0ff */
[----:B------:R-:W-:-:S05]  /*1e8c50*/  IMAD.X R29, R27, 0x1, R22, P1 ;  /* 0x000000011b1d7824 */ /* 0x000fca00008e0616 */
[----:B------:R0:W-:Y:S04]  /*1e8c60*/  STL.64 [R1+0x27b8], R28 ;  /* 0x0027b81c01007387 */ /* 0x0001e80000100a00 */
[----:B0-----:R-:W3:Y:S04]  /*1e8c70*/  LDL.LU R28, [R1+0x2640] ;  /* 0x00264000011c7983 */ /* 0x001ee80000300800 */
[----:B------:R0:W-:Y:S04]  /*1e8c80*/  STL [R1+0x5ec], R18 ;  /* 0x0005ec1201007387 */ /* 0x0001e80000100800 */
[----:B------:R-:W3:Y:S04]  /*1e8c90*/  LDL.LU R29, [R1+0x2644] ;  /* 0x00264400011d7983 */ /* 0x000ee80000300800 */
[----:B------:R1:W-:Y:S01]  /*1e8ca0*/  STL [R1+0x5f8], R8 ;  /* 0x0005f80801007387 */ /* 0x0003e20000100800 */
[----:B0-----:R-:W-:-:S03]  /*1e8cb0*/  IADD3 R18, P1, R0, R21, RZ ;  /* 0x0000001500127210 */ /* 0x001fc60007f3e0ff */
[----:B-1----:R-:W3:Y:S04]  /*1e8cc0*/  LDL.LU R8, [R1+0x2648] ;  /* 0x0026480001087983 */ /* 0x002ee80000300800 */
[----:B------:R-:W3:Y:S01]  /*1e8cd0*/  LDL.LU R12, [R1+0x264c] ;  /* 0x00264c00010c7983 */ /* 0x000ee20000300800 */
[----:B------:R-:W-:-:S05]  /*1e8ce0*/  IMAD.X R19, R27, 0x1, R20, P1 ;  /* 0x000000011b137824 */ /* 0x000fca00008e0614 */
[----:B------:R0:W-:Y:S04]  /*1e8cf0*/  STL.64 [R1+0x27b0], R18 ;  /* 0x0027b01201007387 */ /* 0x0001e80000100a00 */
[----:B0-----:R-:W3:Y:S04]  /*1e8d00*/  LDL.LU.64 R18, [R1+0x81a8] ;  /* 0x0081a80001127983 */ /* 0x001ee80000300a00 */
[----:B------:R4:W-:Y:S01]  /*1e8d10*/  STL.64 [R1+0x8188], R20 ;  /* 0x0081881401007387 */ /* 0x0009e20000100a00 */
[----:B------:R-:W-:Y:S02]  /*1e8d20*/  F2FP.SATFINITE.E5M2.F32.PACK_AB_MERGE_C R10, R10, R5, RZ ;  /* 0x000000050a0a723e */ /* 0x000fe400048060ff */
[----:B----4-:R-:W-:-:S05]  /*1e8d30*/  F2FP.SATFINITE.E5M2.F32.PACK_AB_MERGE_C R20, R4, R25, RZ ;  /* 0x000000190414723e */ /* 0x010fca00048060ff */
[----:B------:R-:W-:Y:S04]  /*1e8d40*/  STL [R1+0x5d8], R20 ;  /* 0x0005d81401007387 */ /* 0x000fe80000100800 */
[----:B------:R-:W-:Y:S04]  /*1e8d50*/  STL [R1+0x5e0], R10 ;  /* 0x0005e00a01007387 */ /* 0x000fe80000100800 */
[----:B------:R-:W4:Y:S01]  /*1e8d60*/  LDL.LU R25, [R1+0x2630] ;  /* 0x0026300001197983 */ /* 0x000f220000300800 */
[----:B------:R-:W-:Y:S02]  /*1e8d70*/  F2FP.SATFINITE.E5M2.F32.PACK_AB_MERGE_C R11, R13, R11, RZ ;  /* 0x0000000b0d0b723e */ /* 0x000fe400048060ff */
[----:B------:R-:W-:-:S02]  /*1e8d80*/  F2FP.SATFINITE.E5M2.F32.PACK_AB_MERGE_C R2, R6, R2, RZ ;  /* 0x000000020602723e */ /* 0x000fc400048060ff */
[----:B--2---:R-:W-:Y:S02]  /*1e8d90*/  F2FP.SATFINITE.E5M2.F32.PACK_AB_MERGE_C R3, R24, R3, RZ ;  /* 0x000000031803723e */ /* 0x004fe400048060ff */
[----:B---3--:R-:W-:-:S05]  /*1e8da0*/  IADD3 R4, P1, R0, R19, RZ ;  /* 0x0000001300047210 */ /* 0x008fca0007f3e0ff */
[----:B------:R-:W-:-:S05]  /*1e8db0*/  IMAD.X R5, R27, 0x1, R18, P1 ;  /* 0x000000011b057824 */ /* 0x000fca00008e0612 */
[----:B------:R0:W-:Y:S04]  /*1e8dc0*/  STL.64 [R1+0x27a8], R4 ;  /* 0x0027a80401007387 */ /* 0x0001e80000100a00 */
[----:B0-----:R-:W4:Y:S04]  /*1e8dd0*/  LDL.LU R4, [R1+0x2634] ;  /* 0x0026340001047983 */ /* 0x001f280000300800 */
[----:B------:R-:W2:Y:S04]  /*1e8de0*/  LDL.LU R5, [R1+0x2638] ;  /* 0x0026380001057983 */ /* 0x000ea80000300800 */
[----:B------:R-:W2:Y:S04]  /*1e8df0*/  LDL.LU R10, [R1+0x263c] ;  /* 0x00263c00010a7983 */ /* 0x000ea80000300800 */
[----:B------:R-:W-:Y:S04]  /*1e8e00*/  STL.64 [R1+0x8180], R18 ;  /* 0x0081801201007387 */ /* 0x000fe80000100a00 */
[----:B------:R0:W-:Y:S04]  /*1e8e10*/  STL [R1+0x5c0], R11 ;  /* 0x0005c00b01007387 */ /* 0x0001e80000100800 */
[----:B------:R1:W-:Y:S04]  /*1e8e20*/  STL [R1+0x5c4], R2 ;  /* 0x0005c40201007387 */ /* 0x0003e80000100800 */
[----:B0-----:R-:W3:Y:S01]  /*1e8e30*/  LDL.LU R11, [R1+0x2620] ;  /* 0x00262000010b7983 */ /* 0x001ee20000300800 */
[----:B------:R-:W-:-:S03]  /*1e8e40*/  IADD3 R18, P1, R0, R17, RZ ;  /* 0x0000001100127210 */ /* 0x000fc60007f3e0ff */
[----:B------:R-:W3:Y:S04]  /*1e8e50*/  LDL.LU R13, [R1+0x2624] ;  /* 0x00262400010d7983 */ /* 0x000ee80000300800 */
[----:B-1----:R-:W3:Y:S01]  /*1e8e60*/  LDL.LU R2, [R1+0x2628] ;  /* 0x0026280001027983 */ /* 0x002ee20000300800 */
[----:B------:R-:W-:-:S05]  /*1e8e70*/  IMAD.X R19, R27, 0x1, R15, P1 ;  /* 0x000000011b137824 */ /* 0x000fca00008e060f */
[----:B------:R0:W-:Y:S04]  /*1e8e80*/  STL.64 [R1+0x27a0], R18 ;  /* 0x0027a01201007387 */ /* 0x0001e80000100a00 */
[----:B------:R-:W3:Y:S04]  /*1e8e90*/  LDL.LU R6, [R1+0x262c] ;  /* 0x00262c0001067983 */ /* 0x000ee80000300800 */
[----:B------:R1:W-:Y:S01]  /*1e8ea0*/  STL [R1+0x5a0], R3 ;  /* 0x0005a00301007387 */ /* 0x0003e20000100800 */
[----:B0-----:R-:W-:-:S05]  /*1e8eb0*/  IADD3 R18, P1, R0, R16, RZ ;  /* 0x0000001000127210 */ /* 0x001fca0007f3e0ff */
[----:B------:R-:W-:Y:S02]  /*1e8ec0*/  IMAD.X R19, R27, 0x1, R14, P1 ;  /* 0x000000011b137824 */ /* 0x000fe400008e060e */
[----:B------:R-:W4:Y:S01]  /*1e8ed0*/  LDL.LU R27, [R1+0x81a0] ;  /* 0x0081a000011b7983 */ /* 0x000f220000300800 */
[----:B-1----:R-:W-:-:S03]  /*1e8ee0*/  F2FP.SATFINITE.E5M2.F32.PACK_AB_MERGE_C R3, R9, R7, RZ ;  /* 0x000000070903723e */ /* 0x002fc600048060ff */
[----:B------:R-:W3:Y:S04]  /*1e8ef0*/  LDL.LU R20, [R1+0x2610] ;  /* 0x0026100001147983 */ /* 0x000ee80000300800 */
[----:B------:R-:W3:Y:S04]  /*1e8f00*/  LDL.LU R21, [R1+0x2614] ;  /* 0x0026140001157983 */ /* 0x000ee80000300800 */
[----:B------:R-:W-:Y:S04]  /*1e8f10*/  STL.64 [R1+0x2798], R18 ;  /* 0x0027981201007387 */ /* 0x000fe80000100a00 */
[----:B------:R0:W-:Y:S04]  /*1e8f20*/  STL [R1+0x5a4], R3 ;  /* 0x0005a40301007387 */ /* 0x0001e80000100800 */
[----:B------:R-:W3:Y:S01]  /*1e8f30*/  LDL.LU R7, [R1+0x2618] ;  /* 0x0026180001077983 */ /* 0x000ee20000300800 */
[----:B------:R-:W-:-:S03]  /*1e8f40*/  F2FP.SATFINITE.E5M2.F32.PACK_AB_MERGE_C R8, R12, R8, RZ ;  /* 0x000000080c08723e */ /* 0x000fc600048060ff */
[----:B------:R-:W3:Y:S01]  /*1e8f50*/  LDL.LU R9, [R1+0x261c] ;  /* 0x00261c0001097983 */ /* 0x000ee20000300800 */
[----:B------:R-:W-:Y:S01]  /*1e8f60*/  VIADD R0, R0, UR6 ;  /* 0x0000000600007c36 */ /* 0x000fe20008000000 */
[----:B------:R-:W-:Y:S01]  /*1e8f70*/  ULDC UR6, c[0x0][0x248] ;  /* 0x0000920000067ab9 */ /* 0x000fe20000000800 */
[----:B0-----:R-:W-:-:S05]  /*1e8f80*/  F2FP.SATFINITE.E5M2.F32.PACK_AB_MERGE_C R3, R29, R28, RZ ;  /* 0x0000001c1d03723e */ /* 0x001fca00048060ff */
[----:B------:R0:W-:Y:S04]  /*1e8f90*/  STL [R1+0x584], R3 ;  /* 0x0005840301007387 */ /* 0x0001e80000100800 */
[----:B------:R-:W3:Y:S04]  /*1e8fa0*/  LDL.LU R19, [R1+0x2600] ;  /* 0x0026000001137983 */ /* 0x000ee80000300800 */
[----:B0-----:R-:W3:Y:S04]  /*1e8fb0*/  LDL.LU R3, [R1+0x2604] ;  /* 0x0026040001037983 */ /* 0x001ee80000300800 */
[----:B------:R0:W-:Y:S04]  /*1e8fc0*/  STL [R1+0x588], R8 ;  /* 0x0005880801007387 */ /* 0x0001e80000100800 */
[----:B0-----:R-:W3:Y:S04]  /*1e8fd0*/  LDL.LU R8, [R1+0x2608] ;  /* 0x0026080001087983 */ /* 0x001ee80000300800 */
[----:B------:R-:W3:Y:S01]  /*1e8fe0*/  LDL.LU R12, [R1+0x260c] ;  /* 0x00260c00010c7983 */ /* 0x000ee20000300800 */
[----:B----4-:R-:W-:-:S03]  /*1e8ff0*/  IADD3 R28, P1, R0, R27, RZ ;  /* 0x0000001b001c7210 */ /* 0x010fc60007f3e0ff */
[----:B------:R0:W-:Y:S02]  /*1e9000*/  STL [R1+0x8178], R27 ;  /* 0x0081781b01007387 */ /* 0x0001e40000100800 */
[----:B0-----:R-:W-:-:S05]  /*1e9010*/  SHF.R.S32.HI R27, RZ, 0x1f, R0 ;  /* 0x0000001fff1b7819 */ /* 0x001fca0000011400 */
[----:B------:R-:W-:-:S05]  /*1e9020*/  IMAD.X R29, R27, 0x1, R26, P1 ;  /* 0x000000011b1d7824 */ /* 0x000fca00008e061a */
[----:B------:R0:W-:Y:S04]  /*1e9030*/  STL.64 [R1+0x2790], R28 ;  /* 0x0027901c01007387 */ /* 0x0001e80000100a00 */
[----:B0-----:R-:W4:Y:S01]  /*1e9040*/  LDL.LU.64 R28, [R1+0x8198] ;  /* 0x00819800011c7983 */ /* 0x001f220000300a00 */
[----:B------:R-:W-:Y:S02]  /*1e9050*/  F2FP.SATFINITE.E5M2.F32.PACK_AB_MERGE_C R18, R4, R25, RZ ;  /* 0x000000190412723e */ /* 0x000fe400048060ff */
[----:B--2---:R-:W-:Y:S01]  /*1e9060*/  F2FP.SATFINITE.E5M2.F32.PACK_AB_MERGE_C R10, R10, R5, RZ ;  /* 0x000000050a0a723e */ /* 0x004fe200048060ff */
[----:B------:R-:W2:Y:S04]  /*1e9070*/  LDL.LU R4, [R1+0x25f4] ;  /* 0x0025f40001047983 */ /* 0x000ea80000300800 */
[----:B------:R-:W-:Y:S04]  /*1e9080*/  STL [R1+0x578], R18 ;  /* 0x0005781201007387 */ /* 0x000fe80000100800 */
[----:B------:R-:W2:Y:S04]  /*1e9090*/  LDL.LU R5, [R1+0x25f8] ;  /* 0x0025f80001057983 */ /* 0x000ea80000300800 */
[----:B------:R0:W-:Y:S04]  /*1e90a0*/  STL [R1+0x574], R10 ;  /* 0x0005740a01007387 */ /* 0x0001e80000100800 */
[----:B0-----:R-:W2:Y:S01]  /*1e90b0*/  LDL.LU R10, [R1+0x25fc] ;  /* 0x0025fc00010a7983 */ /* 0x001ea20000300800 */
[----:B----4-:R-:W-:-:S05]  /*1e90c0*/  IADD3 R24, P1, R0, R29, RZ ;  /* 0x0000001d00187210 */ /* 0x010fca0007f3e0ff */
[----:B------:R-:W-:-:S05]  /*1e90d0*/  IMAD.X R25, R27, 0x1, R28, P1 ;  /* 0x000000011b197824 */ /* 0x000fca00008e061c */
[----:B------:R0:W-:Y:S04]  /*1e90e0*/  STL.64 [R1+0x2788], R24 ;  /* 0x0027881801007387 */ /* 0x0001e80000100a00 */
[----:B0-----:R-:W4:Y:S04]  /*1e90f0*/  LDL.LU.64 R24, [R1+0x8190] ;  /* 0x0081900001187983 */ /* 0x001f280000300a00 */
[----:B------:R-:W-:Y:S01]  /*1e9100*/  STL.64 [R1+0x8170], R28 ;  /* 0x0081701c01007387 */ /* 0x000fe20000100a00 */
[----:B---3--:R-:W-:Y:S02]  /*1e9110*/  F2FP.SATFINITE.E5M2.F32.PACK_AB_MERGE_C R13, R13, R11, RZ ;  /* 0x0000000b0d0d723e */ /* 0x008fe400048060ff */
[----:B------:R-:W-:-:S02]  /*1e9120*/  F2FP.SATFINITE.E5M2.F32.PACK_AB_MERGE_C R2, R6, R2, RZ ;  /* 0x000000020602723e */ /* 0x000fc400048060ff */
[----:B------:R-:W-:Y:S01]  /*1e9130*/  F2FP.SATFINITE.E5M2.F32.PACK_AB_MERGE_C R18, R21, R20, RZ ;  /* 0x000000141512723e */ /* 0x000fe200048060ff */
[----:B------:R-:W3:Y:S04]  /*1e9140*/  LDL.LU R11, [R1+0x25e0] ;  /* 0x0025e000010b7983 */ /* 0x000ee80000300800 */
[----:B------:R0:W-:Y:S01]  /*1e9150*/  STL [R1+0x568], R13 ;  /* 0x0005680d01007387 */ /* 0x0001e20000100800 */
[----:B------:R-:W-:-:S03]  /*1e9160*/  F2FP.SATFINITE.E5M2.F32.PACK_AB_MERGE_C R7, R9, R7, RZ ;  /* 0x000000070907723e */ /* 0x000fc600048060ff */
[----:B0-----:R-:W3:Y:S04]  /*1e9170*/  LDL.LU R13, [R1+0x25e4] ;  /* 0x0025e400010d7983 */ /* 0x001ee80000300800 */
[----:B------:R0:W-:Y:S04]  /*1e9180*/  STL [R1+0x564], R2 ;  /* 0x0005640201007387 */ /* 0x0001e80000100800 */
[----:B0-----:R-:W3:Y:S04]  /*1e9190*/  LDL.LU R2, [R1+0x25e8] ;  /* 0x0025e80001027983 */ /* 0x001ee80000300800 */
[----:B------:R-:W3:Y:S01]  /*1e91a0*/  LDL.LU R6, [R1+0x25ec] ;  /* 0x0025ec0001067983 */ /* 0x000ee20000300800 */
[----:B----4-:R-:W-:-:S05]  /*1e91b0*/  IADD3 R28, P1, R0, R25, RZ ;  /* 0x00000019001c7210 */ /* 0x010fca0007f3e0ff */
[----:B------:R-:W-:Y:S01]  /*1e91c0*/  IMAD.X R29, R27, 0x1, R24, P1 ;  /* 0x000000011b1d7824 */ /* 0x000fe200008e0618 */
[----:B------:R-:W-:-:S04]  /*1e91d0*/  IADD3 R20, P1, R0, R23, RZ ;  /* 0x0000001700147210 */ /* 0x000fc80007f3e0ff */
[----:B------:R0:W-:Y:S01]  /*1e91e0*/  STL.64 [R1+0x2780], R28 ;  /* 0x0027801c01007387 */ /* 0x0001e20000100a00 */
[----:B------:R-:W-:-:S03]  /*1e91f0*/  IMAD.X R21, R27, 0x1, R22, P1 ;  /* 0x000000011b157824 */ /* 0x000fc600008e0616 */
[----:B0-----:R-:W4:Y:S04]  /*1e9200*/  LDL.LU R28, [R1+0x25d4] ;  /* 0x0025d400011c7983 */ /* 0x001f280000300800 */
[----:B------:R-:W-:Y:S04]  /*1e9210*/  STL [R1+0x550], R18 ;  /* 0x0005501201007387 */ /* 0x000fe80000100800 */
[----:B------:R-:W-:Y:S04]  /*1e9220*/  STL [R1+0x54c], R7 ;  /* 0x00054c0701007387 */ /* 0x000fe80000100800 */
[----:B------:R0:W-:Y:S04]  /*1e9230*/  STL.64 [R1+0x2778], R20 ;  /* 0x0027781401007387 */ /* 0x0001e80000100a00 */
[----:B0-----:R-:W2:Y:S04]  /*1e9240*/  LDL.LU.64 R20, [R1+0x8188] ;  /* 0x0081880001147983 */ /* 0x001ea80000300a00 */
[----:B------:R-:W4:Y:S04]  /*1e9250*/  LDL.LU R7, [R1+0x25d8] ;  /* 0x0025d80001077983 */ /* 0x000f280000300800 */
[----:B------:R-:W4:Y:S01]  /*1e9260*/  LDL.LU R9, [R1+0x25dc] ;  /* 0x0025dc0001097983 */ /* 0x000f220000300800 */
[----:B------:R-:W-:-:S03]  /*1e9270*/  F2FP.SATFINITE.E5M2.F32.PACK_AB_MERGE_C R3, R3, R19, RZ ;  /* 0x000000130303723e */ /* 0x000fc600048060ff */
[----:B------:R0:W-:Y:S01]  /*1e9280*/  STL.64 [R1+0x8168], R22 ;  /* 0x0081681601007387 */ /* 0x0001e20000100a00 */
[----:B------:R-:W-:-:S03]  /*1e9290*/  F2FP.SATFINITE.E5M2.F32.PACK_AB_MERGE_C R8, R12, R8, RZ ;  /* 0x000000080c08723e */ /* 0x000fc600048060ff */
[----:B0-----:R-:W3:Y:S04]  /*1e92a0*/  LDL.LU R23, [R1+0x25f0] ;  /* 0x0025f00001177983 */ /* 0x001ee80000300800 */
[----:B------:R-:W4:Y:S04]  /*1e92b0*/  LDL.LU R22, [R1+0x25d0] ;  /* 0x0025d00001167983 */ /* 0x000f280000300800 */
[----:B------:R-:W4:Y:S04]  /*1e92c0*/  LDL.LU R29, [R1+0x15c0] ;  /* 0x0015c000011d7983 */ /* 0x000f280000300800 */
[----:B------:R0:W-:Y:S04]  /*1e92d0*/  STL [R1+0x53c], R3 ;  /* 0x00053c0301007387 */ /* 0x0001e80000100800 */
[----:B0-----:R-:W4:Y:S04]  /*1e92e0*/  LDL.LU R3, [R1+0x15c4] ;  /* 0x0015c40001037983 */ /* 0x001f280000300800 */
[----:B------:R0:W-:Y:S04]  /*1e92f0*/  STL [R1+0x540], R8 ;  /* 0x0005400801007387 */ /* 0x0001e80000100800 */
[----:B0-----:R-:W4:Y:S04]  /*1e9300*/  LDL.LU R8, [R1+0x15c8] ;  /* 0x0015c80001087983 */ /* 0x001f280000300800 */
[----:B------:R-:W4:Y:S01]  /*1e9310*/  LDL.LU R12, [R1+0x15cc] ;  /* 0x0015cc00010c7983 */ /* 0x000f220000300800 */
[----:B--2---:R-:W-:-:S05]  /*1e9320*/  IADD3 R18, P1, R0, R21, RZ ;  /* 0x0000001500127210 */ /* 0x004fca0007f3e0ff */
[----:B------:R-:W-:-:S05]  /*1e9330*/  IMAD.X R19, R27, 0x1, R20, P1 ;  /* 0x000000011b137824 */ /* 0x000fca00008e0614 */
[----:B------:R0:W-:Y:S04]  /*1e9340*/  STL.64 [R1+0x2770], R18 ;  /* 0x0027701201007387 */ /* 0x0001e80000100a00 */
[----:B0-----:R-:W2:Y:S01]  /*1e9350*/  LDL.LU.64 R18, [R1+0x8180] ;  /* 0x0081800001127983 */ /* 0x001ea20000300a00 */
[----:B---3--:R-:W-:Y:S02]  /*1e9360*/  F2FP.SATFINITE.E5M2.F32.PACK_AB_MERGE_C R4, R4, R23, RZ ;  /* 0x000000170404723e */ /* 0x008fe400048060ff */
[----:B------:R-:W-:Y:S01]  /*1e9370*/  F2FP.SATFINITE.E5M2.F32.PACK_AB_MERGE_C R5, R10, R5, RZ ;  /* 0x000000050a05723e */ /* 0x000fe200048060ff */
[----:B------:R-:W-:Y:S04]  /*1e9380*/  STL.64 [R1+0x8160], R20 ;  /* 0x0081601401007387 */ /* 0x000fe80000100a00 */
[----:B------:R-:W3:Y:S04]  /*1e9390*/  LDL.LU R23, [R1+0x25c0] ;  /* 0x0025c00001177983 */ /* 0x000ee80000300800 */
[----:B------:R0:W-:Y:S01]  /*1e93a0*/  STL [R1+0x52c], R4 ;  /* 0x00052c0401007387 */ /* 0x0001e20000100800 */
[----:B------:R-:W-:-:S02]  /*1e93b0*/  F2FP.SATFINITE.E5M2.F32.PACK_AB_MERGE_C R13, R13, R11, RZ ;  /* 0x0000000b0d0d723e */ /* 0x000fc400048060ff */
[----:B------:R-:W-:Y:S01]  /*1e93c0*/  F2FP.SATFINITE.E5M2.F32.PACK_AB_MERGE_C R2, R6, R2, RZ ;  /* 0x000000020602723e */ /* 0x000fe200048060ff */
[----:B0-----:R-:W3:Y:S04]  /*1e93d0*/  LDL.LU R4, [R1+0x25c4] ;  /* 0x0025c40001047983 */ /* 0x001ee80000300800 */
[----:B------:R0:W-:Y:S04]  /*1e93e0*/  STL [R1+0x530], R5 ;  /* 0x0005300501007387 */ /* 0x0001e80000100800 */
[----:B0-----:R-:W3:Y:S04]  /*1e93f0*/  LDL.LU R5, [R1+0x25c8] ;  /* 0x0025c80001057983 */ /* 0x001ee80000300800 */
[----:B------:R-:W3:Y:S01]  /*1e9400*/  LDL.LU R10, [R1+0x25cc] ;  /* 0x0025cc00010a7983 */ /* 0x000ee20000300800 */
[----:B--2---:R-:W-:-:S03]  /*1e9410*/  IADD3 R20, P1, R0, R19, RZ ;  /* 0x0000001300147210 */ /* 0x004fc60007f3e0ff */
[----:B------:R0:W-:Y:S02]  /*1e9420*/  STL.64 [R1+0x8158], R18 ;  /* 0x0081581201007387 */ /* 0x0001e40000100a00 */
[----:B------:R-:W-:-:S05]  /*1e9430*/  IMAD.X R21, R27, 0x1, R18, P1 ;  /* 0x000000011b157824 */ /* 0x000fca00008e0612 */
[----:B------:R-:W-:Y:S04]  /*1e9440*/  STL.64 [R1+0x2768], R20 ;  /* 0x0027681401007387 */ /* 0x000fe80000100a00 */
[----:B------:R-:W2:Y:S01]  /*1e9450*/  LDL.LU R11, [R1+0x25b0] ;  /* 0x0025b000010b7983 */ /* 0x000ea20000300800 */
[----:B0-----:R-:W-:-:S03]  /*1e9460*/  IADD3 R18, P1, R0, R17, RZ ;  /* 0x0000001100127210 */ /* 0x001fc60007f3e0ff */
[----:B------:R0:W-:Y:S02]  /*1e9470*/  STL [R1+0x51c], R13 ;  /* 0x00051c0d01007387 */ /* 0x0001e40000100800 */
[----:B------:R-:W-:Y:S02]  /*1e9480*/  IMAD.X R19, R27, 0x1, R15, P1 ;  /* 0x000000011b137824 */ /* 0x000fe400008e060f */
[----:B0-----:R-:W2:Y:S04]  /*1e9490*/  LDL.LU R13, [R1+0x25b4] ;  /* 0x0025b400010d7983 */ /* 0x001ea80000300800 */
[----:B------:R0:W-:Y:S01]  /*1e94a0*/  STL [R1+0x520], R2 ;  /* 0x0005200201007387 */ /* 0x0001e20000100800 */
[----:B----4-:R-:W-:-:S03]  /*1e94b0*/  F2FP.SATFINITE.E5M2.F32.PACK_AB_MERGE_C R20, R28, R22, RZ ;  /* 0x000000161c14723e */ /* 0x010fc600048060ff */
[----:B0-----:R-:W4:Y:S04]  /*1e94c0*/  LDL.LU R2, [R1+0x25b8] ;  /* 0x0025b80001027983 */ /* 0x001f280000300800 */
[----:B------:R-:W4:Y:S04]  /*1e94d0*/  LDL.LU R6, [R1+0x25bc] ;  /* 0x0025bc0001067983 */ /* 0x000f280000300800 */
[----:B------:R0:W-:Y:S04]  /*1e94e0*/  STL.64 [R1+0x2760], R18 ;  /* 0x0027601201007387 */ /* 0x0001e80000100a00 */
[----:B------:R1:W-:Y:S01]  /*1e94f0*/  STL [R1+0x20c], R20 ;  /* 0x00020c1401007387 */ /* 0x0003e20000100800 */
[----:B0-----:R-:W-:-:S05]  /*1e9500*/  IADD3 R18, P1, R0, R16, RZ ;  /* 0x0000001000127210 */ /* 0x001fca0007f3e0ff */
[----:B------:R-:W-:Y:S02]  /*1e9510*/  IMAD.X R19, R27, 0x1, R14, P1 ;  /* 0x000000011b137824 */ /* 0x000fe400008e060e */
[----:B------:R-:W2:Y:S01]  /*1e9520*/  LDL.LU R27, [R1+0x8178] ;  /* 0x00817800011b7983 */ /* 0x000ea20000300800 */
[----:B------:R-:W-:-:S03]  /*1e9530*/  F2FP.SATFINITE.E5M2.F32.PACK_AB_MERGE_C R7, R9, R7, RZ ;  /* 0x000000070907723e */ /* 0x000fc600048060ff */
[----:B-1----:R-:W4:Y:S04]  /*1e9540*/  LDL.LU R20, [R1+0x25a0] ;  /* 0x0025a00001147983 */ /* 0x002f280000300800 */
[----:B------:R-:W4:Y:S01]  /*1e9550*/  LDL.LU R21, [R1+0x25a4] ;  /* 0x0025a40001157983 */ /* 0x000f220000300800 */
[----:B------:R-:W-:-:S03]  /*1e9560*/  F2FP.SATFINITE.E5M2.F32.PACK_AB_MERGE_C R3, R3, R29, RZ ;  /* 0x0000001d0303723e */ /* 0x000fc600048060ff */
[----:B------:R-:W-:Y:S04]  /*1e9570*/  STL.64 [R1+0x2758], R18 ;  /* 0x0027581201007387 */ /* 0x000fe80000100a00 */
[----:B------:R0:W-:Y:S01]  /*1e9580*/  STL [R1+0x218], R7 ;  /* 0x0002180701007387 */ /* 0x0001e20000100800 */
[----:B------:R-:W-:Y:S01]  /*1e9590*/  VIADD R0, R0, UR6 ;  /* 0x0000000600007c36 */ /* 0x000fe20008000000 */
[----:B---3--:R-:W-:Y:S02]  /*1e95a0*/  F2FP.SATFINITE.E5M2.F32.PACK_AB_MERGE_C R22, R4, R23, RZ ;  /* 0x000000170416723e */ /* 0x008fe400048060ff */
[----:B------:R-:W-:Y:S01]  /*1e95b0*/  F2FP.SATFINITE.E5M2.F32.PACK_AB_MERGE_C R5, R10, R5, RZ ;  /* 0x000000050a05723e */ /* 0x000fe200048060ff */
[----:B------:R-:W-:Y:S01]  /*1e95c0*/  ULDC UR6, c[0x0][0x248] ;  /* 0x0000920000067ab9 */ /* 0x000fe20000000800 */
[----:B0-----:R-:W3:Y:S04]  /*1e95d0*/  LDL.LU R7, [R1+0x25a8] ;  /* 0x0025a80001077983 */ /* 0x001ee80000300800 */
[----:B------:R-:W3:Y:S04]  /*1e95e0*/  LDL.LU R9, [R1+0x25ac] ;  /* 0x0025ac0001097983 */ /* 0x000ee80000300800 */
[----:B------:R0:W-:Y:S04]  /*1e95f0*/  STL [R1+0x204], R3 ;  /* 0x0002040301007387 */ /* 0x0001e80000100800 */
[----:B------:R-:W3:Y:S04]  /*1e9600*/  LDL.LU R18, [R1+0x2590] ;  /* 0x0025900001127983 */ /* 0x000ee80000300800 */
[----:B------:R-:W3:Y:S01]  /*1e9610*/  LDL.LU R19, [R1+0x2594] ;  /* 0x0025940001137983 */ /* 0x000ee20000300800 */
[----:B0-----:R-:W-:-:S05]  /*1e9620*/  F2FP.SATFINITE.E5M2.F32.PACK_AB_MERGE_C R3, R12, R8, RZ ;  /* 0x000000080c03723e */ /* 0x001fca00048060ff */
[----:B------:R0:W-:Y:S04]  /*1e9630*/  STL [R1+0x208], R3 ;  /* 0x0002080301007387 */ /* 0x0001e80000100800 */
[----:B------:R-:W3:Y:S04]  /*1e9640*/  LDL.LU R8, [R1+0x2598] ;  /* 0x0025980001087983 */ /* 0x000ee80000300800 */
[----:B------:R-:W3:Y:S01]  /*1e9650*/  LDL.LU R12, [R1+0x259c] ;  /* 0x00259c00010c7983 */ /* 0x000ee20000300800 */
[----:B0-----:R-:W-:Y:S02]  /*1e9660*/  SHF.R.S32.HI R3, RZ, 0x1f, R0 ;  /* 0x0000001fff037819 */ /* 0x001fe40000011400 */
[----:B--2---:R-:W-:-:S05]  /*1e9670*/  IADD3 R28, P1, R0, R27, RZ ;  /* 0x0000001b001c7210 */ /* 0x004fca0007f3e0ff */
[----:B------:R-:W-:-:S05]  /*1e9680*/  IMAD.X R29, R3, 0x1, R26, P1 ;  /* 0x00000001031d7824 */ /* 0x000fca00008e061a */
[----:B------:R0:W-:Y:S04]  /*1e9690*/  STL.64 [R1+0x2750], R28 ;  /* 0x0027501c01007387 */ /* 0x0001e80000100a00 */
[----:B0-----:R-:W2:Y:S04]  /*1e96a0*/  LDL.LU.64 R28, [R1+0x8170] ;  /* 0x00817000011c7983 */ /* 0x001ea80000300a00 */
[----:B------:R-:W3:Y:S04]  /*1e96b0*/  LDL.LU R4, [R1+0x258c] ;  /* 0x00258c0001047983 */ /* 0x000ee80000300800 */
[----:B------:R-:W-:Y:S04]  /*1e96c0*/  STL [R1+0x528c], R22 ;  /* 0x00528c1601007387 */ /* 0x000fe80000100800 */
[----:B------:R0:W-:Y:S01]  /*1e96d0*/  STL [R1+0x529c], R5 ;  /* 0x00529c0501007387 */ /* 0x0001e20000100800 */
[----:B------:R-:W-:-:S02]  /*1e96e0*/  F2FP.SATFINITE.E5M2.F32.PACK_AB_MERGE_C R11, R13, R11, RZ ;  /* 0x0000000b0d0b723e */ /* 0x000fc400048060ff */
[----:B----4-:R-:W-:Y:S01]  /*1e96f0*/  F2FP.SATFINITE.E5M2.F32.PACK_AB_MERGE_C R2, R6, R2, RZ ;  /* 0x000000020602723e */ /* 0x010fe200048060ff */
[----:B0-----:R-:W4:Y:S04]  /*1e9700*/  LDL.LU R5, [R1+0x2570] ;  /* 0x0025700001057983 */ /* 0x001f280000300800 */
[----:B------:R-:W4:Y:S01]  /*1e9710*/  LDL.LU R10, [R1+0x2574] ;  /* 0x00257400010a7983 */ /* 0x000f220000300800 */
[----:B--2---:R-:W-:-:S03]  /*1e9720*/  IADD3 R22, P1, R0, R29, RZ ;  /* 0x0000001d00167210 */ /* 0x004fc60007f3e0ff */
[----:B------:R0:W-:Y:S02]  /*1e9730*/  STL.64 [R1+0x8150], R28 ;  /* 0x0081501c01007387 */ /* 0x0001e40000100a00 */
[----:B------:R-:W-:-:S05]  /*1e9740*/  IMAD.X R23, R3, 0x1, R28, P1 ;  /* 0x0000000103177824 */ /* 0x000fca00008e061c */
[----:B------:R1:W-:Y:S04]  /*1e9750*/  STL.64 [R1+0x2748], R22 ;  /* 0x0027481601007387 */ /* 0x0003e80000100a00 */
[----:B0-----:R-:W2:Y:S04]  /*1e9760*/  LDL.LU R28, [R1+0x2578] ;  /* 0x00257800011c7983 */ /* 0x001ea80000300800 */
[----:B------:R-:W2:Y:S04]  /*1e9770*/  LDL.LU R29, [R1+0x257c] ;  /* 0x00257c00011d7983 */ /* 0x000ea80000300800 */
[----:B------:R0:W-:Y:S01]  /*1e9780*/  STL [R1+0x5238], R11 ;  /* 0x0052380b01007387 */ /* 0x0001e20000100800 */
[----:B-1----:R-:W-:-:S03]  /*1e9790*/  IADD3 R22, P1, R0, R25, RZ ;  /* 0x0000001900167210 */ /* 0x002fc60007f3e0ff */
[----:B0-----:R-:W2:Y:S04]  /*1e97a0*/  LDL.LU R11, [R1+0x2560] ;  /* 0x00256000010b7983 */ /* 0x001ea80000300800 */
[----:B------:R-:W2:Y:S01]  /*1e97b0*/  LDL.LU R13, [R1+0x2564] ;  /* 0x00256400010d7983 */ /* 0x000ea20000300800 */
[----:B------:R-:W-:-:S03]  /*1e97c0*/  IMAD.X R23, R3, 0x1, R24, P1 ;  /* 0x0000000103177824 */ /* 0x000fc600008e0618 */
[----:B------:R0:W-:Y:S04]  /*1e97d0*/  STL [R1+0x5250], R2 ;  /* 0x0052500201007387 */ /* 0x0001e80000100800 */
[----:B0-----:R-:W2:Y:S04]  /*1e97e0*/  LDL.LU R2, [R1+0x2568] ;  /* 0x0025680001027983 */ /* 0x001ea80000300800 */
[----:B------:R-:W2:Y:S04]  /*1e97f0*/  LDL.LU R6, [R1+0x256c] ;  /* 0x00256c0001067983 */ /* 0x000ea80000300800 */
[----:B------:R0:W-:Y:S04]  /*1e9800*/  STL.64 [R1+0x2740], R22 ;  /* 0x0027401601007387 */ /* 0x0001e80000100a00 */
[----:B0-----:R-:W4:Y:S01]  /*1e9810*/  LDL.LU.64 R22, [R1+0x8168] ;  /* 0x0081680001167983 */ /* 0x001f220000300a00 */
[----:B------:R-:W-:-:S02]  /*1e9820*/  F2FP.SATFINITE.E5M2.F32.PACK_AB_MERGE_C R21, R21, R20, RZ ;  /* 0x000000141515723e */ /* 0x000fc400048060ff */
[----:B---3--:R-:W-:Y:S02]  /*1e9830*/  F2FP.SATFINITE.E5M2.F32.PACK_AB_MERGE_C R20, R9, R7, RZ ;  /* 0x000000070914723e */ /* 0x008fe400048060ff */
[----:B------:R-:W3:Y:S04]  /*1e9840*/  LDL.LU R7, [R1+0x2550] ;  /* 0x0025500001077983 */ /* 0x000ee80000300800 */
[----:B------:R-:W-:Y:S04]  /*1e9850*/  STL [R1+0x51f0], R21 ;  /* 0x0051f01501007387 */ /* 0x000fe80000100800 */
[----:B------:R-:W3:Y:S04]  /*1e9860*/  LDL.LU R9, [R1+0x2554] ;  /* 0x0025540001097983 */ /* 0x000ee80000300800 */
[----:B------:R4:W-:Y:S02]  /*1e9870*/  STL [R1+0x51fc], R20 ;  /* 0x0051fc1401007387 */ /* 0x0009e40000100800 */
[----:B----4-:R-:W-:-:S05]  /*1e9880*/  IADD3 R20, P1, R0, R23, RZ ;  /* 0x0000001700147210 */ /* 0x010fca0007f3e0ff */
[----:B------:R-:W-:-:S05]  /*1e9890*/  IMAD.X R21, R3, 0x1, R22, P1 ;  /* 0x0000000103157824 */ /* 0x000fca00008e0616 */
[----:B------:R0:W-:Y:S04]  /*1e98a0*/  STL.64 [R1+0x2738], R20 ;  /* 0x0027381401007387 */ /* 0x0001e80000100a00 */
[----:B0-----:R-:W4:Y:S01]  /*1e98b0*/  LDL.LU.64 R20, [R1+0x8160] ;  /* 0x0081600001147983 */ /* 0x001f220000300a00 */
[----:B------:R-:W-:-:S03]  /*1e98c0*/  F2FP.SATFINITE.E5M2.F32.PACK_AB_MERGE_C R19, R19, R18, RZ ;  /* 0x000000121313723e */ /* 0x000fc600048060ff */
[----:B------:R0:W-:Y:S01]  /*1e98d0*/  STL.64 [R1+0x8148], R22 ;  /* 0x0081481601007387 */ /* 0x0001e20000100a00 */
[----:B------:R-:W-:-:S03]  /*1e98e0*/  F2FP.SATFINITE.E5M2.F32.PACK_AB_MERGE_C R18, R12, R8, RZ ;  /* 0x000000080c12723e */ /* 0x000fc600048060ff */
[----:B0-----:R-:W3:Y:S04]  /*1e98f0*/  LDL.LU R22, [R1+0x2584] ;  /* 0x0025840001167983 */ /* 0x001ee80000300800 */
[----:B------:R-:W2:Y:S04]  /*1e9900*/  LDL.LU R23, [R1+0x2588] ;  /* 0x0025880001177983 */ /* 0x000ea80000300800 */
[----:B------:R-:W3:Y:S04]  /*1e9910*/  LDL.LU R8, [R1+0x2558] ;  /* 0x0025580001087983 */ /* 0x000ee80000300800 */
[----:B------:R-:W-:Y:S04]  /*1e9920*/  STL [R1+0x51bc], R19 ;  /* 0x0051bc1301007387 */ /* 0x000fe80000100800 */
[----:B------:R-:W3:Y:S04]  /*1e9930*/  LDL.LU R12, [R1+0x255c] ;  /* 0x00255c00010c7983 */ /* 0x000ee80000300800 */
[----:B------:R4:W-:Y:S02]  /*1e9940*/  STL [R1+0x51c8], R18 ;  /* 0x0051c81201007387 */ /* 0x0009e40000100800 */
[----:B----4-:R-:W-:-:S05]  /*1e9950*/  IADD3 R18, P1, R0, R21, RZ ;  /* 0x0000001500127210 */ /* 0x010fca0007f3e0ff */
[----:B------:R-:W-:-:S05]  /*1e9960*/  IMAD.X R19, R3, 0x1, R20, P1 ;  /* 0x0000000103137824 */ /* 0x000fca00008e0614 */
[----:B------:R0:W-:Y:S04]  /*1e9970*/  STL.64 [R1+0x2730], R18 ;  /* 0x0027301201007387 */ /* 0x0001e80000100a00 */
[----:B0-----:R-:W4:Y:S04]  /*1e9980*/  LDL.LU.64 R18, [R1+0x8158] ;  /* 0x0081580001127983 */ /* 0x001f280000300a00 */
[----:B------:R0:W-:Y:S04]  /*1e9990*/  STL.64 [R1+0x8140], R20 ;  /* 0x0081401401007387 */ /* 0x0001e80000100a00 */
[----:B0-----:R-:W3:Y:S01]  /*1e99a0*/  LDL.LU R21, [R1+0x2580] ;  /* 0x0025800001157983 */ /* 0x001ee20000300800 */
[----:B--2---:R-:W-:-:S02]  /*1e99b0*/  F2FP.SATFINITE.E5M2.F32.PACK_AB_MERGE_C R4, R4, R23, RZ ;  /* 0x000000170404723e */ /* 0x004fc400048060ff */
[----:B------:R-:W-:Y:S02]  /*1e99c0*/  F2FP.SATFINITE.E5M2.F32.PACK_AB_MERGE_C R10, R10, R5, RZ ;  /* 0x000000050a0a723e */ /* 0x000fe400048060ff */
[----:B------:R-:W-:Y:S02]  /*1e99d0*/  F2FP.SATFINITE.E5M2.F32.PACK_AB_MERGE_C R11, R13, R11, RZ ;  /* 0x0000000b0d0b723e */ /* 0x000fe400048060ff */
[----:B------:R-:W-:Y:S02]  /*1e99e0*/  F2FP.SATFINITE.E5M2.F32.PACK_AB_MERGE_C R2, R6, R2, RZ ;  /* 0x000000020602723e */ /* 0x000fe400048060ff */
[----:B----4-:R-:W-:Y:S02]  /*1e99f0*/  IADD3 R20, P1, R0, R19, RZ ;  /* 0x0000001300147210 */ /* 0x010fe40007f3e0ff */
[----:B---3--:R-:W-:-:S03]  /*1e9a00*/  F2FP.SATFINITE.E5M2.F32.PACK_AB_MERGE_C R22, R22, R21, RZ ;  /* 0x000000151616723e */ /* 0x008fc600048060ff */
[----:B------:R-:W-:Y:S02]  /*1e9a10*/  IMAD.X R21, R3, 0x1, R18, P1 ;  /* 0x0000000103157824 */ /* 0x000fe400008e0612 */
[----:B------:R-:W-:Y:S04]  /*1e9a20*/  STL [R1+0x2e68], R22 ;  /* 0x002e681601007387 */ /* 0x000fe80000100800 */
[----:B------:R0:W-:Y:S04]  /*1e9a30*/  STL [R1+0x52bc], R4 ;  /* 0x0052bc0401007387 */ /* 0x0001e80000100800 */
[----:B------:R1:W-:Y:S04]  /*1e9a40*/  STL.64 [R1+0x8138], R18 ;  /* 0x0081381201007387 */ /* 0x0003e80000100a00 */
[----:B0-----:R-:W2:Y:S01]  /*1e9a50*/  LDL.LU R4, [R1+0x2544] ;  /* 0x0025440001047983 */ /* 0x001ea20000300800 */
[----:B-1----:R-:W-:-:S03]  /*1e9a60*/  IADD3 R18, P1, R0, R17, RZ ;  /* 0x0000001100127210 */ /* 0x002fc60007f3e0ff */
[----:B------:R0:W-:Y:S04]  /*1e9a70*/  STL.64 [R1+0x2728], R20 ;  /* 0x0027281401007387 */ /* 0x0001e80000100a00 */
[----:B------:R-:W3:Y:S01]  /*1e9a80*/  LDL.LU R5, [R1+0x2548] ;  /* 0x0025480001057983 */ /* 0x000ee20000300800 */
[----:B------:R-:W-:-:S03]  /*1e9a90*/  IMAD.X R19, R3, 0x1, R15, P1 ;  /* 0x0000000103137824 */ /* 0x000fc600008e060f */
[----:B------:R1:W-:Y:S01]  /*1e9aa0*/  STL [R1+0x2e18], R10 ;  /* 0x002e180a01007387 */ /* 0x0003e20000100800 */
[----:B0-----:R-:W-:-:S03]  /*1e9ab0*/  F2FP.SATFINITE.E5M2.F32.PACK_AB_MERGE_C R20, R29, R28, RZ ;  /* 0x0000001c1d14723e */ /* 0x001fc600048060ff */
[----:B-1----:R-:W3:Y:S04]  /*1e9ac0*/  LDL.LU R10, [R1+0x254c] ;  /* 0x00254c00010a7983 */ /* 0x002ee80000300800 */
[----:B------:R-:W-:Y:S04]  /*1e9ad0*/  STL [R1+0x2e3c], R20 ;  /* 0x002e3c1401007387 */ /* 0x000fe80000100800 */
[----:B------:R0:W-:Y:S04]  /*1e9ae0*/  STL.64 [R1+0x2720], R18 ;  /* 0x0027201201007387 */ /* 0x0001e80000100a00 */
[----:B------:R-:W-:Y:S01]  /*1e9af0*/  STL [R1+0x2d8c], R11 ;  /* 0x002d8c0b01007387 */ /* 0x000fe20000100800 */
[----:B0-----:R-:W-:-:S05]  /*1e9b00*/  IADD3 R18, P1, R0, R16, RZ ;  /* 0x0000001000127210 */ /* 0x001fca0007f3e0ff */
[----:B------:R-:W-:-:S05]  /*1e9b10*/  IMAD.X R19, R3, 0x1, R14, P1 ;  /* 0x0000000103137824 */ /* 0x000fca00008e060e */
[----:B------:R0:W-:Y:S01]  /*1e9b20*/  STL.64 [R1+0x2718], R18 ;  /* 0x0027181201007387 */ /* 0x0001e20000100a00 */
[----:B------:R-:W-:Y:S01]  /*1e9b30*/  VIADD R0, R0, UR6 ;  /* 0x0000000600007c36 */ /* 0x000fe20008000000 */
[----:B------:R-:W-:Y:S02]  /*1e9b40*/  ULDC UR6, c[0x0][0x248] ;  /* 0x0000920000067ab9 */ /* 0x000fe40000000800 */
[----:B0-----:R-:W4:Y:S04]  /*1e9b50*/  LDL.LU R18, [R1+0x2530] ;  /* 0x0025300001127983 */ /* 0x001f280000300800 */
[----:B------:R-:W4:Y:S04]  /*1e9b60*/  LDL.LU R20, [R1+0x2534] ;  /* 0x0025340001147983 */ /* 0x000f280000300800 */
[----:B------:R0:W-:Y:S04]  /*1e9b70*/  STL [R1+0x2dcc], R2 ;  /* 0x002dcc0201007387 */ /* 0x0001e80000100800 */
[----:B------:R-:W2:Y:S04]  /*1e9b80*/  LDL.LU R22, [R1+0x2538] ;  /* 0x0025380001167983 */ /* 0x000ea80000300800 */
[----:B------:R-:W2:Y:S04]  /*1e9b90*/  LDL.LU R23, [R1+0x253c] ;  /* 0x00253c0001177983 */ /* 0x000ea80000300800 */
[----:B------:R-:W2:Y:S04]  /*1e9ba0*/  LDL.LU R21, [R1+0x2520] ;  /* 0x0025200001157983 */ /* 0x000ea80000300800 */
[----:B------:R-:W2:Y:S01]  /*1e9bb0*/  LDL.LU R6, [R1+0x2524] ;  /* 0x0025240001067983 */ /* 0x000ea20000300800 */
[----:B0-----:R-:W-:-:S05]  /*1e9bc0*/  F2FP.SATFINITE.E5M2.F32.PACK_AB_MERGE_C R2, R9, R7, RZ ;  /* 0x000000070902723e */ /* 0x001fca00048060ff */
[----:B------:R0:W-:Y:S04]  /*1e9bd0*/  STL [R1+0x2cfc], R2 ;  /* 0x002cfc0201007387 */ /* 0x0001e80000100800 */
[----:B------:R-:W2:Y:S04]  /*1e9be0*/  LDL.LU R7, [R1+0x2528] ;  /* 0x0025280001077983 */ /* 0x000ea80000300800 */
[----:B------:R-:W2:Y:S04]  /*1e9bf0*/  LDL.LU R9, [R1+0x252c] ;  /* 0x00252c0001097983 */ /* 0x000ea80000300800 */
[----:B------:R-:W2:Y:S04]  /*1e9c00*/  LDL.LU R19, [R1+0x2510] ;  /* 0x0025100001137983 */ /* 0x000ea80000300800 */
[----:B------:R-:W2:Y:S01]  /*1e9c10*/  LDL.LU R11, [R1+0x2514] ;  /* 0x00251400010b7983 */ /* 0x000ea20000300800 */
[----:B0-----:R-:W-:-:S02]  /*1e9c20*/  F2FP.SATFINITE.E5M2.F32.PACK_AB_MERGE_C R2, R12, R8, RZ ;  /* 0x000000080c02723e */ /* 0x001fc400048060ff */
[----:B------:R-:W-:-:S03]  /*1e9c30*/  IADD3 R28, P1, R0, R27, RZ ;  /* 0x0000001b001c7210 */ /* 0x000fc60007f3e0ff */
[----:B------:R0:W-:Y:S04]  /*1e9c40*/  STL [R1+0x2d28], R2 ;  /* 0x002d280201007387 */ /* 0x0001e80000100800 */
[----:B------:R-:W2:Y:S04]  /*1e9c50*/  LDL.LU R8, [R1+0x2518] ;  /* 0x0025180001087983 */ /* 0x000ea80000300800 */
[----:B------:R-:W2:Y:S01]  /*1e9c60*/  LDL.LU R12, [R1+0x251c] ;  /* 0x00251c00010c7983 */ /* 0x000ea20000300800 */
[----:B0-----:R-:W-:-:S05]  /*1e9c70*/  SHF.R.S32.HI R2, RZ, 0x1f, R0 ;  /* 0x0000001fff027819 */ /* 0x001fca0000011400 */
[----:B------:R-:W-:-:S05]  /*1e9c80*/  IMAD.X R29, R2, 0x1, R26, P1 ;  /* 0x00000001021d7824 */ /* 0x000fca00008e061a */
[----:B------:R0:W-:Y:S04]  /*1e9c90*/  STL.64 [R1+0x2710], R28 ;  /* 0x0027101c01007387 */ /* 0x0001e80000100a00 */
[----:B0-----:R-:W2:Y:S04]  /*1e9ca0*/  LDL.LU.64 R28, [R1+0x8150] ;  /* 0x00815000011c7983 */ /* 0x001ea80000300a00 */
[----:B------:R-:W2:Y:S04]  /*1e9cb0*/  LDL.LU R3, [R1+0x2508] ;  /* 0x0025080001037983 */ /* 0x000ea80000300800 */
[----:B------:R-:W2:Y:S04]  /*1e9cc0*/  LDL.LU R13, [R1+0x250c] ;  /* 0x00250c00010d7983 */ /* 0x000ea80000300800 */
[----:B------:R0:W-:Y:S04]  /*1e9cd0*/  STL.64 [R1+0x8128], R26 ;  /* 0x0081281a01007387 */ /* 0x0001e80000100a00 */
[----:B0-----:R-:W2:Y:S01]  /*1e9ce0*/  LDL.LU R27, [R1+0x2540] ;  /* 0x00254000011b7983 */ /* 0x001ea20000300800 */
[----:B---3--:R-:W-:-:S02]  /*1e9cf0*/  F2FP.SATFINITE.E5M2.F32.PACK_AB_MERGE_C R10, R10, R5, RZ ;  /* 0x000000050a0a723e */ /* 0x008fc400048060ff */
[----:B----4-:R-:W-:Y:S02]  /*1e9d00*/  F2FP.SATFINITE.E5M2.F32.PACK_AB_MERGE_C R20, R20, R18, RZ ;  /* 0x000000121414723e */ /* 0x010fe400048060ff */
[----:B--2---:R-:W-:Y:S02]  /*1e9d10*/  F2FP.SATFINITE.E5M2.F32.PACK_AB_MERGE_C R18, R23, R22, RZ ;  /* 0x000000161712723e */ /* 0x004fe400048060ff */
[----:B------:R-:W-:Y:S02]  /*1e9d20*/  F2FP.SATFINITE.E5M2.F32.PACK_AB_MERGE_C R26, R4, R27, RZ ;  /* 0x0000001b041a723e */ /* 0x000fe400048060ff */
[----:B------:R-:W-:-:S05]  /*1e9d30*/  IADD3 R4, P1, R0, R29, RZ ;  /* 0x0000001d00047210 */ /* 0x000fca0007f3e0ff */
[----:B------:R-:W-:Y:S01]  /*1e9d40*/  IMAD.X R5, R2, 0x1, R28, P1 ;  /* 0x0000000102057824 */ /* 0x000fe200008e061c */
[----:B------:R0:W-:Y:S04]  /*1e9d50*/  STL [R1+0x2c48], R26 ;  /* 0x002c481a01007387 */ /* 0x0001e80000100800 */
[----:B------:R-:W-:Y:S01]  /*1e9d60*/  STL [R1+0x52c8], R10 ;  /* 0x0052c80a01007387 */ /* 0x000fe20000100800 */
[----:B------:R-:W-:-:S03]  /*1e9d70*/  IADD3 R22, P1, R0, R25, RZ ;  /* 0x0000001900167210 */ /* 0x000fc60007f3e0ff */
[----:B0-----:R-:W2:Y:S04]  /*1e9d80*/  LDL.LU R26, [R1+0x24f0] ;  /* 0x0024f000011a7983 */ /* 0x001ea80000300800 */
[----:B------:R0:W-:Y:S01]  /*1e9d90*/  STL.64 [R1+0x2708], R4 ;  /* 0x0027080401007387 */ /* 0x0001e20000100a00 */
[----:B------:R-:W-:-:S03]  /*1e9da0*/  IMAD.X R23, R2, 0x1, R24, P1 ;  /* 0x0000000102177824 */ /* 0x000fc600008e0618 */
[----:B0-----:R-:W2:Y:S04]  /*1e9db0*/  LDL.LU R4, [R1+0x24f4] ;  /* 0x0024f40001047983 */ /* 0x001ea80000300800 */
[----:B------:R-:W3:Y:S04]  /*1e9dc0*/  LDL.LU R5, [R1+0x24f8] ;  /* 0x0024f80001057983 */ /* 0x000ee80000300800 */
[----:B------:R-:W3:Y:S04]  /*1e9dd0*/  LDL.LU R10, [R1+0x24fc] ;  /* 0x0024fc00010a7983 */ /* 0x000ee80000300800 */
[----:B------:R0:W-:Y:S04]  /*1e9de0*/  STL.64 [R1+0x8130], R28 ;  /* 0x0081301c01007387 */ /* 0x0001e80000100a00 */
[----:B0-----:R-:W4:Y:S04]  /*1e9df0*/  LDL.LU R28, [R1+0x2500] ;  /* 0x00250000011c7983 */ /* 0x001f280000300800 */
[----:B------:R-:W4:Y:S04]  /*1e9e00*/  LDL.LU R29, [R1+0x2504] ;  /* 0x00250400011d7983 */ /* 0x000f280000300800 */
[----:B------:R-:W-:Y:S04]  /*1e9e10*/  STL [R1+0x2bec], R20 ;  /* 0x002bec1401007387 */ /* 0x000fe80000100800 */
[----:B------:R-:W-:Y:S04]  /*1e9e20*/  STL [R1+0x2c18], R18 ;  /* 0x002c181201007387 */ /* 0x000fe80000100800 */
[----:B------:R0:W-:Y:S04]  /*1e9e30*/  STL.64 [R1+0x2700], R22 ;  /* 0x0027001601007387 */ /* 0x0001e80000100a00 */
[----:B0-----:R-:W2:Y:S01]  /*1e9e40*/  LDL.LU.64 R22, [R1+0x8148] ;  /* 0x0081480001167983 */ /* 0x001ea20000300a00 */
[----:B------:R-:W-:-:S03]  /*1e9e50*/  F2FP.SATFINITE.E5M2.F32.PACK_AB_MERGE_C R18, R6, R21, RZ ;  /* 0x000000150612723e */ /* 0x000fc600048060ff */
[----:B------:R-:W3:Y:S04]  /*1e9e60*/  LDL.LU R27, [R1+0x24e0] ;  /* 0x0024e000011b7983 */ /* 0x000ee80000300800 */
[----:B------:R-:W3:Y:S04]  /*1e9e70*/  LDL.LU R6, [R1+0x24e4] ;  /* 0x0024e40001067983 */ /* 0x000ee80000300800 */
[----:B------:R0:W-:Y:S02]  /*1e9e80*/  STL [R1+0x2b7c], R18 ;  /* 0x002b7c1201007387 */ /* 0x0001e40000100800 */
[----:B0-----:R-:W-:-:S02]  /*1e9e90*/  F2FP.SATFINITE.E5M2.F32.PACK_AB_MERGE_C R18, R9, R7, RZ ;  /* 0x000000070912723e */ /* 0x001fc400048060ff */
[----:B------:R-:W3:Y:S04]  /*1e9ea0*/  LDL.LU R7, [R1+0x24e8] ;  /* 0x0024e80001077983 */ /* 0x000ee80000300800 */
[----:B------:R-:W3:Y:S04]  /*1e9eb0*/  LDL.LU R9, [R1+0x24ec] ;  /* 0x0024ec0001097983 */ /* 0x000ee80000300800 */
[----:B------:R-:W-:Y:S01]  /*1e9ec0*/  STL [R1+0x2ba8], R18 ;  /* 0x002ba81201007387 */ /* 0x000fe20000100800 */
[----:B--2---:R-:W-:-:S05]  /*1e9ed0*/  IADD3 R20, P1, R0, R23, RZ ;  /* 0x0000001700147210 */ /* 0x004fca0007f3e0ff */
[----:B------:R-:W-:-:S05]  /*1e9ee0*/  IMAD.X R21, R2, 0x1, R22, P1 ;  /* 0x0000000102157824 */ /* 0x000fca00008e0616 */
[----:B------:R0:W-:Y:S04]  /*1e9ef0*/  STL.64 [R1+0x26f8], R20 ;  /* 0x0026f81401007387 */ /* 0x0001e80000100a00 */
[----:B0-----:R-:W2:Y:S01]  /*1e9f00*/  LDL.LU.64 R20, [R1+0x8140] ;  /* 0x0081400001147983 */ /* 0x001ea20000300a00 */
[----:B------:R-:W-:Y:S02]  /*1e9f10*/  F2FP.SATFINITE.E5M2.F32.PACK_AB_MERGE_C R19, R11, R19, RZ ;  /* 0x000000130b13723e */ /* 0x000fe400048060ff */
[----:B------:R-:W-:Y:S01]  /*1e9f20*/  F2FP.SATFINITE.E5M2.F32.PACK_AB_MERGE_C R18, R12, R8, RZ ;  /* 0x000000080c12723e */ /* 0x000fe200048060ff */
[----:B------:R-:W3:Y:S04]  /*1e9f30*/  LDL.LU R11, [R1+0x24d4] ;  /* 0x0024d400010b7983 */ /* 0x000ee80000300800 */
[----:B------:R-:W-:Y:S04]  /*1e9f40*/  STL [R1+0x2938], R19 ;  /* 0x0029381301007387 */ /* 0x000fe80000100800 */
[----:B------:R-:W3:Y:S04]  /*1e9f50*/  LDL.LU R8, [R1+0x24d8] ;  /* 0x0024d80001087983 */ /* 0x000ee80000300800 */
[----:B------:R-:W3:Y:S04]  /*1e9f60*/  LDL.LU R12, [R1+0x24dc] ;  /* 0x0024dc00010c7983 */ /* 0x000ee80000300800 */
[----:B------:R2:W-:Y:S02]  /*1e9f70*/  STL [R1+0x2948], R18 ;  /* 0x0029481201007387 */ /* 0x0005e40000100800 */
[----:B--2---:R-:W-:-:S05]  /*1e9f80*/  IADD3 R18, P1, R0, R21, RZ ;  /* 0x0000001500127210 */ /* 0x004fca0007f3e0ff */
[----:B------:R-:W-:-:S05]  /*1e9f90*/  IMAD.X R19, R2, 0x1, R20, P1 ;  /* 0x0000000102137824 */ /* 0x000fca00008e0614 */
[----:B------:R0:W-:Y:S04]  /*1e9fa0*/  STL.64 [R1+0x26f0], R18 ;  /* 0x0026f01201007387 */ /* 0x0001e80000100a00 */
[----:B0-----:R-:W2:Y:S04]  /*1e9fb0*/  LDL.LU.64 R18, [R1+0x8138] ;  /* 0x0081380001127983 */ /* 0x001ea80000300a00 */
[----:B------:R4:W-:Y:S02]  /*1e9fc0*/  STL.64 [R1+0x8120], R20 ;  /* 0x0081201401007387 */ /* 0x0009e40000100a00 */
[----:B----4-:R-:W-:-:S02]  /*1e9fd0*/  F2FP.SATFINITE.E5M2.F32.PACK_AB_MERGE_C R21, R29, R28, RZ ;  /* 0x0000001c1d15723e */ /* 0x010fc400048060ff */
[----:B------:R-:W-:Y:S02]  /*1e9fe0*/  F2FP.SATFINITE.E5M2.F32.PACK_AB_MERGE_C R20, R13, R3, RZ ;  /* 0x000000030d14723e */ /* 0x000fe400048060ff */
[----:B------:R-:W4:Y:S04]  /*1e9ff0*/  LDL.LU R3, [R1+0x24c0] ;  /* 0x0024c00001037983 */ /* 0x000f280000300800 */
[----:B------:R-:W-:Y:S04]  /*1ea000*/  STL [R1+0x870], R21 ;  /* 0x0008701501007387 */ /* 0x000fe80000100800 */
[----:B------:R-:W4:Y:S04]  /*1ea010*/  LDL.LU R13, [R1+0x24c4] ;  /* 0x0024c400010d7983 */ /* 0x000f280000300800 */
[----:B------:R2:W-:Y:S01]  /*1ea020*/  STL [R1+0x52e4], R20 ;  /* 0x0052e41401007387 */ /* 0x0005e20000100800 */
[----:B------:R-:W-:-:S02]  /*1ea030*/  F2FP.SATFINITE.E5M2.F32.PACK_AB_MERGE_C R4, R4, R26, RZ ;  /* 0x0000001a0404723e */ /* 0x000fc400048060ff */
[----:B---3--:R-:W-:Y:S02]  /*1ea040*/  F2FP.SATFINITE.E5M2.F32.PACK_AB_MERGE_C R5, R10, R5, RZ ;  /* 0x000000050a05723e */ /* 0x008fe400048060ff */
[----:B------:R-:W-:Y:S02]  /*1ea050*/  F2FP.SATFINITE.E5M2.F32.PACK_AB_MERGE_C R6, R6, R27, RZ ;  /* 0x0000001b0606723e */ /* 0x000fe400048060ff */
[----:B--2---:R-:W-:Y:S01]  /*1ea060*/  IADD3 R20, P1, R0, R19, RZ ;  /* 0x0000001300147210 */ /* 0x004fe20007f3e0ff */
[----:B------:R0:W-:Y:S04]  /*1ea070*/  STL.64 [R1+0x8118], R18 ;  /* 0x0081181201007387 */ /* 0x0001e80000100a00 */
[----:B------:R-:W-:Y:S01]  /*1ea080*/  IMAD.X R21, R2, 0x1, R18, P1 ;  /* 0x0000000102157824 */ /* 0x000fe200008e0612 */
[----:B------:R-:W-:-:S05]  /*1ea090*/  IADD3 R28, P1, R0, R17, RZ ;  /* 0x00000011001c7210 */ /* 0x000fca0007f3e0ff */
[----:B------:R-:W-:Y:S01]  /*1ea0a0*/  IMAD.X R29, R2, 0x1, R15, P1 ;  /* 0x00000001021d7824 */ /* 0x000fe200008e060f */
[----:B0-----:R-:W2:Y:S04]  /*1ea0b0*/  LDL.LU R19, [R1+0x24d0] ;  /* 0x0024d00001137983 */ /* 0x001ea80000300800 */
[----:B------:R0:W-:Y:S01]  /*1ea0c0*/  STL.64 [R1+0x26e8], R20 ;  /* 0x0026e81401007387 */ /* 0x0001e20000100a00 */
[----:B------:R-:W-:-:S05]  /*1ea0d0*/  IADD3 R26, P1, R0, R16, RZ ;  /* 0x00000010001a7210 */ /* 0x000fca0007f3e0ff */
[----:B------:R-:W-:Y:S01]  /*1ea0e0*/  IMAD.X R27, R2, 0x1, R14, P1 ;  /* 0x00000001021b7824 */ /* 0x000fe200008e060e */
[----:B0-----:R-:W3:Y:S04]  /*1ea0f0*/  LDL.LU R20, [R1+0x24cc] ;  /* 0x0024cc0001147983 */ /* 0x001ee80000300800 */
[----:B------:R0:W-:Y:S04]  /*1ea100*/  STL [R1+0x800], R4 ;  /* 0x0008000401007387 */ /* 0x0001e80000100800 */
[----:B------:R-:W3:Y:S04]  /*1ea110*/  LDL.LU R21, [R1+0x24b0] ;  /* 0x0024b00001157983 */ /* 0x000ee80000300800 */
[----:B0-----:R-:W3:Y:S04]  /*1ea120*/  LDL.LU R4, [R1+0x24b4] ;  /* 0x0024b40001047983 */ /* 0x001ee80000300800 */
[----:B------:R-:W-:Y:S04]  /*1ea130*/  STL [R1+0x818], R5 ;  /* 0x0008180501007387 */ /* 0x000fe80000100800 */
[----:B------:R0:W-:Y:S04]  /*1ea140*/  STL.64 [R1+0x26e0], R28 ;  /* 0x0026e01c01007387 */ /* 0x0001e80000100a00 */
[----:B0-----:R-:W3:Y:S04]  /*1ea150*/  LDL.LU.64 R28, [R1+0x8130] ;  /* 0x00813000011c7983 */ /* 0x001ee80000300a00 */
[----:B------:R-:W3:Y:S04]  /*1ea160*/  LDL.LU R5, [R1+0x24b8] ;  /* 0x0024b80001057983 */ /* 0x000ee80000300800 */
[----:B------:R-:W3:Y:S04]  /*1ea170*/  LDL.LU R10, [R1+0x24bc] ;  /* 0x0024bc00010a7983 */ /* 0x000ee80000300800 */
[----:B------:R-:W-:Y:S04]  /*1ea180*/  STL [R1+0x7b0], R6 ;  /* 0x0007b00601007387 */ /* 0x000fe80000100800 */
[----:B------:R0:W-:Y:S04]  /*1ea190*/  STL.64 [R1+0x26d8], R26 ;  /* 0x0026d81a01007387 */ /* 0x0001e80000100a00 */
[----:B0-----:R-:W3:Y:S01]  /*1ea1a0*/  LDL.LU.64 R26, [R1+0x8128] ;  /* 0x00812800011a7983 */ /* 0x001ee20000300a00 */
[----:B------:R-:W-:-:S03]  /*1ea1b0*/  F2FP.SATFINITE.E5M2.F32.PACK_AB_MERGE_C R7, R9, R7, RZ ;  /* 0x000000070907723e */ /* 0x000fc600048060ff */
[----:B------:R-:W3:Y:S04]  /*1ea1c0*/  LDL.LU R2, [R1+0x24a0] ;  /* 0x0024a00001027983 */ /* 0x000ee80000300800 */
[----:B------:R-:W3:Y:S01]  /*1ea1d0*/  LDL.LU R6, [R1+0x24a4] ;  /* 0x0024a40001067983 */ /* 0x000ee20000300800 */
[----:B------:R-:W-:Y:S01]  /*1ea1e0*/  VIADD R0, R0, UR6 ;  /* 0x0000000600007c36 */ /* 0x000fe20008000000 */
[----:B------:R-:W-:Y:S02]  /*1ea1f0*/  F2FP.SATFINITE.E5M2.F32.PACK_AB_MERGE_C R8, R12, R8, RZ ;  /* 0x000000080c08723e */ /* 0x000fe400048060ff */
[----:B------:R0:W-:Y:S01]  /*1ea200*/  STL [R1+0x7bc], R7 ;  /* 0x0007bc0701007387 */ /* 0x0001e20000100800 */
[----:B----4-:R-:W-:Y:S01]  /*1ea210*/  F2FP.SATFINITE.E5M2.F32.PACK_AB_MERGE_C R3, R13, R3, RZ ;  /* 0x000000030d03723e */ /* 0x010fe200048060ff */
[----:B------:R-:W-:-:S02]  /*1ea220*/  ULDC UR6, c[0x0][0x248] ;  /* 0x0000920000067ab9 */ /* 0x000fc40000000800 */
[----:B0-----:R-:W4:Y:S04]  /*1ea230*/  LDL.LU R7, [R1+0x24a8] ;  /* 0x0024a80001077983 */ /* 0x001f280000300800 */
[----:B------:R-:W4:Y:S01]  /*1ea240*/  LDL.LU R9, [R1+0x24ac] ;  /* 0x0024ac0001097983 */ /* 0x000f220000300800 */
[----:B--2---:R-:W-:-:S05]  /*1ea250*/  F2FP.SATFINITE.E5M2.F32.PACK_AB_MERGE_C R11, R11, R19, RZ ;  /* 0x000000130b0b723e */ /* 0x004fca00048060ff */
[----:B------:R0:W-:Y:S04]  /*1ea260*/  STL [R1+0x758], R11 ;  /* 0x0007580b01007387 */ /* 0x0001e80000100800 */
[----:B------:R1:W-:Y:S01]  /*1ea270*/  STL [R1+0x75c], R8 ;  /* 0x00075c0801007387 */ /* 0x0003e20000100800 */
[----:B0-----:R-:W-:-:S03]  /*1ea280*/  SHF.R.S32.HI R11, RZ, 0x1f, R0 ;  /* 0x0000001fff0b7819 */ /* 0x001fc60000011400 */
[----:B-1----:R-:W2:Y:S04]  /*1ea290*/  LDL.LU R8, [R1+0x2490] ;  /* 0x0024900001087983 */ /* 0x002ea80000300800 */
[----:B------:R-:W2:Y:S01]  /*1ea2a0*/  LDL.LU R12, [R1+0x2494] ;  /* 0x00249400010c7983 */ /* 0x000ea20000300800 */
[----:B---3--:R-:W-:-:S03]  /*1ea2b0*/  IADD3 R18, P1, R0, R27, RZ ;  /* 0x0000001b00127210 */ /* 0x008fc60007f3e0ff */
[----:B------:R0:W-:Y:S02]  /*1ea2c0*/  STL.64 [R1+0x8110], R26 ;  /* 0x0081101a01007387 */ /* 0x0001e40000100a00 */
[----:B------:R-:W-:-:S05]  /*1ea2d0*/  IMAD.X R19, R11, 0x1, R26, P1 ;  /* 0x000000010b137824 */ /* 0x000fca00008e061a */
[----:B------:R1:W-:Y:S04]  /*1ea2e0*/  STL.64 [R1+0x26d0], R18 ;  /* 0x0026d01201007387 */ /* 0x0003e80000100a00 */
[----:B0-----:R-:W3:Y:S01]  /*1ea2f0*/  LDL.LU R27, [R1+0x24c8] ;  /* 0x0024c800011b7983 */ /* 0x001ee20000300800 */
[----:B------:R-:W-:Y:S02]  /*1ea300*/  IADD3 R26, P1, R0, R29, RZ ;  /* 0x0000001d001a7210 */ /* 0x000fe40007f3e0ff */
[----:B------:R-:W-:Y:S01]  /*1ea310*/  F2FP.SATFINITE.E5M2.F32.PACK_AB_MERGE_C R4, R4, R21, RZ ;  /* 0x000000150404723e */ /* 0x000fe200048060ff */
[----:B-1----:R-:W2:Y:S04]  /*1ea320*/  LDL.LU R18, [R1+0x2498] ;  /* 0x0024980001127983 */ /* 0x002ea80000300800 */
[----:B------:R-:W2:Y:S04]  /*1ea330*/  LDL.LU R19, [R1+0x249c] ;  /* 0x00249c0001137983 */ /* 0x000ea80000300800 */
[----:B------:R0:W-:Y:S04]  /*1ea340*/  STL [R1+0x710], R3 ;  /* 0x0007100301007387 */ /* 0x0001e80000100800 */
[----:B0-----:R-:W2:Y:S04]  /*1ea350*/  LDL.LU R3, [R1+0x2488] ;  /* 0x0024880001037983 */ /* 0x001ea80000300800 */
[----:B------:R-:W2:Y:S01]  /*1ea360*/  LDL.LU R13, [R1+0x248c] ;  /* 0x00248c00010d7983 */ /* 0x000ea20000300800 */
[----:B------:R-:W-:-:S02]  /*1ea370*/  F2FP.SATFINITE.E5M2.F32.PACK_AB_MERGE_C R6, R6, R2, RZ ;  /* 0x000000020606723e */ /* 0x000fc400048060ff */
[----:B----4-:R-:W-:Y:S02]  /*1ea380*/  F2FP.SATFINITE.E5M2.F32.PACK_AB_MERGE_C R7, R9, R7, RZ ;  /* 0x000000070907723e */ /* 0x010fe400048060ff */
[----:B---3--:R-:W-:Y:S01]  /*1ea390*/  F2FP.SATFINITE.E5M2.F32.PACK_AB_MERGE_C R20, R20, R27, RZ ;  /* 0x0000001b1414723e */ /* 0x008fe200048060ff */
[----:B------:R-:W-:-:S04]  /*1ea3a0*/  IMAD.X R27, R11, 0x1, R28, P1 ;  /* 0x000000010b1b7824 */ /* 0x000fc800008e061c */
[----:B------:R0:W-:Y:S04]  /*1ea3b0*/  STL [R1+0x52f8], R20 ;  /* 0x0052f81401007387 */ /* 0x0001e80000100800 */
[----:B------:R1:W-:Y:S01]  /*1ea3c0*/  STL.64 [R1+0x26c8], R26 ;  /* 0x0026c81a01007387 */ /* 0x0003e20000100a00 */
[----:B0-----:R-:W-:-:S03]  /*1ea3d0*/  F2FP.SATFINITE.E5M2.F32.PACK_AB_MERGE_C R20, R10, R5, RZ ;  /* 0x000000050a14723e */ /* 0x001fc600048060ff */
[----:B-1----:R-:W3:Y:S04]  /*1ea3e0*/  LDL.LU R26, [R1+0x2474] ;  /* 0x00247400011a7983 */ /* 0x002ee80000300800 */
[----:B------:R-:W4:Y:S04]  /*1ea3f0*/  LDL.LU R27, [R1+0x2478] ;  /* 0x00247800011b7983 */ /* 0x000f280000300800 */
[----:B------:R0:W-:Y:S04]  /*1ea400*/  STL [R1+0x698], R4 ;  /* 0x0006980401007387 */ /* 0x0001e80000100800 */
[----:B0-----:R-:W4:Y:S04]  /*1ea410*/  LDL.LU R4, [R1+0x247c] ;  /* 0x00247c0001047983 */ /* 0x001f280000300800 */
[----:B------:R-:W4:Y:S04]  /*1ea420*/  LDL.LU R5, [R1+0x2460] ;  /* 0x0024600001057983 */ /* 0x000f280000300800 */
[----:B------:R-:W4:Y:S04]  /*1ea430*/  LDL.LU R10, [R1+0x2464] ;  /* 0x00246400010a7983 */ /* 0x000f280000300800 */
[----:B------:R0:W-:Y:S04]  /*1ea440*/  STL [R1+0x69c], R20 ;  /* 0x00069c1401007387 */ /* 0x0001e80000100800 */
[----:B------:R1:W-:Y:S01]  /*1ea450*/  STL [R1+0x8100], R25 ;  /* 0x0081001901007387 */ /* 0x0003e20000100800 */
[----:B0-----:R-:W-:-:S03]  /*1ea460*/  IADD3 R20, P1, R0, R25, RZ ;  /* 0x0000001900147210 */ /* 0x001fc60007f3e0ff */
[----:B-1----:R-:W3:Y:S04]  /*1ea470*/  LDL.LU R25, [R1+0x2470] ;  /* 0x0024700001197983 */ /* 0x002ee80000300800 */
[----:B------:R-:W4:Y:S01]  /*1ea480*/  LDL.LU R2, [R1+0x2468] ;  /* 0x0024680001027983 */ /* 0x000f220000300800 */
[----:B------:R-:W-:-:S05]  /*1ea490*/  IMAD.X R21, R11, 0x1, R24, P1 ;  /* 0x000000010b157824 */ /* 0x000fca00008e0618 */
[----:B------:R-:W-:Y:S04]  /*1ea4a0*/  STL.64 [R1+0x26c0], R20 ;  /* 0x0026c01401007387 */ /* 0x000fe80000100a00 */
[----:B------:R0:W-:Y:S04]  /*1ea4b0*/  STL [R1+0x5b0], R6 ;  /* 0x0005b00601007387 */ /* 0x0001e80000100800 */
[----:B0-----:R-:W4:Y:S01]  /*1ea4c0*/  LDL.LU R6, [R1+0x246c] ;  /* 0x00246c0001067983 */ /* 0x001f220000300800 */
[----:B------:R-:W-:-:S03]  /*1ea4d0*/  IADD3 R20, P1, R0, R23, RZ ;  /* 0x0000001700147210 */ /* 0x000fc60007f3e0ff */
[----:B------:R0:W-:Y:S02]  /*1ea4e0*/  STL [R1+0x5ac], R7 ;  /* 0x0005ac0701007387 */ /* 0x0001e40000100800 */
[----:B------:R-:W-:Y:S02]  /*1ea4f0*/  IMAD.X R21, R11, 0x1, R22, P1 ;  /* 0x000000010b157824 */ /* 0x000fe400008e0616 */
[----:B0-----:R-:W4:Y:S04]  /*1ea500*/  LDL.LU R7, [R1+0x2450] ;  /* 0x0024500001077983 */ /* 0x001f280000300800 */
[----:B------:R-:W4:Y:S04]  /*1ea510*/  LDL.LU R9, [R1+0x2454] ;  /* 0x0024540001097983 */ /* 0x000f280000300800 */
[----:B------:R0:W-:Y:S04]  /*1ea520*/  STL.64 [R1+0x26b8], R20 ;  /* 0x0026b81401007387 */ /* 0x0001e80000100a00 */
[----:B0-----:R-:W3:Y:S01]  /*1ea530*/  LDL.LU.64 R20, [R1+0x8120] ;  /* 0x0081200001147983 */ /* 0x001ee20000300a00 */
[----:B--2---:R-:W-:-:S03]  /*1ea540*/  F2FP.SATFINITE.E5M2.F32.PACK_AB_MERGE_C R12, R12, R8, RZ ;  /* 0x000000080c0c723e */ /* 0x004fc600048060ff */
[----:B------:R0:W-:Y:S01]  /*1ea550*/  STL.64 [R1+0x8108], R22 ;  /* 0x0081081601007387 */ /* 0x0001e20000100a00 */
[----:B------:R-:W-:-:S03]  /*1ea560*/  F2FP.SATFINITE.E5M2.F32.PACK_AB_MERGE_C R19, R19, R18, RZ ;  /* 0x000000121313723e */ /* 0x000fc600048060ff */
[----:B0-----:R-:W2:Y:S04]  /*1ea570*/  LDL.LU R22, [R1+0x2480] ;  /* 0x0024800001167983 */ /* 0x001ea80000300800 */
[----:B------:R-:W2:Y:S04]  /*1ea580*/  LDL.LU R23, [R1+0x2484] ;  /* 0x0024840001177983 */ /* 0x000ea80000300800 */
[----:B------:R-:W4:Y:S04]  /*1ea590*/  LDL.LU R8, [R1+0x2458] ;  /* 0x0024580001087983 */ /* 0x000f280000300800 */
[----:B------:R0:W-:Y:S04]  /*1ea5a0*/  STL [R1+0x594], R12 ;  /* 0x0005940c01007387 */ /* 0x0001e80000100800 */
[----:B0-----:R-:W4:Y:S04]  /*1ea5b0*/  LDL.LU R12, [R1+0x245c] ;  /* 0x00245c00010c7983 */ /* 0x001f280000300800 */
[----:B------:R0:W-:Y:S01]  /*1ea5c0*/  STL [R1+0x598], R19 ;  /* 0x0005981301007387 */ /* 0x0001e20000100800 */
[----:B---3--:R-:W-:-:S05]  /*1ea5d0*/  IADD3 R18, P1, R0, R21, RZ ;  /* 0x0000001500127210 */ /* 0x008fca0007f3e0ff */
[----:B0-----:R-:W-:-:S05]  /*1ea5e0*/  IMAD.X R19, R11, 0x1, R20, P1 ;  /* 0x000000010b137824 */ /* 0x001fca00008e0614 */
[----:B------:R0:W-:Y:S04]  /*1ea5f0*/  STL.64 [R1+0x26b0], R18 ;  /* 0x0026b01201007387 */ /* 0x0001e80000100a00 */
[----:B0-----:R-:W3:Y:S01]  /*1ea600*/  LDL.LU.64 R18, [R1+0x8118] ;  /* 0x0081180001127983 */ /* 0x001ee20000300a00 */
[----:B--2---:R-:W-:Y:S02]  /*1ea610*/  F2FP.SATFINITE.E5M2.F32.PACK_AB_MERGE_C R23, R23, R22, RZ ;  /* 0x000000161717723e */ /* 0x004fe400048060ff */
[----:B------:R-:W-:-:S03]  /*1ea620*/  F2FP.SATFINITE.E5M2.F32.PACK_AB_MERGE_C R3, R13, R3, RZ ;  /* 0x000000030d03723e */ /* 0x000fc600048060ff */
[----:B------:R0:W-:Y:S01]  /*1ea630*/  STL [R1+0x57c], R23 ;  /* 0x00057c1701007387 */ /* 0x0001e20000100800 */
[----:B------:R-:W-:-:S03]  /*1ea640*/  F2FP.SATFINITE.E5M2.F32.PACK_AB_MERGE_C R25, R26, R25, RZ ;  /* 0x000000191a19723e */ /* 0x000fc600048060ff */
[----:B------:R-:W-:Y:S01]  /*1ea650*/  STL [R1+0x5300], R3 ;  /* 0x0053000301007387 */ /* 0x000fe20000100800 */
[----:B----4-:R-:W-:Y:S02]  /*1ea660*/  F2FP.SATFINITE.E5M2.F32.PACK_AB_MERGE_C R4, R4, R27, RZ ;  /* 0x0000001b0404723e */ /* 0x010fe400048060ff */
[----:B------:R-:W-:Y:S02]  /*1ea670*/  F2FP.SATFINITE.E5M2.F32.PACK_AB_MERGE_C R5, R10, R5, RZ ;  /* 0x000000050a05723e */ /* 0x000fe400048060ff */
[----:B---3--:R-:W-:-:S05]  /*1ea680*/  IADD3 R22, P1, R0, R19, RZ ;  /* 0x0000001300167210 */ /* 0x008fca0007f3e0ff */
[----:B0-----:R-:W-:Y:S01]  /*1ea690*/  IMAD.X R23, R11, 0x1, R18, P1 ;  /* 0x000000010b177824 */ /* 0x001fe200008e0612 */
[----:B------:R-:W-:-:S04]  /*1ea6a0*/  IADD3 R26, P1, R0, R17, RZ ;  /* 0x00000011001a7210 */ /* 0x000fc80007f3e0ff */
[----:B------:R0:W-:Y:S01]  /*1ea6b0*/  STL.64 [R1+0x26a8], R22 ;  /* 0x0026a81601007387 */ /* 0x0001e20000100a00 */
[----:B------:R-:W-:-:S03]  /*1ea6c0*/  IMAD.X R27, R11, 0x1, R15, P1 ;  /* 0x000000010b1b7824 */ /* 0x000fc600008e060f */
[----:B0-----:R-:W2:Y:S04]  /*1ea6d0*/  LDL.LU R22, [R1+0x2440] ;  /* 0x0024400001167983 */ /* 0x001ea80000300800 */
[----:B------:R-:W2:Y:S04]  /*1ea6e0*/  LDL.LU R23, [R1+0x2444] ;  /* 0x0024440001177983 */ /* 0x000ea80000300800 */
[----:B------:R-:W3:Y:S04]  /*1ea6f0*/  LDL.LU R3, [R1+0x2448] ;  /* 0x0024480001037983 */ /* 0x000ee80000300800 */
[----:B------:R-:W3:Y:S04]  /*1ea700*/  LDL.LU R13, [R1+0x244c] ;  /* 0x00244c00010d7983 */ /* 0x000ee80000300800 */
[----:B------:R0:W-:Y:S04]  /*1ea710*/  STL [R1+0x570], R25 ;  /* 0x0005701901007387 */ /* 0x0001e80000100800 */
[----:B------:R1:W-:Y:S04]  /*1ea720*/  STL [R1+0x52fc], R4 ;  /* 0x0052fc0401007387 */ /* 0x0003e80000100800 */
[----:B0-----:R-:W4:Y:S04]  /*1ea730*/  LDL.LU R25, [R1+0x2430] ;  /* 0x0024300001197983 */ /* 0x001f280000300800 */
[----:B-1----:R-:W4:Y:S04]  /*1ea740*/  LDL.LU R4, [R1+0x2434] ;  /* 0x0024340001047983 */ /* 0x002f280000300800 */
[----:B------:R-:W-:Y:S04]  /*1ea750*/  STL.64 [R1+0x26a0], R26 ;  /* 0x0026a01a01007387 */ /* 0x000fe80000100a00 */
[----:B------:R0:W-:Y:S04]  /*1ea760*/  STL [R1+0x558], R5 ;  /* 0x0005580501007387 */ /* 0x0001e80000100800 */
[----:B0-----:R-:W2:Y:S01]  /*1ea770*/  LDL.LU R5, [R1+0x2438] ;  /* 0x0024380001057983 */ /* 0x001ea20000300800 */
[----:B------:R-:W-:-:S03]  /*1ea780*/  IADD3 R26, P1, R0, R16, RZ ;  /* 0x00000010001a7210 */ /* 0x000fc60007f3e0ff */
[----:B------:R-:W2:Y:S02]  /*1ea790*/  LDL.LU R10, [R1+0x243c] ;  /* 0x00243c00010a7983 */ /* 0x000ea40000300800 */
[----:B------:R-:W-:Y:S02]  /*1ea7a0*/  IMAD.X R27, R11, 0x1, R14, P1 ;  /* 0x000000010b1b7824 */ /* 0x000fe400008e060e */
[----:B------:R-:W-:Y:S04]  /*1ea7b0*/  STL.64 [R1+0x80f8], R16 ;  /* 0x0080f81001007387 */ /* 0x000fe80000100a00 */
[----:B------:R0:W-:Y:S04]  /*1ea7c0*/  STL.64 [R1+0x2698], R26 ;  /* 0x0026981a01007387 */ /* 0x0001e80000100a00 */
[----:B0-----:R-:W2:Y:S01]  /*1ea7d0*/  LDL.LU.64 R26, [R1+0x8110] ;  /* 0x00811000011a7983 */ /* 0x001ea20000300a00 */
[----:B------:R-:W-:-:S02]  /*1ea7e0*/  F2FP.SATFINITE.E5M2.F32.PACK_AB_MERGE_C R6, R6, R2, RZ ;  /* 0x000000020606723e */ /* 0x000fc400048060ff */
[----:B------:R-:W-:Y:S01]  /*1ea7f0*/  F2FP.SATFINITE.E5M2.F32.PACK_AB_MERGE_C R7, R9, R7, RZ ;  /* 0x000000070907723e */ /* 0x000fe200048060ff */
[----:B------:R-:W2:Y:S01]  /*1ea800*/  LDL.LU R2, [R1+0x2424] ;  /* 0x0024240001027983 */ /* 0x000ea20000300800 */
[----:B------:R-:W-:-:S03]  /*1ea810*/  F2FP.SATFINITE.E5M2.F32.PACK_AB_MERGE_C R8, R12, R8, RZ ;  /* 0x000000080c08723e */ /* 0x000fc600048060ff */
[----:B------:R0:W-:Y:S01]  /*1ea820*/  STL [R1+0x560], R6 ;  /* 0x0005600601007387 */ /* 0x0001e20000100800 */
[----:B------:R-:W-:Y:S01]  /*1ea830*/  VIADD R0, R0, UR6 ;  /* 0x0000000600007c36 */ /* 0x000fe20008000000 */
[----:B------:R-:W-:Y:S02]  /*1ea840*/  ULDC UR6, c[0x0][0x248] ;  /* 0x0000920000067ab9 */ /* 0x000fe40000000800 */
[----:B0-----:R-:W2:Y:S04]  /*1ea850*/  LDL.LU R6, [R1+0x2428] ;  /* 0x0024280001067983 */ /* 0x001ea80000300800 */
[----:B------:R0:W-:Y:S04]  /*1ea860*/  STL [R1+0x544], R7 ;  /* 0x0005440701007387 */ /* 0x0001e80000100800 */
[----:B------:R-:W2:Y:S04]  /*1ea870*/  LDL.LU R9, [R1+0x242c] ;  /* 0x00242c0001097983 */ /* 0x000ea80000300800 */
[----:B------:R-:W2:Y:S04]  /*1ea880*/  LDL.LU R11, [R1+0x2410] ;  /* 0x00241000010b7983 */ /* 0x000ea80000300800 */
[----:B0-----:R-:W2:Y:S04]  /*1ea890*/  LDL.LU R7, [R1+0x2414] ;  /* 0x0024140001077983 */ /* 0x001ea80000300800 */
[----:B------:R0:W-:Y:S04]  /*1ea8a0*/  STL [R1+0x548], R8 ;  /* 0x0005480801007387 */ /* 0x0001e80000100800 */
[----:B0-----:R-:W2:Y:S04]  /*1ea8b0*/  LDL.LU R8, [R1+0x2418] ;  /* 0x0024180001087983 */ /* 0x001ea80000300800 */
[----:B------:R-:W2:Y:S01]  /*1ea8c0*/  LDL.LU R12, [R1+0x241c] ;  /* 0x00241c00010c7983 */ /* 0x000ea20000300800 */
[----:B---3--:R-:W-:-:S02]  /*1ea8d0*/  F2FP.SATFINITE.E5M2.F32.PACK_AB_MERGE_C R3, R13, R3, RZ ;  /* 0x000000030d03723e */ /* 0x008fc400048060ff */
[----:B----4-:R-:W-:Y:S02]  /*1ea8e0*/  F2FP.SATFINITE.E5M2.F32.PACK_AB_MERGE_C R4, R4, R25, RZ ;  /* 0x000000190404723e */ /* 0x010fe400048060ff */
[----:B--2---:R-:W-:Y:S01]  /*1ea8f0*/  IADD3 R16, P1, R0, R27, RZ ;  /* 0x0000001b00107210 */ /* 0x004fe20007f3e0ff */
[----:B------:R0:W-:Y:S02]  /*1ea900*/  STL [R1+0x80f0], R27 ;  /* 0x0080f01b01007387 */ /* 0x0001e40000100800 */
[----:B0-----:R-:W-:-:S05]  /*1ea910*/  SHF.R.S32.HI R27, RZ, 0x1f, R0 ;  /* 0x0000001fff1b7819 */ /* 0x001fca0000011400 */
[----:B------:R-:W-:-:S05]  /*1ea920*/  IMAD.X R17, R27, 0x1, R26, P1 ;  /* 0x000000011b117824 */ /* 0x000fca00008e061a */
[----:B------:R0:W-:Y:S02]  /*1ea930*/  STL.64 [R1+0x2690], R16 ;  /* 0x0026901001007387 */ /* 0x0001e40000100a00 */
[----:B0-----:R-:W-:Y:S02]  /*1ea940*/  F2FP.SATFINITE.E5M2.F32.PACK_AB_MERGE_C R17, R23, R22, RZ ;  /* 0x000000161711723e */ /* 0x001fe400048060ff */
[----:B------:R-:W-:Y:S01]  /*1ea950*/  IADD3 R22, P1, R0, R29, RZ ;  /* 0x0000001d00167210 */ /* 0x000fe20007f3e0ff */
[----:B------:R-:W2:Y:S04]  /*1ea960*/  LDL.LU R16, [R1+0x2400] ;  /* 0x0024000001107983 */ /* 0x000ea80000300800 */
[----:B------:R0:W-:Y:S01]  /*1ea970*/  STL [R1+0x534], R17 ;  /* 0x0005341101007387 */ /* 0x0001e20000100800 */
[----:B------:R-:W-:-:S03]  /*1ea980*/  IMAD.X R23, R27, 0x1, R28, P1 ;  /* 0x000000011b177824 */ /* 0x000fc600008e061c */
[----:B0-----:R-:W2:Y:S04]  /*1ea990*/  LDL.LU R17, [R1+0x2404] ;  /* 0x0024040001117983 */ /* 0x001ea80000300800 */
[----:B------:R0:W-:Y:S04]  /*1ea9a0*/  STL [R1+0x538], R3 ;  /* 0x0005380301007387 */ /* 0x0001e80000100800 */
[----:B0-----:R-:W3:Y:S04]  /*1ea9b0*/  LDL.LU R3, [R1+0x2408] ;  /* 0x0024080001037983 */ /* 0x001ee80000300800 */
[----:B------:R-:W3:Y:S04]  /*1ea9c0*/  LDL.LU R13, [R1+0x240c] ;  /* 0x00240c00010d7983 */ /* 0x000ee80000300800 */
[----:B------:R0:W-:Y:S04]  /*1ea9d0*/  STL [R1+0x80e0], R29 ;  /* 0x0080e01d01007387 */ /* 0x0001e80000100800 */
[----:B0-----:R-:W4:Y:S04]  /*1ea9e0*/  LDL.LU R29, [R1+0x2420] ;  /* 0x00242000011d7983 */ /* 0x001f280000300800 */
[----:B------:R0:W-:Y:S04]  /*1ea9f0*/  STL.64 [R1+0x2688], R22 ;  /* 0x0026881601007387 */ /* 0x0001e80000100a00 */
[----:B0-----:R-:W2:Y:S04]  /*1eaa00*/  LDL.LU.64 R22, [R1+0x8108] ;  /* 0x0081080001167983 */ /* 0x001ea80000300a00 */
[----:B------:R-:W3:Y:S01]  /*1eaa10*/  LDL.LU R25, [R1+0x8100] ;  /* 0x0081000001197983 */ /* 0x000ee20000300800 */
[----:B------:R-:W-:-:S05]  /*1eaa20*/  F2FP.SATFINITE.E5M2.F32.PACK_AB_MERGE_C R10, R10, R5, RZ ;  /* 0x000000050a0a723e */ /* 0x000fca00048060ff */
[----:B------:R-:W-:Y:S04]  /*1eaa30*/  STL [R1+0x79ec], R10 ;  /* 0x0079ec0a01007387 */ /* 0x000fe80000100800 */
[----:B------:R3:W-:Y:S01]  /*1eaa40*/  STL [R1+0x524], R4 ;  /* 0x0005240401007387 */ /* 0x0007e20000100800 */
[----:B------:R-:W-:Y:S02]  /*1eaa50*/  F2FP.SATFINITE.E5M2.F32.PACK_AB_MERGE_C R11, R7, R11, RZ ;  /* 0x0000000b070b723e */ /* 0x000fe400048060ff */
[----:B------:R-:W-:Y:S02]  /*1eaa60*/  F2FP.SATFINITE.E5M2.F32.PACK_AB_MERGE_C R12, R12, R8, RZ ;  /* 0x000000080c0c723e */ /* 0x000fe400048060ff */
[----:B---3--:R-:W-:-:S05]  /*1eaa70*/  IADD3 R4, P1, R0, R25, RZ ;  /* 0x0000001900047210 */ /* 0x008fca0007f3e0ff */
[----:B------:R-:W-:-:S05]  /*1eaa80*/  IMAD.X R5, R27, 0x1, R24, P1 ;  /* 0x000000011b057824 */ /* 0x000fca00008e0618 */
[----:B------:R0:W-:Y:S01]  /*1eaa90*/  STL.64 [R1+0x2680], R4 ;  /* 0x0026800401007387 */ /* 0x0001e20000100a00 */
[----:B----4-:R-:W-:Y:S02]  /*1eaaa0*/  F2FP.SATFINITE.E5M2.F32.PACK_AB_MERGE_C R10, R2, R29, RZ ;  /* 0x0000001d020a723e */ /* 0x010fe400048060ff */
[----:B------:R-:W-:Y:S01]  /*1eaab0*/  F2FP.SATFINITE.E5M2.F32.PACK_AB_MERGE_C R2, R9, R6, RZ ;  /* 0x000000060902723e */ /* 0x000fe200048060ff */
[----:B0-----:R-:W3:Y:S04]  /*1eaac0*/  LDL.LU R4, [R1+0x23f0] ;  /* 0x0023f00001047983 */ /* 0x001ee80000300800 */
[----:B------:R-:W3:Y:S04]  /*1eaad0*/  LDL.LU R5, [R1+0x23f4] ;  /* 0x0023f40001057983 */ /* 0x000ee80000300800 */
[----:B------:R2:W-:Y:S04]  /*1eaae0*/  STL.64 [R1+0x80e8], R24 ;  /* 0x0080e81801007387 */ /* 0x0005e80000100a00 */
[----:B------:R0:W-:Y:S04]  /*1eaaf0*/  STL [R1+0x50c], R10 ;  /* 0x00050c0a01007387 */ /* 0x0001e80000100800 */
[----:B------:R-:W-:Y:S01]  /*1eab00*/  STL [R1+0x510], R2 ;  /* 0x0005100201007387 */ /* 0x000fe20000100800 */
[----:B--2---:R-:W-:-:S05]  /*1eab10*/  IADD3 R24, P1, R0, R23, RZ ;  /* 0x0000001700187210 */ /* 0x004fca0007f3e0ff */
[----:B------:R-:W-:Y:S01]  /*1eab20*/  IMAD.X R25, R27, 0x1, R22, P1 ;  /* 0x000000011b197824 */ /* 0x000fe200008e0616 */
[----:B0-----:R-:W-:-:S04]  /*1eab30*/  IADD3 R10, P1, R0, R21, RZ ;  /* 0x00000015000a7210 */ /* 0x001fc80007f3e0ff */
[----:B------:R0:W-:Y:S04]  /*1eab40*/  STL.64 [R1+0x2678], R24 ;  /* 0x0026781801007387 */ /* 0x0001e80000100a00 */
[----:B0-----:R-:W2:Y:S04]  /*1eab50*/  LDL.LU R24, [R1+0x23e4] ;  /* 0x0023e40001187983 */ /* 0x001ea80000300800 */
[----:B------:R-:W4:Y:S04]  /*1eab60*/  LDL.LU R6, [R1+0x23e8] ;  /* 0x0023e80001067983 */ /* 0x000f280000300800 */
[----:B------:R-:W4:Y:S04]  /*1eab70*/  LDL.LU R9, [R1+0x23ec] ;  /* 0x0023ec0001097983 */ /* 0x000f280000300800 */
[----:B------:R-:W4:Y:S04]  /*1eab80*/  LDL.LU R25, [R1+0x13e0] ;  /* 0x0013e00001197983 */ /* 0x000f280000300800 */
[----:B------:R-:W4:Y:S04]  /*1eab90*/  LDL.LU R2, [R1+0x13e4] ;  /* 0x0013e40001027983 */ /* 0x000f280000300800 */
[----:B------:R0:W-:Y:S04]  /*1eaba0*/  STL [R1+0x7a34], R11 ;  /* 0x007a340b01007387 */ /* 0x0001e80000100800 */
[----:B------:R-:W4:Y:S04]  /*1eabb0*/  LDL.LU R7, [R1+0x13e8] ;  /* 0x0013e80001077983 */ /* 0x000f280000300800 */
[----:B------:R-:W4:Y:S04]  /*1eabc0*/  LDL.LU R8, [R1+0x13ec] ;  /* 0x0013ec0001087983 */ /* 0x000f280000300800 */
[----:B------:R-:W-:Y:S04]  /*1eabd0*/  STL [R1+0x7a30], R12 ;  /* 0x007a300c01007387 */ /* 0x000fe80000100800 */
[----:B------:R1:W-:Y:S01]  /*1eabe0*/  STL.64 [R1+0x80d8], R20 ;  /* 0x0080d81401007387 */ /* 0x0003e20000100a00 */
[----:B0-----:R-:W-:-:S03]  /*1eabf0*/  IMAD.X R11, R27, 0x1, R20, P1 ;  /* 0x000000011b0b7824 */ /* 0x001fc600008e0614 */
[----:B-1----:R-:W2:Y:S04]  /*1eac00*/  LDL.LU R20, [R1+0x23fc] ;  /* 0x0023fc0001147983 */ /* 0x002ea80000300800 */
[----:B------:R-:W4:Y:S04]  /*1eac10*/  LDL.LU R21, [R1+0x23e0] ;  /* 0x0023e00001157983 */ /* 0x000f280000300800 */
[----:B------:R0:W-:Y:S01]  /*1eac20*/  STL.64 [R1+0x2670], R10 ;  /* 0x0026700a01007387 */ /* 0x0001e20000100a00 */
[----:B------:R-:W-:-:S03]  /*1eac30*/  F2FP.SATFINITE.E5M2.F32.PACK_AB_MERGE_C R3, R13, R3, RZ ;  /* 0x000000030d03723e */ /* 0x000fc600048060ff */
[----:B------:R-:W4:Y:S01]  /*1eac40*/  LDL.LU R29, [R1+0x23d0] ;  /* 0x0023d000011d7983 */ /* 0x000f220000300800 */
[----:B0-----:R-:W-:Y:S02]  /*1eac50*/  F2FP.SATFINITE.E5M2.F32.PACK_AB_MERGE_C R10, R17, R16, RZ ;  /* 0x00000010110a723e */ /* 0x001fe400048060ff */
[----:B------:R-:W-:-:S03]  /*1eac60*/  IADD3 R16, P1, R0, R19, RZ ;  /* 0x0000001300107210 */ /* 0x000fc60007f3e0ff */
[----:B------:R0:W-:Y:S02]  /*1eac70*/  STL [R1+0x4ec], R10 ;  /* 0x0004ec0a01007387 */ /* 0x0001e40000100800 */
[----:B------:R-:W-:Y:S02]  /*1eac80*/  IMAD.X R17, R27, 0x1, R18, P1 ;  /* 0x000000011b117824 */ /* 0x000fe400008e0612 */
[----:B------:R-:W4:Y:S04]  /*1eac90*/  LDL.LU R12, [R1+0x23d4] ;  /* 0x0023d400010c7983 */ /* 0x000f280000300800 */
[----:B------:R-:W-:Y:S04]  /*1eaca0*/  STL [R1+0x5320], R3 ;  /* 0x0053200301007387 */ /* 0x000fe80000100800 */
[----:B------:R-:W4:Y:S04]  /*1eacb0*/  LDL.LU R11, [R1+0x23d8] ;  /* 0x0023d800010b7983 */ /* 0x000f280000300800 */
[----:B0-----:R-:W4:Y:S04]  /*1eacc0*/  LDL.LU R10, [R1+0x23dc] ;  /* 0x0023dc00010a7983 */ /* 0x001f280000300800 */
[----:B------:R0:W-:Y:S04]  /*1eacd0*/  STL.64 [R1+0x2668], R16 ;  /* 0x0026681001007387 */ /* 0x0001e80000100a00 */
[----:B0-----:R-:W2:Y:S04]  /*1eace0*/  LDL.LU.64 R16, [R1+0x80f8] ;  /* 0x0080f80001107983 */ /* 0x001ea80000300a00 */
[----:B------:R0:W-:Y:S04]  /*1eacf0*/  STL.64 [R1+0x80d0], R18 ;  /* 0x0080d01201007387 */ /* 0x0001e80000100a00 */
[----:B0-----:R-:W4:Y:S04]  /*1ead00*/  LDL.LU R19, [R1+0x23f8] ;  /* 0x0023f80001137983 */ /* 0x001f280000300800 */
[----:B------:R-:W4:Y:S04]  /*1ead10*/  LDL.LU R3, [R1+0x23c0] ;  /* 0x0023c00001037983 */ /* 0x000f280000300800 */
[----:B------:R-:W4:Y:S01]  /*1ead20*/  LDL.LU R13, [R1+0x23c4] ;  /* 0x0023c400010d7983 */ /* 0x000f220000300800 */
[----:B---3--:R-:W-:-:S05]  /*1ead30*/  F2FP.SATFINITE.E5M2.F32.PACK_AB_MERGE_C R4, R5, R4, RZ ;  /* 0x000000040504723e */ /* 0x008fca00048060ff */
[----:B------:R0:W-:Y:S04]  /*1ead40*/  STL [R1+0x4d8], R4 ;  /* 0x0004d80401007387 */ /* 0x0001e80000100800 */
[----:B0-----:R-:W3:Y:S04]  /*1ead50*/  LDL.LU R4, [R1+0x23c8] ;  /* 0x0023c80001047983 */ /* 0x001ee80000300800 */
[----:B------:R-:W3:Y:S01]  /*1ead60*/  LDL.LU R5, [R1+0x23cc] ;  /* 0x0023cc0001057983 */ /* 0x000ee20000300800 */
[----:B--2---:R-:W-:Y:S02]  /*1ead70*/  IADD3 R18, P1, R0, R17, RZ ;  /* 0x0000001100127210 */ /* 0x004fe40007f3e0ff */
[----:B----4-:R-:W-:-:S03]  /*1ead80*/  F2FP.SATFINITE.E5M2.F32.PACK_AB_MERGE_C R20, R20, R19, RZ ;  /* 0x000000131414723e */ /* 0x010fc600048060ff */
[----:B------:R-:W-:Y:S02]  /*1ead90*/  IMAD.X R19, R27, 0x1, R15, P1 ;  /* 0x000000011b137824 */ /* 0x000fe400008e060f */
[----:B------:R0:W-:Y:S04]  /*1eada0*/  STL [R1+0x5314], R20 ;  /* 0x0053141401007387 */ /* 0x0001e80000100800 */
[----:B------:R1:W-:Y:S01]  /*1eadb0*/  STL.64 [R1+0x2660], R18 ;  /* 0x0026601201007387 */ /* 0x0003e20000100a00 */
[----:B0-----:R-:W-:Y:S02]  /*1eadc0*/  F2FP.SATFINITE.E5M2.F32.PACK_AB_MERGE_C R20, R24, R21, RZ ;  /* 0x000000151814723e */ /* 0x001fe400048060ff */
[----:B-1----:R-:W-:-:S03]  /*1eadd0*/  IADD3 R18, P1, R0, R16, RZ ;  /* 0x0000001000127210 */ /* 0x002fc60007f3e0ff */
[----:B------:R-:W-:Y:S02]  /*1eade0*/  STL [R1+0x200], R20 ;  /* 0x0002001401007387 */ /* 0x000fe40000100800 */
[----:B------:R-:W-:Y:S02]  /*1eadf0*/  IMAD.X R19, R27, 0x1, R14, P1 ;  /* 0x000000011b137824 */ /* 0x000fe400008e060e */
[----:B------:R-:W2:Y:S04]  /*1eae00*/  LDL.LU R27, [R1+0x80f0] ;  /* 0x0080f000011b7983 */ /* 0x000ea80000300800 */
[----:B------:R0:W-:Y:S01]  /*1eae10*/  STL.64 [R1+0x2658], R18 ;  /* 0x0026581201007387 */ /* 0x0001e20000100a00 */
[----:B------:R-:W-:Y:S01]  /*1eae20*/  F2FP.SATFINITE.E5M2.F32.PACK_AB_MERGE_C R2, R2, R25, RZ ;  /* 0x000000190202723e */ /* 0x000fe200048060ff */
[----:B------:R-:W-:Y:S01]  /*1eae30*/  VIADD R0, R0, UR6 ;  /* 0x0000000600007c36 */ /* 0x000fe20008000000 */
[----:B------:R-:W-:-:S02]  /*1eae40*/  F2FP.SATFINITE.E5M2.F32.PACK_AB_MERGE_C R12, R12, R29, RZ ;  /* 0x0000001d0c0c723e */ /* 0x000fc400048060ff */
[----:B------:R-:W-:Y:S01]  /*1eae50*/  F2FP.SATFINITE.E5M2.F32.PACK_AB_MERGE_C R13, R13, R3, RZ ;  /* 0x000000030d0d723e */ /* 0x000fe200048060ff */
[----:B------:R-:W-:Y:S01]  /*1eae60*/  ULDC UR6, c[0x0][0x248] ;  /* 0x0000920000067ab9 */ /* 0x000fe20000000800 */
[----:B0-----:R-:W-:Y:S02]  /*1eae70*/  F2FP.SATFINITE.E5M2.F32.PACK_AB_MERGE_C R18, R9, R6, RZ ;  /* 0x000000060912723e */ /* 0x001fe400048060ff */
[----:B------:R-:W4:Y:S04]  /*1eae80*/  LDL.LU R6, [R1+0x23b0] ;  /* 0x0023b00001067983 */ /* 0x000f280000300800 */
[----:B------:R-:W4:Y:S04]  /*1eae90*/  LDL.LU R9, [R1+0x23b4] ;  /* 0x0023b40001097983 */ /* 0x000f280000300800 */
[----:B------:R0:W-:Y:S04]  /*1eaea0*/  STL [R1+0x2d98], R18 ;  /* 0x002d981201007387 */ /* 0x0001e80000100800 */
[----:B------:R1:W-:Y:S04]  /*1eaeb0*/  STL [R1+0x1fc], R2 ;  /* 0x0001fc0201007387 */ /* 0x0003e80000100800 */
[----:B------:R-:W4:Y:S04]  /*1eaec0*/  LDL.LU R20, [R1+0x23b8] ;  /* 0x0023b80001147983 */ /* 0x000f280000300800 */
[----:B------:R-:W4:Y:S04]  /*1eaed0*/  LDL.LU R21, [R1+0x23bc] ;  /* 0x0023bc0001157983 */ /* 0x000f280000300800 */
[----:B0-----:R-:W4:Y:S01]  /*1eaee0*/  LDL.LU R18, [R1+0x23a0] ;  /* 0x0023a00001127983 */ /* 0x001f220000300800 */
[----:B-1----:R-:W-:-:S03]  /*1eaef0*/  F2FP.SATFINITE.E5M2.F32.PACK_AB_MERGE_C R2, R8, R7, RZ ;  /* 0x000000070802723e */ /* 0x002fc600048060ff */
[----:B------:R-:W4:Y:S04]  /*1eaf00*/  LDL.LU R19, [R1+0x23a4] ;  /* 0x0023a40001137983 */ /* 0x000f280000300800 */
[----:B------:R0:W-:Y:S04]  /*1eaf10*/  STL [R1+0x2d88], R2 ;  /* 0x002d880201007387 */ /* 0x0001e80000100800 */
[----:B------:R-:W4:Y:S04]  /*1eaf20*/  LDL.LU R7, [R1+0x23a8] ;  /* 0x0023a80001077983 */ /* 0x000f280000300800 */
[----:B------:R-:W4:Y:S01]  /*1eaf30*/  LDL.LU R8, [R1+0x23ac] ;  /* 0x0023ac0001087983 */ /* 0x000f220000300800 */
[----:B0-----:R-:W-:-:S02]  /*1eaf40*/  SHF.R.S32.HI R2, RZ, 0x1f, R0 ;  /* 0x0000001fff027819 */ /* 0x001fc40000011400 */
[----:B--2---:R-:W-:-:S05]  /*1eaf50*/  IADD3 R24, P1, R0, R27, RZ ;  /* 0x0000001b00187210 */ /* 0x004fca0007f3e0ff */
[----:B------:R-:W-:-:S05]  /*1eaf60*/  IMAD.X R25, R2, 0x1, R26, P1 ;  /* 0x0000000102197824 */ /* 0x000fca00008e061a */
[----:B------:R0:W-:Y:S04]  /*1eaf70*/  STL.64 [R1+0x2650], R24 ;  /* 0x0026501801007387 */ /* 0x0001e80000100a00 */
[----:B0-----:R-:W2:Y:S04]  /*1eaf80*/  LDL.LU.64 R24, [R1+0x80e8] ;  /* 0x0080e80001187983 */ /* 0x001ea80000300a00 */
[----:B------:R-:W2:Y:S04]  /*1eaf90*/  LDL.LU R29, [R1+0x80e0] ;  /* 0x0080e000011d7983 */ /* 0x000ea80000300800 */
[----:B------:R0:W-:Y:S02]  /*1eafa0*/  STL [R1+0x5394], R12 ;  /* 0x0053940c01007387 */ /* 0x0001e40000100800 */
[----:B0-----:R-:W-:-:S02]  /*1eafb0*/  F2FP.SATFINITE.E5M2.F32.PACK_AB_MERGE_C R12, R10, R11, RZ ;  /* 0x0000000b0a0c723e */ /* 0x001fc400048060ff */
[----:B---3--:R-:W-:-:S03]  /*1eafc0*/  F2FP.SATFINITE.E5M2.F32.PACK_AB_MERGE_C R4, R5, R4, RZ ;  /* 0x000000040504723e */ /* 0x008fc600048060ff */
[----:B------:R0:W-:Y:S04]  /*1eafd0*/  STL [R1+0x5390], R12 ;  /* 0x0053900c01007387 */ /* 0x0001e80000100800 */
[----:B0-----:R-:W3:Y:S01]  /*1eafe0*/  LDL.LU R12, [R1+0x2384] ;  /* 0x00238400010c7983 */ /* 0x001ee20000300800 */
[----:B----4-:R-:W-:Y:S02]  /*1eaff0*/  F2FP.SATFINITE.E5M2.F32.PACK_AB_MERGE_C R6, R9, R6, RZ ;  /* 0x000000060906723e */ /* 0x010fe400048060ff */
[----:B------:R-:W-:Y:S02]  /*1eb000*/  F2FP.SATFINITE.E5M2.F32.PACK_AB_MERGE_C R21, R21, R20, RZ ;  /* 0x000000141515723e */ /* 0x000fe400048060ff */
[----:B--2---:R-:W-:-:S05]  /*1eb010*/  IADD3 R10, P1, R0, R29, RZ ;  /* 0x0000001d000a7210 */ /* 0x004fca0007f3e0ff */
[----:B------:R-:W-:-:S05]  /*1eb020*/  IMAD.X R11, R2, 0x1, R28, P1 ;  /* 0x00000001020b7824 */ /* 0x000fca00008e061c */
[----:B------:R0:W-:Y:S04]  /*1eb030*/  STL.64 [R1+0x2648], R10 ;  /* 0x0026480a01007387 */ /* 0x0001e80000100a00 */
[----:B0-----:R-:W2:Y:S04]  /*1eb040*/  LDL.LU R11, [R1+0x2388] ;  /* 0x00238800010b7983 */ /* 0x001ea80000300800 */
[----:B------:R-:W2:Y:S04]  /*1eb050*/  LDL.LU R10, [R1+0x238c] ;  /* 0x00238c00010a7983 */ /* 0x000ea80000300800 */
[----:B------:R-:W4:Y:S04]  /*1eb060*/  LDL.LU R3, [R1+0x2370] ;  /* 0x0023700001037983 */ /* 0x000f280000300800 */
[----:B------:R0:W-:Y:S04]  /*1eb070*/  STL [R1+0x53b0], R13 ;  /* 0x0053b00d01007387 */ /* 0x0001e80000100800 */
[----:B0-----:R-:W4:Y:S04]  /*1eb080*/  LDL.LU R13, [R1+0x2374] ;  /* 0x00237400010d7983 */ /* 0x001f280000300800 */
[----:B------:R0:W-:Y:S04]  /*1eb090*/  STL [R1+0x53ac], R4 ;  /* 0x0053ac0401007387 */ /* 0x0001e80000100800 */
[----:B------:R1:W-:Y:S01]  /*1eb0a0*/  STL [R1+0x80c0], R25 ;  /* 0x0080c01901007387 */ /* 0x0003e20000100800 */
[----:B0-----:R-:W-:-:S03]  /*1eb0b0*/  IADD3 R4, P1, R0, R25, RZ ;  /* 0x0000001900047210 */ /* 0x001fc60007f3e0ff */
[----:B-1----:R-:W3:Y:S02]  /*1eb0c0*/  LDL.LU R25, [R1+0x2380] ;  /* 0x0023800001197983 */ /* 0x002ee40000300800 */
[----:B------:R-:W-:Y:S02]  /*1eb0d0*/  IMAD.X R5, R2, 0x1, R24, P1 ;  /* 0x0000000102057824 */ /* 0x000fe400008e0618 */
[----:B------:R0:W-:Y:S01]  /*1eb0e0*/  STL [R1+0x80c4], R24 ;  /* 0x0080c41801007387 */ /* 0x0001e20000100800 */
[----:B------:R-:W-:-:S03]  /*1eb0f0*/  IADD3 R20, P1, R0, R23, RZ ;  /* 0x0000001700147210 */ /* 0x000fc60007f3e0ff */
[----:B0-----:R-:W2:Y:S04]  /*1eb100*/  LDL.LU R24, [R1+0x239c] ;  /* 0x00239c0001187983 */ /* 0x001ea80000300800 */
[----:B------:R0:W-:Y:S04]  /*1eb110*/  STL.64 [R1+0x2640], R4 ;  /* 0x0026400401007387 */ /* 0x0001e80000100a00 */
[----:B0-----:R-:W4:Y:S04]  /*1eb120*/  LDL.LU R4, [R1+0x2378] ;  /* 0x0023780001047983 */ /* 0x001f280000300800 */
[----:B------:R-:W4:Y:S04]  /*1eb130*/  LDL.LU R5, [R1+0x237c] ;  /* 0x00237c0001057983 */ /* 0x000f280000300800 */
[----:B------:R0:W-:Y:S04]  /*1eb140*/  STL [R1+0x53c4], R6 ;  /* 0x0053c40601007387 */ /* 0x0001e80000100800 */
[----:B0-----:R-:W3:Y:S04]  /*1eb150*/  LDL.LU R6, [R1+0x2360] ;  /* 0x0023600001067983 */ /* 0x001ee80000300800 */
[----:B------:R-:W3:Y:S04]  /*1eb160*/  LDL.LU R9, [R1+0x2364] ;  /* 0x0023640001097983 */ /* 0x000ee80000300800 */
[----:B------:R0:W-:Y:S02]  /*1eb170*/  STL [R1+0x53c0], R21 ;  /* 0x0053c01501007387 */ /* 0x0001e40000100800 */
[----:B0-----:R-:W-:-:S05]  /*1eb180*/  IMAD.X R21, R2, 0x1, R22, P1 ;  /* 0x0000000102157824 */ /* 0x001fca00008e0616 */
[----:B------:R0:W-:Y:S04]  /*1eb190*/  STL.64 [R1+0x2638], R20 ;  /* 0x0026381401007387 */ /* 0x0001e80000100a00 */
[----:B0-----:R-:W2:Y:S01]  /*1eb1a0*/  LDL.LU.64 R20, [R1+0x80d8] ;  /* 0x0080d80001147983 */ /* 0x001ea20000300a00 */
[----:B------:R-:W-:-:S03]  /*1eb1b0*/  F2FP.SATFINITE.E5M2.F32.PACK_AB_MERGE_C R19, R19, R18, RZ ;  /* 0x000000121313723e */ /* 0x000fc600048060ff */
[----:B------:R0:W-:Y:S01]  /*1eb1c0*/  STL.64 [R1+0x80c8], R22 ;  /* 0x0080c81601007387 */ /* 0x0001e20000100a00 */
[----:B------:R-:W-:-:S03]  /*1eb1d0*/  F2FP.SATFINITE.E5M2.F32.PACK_AB_MERGE_C R7, R8, R7, RZ ;  /* 0x000000070807723e */ /* 0x000fc600048060ff */
[----:B0-----:R-:W3:Y:S04]  /*1eb1e0*/  LDL.LU R22, [R1+0x2394] ;  /* 0x0023940001167983 */ /* 0x001ee80000300800 */
[----:B------:R-:W3:Y:S04]  /*1eb1f0*/  LDL.LU R23, [R1+0x2398] ;  /* 0x0023980001177983 */ /* 0x000ee80000300800 */
[----:B------:R0:W-:Y:S04]  /*1eb200*/  STL [R1+0x53dc], R19 ;  /* 0x0053dc1301007387 */ /* 0x0001e80000100800 */
[----:B------:R-:W-:Y:S01]  /*1eb210*/  STL [R1+0x53d8], R7 ;  /* 0x0053d80701007387 */ /* 0x000fe20000100800 */
[----:B--2---:R-:W-:-:S05]  /*1eb220*/  IADD3 R18, P1, R0, R21, RZ ;  /* 0x0000001500127210 */ /* 0x004fca0007f3e0ff */
[----:B0-----:R-:W-:-:S05]  /*1eb230*/  IMAD.X R19, R2, 0x1, R20, P1 ;  /* 0x0000000102137824 */ /* 0x001fca00008e0614 */
[----:B------:R0:W-:Y:S04]  /*1eb240*/  STL.64 [R1+0x2630], R18 ;  /* 0x0026301201007387 */ /* 0x0001e80000100a00 */
[----:B0-----:R-:W2:Y:S04]  /*1eb250*/  LDL.LU.64 R18, [R1+0x80d0] ;  /* 0x0080d00001127983 */ /* 0x001ea80000300a00 */
[----:B------:R-:W3:Y:S04]  /*1eb260*/  LDL.LU R7, [R1+0x2368] ;  /* 0x0023680001077983 */ /* 0x000ee80000300800 */
[----:B------:R-:W3:Y:S04]  /*1eb270*/  LDL.LU R8, [R1+0x236c] ;  /* 0x00236c0001087983 */ /* 0x000ee80000300800 */
[----:B------:R0:W-:Y:S04]  /*1eb280*/  STL.64 [R1+0x80b8], R20 ;  /* 0x0080b81401007387 */ /* 0x0001e80000100a00 */
[----:B0-----:R-:W3:Y:S01]  /*1eb290*/  LDL.LU R21, [R1+0x2390] ;  /* 0x0023900001157983 */ /* 0x001ee20000300800 */
[----:B----4-:R-:W-:-:S02]  /*1eb2a0*/  F2FP.SATFINITE.E5M2.F32.PACK_AB_MERGE_C R4, R5, R4, RZ ;  /* 0x000000040504723e */ /* 0x010fc400048060ff */
[----:B--2---:R-:W-:Y:S02]  /*1eb2b0*/  IADD3 R20, P1, R0, R19, RZ ;  /* 0x0000001300147210 */ /* 0x004fe40007f3e0ff */
[----:B---3--:R-:W-:-:S05]  /*1eb2c0*/  F2FP.SATFINITE.E5M2.F32.PACK_AB_MERGE_C R21, R22, R21, RZ ;  /* 0x000000151615723e */ /* 0x008fca00048060ff */
[----:B------:R0:W-:Y:S04]  /*1eb2d0*/  STL [R1+0x53f4], R21 ;  /* 0x0053f41501007387 */ /* 0x0001e80000100800 */
[----:B------:R1:W-:Y:S01]  /*1eb2e0*/  STL [R1+0x80a8], R19 ;  /* 0x0080a81301007387 */ /* 0x0003e20000100800 */
[----:B------:R-:W-:Y:S01]  /*1eb2f0*/  F2FP.SATFINITE.E5M2.F32.PACK_AB_MERGE_C R22, R24, R23, RZ ;  /* 0x000000171816723e */ /* 0x000fe200048060ff */
[----:B0-----:R-:W-:Y:S01]  /*1eb300*/  IMAD.X R21, R2, 0x1, R18, P1 ;  /* 0x0000000102157824 */ /* 0x001fe200008e0612 */
[----:B-1----:R-:W-:Y:S02]  /*1eb310*/  F2FP.SATFINITE.E5M2.F32.PACK_AB_MERGE_C R19, R12, R25, RZ ;  /* 0x000000190c13723e */ /* 0x002fe400048060ff */
[----:B------:R-:W-:Y:S02]  /*1eb320*/  F2FP.SATFINITE.E5M2.F32.PACK_AB_MERGE_C R12, R10, R11, RZ ;  /* 0x0000000b0a0c723e */ /* 0x000fe400048060ff */
[----:B------:R-:W-:Y:S01]  /*1eb330*/  IADD3 R10, P1, R0, R17, RZ ;  /* 0x00000011000a7210 */ /* 0x000fe20007f3e0ff */
[----:B------:R-:W-:Y:S04]  /*1eb340*/  STL [R1+0x53f0], R22 ;  /* 0x0053f01601007387 */ /* 0x000fe80000100800 */
[----:B------:R0:W-:Y:S01]  /*1eb350*/  STL.64 [R1+0x2628], R20 ;  /* 0x0026281401007387 */ /* 0x0001e20000100a00 */
[----:B------:R-:W-:-:S03]  /*1eb360*/  IMAD.X R11, R2, 0x1, R15, P1 ;  /* 0x00000001020b7824 */ /* 0x000fc600008e060f */
[----:B------:R-:W-:Y:S04]  /*1eb370*/  STL [R1+0x5404], R19 ;  /* 0x0054041301007387 */ /* 0x000fe80000100800 */
[----:B------:R1:W-:Y:S04]  /*1eb380*/  STL [R1+0x5400], R12 ;  /* 0x0054000c01007387 */ /* 0x0003e80000100800 */
[----:B------:R2:W-:Y:S01]  /*1eb390*/  STL.64 [R1+0x2620], R10 ;  /* 0x0026200a01007387 */ /* 0x0005e20000100a00 */
[----:B0-----:R-:W-:Y:S02]  /*1eb3a0*/  IADD3 R20, P1, R0, R16, RZ ;  /* 0x0000001000147210 */ /* 0x001fe40007f3e0ff */
[----:B-1----:R-:W-:Y:S01]  /*1eb3b0*/  F2FP.SATFINITE.E5M2.F32.PACK_AB_MERGE_C R12, R13, R3, RZ ;  /* 0x000000030d0c723e */ /* 0x002fe200048060ff */
[----:B--2---:R-:W2:Y:S04]  /*1eb3c0*/  LDL.LU R11, [R1+0x2350] ;  /* 0x00235000010b7983 */ /* 0x004ea80000300800 */
[----:B------:R-:W2:Y:S04]  /*1eb3d0*/  LDL.LU R10, [R1+0x2354] ;  /* 0x00235400010a7983 */ /* 0x000ea80000300800 */
[----:B------:R-:W3:Y:S04]  /*1eb3e0*/  LDL.LU R3, [R1+0x2358] ;  /* 0x0023580001037983 */ /* 0x000ee80000300800 */
[----:B------:R-:W3:Y:S01]  /*1eb3f0*/  LDL.LU R13, [R1+0x235c] ;  /* 0x00235c00010d7983 */ /* 0x000ee20000300800 */
[----:B------:R-:W-:-:S03]  /*1eb400*/  IMAD.X R21, R2, 0x1, R14, P1 ;  /* 0x0000000102157824 */ /* 0x000fc600008e060e */
[----:B------:R-:W-:Y:S04]  /*1eb410*/  STL [R1+0x5418], R12 ;  /* 0x0054180c01007387 */ /* 0x000fe80000100800 */
[----:B------:R-:W-:Y:S04]  /*1eb420*/  STL.64 [R1+0x80a0], R16 ;  /* 0x0080a01001007387 */ /* 0x000fe80000100a00 */
[----:B------:R-:W-:Y:S04]  /*1eb430*/  STL.64 [R1+0x80b0], R14 ;  /* 0x0080b00e01007387 */ /* 0x000fe80000100a00 */
[----:B------:R0:W-:Y:S04]  /*1eb440*/  STL.64 [R1+0x2618], R20 ;  /* 0x0026181401007387 */ /* 0x0001e80000100a00 */
[----:B------:R-:W4:Y:S04]  /*1eb450*/  LDL.LU R24, [R1+0x2340] ;  /* 0x0023400001187983 */ /* 0x000f280000300800 */
[----:B------:R1:W-:Y:S04]  /*1eb460*/  STL [R1+0x5414], R4 ;  /* 0x0054140401007387 */ /* 0x0003e80000100800 */
[----:B------:R-:W4:Y:S01]  /*1eb470*/  LDL.LU R25, [R1+0x2344] ;  /* 0x0023440001197983 */ /* 0x000f220000300800 */
[----:B------:R-:W-:-:S05]  /*1eb480*/  F2FP.SATFINITE.E5M2.F32.PACK_AB_MERGE_C R2, R9, R6, RZ ;  /* 0x000000060902723e */ /* 0x000fca00048060ff */
[----:B------:R1:W-:Y:S04]  /*1eb490*/  STL [R1+0x5430], R2 ;  /* 0x0054300201007387 */ /* 0x0003e80000100800 */
[----:B0-----:R-:W4:Y:S04]  /*1eb4a0*/  LDL.LU R20, [R1+0x2348] ;  /* 0x0023480001147983 */ /* 0x001f280000300800 */
[----:B------:R-:W4:Y:S04]  /*1eb4b0*/  LDL.LU R21, [R1+0x234c] ;  /* 0x00234c0001157983 */ /* 0x000f280000300800 */
[----:B-1----:R-:W4:Y:S04]  /*1eb4c0*/  LDL.LU R4, [R1+0x2330] ;  /* 0x0023300001047983 */ /* 0x002f280000300800 */
[----:B------:R-:W4:Y:S04]  /*1eb4d0*/  LDL.LU R5, [R1+0x2334] ;  /* 0x0023340001057983 */ /* 0x000f280000300800 */
[----:B------:R-:W4:Y:S01]  /*1eb4e0*/  LDL.LU R6, [R1+0x2338] ;  /* 0x0023380001067983 */ /* 0x000f220000300800 */
[----:B------:R-:W-:-:S03]  /*1eb4f0*/  VIADD R0, R0, UR6 ;  /* 0x0000000600007c36 */ /* 0x000fc60008000000 */
[----:B------:R-:W4:Y:S04]  /*1eb500*/  LDL.LU R9, [R1+0x233c] ;  /* 0x00233c0001097983 */ /* 0x000f280000300800 */
[----:B------:R-:W4:Y:S04]  /*1eb510*/  LDL.LU R14, [R1+0x2320] ;  /* 0x00232000010e7983 */ /* 0x000f280000300800 */
[----:B------:R-:W4:Y:S01]  /*1eb520*/  LDL.LU R15, [R1+0x2324] ;  /* 0x00232400010f7983 */ /* 0x000f220000300800 */
[----:B------:R-:W-:Y:S02]  /*1eb530*/  F2FP.SATFINITE.E5M2.F32.PACK_AB_MERGE_C R2, R8, R7, RZ ;  /* 0x000000070802723e */ /* 0x000fe400048060ff */
[----:B------:R-:W-:Y:S01]  /*1eb540*/  IADD3 R16, P1, R0, R27, RZ ;  /* 0x0000001b00107210 */ /* 0x000fe20007f3e0ff */
[----:B------:R-:W-:-:S02]  /*1eb550*/  ULDC UR6, c[0x0][0x248] ;  /* 0x0000920000067ab9 */ /* 0x000fc40000000800 */
[----:B------:R0:W-:Y:S04]  /*1eb560*/  STL [R1+0x542c], R2 ;  /* 0x00542c0201007387 */ /* 0x0001e80000100800 */
[----:B------:R-:W4:Y:S04]  /*1eb570*/  LDL.LU R7, [R1+0x2328] ;  /* 0x0023280001077983 */ /* 0x000f280000300800 */
[----:B------:R-:W4:Y:S04]  /*1eb580*/  LDL.LU R8, [R1+0x232c] ;  /* 0x00232c0001087983 */ /* 0x000f280000300800 */
[----:B------:R-:W4:Y:S01]  /*1eb590*/  LDL.LU R19, [R1+0x2310] ;  /* 0x0023100001137983 */ /* 0x000f220000300800 */
[----:B0-----:R-:W-:-:S05]  /*1eb5a0*/  SHF.R.S32.HI R2, RZ, 0x1f, R0 ;  /* 0x0000001fff027819 */ /* 0x001fca0000011400 */
[----:B------:R-:W-:Y:S01]  /*1eb5b0*/  IMAD.X R17, R2, 0x1, R26, P1 ;  /* 0x0000000102117824 */ /* 0x000fe200008e061a */
[----:B------:R-:W-:-:S04]  /*1eb5c0*/  IADD3 R22, P1, R0, R29, RZ ;  /* 0x0000001d00167210 */ /* 0x000fc80007f3e0ff */
[----:B------:R0:W-:Y:S01]  /*1eb5d0*/  STL.64 [R1+0x2610], R16 ;  /* 0x0026101001007387 */ /* 0x0001e20000100a00 */
[----:B------:R-:W-:-:S03]  /*1eb5e0*/  IMAD.X R23, R2, 0x1, R28, P1 ;  /* 0x0000000102177824 */ /* 0x000fc600008e061c */
[----:B0-----:R-:W4:Y:S04]  /*1eb5f0*/  LDL.LU R16, [R1+0x2318] ;  /* 0x0023180001107983 */ /* 0x001f280000300800 */
[----:B------:R-:W4:Y:S04]  /*1eb600*/  LDL.LU R17, [R1+0x231c] ;  /* 0x00231c0001117983 */ /* 0x000f280000300800 */
[----:B------:R-:W4:Y:S01]  /*1eb610*/  LDL.LU R12, [R1+0x2304] ;  /* 0x00230400010c7983 */ /* 0x000f220000300800 */
[----:B--2---:R-:W-:Y:S02]  /*1eb620*/  F2FP.SATFINITE.E5M2.F32.PACK_AB_MERGE_C R10, R10, R11, RZ ;  /* 0x0000000b0a0a723e */ /* 0x004fe400048060ff */
[----:B---3--:R-:W-:Y:S01]  /*1eb630*/  F2FP.SATFINITE.E5M2.F32.PACK_AB_MERGE_C R3, R13, R3, RZ ;  /* 0x000000030d03723e */ /* 0x008fe200048060ff */
[----:B------:R-:W2:Y:S04]  /*1eb640*/  LDL.LU R11, [R1+0x2308] ;  /* 0x00230800010b7983 */ /* 0x000ea80000300800 */
[----:B------:R0:W-:Y:S04]  /*1eb650*/  STL [R1+0x544c], R10 ;  /* 0x00544c0a01007387 */ /* 0x0001e80000100800 */
[----:B0-----:R-:W2:Y:S04]  /*1eb660*/  LDL.LU R10, [R1+0x230c] ;  /* 0x00230c00010a7983 */ /* 0x001ea80000300800 */
[----:B------:R-:W-:Y:S04]  /*1eb670*/  STL [R1+0x5444], R3 ;  /* 0x0054440301007387 */ /* 0x000fe80000100800 */
[----:B------:R0:W-:Y:S01]  /*1eb680*/  STL.64 [R1+0x2608], R22 ;  /* 0x0026081601007387 */ /* 0x0001e20000100a00 */
[----:B----4-:R-:W-:-:S03]  /*1eb690*/  F2FP.SATFINITE.E5M2.F32.PACK_AB_MERGE_C R25, R25, R24, RZ ;  /* 0x000000181919723e */ /* 0x010fc600048060ff */
[----:B0-----:R-:W3:Y:S04]  /*1eb6a0*/  LDL.LU.64 R22, [R1+0x80c8] ;  /* 0x0080c80001167983 */ /* 0x001ee80000300a00 */
[----:B------:R-:W4:Y:S04]  /*1eb6b0*/  LDL.LU R3, [R1+0x22f0] ;  /* 0x0022f00001037983 */ /* 0x000f280000300800 */
[----:B------:R-:W4:Y:S04]  /*1eb6c0*/  LDL.LU R13, [R1+0x22f4] ;  /* 0x0022f400010d7983 */ /* 0x000f280000300800 */
[----:B------:R0:W-:Y:S04]  /*1eb6d0*/  STL.64 [R1+0x8098], R28 ;  /* 0x0080981c01007387 */ /* 0x0001e80000100a00 */
[----:B0-----:R-:W2:Y:S04]  /*1eb6e0*/  LDL.LU R28, [R1+0x2314] ;  /* 0x00231400011c7983 */ /* 0x001ea80000300800 */
        /* <DEDUP_REMOVED lines=20> */
[----:B0-----:R-:W4:Y:S01]  /*1eb830*/  LDL.LU.64 R20, [R1+0x80b8] ;  /* 0x0080b80001147983 */ /* 0x001f220000300a00 */
[----:B------:R-:W-:-:S02]  /*1eb840*/  F2FP.SATFINITE.E5M2.F32.PACK_AB_MERGE_C R15, R15, R14, RZ ;  /* 0x0000000e0f0f723e */ /* 0x000fc400048060ff */
[----:B------:R-:W-:-:S03]  /*1eb850*/  F2FP.SATFINITE.E5M2.F32.PACK_AB_MERGE_C R7, R8, R7, RZ ;  /* 0x000000070807723e */ /* 0x000fc600048060ff */
[----:B------:R0:W-:Y:S04]  /*1eb860*/  STL [R1+0x5480], R15 ;  /* 0x0054800f01007387 */ /* 0x0001e80000100800 */
[----:B------:R-:W-:Y:S01]  /*1eb870*/  STL [R1+0x547c], R7 ;  /* 0x00547c0701007387 */ /* 0x000fe20000100800 */
[----:B------:R-:W-:Y:S02]  /*1eb880*/  F2FP.SATFINITE.E5M2.F32.PACK_AB_MERGE_C R28, R28, R19, RZ ;  /* 0x000000131c1c723e */ /* 0x000fe400048060ff */
[----:B----4-:R-:W-:-:S05]  /*1eb890*/  IADD3 R14, P1, R0, R21, RZ ;  /* 0x00000015000e7210 */ /* 0x010fca0007f3e0ff */
[----:B0-----:R-:W-:-:S05]  /*1eb8a0*/  IMAD.X R15, R2, 0x1, R20, P1 ;  /* 0x00000001020f7824 */ /* 0x001fca00008e0614 */
[----:B------:R0:W-:Y:S04]  /*1eb8b0*/  STL.64 [R1+0x25f0], R14 ;  /* 0x0025f00e01007387 */ /* 0x0001e80000100a00 */
[----:B0-----:R-:W4:Y:S04]  /*1eb8c0*/  LDL.LU.64 R14, [R1+0x80b0] ;  /* 0x0080b000010e7983 */ /* 0x001f280000300a00 */
[----:B------:R-:W3:Y:S04]  /*1eb8d0*/  LDL.LU R7, [R1+0x22e8] ;  /* 0x0022e80001077983 */ /* 0x000ee80000300800 */
[----:B------:R-:W3:Y:S04]  /*1eb8e0*/  LDL.LU R8, [R1+0x22ec] ;  /* 0x0022ec0001087983 */ /* 0x000ee80000300800 */
[----:B------:R-:W2:Y:S04]  /*1eb8f0*/  LDL.LU R19, [R1+0x80a8] ;  /* 0x0080a80001137983 */ /* 0x000ea80000300800 */
[----:B------:R0:W-:Y:S02]  /*1eb900*/  STL [R1+0x5490], R28 ;  /* 0x0054901c01007387 */ /* 0x0001e40000100800 */
[----:B0-----:R-:W-:-:S02]  /*1eb910*/  F2FP.SATFINITE.E5M2.F32.PACK_AB_MERGE_C R28, R17, R16, RZ ;  /* 0x00000010111c723e */ /* 0x001fc400048060ff */
[----:B--2---:R-:W-:Y:S01]  /*1eb920*/  IADD3 R16, P1, R0, R19, RZ ;  /* 0x0000001300107210 */ /* 0x004fe20007f3e0ff */
[----:B------:R-:W-:Y:S04]  /*1eb930*/  STL [R1+0x8088], R19 ;  /* 0x0080881301007387 */ /* 0x000fe80000100800 */
[----:B------:R-:W-:Y:S01]  /*1eb940*/  IMAD.X R17, R2, 0x1, R18, P1 ;  /* 0x0000000102117824 */ /* 0x000fe200008e0612 */
[----:B------:R-:W-:Y:S04]  /*1eb950*/  STL [R1+0x548c], R28 ;  /* 0x00548c1c01007387 */ /* 0x000fe80000100800 */
[----:B------:R0:W-:Y:S04]  /*1eb960*/  STL.64 [R1+0x25e8], R16 ;  /* 0x0025e81001007387 */ /* 0x0001e80000100a00 */
[----:B0-----:R-:W2:Y:S01]  /*1eb970*/  LDL.LU.64 R16, [R1+0x80a0] ;  /* 0x0080a00001107983 */ /* 0x001ea20000300a00 */
[----:B------:R-:W-:-:S02]  /*1eb980*/  F2FP.SATFINITE.E5M2.F32.PACK_AB_MERGE_C R28, R12, R29, RZ ;  /* 0x0000001d0c1c723e */ /* 0x000fc400048060ff */
[----:B------:R-:W-:Y:S01]  /*1eb990*/  F2FP.SATFINITE.E5M2.F32.PACK_AB_MERGE_C R12, R10, R11, RZ ;  /* 0x0000000b0a0c723e */ /* 0x000fe200048060ff */
[----:B------:R-:W4:Y:S01]  /*1eb9a0*/  LDL.LU R19, [R1+0x22dc] ;  /* 0x0022dc0001137983 */ /* 0x000f220000300800 */
[----:B------:R-:W-:-:S03]  /*1eb9b0*/  F2FP.SATFINITE.E5M2.F32.PACK_AB_MERGE_C R13, R13, R3, RZ ;  /* 0x000000030d0d723e */ /* 0x000fc600048060ff */
[----:B------:R-:W-:Y:S04]  /*1eb9c0*/  STL [R1+0x54a0], R28 ;  /* 0x0054a01c01007387 */ /* 0x000fe80000100800 */
[----:B------:R0:W-:Y:S01]  /*1eb9d0*/  STL [R1+0x549c], R12 ;  /* 0x00549c0c01007387 */ /* 0x0001e20000100800 */
[----:B------:R-:W-:-:S03]  /*1eb9e0*/  F2FP.SATFINITE.E5M2.F32.PACK_AB_MERGE_C R5, R5, R4, RZ ;  /* 0x000000040505723e */ /* 0x000fc600048060ff */
[----:B0-----:R-:W4:Y:S01]  /*1eb9f0*/  LDL.LU R12, [R1+0x22c0] ;  /* 0x0022c000010c7983 */ /* 0x001f220000300800 */
[----:B---3--:R-:W-:Y:S02]  /*1eba00*/  F2FP.SATFINITE.E5M2.F32.PACK_AB_MERGE_C R7, R8, R7, RZ ;  /* 0x000000070807723e */ /* 0x008fe400048060ff */
[----:B--2---:R-:W-:-:S05]  /*1eba10*/  IADD3 R10, P1, R0, R17, RZ ;  /* 0x00000011000a7210 */ /* 0x004fca0007f3e0ff */
[----:B----4-:R-:W-:Y:S01]  /*1eba20*/  IMAD.X R11, R2, 0x1, R15, P1 ;  /* 0x00000001020b7824 */ /* 0x010fe200008e060f */
[----:B------:R-:W-:-:S04]  /*1eba30*/  IADD3 R28, P1, R0, R16, RZ ;  /* 0x00000010001c7210 */ /* 0x000fc80007f3e0ff */
[----:B------:R0:W-:Y:S01]  /*1eba40*/  STL.64 [R1+0x25e0], R10 ;  /* 0x0025e00a01007387 */ /* 0x0001e20000100a00 */
[----:B------:R-:W-:Y:S01]  /*1eba50*/  IMAD.X R29, R2, 0x1, R14, P1 ;  /* 0x00000001021d7824 */ /* 0x000fe200008e060e */
[----:B------:R-:W-:Y:S02]  /*1eba60*/  F2FP.SATFINITE.E5M2.F32.PACK_AB_MERGE_C R2, R9, R6, RZ ;  /* 0x000000060902723e */ /* 0x000fe400048060ff */
[----:B0-----:R-:W2:Y:S04]  /*1eba70*/  LDL.LU R11, [R1+0x22c4] ;  /* 0x0022c400010b7983 */ /* 0x001ea80000300800 */
[----:B------:R-:W3:Y:S04]  /*1eba80*/  LDL.LU R10, [R1+0x22c8] ;  /* 0x0022c800010a7983 */ /* 0x000ee80000300800 */
[----:B------:R-:W3:Y:S04]  /*1eba90*/  LDL.LU R3, [R1+0x22cc] ;  /* 0x0022cc0001037983 */ /* 0x000ee80000300800 */
[----:B------:R-:W-:Y:S04]  /*1ebaa0*/  STL [R1+0x54b0], R13 ;  /* 0x0054b00d01007387 */ /* 0x000fe80000100800 */
[----:B------:R0:W-:Y:S01]  /*1ebab0*/  STL.64 [R1+0x8080], R16 ;  /* 0x0080801001007387 */ /* 0x0001e20000100a00 */
[----:B------:R-:W-:Y:S01]  /*1ebac0*/  VIADD R0, R0, UR6 ;  /* 0x0000000600007c36 */ /* 0x000fe20008000000 */
[----:B------:R-:W-:-:S02]  /*1ebad0*/  ULDC UR6, c[0x0][0x248] ;  /* 0x0000920000067ab9 */ /* 0x000fc40000000800 */
[----:B0-----:R-:W4:Y:S04]  /*1ebae0*/  LDL.LU R16, [R1+0x22d4] ;  /* 0x0022d40001107983 */ /* 0x001f280000300800 */
[----:B------:R-:W4:Y:S04]  /*1ebaf0*/  LDL.LU R17, [R1+0x22d8] ;  /* 0x0022d80001117983 */ /* 0x000f280000300800 */
[----:B------:R0:W-:Y:S04]  /*1ebb00*/  STL.64 [R1+0x8090], R14 ;  /* 0x0080900e01007387 */ /* 0x0001e80000100a00 */
[----:B0-----:R-:W4:Y:S04]  /*1ebb10*/  LDL.LU R15, [R1+0x22d0] ;  /* 0x0022d000010f7983 */ /* 0x001f280000300800 */
[----:B------:R-:W-:Y:S04]  /*1ebb20*/  STL.64 [R1+0x25d8], R28 ;  /* 0x0025d81c01007387 */ /* 0x000fe80000100a00 */
[----:B------:R-:W4:Y:S04]  /*1ebb30*/  LDL.LU R4, [R1+0x22b0] ;  /* 0x0022b00001047983 */ /* 0x000f280000300800 */
[----:B------:R0:W-:Y:S04]  /*1ebb40*/  STL [R1+0x54ac], R5 ;  /* 0x0054ac0501007387 */ /* 0x0001e80000100800 */
[----:B0-----:R-:W4:Y:S04]  /*1ebb50*/  LDL.LU R5, [R1+0x22b4] ;  /* 0x0022b40001057983 */ /* 0x001f280000300800 */
[----:B------:R0:W-:Y:S04]  /*1ebb60*/  STL [R1+0x54c0], R2 ;  /* 0x0054c00201007387 */ /* 0x0001e80000100800 */
[----:B------:R-:W4:Y:S04]  /*1ebb70*/  LDL.LU R6, [R1+0x22b8] ;  /* 0x0022b80001067983 */ /* 0x000f280000300800 */
[----:B------:R-:W4:Y:S04]  /*1ebb80*/  LDL.LU R9, [R1+0x22bc] ;  /* 0x0022bc0001097983 */ /* 0x000f280000300800 */
[----:B------:R-:W4:Y:S01]  /*1ebb90*/  LDL.LU R13, [R1+0x22a0] ;  /* 0x0022a000010d7983 */ /* 0x000f220000300800 */
[----:B------:R-:W-:-:S03]  /*1ebba0*/  IADD3 R28, P1, R0, R27, RZ ;  /* 0x0000001b001c7210 */ /* 0x000fc60007f3e0ff */
[----:B0-----:R-:W4:Y:S04]  /*1ebbb0*/  LDL.LU R2, [R1+0x22a4] ;  /* 0x0022a40001027983 */ /* 0x001f280000300800 */
[----:B------:R0:W-:Y:S04]  /*1ebbc0*/  STL [R1+0x54bc], R7 ;  /* 0x0054bc0701007387 */ /* 0x0001e80000100800 */
[----:B0-----:R-:W4:Y:S04]  /*1ebbd0*/  LDL.LU R7, [R1+0x22a8] ;  /* 0x0022a80001077983 */ /* 0x001f280000300800 */
[----:B------:R-:W4:Y:S04]  /*1ebbe0*/  LDL.LU R8, [R1+0x22ac] ;  /* 0x0022ac0001087983 */ /* 0x000f280000300800 */
[----:B------:R0:W-:Y:S02]  /*1ebbf0*/  STL [R1+0x8070], R27 ;  /* 0x0080701b01007387 */ /* 0x0001e40000100800 */
[----:B0-----:R-:W-:-:S05]  /*1ebc00*/  SHF.R.S32.HI R27, RZ, 0x1f, R0 ;  /* 0x0000001fff1b7819 */ /* 0x001fca0000011400 */
[----:B------:R-:W-:-:S05]  /*1ebc10*/  IMAD.X R29, R27, 0x1, R26, P1 ;  /* 0x000000011b1d7824 */ /* 0x000fca00008e061a */
[----:B------:R0:W-:Y:S04]  /*1ebc20*/  STL.64 [R1+0x25d0], R28 ;  /* 0x0025d01c01007387 */ /* 0x0001e80000100a00 */
[----:B0-----:R-:W4:Y:S01]  /*1ebc30*/  LDL.LU.64 R28, [R1+0x8098] ;  /* 0x00809800011c7983 */ /* 0x001f220000300a00 */
[----:B--2---:R-:W-:Y:S02]  /*1ebc40*/  F2FP.SATFINITE.E5M2.F32.PACK_AB_MERGE_C R11, R11, R12, RZ ;  /* 0x0000000c0b0b723e */ /* 0x004fe400048060ff */
[----:B---3--:R-:W-:Y:S02]  /*1ebc50*/  F2FP.SATFINITE.E5M2.F32.PACK_AB_MERGE_C R3, R3, R10, RZ ;  /* 0x0000000a0303723e */ /* 0x008fe400048060ff */
[----:B----4-:R-:W-:Y:S02]  /*1ebc60*/  F2FP.SATFINITE.E5M2.F32.PACK_AB_MERGE_C R15, R16, R15, RZ ;  /* 0x0000000f100f723e */ /* 0x010fe400048060ff */
[----:B------:R-:W-:-:S03]  /*1ebc70*/  F2FP.SATFINITE.E5M2.F32.PACK_AB_MERGE_C R16, R19, R17, RZ ;  /* 0x000000111310723e */ /* 0x000fc600048060ff */
[----:B------:R0:W-:Y:S04]  /*1ebc80*/  STL [R1+0x5304], R15 ;  /* 0x0053040f01007387 */ /* 0x0001e80000100800 */
[----:B------:R1:W-:Y:S01]  /*1ebc90*/  STL [R1+0x5308], R16 ;  /* 0x0053081001007387 */ /* 0x0003e20000100800 */
[----:B------:R-:W-:Y:S02]  /*1ebca0*/  F2FP.SATFINITE.E5M2.F32.PACK_AB_MERGE_C R5, R5, R4, RZ ;  /* 0x000000040505723e */ /* 0x000fe400048060ff */
[----:B------:R-:W-:Y:S01]  /*1ebcb0*/  IADD3 R14, P1, R0, R29, RZ ;  /* 0x0000001d000e7210 */ /* 0x000fe20007f3e0ff */
[----:B------:R2:W-:Y:S04]  /*1ebcc0*/  STL.64 [R1+0x8078], R28 ;  /* 0x0080781c01007387 */ /* 0x0005e80000100a00 */
[----:B------:R-:W3:Y:S01]  /*1ebcd0*/  LDL.LU R19, [R1+0x2290] ;  /* 0x0022900001137983 */ /* 0x000ee20000300800 */
[----:B0-----:R-:W-:-:S05]  /*1ebce0*/  IMAD.X R15, R27, 0x1, R28, P1 ;  /* 0x000000011b0f7824 */ /* 0x001fca00008e061c */
[----:B------:R0:W-:Y:S04]  /*1ebcf0*/  STL.64 [R1+0x25c8], R14 ;  /* 0x0025c80e01007387 */ /* 0x0001e80000100a00 */
[----:B-1----:R-:W4:Y:S04]  /*1ebd00*/  LDL.LU R16, [R1+0x2298] ;  /* 0x0022980001107983 */ /* 0x002f280000300800 */
[----:B------:R1:W-:Y:S04]  /*1ebd10*/  STL [R1+0x52e0], R11 ;  /* 0x0052e00b01007387 */ /* 0x0003e80000100800 */
[----:B------:R-:W4:Y:S04]  /*1ebd20*/  LDL.LU R17, [R1+0x229c] ;  /* 0x00229c0001117983 */ /* 0x000f280000300800 */
[----:B--2---:R-:W2:Y:S04]  /*1ebd30*/  LDL.LU R28, [R1+0x2280] ;  /* 0x00228000011c7983 */ /* 0x004ea80000300800 */
[----:B------:R-:W2:Y:S01]  /*1ebd40*/  LDL.LU R29, [R1+0x2284] ;  /* 0x00228400011d7983 */ /* 0x000ea20000300800 */
[----:B0-----:R-:W-:-:S03]  /*1ebd50*/  IADD3 R14, P1, R0, R25, RZ ;  /* 0x00000019000e7210 */ /* 0x001fc60007f3e0ff */
[----:B------:R0:W-:Y:S04]  /*1ebd60*/  STL [R1+0x52dc], R3 ;  /* 0x0052dc0301007387 */ /* 0x0001e80000100800 */
[----:B-1----:R-:W2:Y:S01]  /*1ebd70*/  LDL.LU R11, [R1+0x2288] ;  /* 0x00228800010b7983 */ /* 0x002ea20000300800 */
[----:B------:R-:W-:-:S03]  /*1ebd80*/  IMAD.X R15, R27, 0x1, R24, P1 ;  /* 0x000000011b0f7824 */ /* 0x000fc600008e0618 */
[----:B------:R-:W2:Y:S04]  /*1ebd90*/  LDL.LU R10, [R1+0x228c] ;  /* 0x00228c00010a7983 */ /* 0x000ea80000300800 */
[----:B------:R-:W-:Y:S04]  /*1ebda0*/  STL.64 [R1+0x8068], R24 ;  /* 0x0080681801007387 */ /* 0x000fe80000100a00 */
[----:B------:R1:W-:Y:S04]  /*1ebdb0*/  STL.64 [R1+0x25c0], R14 ;  /* 0x0025c00e01007387 */ /* 0x0003e80000100a00 */
[----:B------:R-:W2:Y:S04]  /*1ebdc0*/  LDL.LU R4, [R1+0x2270] ;  /* 0x0022700001047983 */ /* 0x000ea80000300800 */
[----:B------:R1:W-:Y:S01]  /*1ebdd0*/  STL [R1+0x52b0], R5 ;  /* 0x0052b00501007387 */ /* 0x0003e20000100800 */
[----:B0-----:R-:W-:-:S02]  /*1ebde0*/  F2FP.SATFINITE.E5M2.F32.PACK_AB_MERGE_C R3, R9, R6, RZ ;  /* 0x000000060903723e */ /* 0x001fc400048060ff */
[----:B-1----:R-:W-:Y:S01]  /*1ebdf0*/  IADD3 R14, P1, R0, R23, RZ ;  /* 0x00000017000e7210 */ /* 0x002fe20007f3e0ff */
[----:B------:R-:W2:Y:S04]  /*1ebe00*/  LDL.LU R5, [R1+0x2274] ;  /* 0x0022740001057983 */ /* 0x000ea80000300800 */
[----:B------:R0:W-:Y:S01]  /*1ebe10*/  STL [R1+0x52ac], R3 ;  /* 0x0052ac0301007387 */ /* 0x0001e20000100800 */
[----:B------:R-:W-:-:S03]  /*1ebe20*/  IMAD.X R15, R27, 0x1, R22, P1 ;  /* 0x000000011b0f7824 */ /* 0x000fc600008e0616 */
[----:B------:R-:W2:Y:S04]  /*1ebe30*/  LDL.LU R6, [R1+0x2278] ;  /* 0x0022780001067983 */ /* 0x000ea80000300800 */
[----:B------:R-:W2:Y:S04]  /*1ebe40*/  LDL.LU R9, [R1+0x227c] ;  /* 0x00227c0001097983 */ /* 0x000ea80000300800 */
[----:B------:R-:W2:Y:S04]  /*1ebe50*/  LDL.LU R24, [R1+0x2260] ;  /* 0x0022600001187983 */ /* 0x000ea80000300800 */
[----:B------:R1:W-:Y:S01]  /*1ebe60*/  STL.64 [R1+0x25b8], R14 ;  /* 0x0025b80e01007387 */ /* 0x0003e20000100a00 */
[----:B0-----:R-:W-:-:S02]  /*1ebe70*/  F2FP.SATFINITE.E5M2.F32.PACK_AB_MERGE_C R3, R2, R13, RZ ;  /* 0x0000000d0203723e */ /* 0x001fc400048060ff */
[----:B------:R-:W-:-:S03]  /*1ebe80*/  F2FP.SATFINITE.E5M2.F32.PACK_AB_MERGE_C R2, R8, R7, RZ ;  /* 0x000000070802723e */ /* 0x000fc600048060ff */
[----:B------:R-:W-:Y:S04]  /*1ebe90*/  STL [R1+0x5294], R3 ;  /* 0x0052940301007387 */ /* 0x000fe80000100800 */
[----:B------:R-:W2:Y:S04]  /*1ebea0*/  LDL.LU R25, [R1+0x2264] ;  /* 0x0022640001197983 */ /* 0x000ea80000300800 */
[----:B------:R0:W-:Y:S04]  /*1ebeb0*/  STL [R1+0x5290], R2 ;  /* 0x0052900201007387 */ /* 0x0001e80000100800 */
[----:B------:R-:W2:Y:S01]  /*1ebec0*/  LDL.LU R12, [R1+0x2268] ;  /* 0x00226800010c7983 */ /* 0x000ea20000300800 */
[----:B-1----:R-:W-:-:S03]  /*1ebed0*/  IADD3 R14, P1, R0, R21, RZ ;  /* 0x00000015000e7210 */ /* 0x002fc60007f3e0ff */
[----:B0-----:R-:W2:Y:S04]  /*1ebee0*/  LDL.LU R2, [R1+0x226c] ;  /* 0x00226c0001027983 */ /* 0x001ea80000300800 */
[----:B------:R-:W2:Y:S04]  /*1ebef0*/  LDL.LU R3, [R1+0x2250] ;  /* 0x0022500001037983 */ /* 0x000ea80000300800 */
[----:B------:R-:W2:Y:S04]  /*1ebf00*/  LDL.LU R13, [R1+0x2254] ;  /* 0x00225400010d7983 */ /* 0x000ea80000300800 */
[----:B------:R-:W2:Y:S04]  /*1ebf10*/  LDL.LU R7, [R1+0x2258] ;  /* 0x0022580001077983 */ /* 0x000ea80000300800 */
[----:B------:R-:W2:Y:S04]  /*1ebf20*/  LDL.LU R8, [R1+0x225c] ;  /* 0x00225c0001087983 */ /* 0x000ea80000300800 */
[----:B------:R0:W-:Y:S04]  /*1ebf30*/  STL [R1+0x8058], R21 ;  /* 0x0080581501007387 */ /* 0x0001e80000100800 */
[----:B0-----:R-:W3:Y:S01]  /*1ebf40*/  LDL.LU R21, [R1+0x2294] ;  /* 0x0022940001157983 */ /* 0x001ee20000300800 */
[----:B------:R-:W-:-:S05]  /*1ebf50*/  IMAD.X R15, R27, 0x1, R20, P1 ;  /* 0x000000011b0f7824 */ /* 0x000fca00008e0614 */
[----:B------:R0:W-:Y:S04]  /*1ebf60*/  STL.64 [R1+0x25b0], R14 ;  /* 0x0025b00e01007387 */ /* 0x0001e80000100a00 */
[----:B0-----:R-:W2:Y:S01]  /*1ebf70*/  LDL.LU.64 R14, [R1+0x8090] ;  /* 0x00809000010e7983 */ /* 0x001ea20000300a00 */
[----:B---3--:R-:W-:-:S03]  /*1ebf80*/  F2FP.SATFINITE.E5M2.F32.PACK_AB_MERGE_C R21, R21, R19, RZ ;  /* 0x000000131515723e */ /* 0x008fc600048060ff */
[----:B------:R-:W3:Y:S04]  /*1ebf90*/  LDL.LU R19, [R1+0x8088] ;  /* 0x0080880001137983 */ /* 0x000ee80000300800 */
[----:B------:R4:W-:Y:S02]  /*1ebfa0*/  STL [R1+0x5270], R21 ;  /* 0x0052701501007387 */ /* 0x0009e40000100800 */
[----:B----4-:R-:W-:-:S05]  /*1ebfb0*/  F2FP.SATFINITE.E5M2.F32.PACK_AB_MERGE_C R21, R17, R16, RZ ;  /* 0x000000101115723e */ /* 0x010fca00048060ff */
[----:B------:R-:W-:Y:S01]  /*1ebfc0*/  STL [R1+0x5278], R21 ;  /* 0x0052781501007387 */ /* 0x000fe20000100800 */
[----:B---3--:R-:W-:-:S05]  /*1ebfd0*/  IADD3 R16, P1, R0, R19, RZ ;  /* 0x0000001300107210 */ /* 0x008fca0007f3e0ff */
[----:B------:R-:W-:-:S05]  /*1ebfe0*/  IMAD.X R17, R27, 0x1, R18, P1 ;  /* 0x000000011b117824 */ /* 0x000fca00008e0612 */
[----:B------:R0:W-:Y:S04]  /*1ebff0*/  STL.64 [R1+0x25a8], R16 ;  /* 0x0025a81001007387 */ /* 0x0001e80000100a00 */
[----:B0-----:R-:W3:Y:S04]  /*1ec000*/  LDL.LU.64 R16, [R1+0x8080] ;  /* 0x0080800001107983 */ /* 0x001ee80000300a00 */
[----:B------:R0:W-:Y:S01]  /*1ec010*/  STL.64 [R1+0x8060], R18 ;  /* 0x0080601201007387 */ /* 0x0001e20000100a00 */
[----:B--2---:R-:W-:Y:S02]  /*1ec020*/  F2FP.SATFINITE.E5M2.F32.PACK_AB_MERGE_C R10, R10, R11, RZ ;  /* 0x0000000b0a0a723e */ /* 0x004fe400048060ff */
[----:B------:R-:W-:-:S02]  /*1ec030*/  F2FP.SATFINITE.E5M2.F32.PACK_AB_MERGE_C R21, R5, R4, RZ ;  /* 0x000000040515723e */ /* 0x000fc400048060ff */
[----:B0-----:R-:W-:Y:S01]  /*1ec040*/  F2FP.SATFINITE.E5M2.F32.PACK_AB_MERGE_C R19, R29, R28, RZ ;  /* 0x0000001c1d13723e */ /* 0x001fe200048060ff */
[----:B------:R-:W2:Y:S04]  /*1ec050*/  LDL.LU R18, [R1+0x2240] ;  /* 0x0022400001127983 */ /* 0x000ea80000300800 */
[----:B------:R0:W-:Y:S04]  /*1ec060*/  STL [R1+0x5260], R19 ;  /* 0x0052601301007387 */ /* 0x0001e80000100800 */
[----:B0-----:R-:W2:Y:S04]  /*1ec070*/  LDL.LU R19, [R1+0x2244] ;  /* 0x0022440001137983 */ /* 0x001ea80000300800 */
[----:B------:R0:W-:Y:S04]  /*1ec080*/  STL [R1+0x5264], R10 ;  /* 0x0052640a01007387 */ /* 0x0001e80000100800 */
[----:B------:R-:W4:Y:S04]  /*1ec090*/  LDL.LU R11, [R1+0x2248] ;  /* 0x00224800010b7983 */ /* 0x000f280000300800 */
[----:B0-----:R-:W4:Y:S01]  /*1ec0a0*/  LDL.LU R10, [R1+0x224c] ;  /* 0x00224c00010a7983 */ /* 0x001f220000300800 */
[----:B---3--:R-:W-:-:S05]  /*1ec0b0*/  IADD3 R28, P1, R0, R17, RZ ;  /* 0x00000011001c7210 */ /* 0x008fca0007f3e0ff */
[----:B------:R-:W-:Y:S01]  /*1ec0c0*/  IMAD.X R29, R27, 0x1, R15, P1 ;  /* 0x000000011b1d7824 */ /* 0x000fe200008e060f */
[----:B------:R-:W-:-:S04]  /*1ec0d0*/  IADD3 R4, P1, R0, R16, RZ ;  /* 0x0000001000047210 */ /* 0x000fc80007f3e0ff */
[----:B------:R0:W-:Y:S01]  /*1ec0e0*/  STL.64 [R1+0x25a0], R28 ;  /* 0x0025a01c01007387 */ /* 0x0001e20000100a00 */
[----:B------:R-:W-:-:S03]  /*1ec0f0*/  IMAD.X R5, R27, 0x1, R14, P1 ;  /* 0x000000011b057824 */ /* 0x000fc600008e060e */
[----:B0-----:R-:W3:Y:S04]  /*1ec100*/  LDL.LU.64 R28, [R1+0x8078] ;  /* 0x00807800011c7983 */ /* 0x001ee80000300a00 */
[----:B------:R0:W-:Y:S04]  /*1ec110*/  STL [R1+0x523c], R21 ;  /* 0x00523c1501007387 */ /* 0x0001e80000100800 */
[----:B------:R-:W4:Y:S01]  /*1ec120*/  LDL.LU R27, [R1+0x8070] ;  /* 0x00807000011b7983 */ /* 0x000f220000300800 */
[----:B------:R-:W-:Y:S01]  /*1ec130*/  VIADD R0, R0, UR6 ;  /* 0x0000000600007c36 */ /* 0x000fe20008000000 */
[----:B------:R-:W-:-:S02]  /*1ec140*/  F2FP.SATFINITE.E5M2.F32.PACK_AB_MERGE_C R6, R9, R6, RZ ;  /* 0x000000060906723e */ /* 0x000fc400048060ff */
[----:B------:R-:W-:Y:S01]  /*1ec150*/  F2FP.SATFINITE.E5M2.F32.PACK_AB_MERGE_C R12, R2, R12, RZ ;  /* 0x0000000c020c723e */ /* 0x000fe200048060ff */
[----:B------:R1:W-:Y:S01]  /*1ec160*/  STL.64 [R1+0x2598], R4 ;  /* 0x0025980401007387 */ /* 0x0003e20000100a00 */
[----:B------:R-:W-:Y:S02]  /*1ec170*/  F2FP.SATFINITE.E5M2.F32.PACK_AB_MERGE_C R3, R13, R3, RZ ;  /* 0x000000030d03723e */ /* 0x000fe400048060ff */
[----:B------:R-:W-:Y:S02]  /*1ec180*/  SHF.R.S32.HI R2, RZ, 0x1f, R0 ;  /* 0x0000001fff027819 */ /* 0x000fe40000011400 */
[----:B------:R-:W-:Y:S02]  /*1ec190*/  F2FP.SATFINITE.E5M2.F32.PACK_AB_MERGE_C R7, R8, R7, RZ ;  /* 0x000000070807723e */ /* 0x000fe400048060ff */
[----:B--2---:R-:W-:Y:S02]  /*1ec1a0*/  F2FP.SATFINITE.E5M2.F32.PACK_AB_MERGE_C R19, R19, R18, RZ ;  /* 0x000000121313723e */ /* 0x004fe400048060ff */
[----:B0-----:R-:W-:Y:S01]  /*1ec1b0*/  F2FP.SATFINITE.E5M2.F32.PACK_AB_MERGE_C R21, R25, R24, RZ ;  /* 0x000000181915723e */ /* 0x001fe200048060ff */
[----:B------:R-:W-:Y:S01]  /*1ec1c0*/  ULDC UR6, c[0x0][0x248] ;  /* 0x0000920000067ab9 */ /* 0x000fe20000000800 */
[----:B-1----:R-:W2:Y:S04]  /*1ec1d0*/  LDL.LU R4, [R1+0x2230] ;  /* 0x0022300001047983 */ /* 0x002ea80000300800 */
[----:B------:R-:W2:Y:S04]  /*1ec1e0*/  LDL.LU R5, [R1+0x2234] ;  /* 0x0022340001057983 */ /* 0x000ea80000300800 */
[----:B------:R0:W-:Y:S04]  /*1ec1f0*/  STL [R1+0x5240], R6 ;  /* 0x0052400601007387 */ /* 0x0001e80000100800 */
[----:B0-----:R-:W2:Y:S04]  /*1ec200*/  LDL.LU R6, [R1+0x2238] ;  /* 0x0022380001067983 */ /* 0x001ea80000300800 */
[----:B------:R-:W2:Y:S04]  /*1ec210*/  LDL.LU R9, [R1+0x223c] ;  /* 0x00223c0001097983 */ /* 0x000ea80000300800 */
[----:B------:R0:W-:Y:S04]  /*1ec220*/  STL [R1+0x5220], R21 ;  /* 0x0052201501007387 */ /* 0x0001e80000100800 */
[----:B------:R-:W-:Y:S04]  /*1ec230*/  STL [R1+0x521c], R12 ;  /* 0x00521c0c01007387 */ /* 0x000fe80000100800 */
[----:B0-----:R-:W2:Y:S01]  /*1ec240*/  LDL.LU R21, [R1+0x2220] ;  /* 0x0022200001157983 */ /* 0x001ea20000300800 */
[----:B----4-:R-:W-:-:S05]  /*1ec250*/  IADD3 R24, P1, R0, R27, RZ ;  /* 0x0000001b00187210 */ /* 0x010fca0007f3e0ff */
[----:B------:R-:W-:-:S05]  /*1ec260*/  IMAD.X R25, R2, 0x1, R26, P1 ;  /* 0x0000000102197824 */ /* 0x000fca00008e061a */
[----:B------:R-:W-:Y:S04]  /*1ec270*/  STL.64 [R1+0x2590], R24 ;  /* 0x0025901801007387 */ /* 0x000fe80000100a00 */
[----:B------:R0:W-:Y:S04]  /*1ec280*/  STL [R1+0x54f0], R3 ;  /* 0x0054f00301007387 */ /* 0x0001e80000100800 */
[----:B0-----:R-:W4:Y:S01]  /*1ec290*/  LDL.LU R3, [R1+0x2210] ;  /* 0x0022100001037983 */ /* 0x001f220000300800 */
[----:B---3--:R-:W-:-:S03]  /*1ec2a0*/  IADD3 R24, P1, R0, R29, RZ ;  /* 0x0000001d00187210 */ /* 0x008fc60007f3e0ff */
[----:B------:R-:W-:Y:S04]  /*1ec2b0*/  STL [R1+0x54ec], R7 ;  /* 0x0054ec0701007387 */ /* 0x000fe80000100800 */
[----:B------:R-:W4:Y:S01]  /*1ec2c0*/  LDL.LU R13, [R1+0x2214] ;  /* 0x00221400010d7983 */ /* 0x000f220000300800 */
[----:B------:R-:W-:-:S05]  /*1ec2d0*/  IMAD.X R25, R2, 0x1, R28, P1 ;  /* 0x0000000102197824 */ /* 0x000fca00008e061c */
[----:B------:R0:W-:Y:S04]  /*1ec2e0*/  STL.64 [R1+0x2588], R24 ;  /* 0x0025881801007387 */ /* 0x0001e80000100a00 */
[----:B0-----:R-:W3:Y:S04]  /*1ec2f0*/  LDL.LU.64 R24, [R1+0x8068] ;  /* 0x0080680001187983 */ /* 0x001ee80000300a00 */
[----:B------:R-:W4:Y:S04]  /*1ec300*/  LDL.LU R7, [R1+0x2200] ;  /* 0x0022000001077983 */ /* 0x000f280000300800 */
[----:B------:R-:W4:Y:S04]  /*1ec310*/  LDL.LU R8, [R1+0x2204] ;  /* 0x0022040001087983 */ /* 0x000f280000300800 */
[----:B------:R-:W4:Y:S04]  /*1ec320*/  LDL.LU R12, [R1+0x220c] ;  /* 0x00220c00010c7983 */ /* 0x000f280000300800 */
[----:B------:R0:W-:Y:S01]  /*1ec330*/  STL.64 [R1+0x8050], R28 ;  /* 0x0080501c01007387 */ /* 0x0001e20000100a00 */
[----:B------:R-:W-:-:S03]  /*1ec340*/  F2FP.SATFINITE.E5M2.F32.PACK_AB_MERGE_C R18, R10, R11, RZ ;  /* 0x0000000b0a12723e */ /* 0x000fc600048060ff */
[----:B0-----:R-:W4:Y:S04]  /*1ec350*/  LDL.LU R28, [R1+0x221c] ;  /* 0x00221c00011c7983 */ /* 0x001f280000300800 */
[----:B------:R-:W4:Y:S04]  /*1ec360*/  LDL.LU R29, [R1+0x2208] ;  /* 0x00220800011d7983 */ /* 0x000f280000300800 */
[----:B------:R-:W4:Y:S04]  /*1ec370*/  LDL.LU R11, [R1+0x21f0] ;  /* 0x0021f000010b7983 */ /* 0x000f280000300800 */
[----:B------:R-:W-:Y:S04]  /*1ec380*/  STL [R1+0x5500], R19 ;  /* 0x0055001301007387 */ /* 0x000fe80000100800 */
[----:B------:R-:W4:Y:S04]  /*1ec390*/  LDL.LU R10, [R1+0x21f4] ;  /* 0x0021f400010a7983 */ /* 0x000f280000300800 */
[----:B------:R3:W-:Y:S01]  /*1ec3a0*/  STL [R1+0x54fc], R18 ;  /* 0x0054fc1201007387 */ /* 0x0007e20000100800 */
[----:B--2---:R-:W-:-:S02]  /*1ec3b0*/  F2FP.SATFINITE.E5M2.F32.PACK_AB_MERGE_C R5, R5, R4, RZ ;  /* 0x000000040505723e */ /* 0x004fc400048060ff */
[----:B------:R-:W-:Y:S02]  /*1ec3c0*/  F2FP.SATFINITE.E5M2.F32.PACK_AB_MERGE_C R6, R9, R6, RZ ;  /* 0x000000060906723e */ /* 0x000fe400048060ff */
[----:B---3--:R-:W-:Y:S01]  /*1ec3d0*/  IADD3 R18, P1, R0, R25, RZ ;  /* 0x0000001900127210 */ /* 0x008fe20007f3e0ff */
[----:B------:R0:W-:Y:S04]  /*1ec3e0*/  STL.64 [R1+0x8048], R24 ;  /* 0x0080481801007387 */ /* 0x0001e80000100a00 */
[----:B------:R-:W-:Y:S02]  /*1ec3f0*/  IMAD.X R19, R2, 0x1, R24, P1 ;  /* 0x0000000102137824 */ /* 0x000fe400008e0618 */
[----:B0-----:R-:W2:Y:S04]  /*1ec400*/  LDL.LU R24, [R1+0x222c] ;  /* 0x00222c0001187983 */ /* 0x001ea80000300800 */
[----:B------:R-:W3:Y:S04]  /*1ec410*/  LDL.LU R25, [R1+0x2218] ;  /* 0x0022180001197983 */ /* 0x000ee80000300800 */
[----:B------:R0:W-:Y:S04]  /*1ec420*/  STL.64 [R1+0x2580], R18 ;  /* 0x0025801201007387 */ /* 0x0001e80000100a00 */
[----:B------:R-:W3:Y:S04]  /*1ec430*/  LDL.LU R4, [R1+0x21f8] ;  /* 0x0021f80001047983 */ /* 0x000ee80000300800 */
[----:B------:R1:W-:Y:S01]  /*1ec440*/  STL [R1+0x5510], R5 ;  /* 0x0055100501007387 */ /* 0x0003e20000100800 */
[----:B0-----:R-:W-:-:S03]  /*1ec450*/  IADD3 R18, P1, R0, R23, RZ ;  /* 0x0000001700127210 */ /* 0x001fc60007f3e0ff */
[----:B-1----:R-:W3:Y:S04]  /*1ec460*/  LDL.LU R5, [R1+0x21fc] ;  /* 0x0021fc0001057983 */ /* 0x002ee80000300800 */
[----:B------:R0:W-:Y:S01]  /*1ec470*/  STL [R1+0x550c], R6 ;  /* 0x00550c0601007387 */ /* 0x0001e20000100800 */
[----:B------:R-:W-:-:S03]  /*1ec480*/  IMAD.X R19, R2, 0x1, R22, P1 ;  /* 0x0000000102137824 */ /* 0x000fc600008e0616 */
[----:B0-----:R-:W3:Y:S04]  /*1ec490*/  LDL.LU R6, [R1+0x1200] ;  /* 0x0012000001067983 */ /* 0x001ee80000300800 */
[----:B------:R-:W3:Y:S04]  /*1ec4a0*/  LDL.LU R9, [R1+0x1204] ;  /* 0x0012040001097983 */ /* 0x000ee80000300800 */
[----:B------:R0:W-:Y:S04]  /*1ec4b0*/  STL.64 [R1+0x2578], R18 ;  /* 0x0025781201007387 */ /* 0x0001e80000100a00 */
[----:B0-----:R-:W3:Y:S04]  /*1ec4c0*/  LDL.LU.64 R18, [R1+0x8060] ;  /* 0x0080600001127983 */ /* 0x001ee80000300a00 */
[----:B------:R0:W-:Y:S04]  /*1ec4d0*/  STL.64 [R1+0x8040], R22 ;  /* 0x0080401601007387 */ /* 0x0001e80000100a00 */
[----:B0-----:R-:W4:Y:S04]  /*1ec4e0*/  LDL.LU R22, [R1+0x2224] ;  /* 0x0022240001167983 */ /* 0x001f280000300800 */
[----:B------:R-:W2:Y:S01]  /*1ec4f0*/  LDL.LU R23, [R1+0x2228] ;  /* 0x0022280001177983 */ /* 0x000ea20000300800 */
[----:B----4-:R-:W-:-:S03]  /*1ec500*/  F2FP.SATFINITE.E5M2.F32.PACK_AB_MERGE_C R22, R22, R21, RZ ;  /* 0x000000151616723e */ /* 0x010fc600048060ff */
[----:B------:R-:W4:Y:S04]  /*1ec510*/  LDL.LU R21, [R1+0x8058] ;  /* 0x0080580001157983 */ /* 0x000f280000300800 */
[----:B------:R4:W-:Y:S01]  /*1ec520*/  STL [R1+0x5520], R22 ;  /* 0x0055201601007387 */ /* 0x0009e20000100800 */
[----:B--2---:R-:W-:-:S05]  /*1ec530*/  F2FP.SATFINITE.E5M2.F32.PACK_AB_MERGE_C R24, R24, R23, RZ ;  /* 0x000000171818723e */ /* 0x004fca00048060ff */
[----:B------:R-:W-:Y:S01]  /*1ec540*/  STL [R1+0x551c], R24 ;  /* 0x00551c1801007387 */ /* 0x000fe20000100800 */
[----:B------:R-:W-:Y:S02]  /*1ec550*/  F2FP.SATFINITE.E5M2.F32.PACK_AB_MERGE_C R12, R12, R29, RZ ;  /* 0x0000001d0c0c723e */ /* 0x000fe400048060ff */
[----:B----4-:R-:W-:Y:S01]  /*1ec560*/  IADD3 R22, P1, R0, R21, RZ ;  /* 0x0000001500167210 */ /* 0x010fe20007f3e0ff */
[----:B------:R0:W-:Y:S04]  /*1ec570*/  STL.64 [R1+0x8038], R20 ;  /* 0x0080381401007387 */ /* 0x0001e80000100a00 */
[----:B------:R-:W-:Y:S01]  /*1ec580*/  IMAD.X R23, R2, 0x1, R20, P1 ;  /* 0x0000000102177824 */ /* 0x000fe200008e0614 */
[----:B0-----:R-:W-:Y:S02]  /*1ec590*/  F2FP.SATFINITE.E5M2.F32.PACK_AB_MERGE_C R20, R13, R3, RZ ;  /* 0x000000030d14723e */ /* 0x001fe400048060ff */
[----:B------:R-:W2:Y:S04]  /*1ec5a0*/  LDL.LU R3, [R1+0x1208] ;  /* 0x0012080001037983 */ /* 0x000ea80000300800 */
[----:B------:R-:W-:Y:S04]  /*1ec5b0*/  STL.64 [R1+0x2570], R22 ;  /* 0x0025701601007387 */ /* 0x000fe80000100a00 */
[----:B------:R-:W2:Y:S04]  /*1ec5c0*/  LDL.LU R13, [R1+0x120c] ;  /* 0x00120c00010d7983 */ /* 0x000ea80000300800 */
[----:B------:R3:W-:Y:S02]  /*1ec5d0*/  STL [R1+0x5530], R20 ;  /* 0x0055301401007387 */ /* 0x0007e40000100800 */
[----:B---3--:R-:W-:-:S02]  /*1ec5e0*/  IADD3 R20, P1, R0, R19, RZ ;  /* 0x0000001300147210 */ /* 0x008fc40007f3e0ff */
[----:B------:R-:W-:-:S03]  /*1ec5f0*/  F2FP.SATFINITE.E5M2.F32.PACK_AB_MERGE_C R22, R28, R25, RZ ;  /* 0x000000191c16723e */ /* 0x000fc600048060ff */
[----:B------:R-:W-:Y:S02]  /*1ec600*/  IMAD.X R21, R2, 0x1, R18, P1 ;  /* 0x0000000102157824 */ /* 0x000fe400008e0612 */
[----:B------:R-:W-:Y:S04]  /*1ec610*/  STL [R1+0x552c], R22 ;  /* 0x00552c1601007387 */ /* 0x000fe80000100800 */
[----:B------:R0:W-:Y:S02]  /*1ec620*/  STL.64 [R1+0x2568], R20 ;  /* 0x0025681401007387 */ /* 0x0001e40000100a00 */
[----:B0-----:R-:W-:Y:S02]  /*1ec630*/  F2FP.SATFINITE.E5M2.F32.PACK_AB_MERGE_C R20, R8, R7, RZ ;  /* 0x000000070814723e */ /* 0x001fe400048060ff */
[----:B------:R-:W3:Y:S04]  /*1ec640*/  LDL.LU R7, [R1+0x21e0] ;  /* 0x0021e00001077983 */ /* 0x000ee80000300800 */
[----:B------:R-:W3:Y:S04]  /*1ec650*/  LDL.LU R8, [R1+0x21e4] ;  /* 0x0021e40001087983 */ /* 0x000ee80000300800 */
[----:B------:R0:W-:Y:S04]  /*1ec660*/  STL [R1+0x5538], R20 ;  /* 0x0055381401007387 */ /* 0x0001e80000100800 */
[----:B------:R1:W-:Y:S04]  /*1ec670*/  STL [R1+0x5534], R12 ;  /* 0x0055340c01007387 */ /* 0x0003e80000100800 */
[----:B------:R-:W4:Y:S01]  /*1ec680*/  LDL.LU R25, [R1+0x21e8] ;  /* 0x0021e80001197983 */ /* 0x000f220000300800 */
[----:B0-----:R-:W-:-:S03]  /*1ec690*/  IADD3 R20, P1, R0, R17, RZ ;  /* 0x0000001100147210 */ /* 0x001fc60007f3e0ff */
[----:B-1----:R-:W4:Y:S02]  /*1ec6a0*/  LDL.LU R12, [R1+0x21ec] ;  /* 0x0021ec00010c7983 */ /* 0x002f240000300800 */
[----:B------:R-:W-:-:S05]  /*1ec6b0*/  IMAD.X R21, R2, 0x1, R15, P1 ;  /* 0x0000000102157824 */ /* 0x000fca00008e060f */
[----:B------:R0:W-:Y:S02]  /*1ec6c0*/  STL.64 [R1+0x2560], R20 ;  /* 0x0025601401007387 */ /* 0x0001e40000100a00 */
[----:B0-----:R-:W-:Y:S02]  /*1ec6d0*/  F2FP.SATFINITE.E5M2.F32.PACK_AB_MERGE_C R20, R10, R11, RZ ;  /* 0x0000000b0a14723e */ /* 0x001fe400048060ff */
[----:B------:R-:W4:Y:S04]  /*1ec6e0*/  LDL.LU R11, [R1+0x21d0] ;  /* 0x0021d000010b7983 */ /* 0x000f280000300800 */
[----:B------:R-:W4:Y:S04]  /*1ec6f0*/  LDL.LU R10, [R1+0x21d4] ;  /* 0x0021d400010a7983 */ /* 0x000f280000300800 */
[----:B------:R0:W-:Y:S04]  /*1ec700*/  STL [R1+0x5540], R20 ;  /* 0x0055401401007387 */ /* 0x0001e80000100800 */
[----:B------:R-:W4:Y:S01]  /*1ec710*/  LDL.LU R22, [R1+0x21d8] ;  /* 0x0021d80001167983 */ /* 0x000f220000300800 */
[----:B------:R-:W-:-:S03]  /*1ec720*/  F2FP.SATFINITE.E5M2.F32.PACK_AB_MERGE_C R4, R5, R4, RZ ;  /* 0x000000040504723e */ /* 0x000fc600048060ff */
[----:B------:R-:W4:Y:S01]  /*1ec730*/  LDL.LU R23, [R1+0x21dc] ;  /* 0x0021dc0001177983 */ /* 0x000f220000300800 */
[----:B0-----:R-:W-:-:S03]  /*1ec740*/  IADD3 R20, P1, R0, R16, RZ ;  /* 0x0000001000147210 */ /* 0x001fc60007f3e0ff */
[----:B------:R-:W-:Y:S02]  /*1ec750*/  STL [R1+0x8030], R14 ;  /* 0x0080300e01007387 */ /* 0x000fe40000100800 */
[----:B------:R-:W-:Y:S01]  /*1ec760*/  IMAD.X R21, R2, 0x1, R14, P1 ;  /* 0x0000000102157824 */ /* 0x000fe200008e060e */
[----:B------:R-:W-:-:S04]  /*1ec770*/  F2FP.SATFINITE.E5M2.F32.PACK_AB_MERGE_C R2, R9, R6, RZ ;  /* 0x000000060902723e */ /* 0x000fc800048060ff */
[----:B------:R0:W-:Y:S04]  /*1ec780*/  STL.64 [R1+0x2558], R20 ;  /* 0x0025581401007387 */ /* 0x0001e80000100a00 */
[----:B------:R-:W4:Y:S04]  /*1ec790*/  LDL.LU R5, [R1+0x21c0] ;  /* 0x0021c00001057983 */ /* 0x000f280000300800 */
[----:B------:R-:W-:Y:S04]  /*1ec7a0*/  STL [R1+0x553c], R4 ;  /* 0x00553c0401007387 */ /* 0x000fe80000100800 */
[----:B------:R-:W4:Y:S04]  /*1ec7b0*/  LDL.LU R6, [R1+0x21c4] ;  /* 0x0021c40001067983 */ /* 0x000f280000300800 */
[----:B------:R1:W-:Y:S04]  /*1ec7c0*/  STL [R1+0x5548], R2 ;  /* 0x0055480201007387 */ /* 0x0003e80000100800 */
[----:B0-----:R-:W4:Y:S04]  /*1ec7d0*/  LDL.LU R20, [R1+0x21c8] ;  /* 0x0021c80001147983 */ /* 0x001f280000300800 */
[----:B------:R-:W4:Y:S01]  /*1ec7e0*/  LDL.LU R21, [R1+0x21cc] ;  /* 0x0021cc0001157983 */ /* 0x000f220000300800 */
[----:B-1----:R-:W-:-:S03]  /*1ec7f0*/  VIADD R2, R0, UR6 ;  /* 0x0000000600027c36 */ /* 0x002fc60008000000 */
[----:B------:R-:W4:Y:S04]  /*1ec800*/  LDL.LU R4, [R1+0x21b4] ;  /* 0x0021b40001047983 */ /* 0x000f280000300800 */
[----:B------:R-:W4:Y:S04]  /*1ec810*/  LDL.LU R9, [R1+0x21b8] ;  /* 0x0021b80001097983 */ /* 0x000f280000300800 */
[----:B------:R-:W4:Y:S01]  /*1ec820*/  LDL.LU R0, [R1+0x21bc] ;  /* 0x0021bc0001007983 */ /* 0x000f220000300800 */
[----:B------:R-:W-:Y:S01]  /*1ec830*/  ULDC UR6, c[0x0][0x248] ;  /* 0x0000920000067ab9 */ /* 0x000fe20000000800 */
[----:B------:R-:W-:-:S02]  /*1ec840*/  SHF.R.S32.HI R14, RZ, 0x1f, R2 ;  /* 0x0000001fff0e7819 */ /* 0x000fc40000011402 */
[----:B------:R-:W-:-:S05]  /*1ec850*/  IADD3 R28, P1, R2, R27, RZ ;  /* 0x0000001b021c7210 */ /* 0x000fca0007f3e0ff */
[----:B------:R-:W-:Y:S01]  /*1ec860*/  IMAD.X R29, R14, 0x1, R26, P1 ;  /* 0x000000010e1d7824 */ /* 0x000fe200008e061a */
[----:B--2---:R-:W-:-:S05]  /*1ec870*/  F2FP.SATFINITE.E5M2.F32.PACK_AB_MERGE_C R3, R13, R3, RZ ;  /* 0x000000030d03723e */ /* 0x004fca00048060ff */
[----:B------:R-:W-:Y:S04]  /*1ec880*/  STL [R1+0x5544], R3 ;  /* 0x0055440301007387 */ /* 0x000fe80000100800 */
[----:B------:R0:W-:Y:S04]  /*1ec890*/  STL.64 [R1+0x2550], R28 ;  /* 0x0025501c01007387 */ /* 0x0001e80000100a00 */
[----:B0-----:R-:W2:Y:S04]  /*1ec8a0*/  LDL.LU.64 R28, [R1+0x8050] ;  /* 0x00805000011c7983 */ /* 0x001ea80000300a00 */
[----:B------:R0:W-:Y:S04]  /*1ec8b0*/  STL.64 [R1+0x8028], R26 ;  /* 0x0080281a01007387 */ /* 0x0001e80000100a00 */
[----:B0-----:R-:W2:Y:S04]  /*1ec8c0*/  LDL.LU R26, [R1+0x21b0] ;  /* 0x0021b000011a7983 */ /* 0x001ea80000300800 */
[----:B------:R-:W2:Y:S04]  /*1ec8d0*/  LDL.LU R3, [R1+0x21a0] ;  /* 0x0021a00001037983 */ /* 0x000ea80000300800 */
[----:B------:R-:W2:Y:S01]  /*1ec8e0*/  LDL.LU R13, [R1+0x21a4] ;  /* 0x0021a400010d7983 */ /* 0x000ea20000300800 */
[----:B---3--:R-:W-:-:S05]  /*1ec8f0*/  F2FP.SATFINITE.E5M2.F32.PACK_AB_MERGE_C R7, R8, R7, RZ ;  /* 0x000000070807723e */ /* 0x008fca00048060ff */
[----:B------:R0:W-:Y:S01]  /*1ec900*/  STL [R1+0x534c], R7 ;  /* 0x00534c0701007387 */ /* 0x0001e20000100800 */
[----:B----4-:R-:W-:-:S03]  /*1ec910*/  F2FP.SATFINITE.E5M2.F32.PACK_AB_MERGE_C R12, R12, R25, RZ ;  /* 0x000000190c0c723e */ /* 0x010fc600048060ff */
[----:B0-----:R-:W3:Y:S04]  /*1ec920*/  LDL.LU R7, [R1+0x21a8] ;  /* 0x0021a80001077983 */ /* 0x001ee80000300800 */
[----:B------:R-:W3:Y:S04]  /*1ec930*/  LDL.LU R8, [R1+0x21ac] ;  /* 0x0021ac0001087983 */ /* 0x000ee80000300800 */
[----:B------:R-:W-:Y:S01]  /*1ec940*/  STL [R1+0x5348], R12 ;  /* 0x0053480c01007387 */ /* 0x000fe20000100800 */
[----:B--2---:R-:W-:-:S05]  /*1ec950*/  IADD3 R24, P1, R2, R29, RZ ;  /* 0x0000001d02187210 */ /* 0x004fca0007f3e0ff */
[----:B------:R-:W-:-:S05]  /*1ec960*/  IMAD.X R25, R14, 0x1, R28, P1 ;  /* 0x000000010e197824 */ /* 0x000fca00008e061c */
[----:B------:R0:W-:Y:S04]  /*1ec970*/  STL.64 [R1+0x2548], R24 ;  /* 0x0025481801007387 */ /* 0x0001e80000100a00 */
[----:B0-----:R-:W2:Y:S01]  /*1ec980*/  LDL.LU.64 R24, [R1+0x8048] ;  /* 0x0080480001187983 */ /* 0x001ea20000300a00 */
[----:B------:R-:W-:-:S03]  /*1ec990*/  F2FP.SATFINITE.E5M2.F32.PACK_AB_MERGE_C R10, R10, R11, RZ ;  /* 0x0000000b0a0a723e */ /* 0x000fc600048060ff */
[----:B------:R-:W4:Y:S01]  /*1ec9a0*/  LDL.LU R27, [R1+0x2190] ;  /* 0x00219000011b7983 */ /* 0x000f220000300800 */
[----:B------:R-:W-:-:S03]  /*1ec9b0*/  F2FP.SATFINITE.E5M2.F32.PACK_AB_MERGE_C R23, R23, R22, RZ ;  /* 0x000000161717723e */ /* 0x000fc600048060ff */
[----:B------:R-:W4:Y:S04]  /*1ec9c0*/  LDL.LU R12, [R1+0x2194] ;  /* 0x00219400010c7983 */ /* 0x000f280000300800 */
[----:B------:R0:W-:Y:S04]  /*1ec9d0*/  STL [R1+0x535c], R10 ;  /* 0x00535c0a01007387 */ /* 0x0001e80000100800 */
[----:B------:R-:W4:Y:S04]  /*1ec9e0*/  LDL.LU R11, [R1+0x2198] ;  /* 0x00219800010b7983 */ /* 0x000f280000300800 */
[----:B0-----:R-:W4:Y:S04]  /*1ec9f0*/  LDL.LU R10, [R1+0x219c] ;  /* 0x00219c00010a7983 */ /* 0x001f280000300800 */
[----:B------:R0:W-:Y:S01]  /*1eca00*/  STL [R1+0x5358], R23 ;  /* 0x0053581701007387 */ /* 0x0001e20000100800 */
[----:B--2---:R-:W-:-:S03]  /*1eca10*/  IADD3 R22, P1, R2, R25, RZ ;  /* 0x0000001902167210 */ /* 0x004fc60007f3e0ff */
[----:B------:R-:W-:Y:S02]  /*1eca20*/  STL [R1+0x8018], R25 ;  /* 0x0080181901007387 */ /* 0x000fe40000100800 */
[----:B0-----:R-:W-:-:S05]  /*1eca30*/  IMAD.X R23, R14, 0x1, R24, P1 ;  /* 0x000000010e177824 */ /* 0x001fca00008e0618 */
[----:B------:R0:W-:Y:S04]  /*1eca40*/  STL.64 [R1+0x2540], R22 ;  /* 0x0025401601007387 */ /* 0x0001e80000100a00 */
[----:B0-----:R-:W2:Y:S01]  /*1eca50*/  LDL.LU.64 R22, [R1+0x8040] ;  /* 0x0080400001167983 */ /* 0x001ea20000300a00 */
[----:B------:R-:W-:-:S03]  /*1eca60*/  F2FP.SATFINITE.E5M2.F32.PACK_AB_MERGE_C R25, R6, R5, RZ ;  /* 0x000000050619723e */ /* 0x000fc600048060ff */
[----:B------:R-:W4:Y:S04]  /*1eca70*/  LDL.LU R5, [R1+0x2180] ;  /* 0x0021800001057983 */ /* 0x000f280000300800 */
[----:B------:R-:W4:Y:S04]  /*1eca80*/  LDL.LU R6, [R1+0x2184] ;  /* 0x0021840001067983 */ /* 0x000f280000300800 */
[----:B------:R0:W-:Y:S02]  /*1eca90*/  STL [R1+0x5370], R25 ;  /* 0x0053701901007387 */ /* 0x0001e40000100800 */
[----:B0-----:R-:W-:-:S05]  /*1ecaa0*/  F2FP.SATFINITE.E5M2.F32.PACK_AB_MERGE_C R25, R21, R20, RZ ;  /* 0x000000141519723e */ /* 0x001fca00048060ff */
[----:B------:R-:W-:Y:S01]  /*1ecab0*/  STL [R1+0x536c], R25 ;  /* 0x00536c1901007387 */ /* 0x000fe20000100800 */
[----:B--2---:R-:W-:-:S05]  /*1ecac0*/  IADD3 R20, P1, R2, R23, RZ ;  /* 0x0000001702147210 */ /* 0x004fca0007f3e0ff */
[----:B------:R-:W-:-:S05]  /*1ecad0*/  IMAD.X R21, R14, 0x1, R22, P1 ;  /* 0x000000010e157824 */ /* 0x000fca00008e0616 */
[----:B------:R0:W-:Y:S04]  /*1ecae0*/  STL.64 [R1+0x2538], R20 ;  /* 0x0025381401007387 */ /* 0x0001e80000100a00 */
[----:B0-----:R-:W2:Y:S04]  /*1ecaf0*/  LDL.LU.64 R20, [R1+0x8038] ;  /* 0x0080380001147983 */ /* 0x001ea80000300a00 */
[----:B------:R0:W-:Y:S01]  /*1ecb00*/  STL.64 [R1+0x8010], R22 ;  /* 0x0080101601007387 */ /* 0x0001e20000100a00 */
[----:B------:R-:W-:Y:S02]  /*1ecb10*/  F2FP.SATFINITE.E5M2.F32.PACK_AB_MERGE_C R0, R0, R9, RZ ;  /* 0x000000090000723e */ /* 0x000fe400048060ff */
[----:B0-----:R-:W-:-:S02]  /*1ecb20*/  F2FP.SATFINITE.E5M2.F32.PACK_AB_MERGE_C R22, R4, R26, RZ ;  /* 0x0000001a0416723e */ /* 0x001fc400048060ff */
[----:B------:R-:W2:Y:S04]  /*1ecb30*/  LDL.LU R4, [R1+0x2174] ;  /* 0x0021740001047983 */ /* 0x000ea80000300800 */
[----:B------:R-:W-:Y:S04]  /*1ecb40*/  STL [R1+0x537c], R22 ;  /* 0x00537c1601007387 */ /* 0x000fe80000100800 */
[----:B------:R-:W2:Y:S04]  /*1ecb50*/  LDL.LU R9, [R1+0x2178] ;  /* 0x0021780001097983 */ /* 0x000ea80000300800 */
[----:B------:R0:W-:Y:S01]  /*1ecb60*/  STL [R1+0x5378], R0 ;  /* 0x0053780001007387 */ /* 0x0001e20000100800 */
[----:B------:R-:W-:-:S02]  /*1ecb70*/  F2FP.SATFINITE.E5M2.F32.PACK_AB_MERGE_C R13, R13, R3, RZ ;  /* 0x000000030d0d723e */ /* 0x000fc400048060ff */
[----:B---3--:R-:W-:Y:S01]  /*1ecb80*/  F2FP.SATFINITE.E5M2.F32.PACK_AB_MERGE_C R7, R8, R7, RZ ;  /* 0x000000070807723e */ /* 0x008fe200048060ff */
[----:B0-----:R-:W3:Y:S01]  /*1ecb90*/  LDL.LU R0, [R1+0x217c] ;  /* 0x00217c0001007983 */ /* 0x001ee20000300800 */
[----:B----4-:R-:W-:Y:S02]  /*1ecba0*/  F2FP.SATFINITE.E5M2.F32.PACK_AB_MERGE_C R12, R12, R27, RZ ;  /* 0x0000001b0c0c723e */ /* 0x010fe400048060ff */
[----:B------:R-:W-:Y:S02]  /*1ecbb0*/  F2FP.SATFINITE.E5M2.F32.PACK_AB_MERGE_C R10, R10, R11, RZ ;  /* 0x0000000b0a0a723e */ /* 0x000fe400048060ff */
[----:B--2---:R-:W-:Y:S01]  /*1ecbc0*/  IADD3 R22, P1, R2, R21, RZ ;  /* 0x0000001502167210 */ /* 0x004fe20007f3e0ff */
[----:B------:R0:W-:Y:S04]  /*1ecbd0*/  STL.64 [R1+0x8020], R20 ;  /* 0x0080201401007387 */ /* 0x0001e80000100a00 */
[----:B------:R-:W-:-:S02]  /*1ecbe0*/  IMAD.X R23, R14, 0x1, R20, P1 ;  /* 0x000000010e177824 */ /* 0x000fc400008e0614 */
[----:B0-----:R-:W2:Y:S04]  /*1ecbf0*/  LDL.LU R20, [R1+0x218c] ;  /* 0x00218c0001147983 */ /* 0x001ea80000300800 */
[----:B------:R-:W4:Y:S04]  /*1ecc00*/  LDL.LU R21, [R1+0x2170] ;  /* 0x0021700001157983 */ /* 0x000f280000300800 */
[----:B------:R0:W-:Y:S04]  /*1ecc10*/  STL.64 [R1+0x2530], R22 ;  /* 0x0025301601007387 */ /* 0x0001e80000100a00 */
[----:B------:R-:W3:Y:S04]  /*1ecc20*/  LDL.LU R3, [R1+0x2160] ;  /* 0x0021600001037983 */ /* 0x000ee80000300800 */
[----:B------:R1:W-:Y:S01]  /*1ecc30*/  STL [R1+0x53a0], R13 ;  /* 0x0053a00d01007387 */ /* 0x0003e20000100800 */
[----:B0-----:R-:W-:-:S03]  /*1ecc40*/  IADD3 R22, P1, R2, R19, RZ ;  /* 0x0000001302167210 */ /* 0x001fc60007f3e0ff */
[----:B-1----:R-:W3:Y:S04]  /*1ecc50*/  LDL.LU R13, [R1+0x2164] ;  /* 0x00216400010d7983 */ /* 0x002ee80000300800 */
[----:B------:R0:W-:Y:S01]  /*1ecc60*/  STL [R1+0x539c], R7 ;  /* 0x00539c0701007387 */ /* 0x0001e20000100800 */
[----:B------:R-:W-:-:S03]  /*1ecc70*/  IMAD.X R23, R14, 0x1, R18, P1 ;  /* 0x000000010e177824 */ /* 0x000fc600008e0612 */
[----:B0-----:R-:W2:Y:S04]  /*1ecc80*/  LDL.LU R7, [R1+0x2168] ;  /* 0x0021680001077983 */ /* 0x001ea80000300800 */
[----:B------:R-:W2:Y:S04]  /*1ecc90*/  LDL.LU R8, [R1+0x216c] ;  /* 0x00216c0001087983 */ /* 0x000ea80000300800 */
[----:B------:R-:W2:Y:S04]  /*1ecca0*/  LDL.LU R25, [R1+0x2150] ;  /* 0x0021500001197983 */ /* 0x000ea80000300800 */
[----:B------:R0:W-:Y:S04]  /*1eccb0*/  STL.64 [R1+0x2528], R22 ;  /* 0x0025281601007387 */ /* 0x0001e80000100a00 */
[----:B------:R1:W-:Y:S04]  /*1eccc0*/  STL [R1+0x53bc], R12 ;  /* 0x0053bc0c01007387 */ /* 0x0003e80000100800 */
[----:B0-----:R-:W2:Y:S04]  /*1eccd0*/  LDL.LU R22, [R1+0x2154] ;  /* 0x0021540001167983 */ /* 0x001ea80000300800 */
[----:B------:R0:W-:Y:S04]  /*1ecce0*/  STL [R1+0x53b8], R10 ;  /* 0x0053b80a01007387 */ /* 0x0001e80000100800 */
[----:B------:R-:W2:Y:S04]  /*1eccf0*/  LDL.LU R23, [R1+0x2158] ;  /* 0x0021580001177983 */ /* 0x000ea80000300800 */
[----:B-1----:R-:W2:Y:S01]  /*1ecd00*/  LDL.LU R12, [R1+0x215c] ;  /* 0x00215c00010c7983 */ /* 0x002ea20000300800 */
[----:B0-----:R-:W-:-:S05]  /*1ecd10*/  IADD3 R10, P1, R2, R17, RZ ;  /* 0x00000011020a7210 */ /* 0x001fca0007f3e0ff */
[----:B------:R-:W-:Y:S02]  /*1ecd20*/  IMAD.X R11, R14, 0x1, R15, P1 ;  /* 0x000000010e0b7824 */ /* 0x000fe400008e060f */
[----:B------:R-:W4:Y:S01]  /*1ecd30*/  LDL.LU R14, [R1+0x8030] ;  /* 0x00803000010e7983 */ /* 0x000f220000300800 */
[----:B------:R-:W-:-:S03]  /*1ecd40*/  F2FP.SATFINITE.E5M2.F32.PACK_AB_MERGE_C R5, R6, R5, RZ ;  /* 0x000000050605723e */ /* 0x000fc600048060ff */
[----:B------:R0:W-:Y:S01]  /*1ecd50*/  STL.64 [R1+0x2520], R10 ;  /* 0x0025200a01007387 */ /* 0x0001e20000100a00 */
[----:B------:R-:W-:Y:S02]  /*1ecd60*/  IADD3 R26, P1, R2, R16, RZ ;  /* 0x00000010021a7210 */ /* 0x000fe40007f3e0ff */
[----:B------:R-:W-:Y:S01]  /*1ecd70*/  SHF.R.S32.HI R27, RZ, 0x1f, R2 ;  /* 0x0000001fff1b7819 */ /* 0x000fe20000011402 */
[----:B0-----:R-:W2:Y:S04]  /*1ecd80*/  LDL.LU R11, [R1+0x2140] ;  /* 0x00214000010b7983 */ /* 0x001ea80000300800 */
[----:B------:R-:W2:Y:S04]  /*1ecd90*/  LDL.LU R10, [R1+0x2144] ;  /* 0x00214400010a7983 */ /* 0x000ea80000300800 */
[----:B------:R0:W-:Y:S04]  /*1ecda0*/  STL [R1+0x53cc], R5 ;  /* 0x0053cc0501007387 */ /* 0x0001e80000100800 */
[----:B0-----:R-:W2:Y:S04]  /*1ecdb0*/  LDL.LU R5, [R1+0x2148] ;  /* 0x0021480001057983 */ /* 0x001ea80000300800 */
[----:B------:R-:W2:Y:S04]  /*1ecdc0*/  LDL.LU R6, [R1+0x214c] ;  /* 0x00214c0001067983 */ /* 0x000ea80000300800 */
[----:B------:R0:W-:Y:S04]  /*1ecdd0*/  STL.64 [R1+0x8008], R16 ;  /* 0x0080081001007387 */ /* 0x0001e80000100a00 */
[----:B0-----:R-:W2:Y:S01]  /*1ecde0*/  LDL.LU R17, [R1+0x2188] ;  /* 0x0021880001117983 */ /* 0x001ea20000300800 */
[----:B----4-:R-:W-:-:S05]  /*1ecdf0*/  IMAD.X R27, R27, 0x1, R14, P1 ;  /* 0x000000011b1b7824 */ /* 0x010fca00008e060e */
[----:B------:R0:W-:Y:S04]  /*1ece00*/  STL.64 [R1+0x2518], R26 ;  /* 0x0025181a01007387 */ /* 0x0001e80000100a00 */
[----:B0-----:R-:W4:Y:S01]  /*1ece10*/  LDL.LU.64 R26, [R1+0x8028] ;  /* 0x00802800011a7983 */ /* 0x001f220000300a00 */
[----:B------:R-:W-:Y:S01]  /*1ece20*/  F2FP.SATFINITE.E5M2.F32.PACK_AB_MERGE_C R4, R4, R21, RZ ;  /* 0x000000150404723e */ /* 0x000fe200048060ff */
[----:B------:R-:W-:Y:S01]  /*1ece30*/  VIADD R2, R2, UR6 ;  /* 0x0000000602027c36 */ /* 0x000fe20008000000 */
[----:B---3--:R-:W-:Y:S02]  /*1ece40*/  F2FP.SATFINITE.E5M2.F32.PACK_AB_MERGE_C R13, R13, R3, RZ ;  /* 0x000000030d0d723e */ /* 0x008fe400048060ff */
[----:B--2---:R-:W-:Y:S02]  /*1ece50*/  F2FP.SATFINITE.E5M2.F32.PACK_AB_MERGE_C R7, R8, R7, RZ ;  /* 0x000000070807723e */ /* 0x004fe400048060ff */
[----:B------:R-:W-:-:S02]  /*1ece60*/  F2FP.SATFINITE.E5M2.F32.PACK_AB_MERGE_C R22, R22, R25, RZ ;  /* 0x000000191616723e */ /* 0x000fc400048060ff */
[----:B------:R-:W-:Y:S02]  /*1ece70*/  F2FP.SATFINITE.E5M2.F32.PACK_AB_MERGE_C R23, R12, R23, RZ ;  /* 0x000000170c17723e */ /* 0x000fe400048060ff */
[----:B------:R-:W-:Y:S01]  /*1ece80*/  F2FP.SATFINITE.E5M2.F32.PACK_AB_MERGE_C R11, R10, R11, RZ ;  /* 0x0000000b0a0b723e */ /* 0x000fe200048060ff */
[----:B------:R-:W-:Y:S01]  /*1ece90*/  ULDC UR6, c[0x0][0x248] ;  /* 0x0000920000067ab9 */ /* 0x000fe20000000800 */
[----:B------:R-:W-:-:S05]  /*1ecea0*/  F2FP.SATFINITE.E5M2.F32.PACK_AB_MERGE_C R16, R20, R17, RZ ;  /* 0x000000111410723e */ /* 0x000fca00048060ff */
[----:B------:R-:W-:Y:S04]  /*1eceb0*/  STL [R1+0x53c8], R16 ;  /* 0x0053c81001007387 */ /* 0x000fe80000100800 */
[----:B------:R0:W-:Y:S02]  /*1ecec0*/  STL [R1+0x53e4], R4 ;  /* 0x0053e40401007387 */ /* 0x0001e40000100800 */
[----:B0-----:R-:W-:Y:S02]  /*1eced0*/  F2FP.SATFINITE.E5M2.F32.PACK_AB_MERGE_C R4, R0, R9, RZ ;  /* 0x000000090004723e */ /* 0x001fe400048060ff */
[----:B------:R-:W2:Y:S04]  /*1ecee0*/  LDL.LU R9, [R1+0x1150] ;  /* 0x0011500001097983 */ /* 0x000ea80000300800 */
[----:B------:R-:W2:Y:S04]  /*1ecef0*/  LDL.LU R0, [R1+0x1154] ;  /* 0x0011540001007983 */ /* 0x000ea80000300800 */
[----:B------:R0:W-:Y:S04]  /*1ecf00*/  STL [R1+0x53e0], R4 ;  /* 0x0053e00401007387 */ /* 0x0001e80000100800 */
[----:B------:R-:W3:Y:S04]  /*1ecf10*/  LDL.LU R16, [R1+0x1158] ;  /* 0x0011580001107983 */ /* 0x000ee80000300800 */
[----:B------:R-:W3:Y:S04]  /*1ecf20*/  LDL.LU R17, [R1+0x115c] ;  /* 0x00115c0001117983 */ /* 0x000ee80000300800 */
[----:B------:R-:W3:Y:S01]  /*1ecf30*/  LDL.LU R3, [R1+0x1170] ;  /* 0x0011700001037983 */ /* 0x000ee20000300800 */
[----:B0-----:R-:W-:-:S02]  /*1ecf40*/  SHF.R.S32.HI R4, RZ, 0x1f, R2 ;  /* 0x0000001fff047819 */ /* 0x001fc40000011402 */
[----:B----4-:R-:W-:-:S05]  /*1ecf50*/  IADD3 R20, P1, R2, R27, RZ ;  /* 0x0000001b02147210 */ /* 0x010fca0007f3e0ff */
        /* <DEDUP_REMOVED lines=10> */
[----:B0-----:R-:W4:Y:S04]  /*1ed000*/  LDL.LU.64 R20, [R1+0x8020] ;  /* 0x0080200001147983 */ /* 0x001f280000300a00 */
[----:B------:R-:W2:Y:S04]  /*1ed010*/  LDL.LU R25, [R1+0x8018] ;  /* 0x0080180001197983 */ /* 0x000ea80000300800 */
[----:B------:R-:W4:Y:S04]  /*1ed020*/  LDL.LU R12, [R1+0x1194] ;  /* 0x00119400010c7983 */ /* 0x000f280000300800 */
[----:B------:R2:W-:Y:S04]  /*1ed030*/  STL [R1+0x5410], R22 ;  /* 0x0054101601007387 */ /* 0x0005e80000100800 */
[----:B------:R0:W-:Y:S01]  /*1ed040*/  STL [R1+0x540c], R23 ;  /* 0x00540c1701007387 */ /* 0x0001e20000100800 */
[----:B--2---:R-:W-:-:S03]  /*1ed050*/  IADD3 R22, P1, R2, R25, RZ ;  /* 0x0000001902167210 */ /* 0x004fc60007f3e0ff */
[----:B------:R1:W-:Y:S02]  /*1ed060*/  STL [R1+0x7ff8], R25 ;  /* 0x007ff81901007387 */ /* 0x0003e40000100800 */
[----:B0-----:R-:W-:Y:S02]  /*1ed070*/  IMAD.X R23, R4, 0x1, R24, P1 ;  /* 0x0000000104177824 */ /* 0x001fe400008e0618 */
[----:B-1----:R-:W2:Y:S04]  /*1ed080*/  LDL.LU R25, [R1+0x1190] ;  /* 0x0011900001197983 */ /* 0x002ea80000300800 */
[----:B------:R0:W-:Y:S04]  /*1ed090*/  STL.64 [R1+0x2500], R22 ;  /* 0x0025001601007387 */ /* 0x0001e80000100a00 */
[----:B0-----:R-:W2:Y:S01]  /*1ed0a0*/  LDL.LU.64 R22, [R1+0x8010] ;  /* 0x0080100001167983 */ /* 0x001ea20000300a00 */
[----:B------:R-:W-:-:S03]  /*1ed0b0*/  F2FP.SATFINITE.E5M2.F32.PACK_AB_MERGE_C R10, R6, R5, RZ ;  /* 0x00000005060a723e */ /* 0x000fc600048060ff */
[----:B------:R-:W2:Y:S04]  /*1ed0c0*/  LDL.LU R5, [R1+0x1198] ;  /* 0x0011980001057983 */ /* 0x000ea80000300800 */
[----:B------:R-:W-:Y:S04]  /*1ed0d0*/  STL [R1+0x5424], R11 ;  /* 0x0054240b01007387 */ /* 0x000fe80000100800 */
[----:B------:R-:W2:Y:S04]  /*1ed0e0*/  LDL.LU R6, [R1+0x119c] ;  /* 0x00119c0001067983 */ /* 0x000ea80000300800 */
[----:B------:R2:W-:Y:S01]  /*1ed0f0*/  STL [R1+0x5420], R10 ;  /* 0x0054200a01007387 */ /* 0x0005e20000100800 */
[----:B------:R-:W-:-:S02]  /*1ed100*/  F2FP.SATFINITE.E5M2.F32.PACK_AB_MERGE_C R0, R0, R9, RZ ;  /* 0x000000090000723e */ /* 0x000fc400048060ff */
[----:B---3--:R-:W-:Y:S02]  /*1ed110*/  F2FP.SATFINITE.E5M2.F32.PACK_AB_MERGE_C R17, R17, R16, RZ ;  /* 0x000000101111723e */ /* 0x008fe400048060ff */
[----:B----4-:R-:W-:Y:S02]  /*1ed120*/  F2FP.SATFINITE.E5M2.F32.PACK_AB_MERGE_C R13, R13, R3, RZ ;  /* 0x000000030d0d723e */ /* 0x010fe400048060ff */
[----:B------:R-:W-:Y:S02]  /*1ed130*/  F2FP.SATFINITE.E5M2.F32.PACK_AB_MERGE_C R3, R8, R7, RZ ;  /* 0x000000070803723e */ /* 0x000fe400048060ff */
[----:B--2---:R-:W-:-:S05]  /*1ed140*/  IADD3 R10, P1, R2, R23, RZ ;  /* 0x00000017020a7210 */ /* 0x004fca0007f3e0ff */
[----:B------:R-:W-:-:S05]  /*1ed150*/  IMAD.X R11, R4, 0x1, R22, P1 ;  /* 0x00000001040b7824 */ /* 0x000fca00008e0616 */
[----:B------:R0:W-:Y:S01]  /*1ed160*/  STL.64 [R1+0x24f8], R10 ;  /* 0x0024f80a01007387 */ /* 0x0001e20000100a00 */
[----:B------:R-:W-:-:S03]  /*1ed170*/  IADD3 R16, P1, R2, R21, RZ ;  /* 0x0000001502107210 */ /* 0x000fc60007f3e0ff */
[----:B0-----:R-:W2:Y:S04]  /*1ed180*/  LDL.LU R11, [R1+0x11a0] ;  /* 0x0011a000010b7983 */ /* 0x001ea80000300800 */
[----:B------:R-:W2:Y:S04]  /*1ed190*/  LDL.LU R10, [R1+0x11a4] ;  /* 0x0011a400010a7983 */ /* 0x000ea80000300800 */
[----:B------:R0:W-:Y:S04]  /*1ed1a0*/  STL.64 [R1+0x7ff0], R22 ;  /* 0x007ff01601007387 */ /* 0x0001e80000100a00 */
[----:B0-----:R-:W3:Y:S04]  /*1ed1b0*/  LDL.LU R22, [R1+0x1188] ;  /* 0x0011880001167983 */ /* 0x001ee80000300800 */
[----:B------:R-:W3:Y:S04]  /*1ed1c0*/  LDL.LU R23, [R1+0x118c] ;  /* 0x00118c0001177983 */ /* 0x000ee80000300800 */
[----:B------:R-:W4:Y:S04]  /*1ed1d0*/  LDL.LU R9, [R1+0x11a8] ;  /* 0x0011a80001097983 */ /* 0x000f280000300800 */
[----:B------:R0:W-:Y:S04]  /*1ed1e0*/  STL [R1+0x543c], R0 ;  /* 0x00543c0001007387 */ /* 0x0001e80000100800 */
[----:B0-----:R-:W4:Y:S04]  /*1ed1f0*/  LDL.LU R0, [R1+0x11ac] ;  /* 0x0011ac0001007983 */ /* 0x001f280000300800 */
[----:B------:R0:W-:Y:S04]  /*1ed200*/  STL [R1+0x5438], R17 ;  /* 0x0054381101007387 */ /* 0x0001e80000100800 */
[----:B------:R1:W-:Y:S01]  /*1ed210*/  STL.64 [R1+0x8000], R20 ;  /* 0x0080001401007387 */ /* 0x0003e20000100a00 */
[----:B0-----:R-:W-:-:S03]  /*1ed220*/  IMAD.X R17, R4, 0x1, R20, P1 ;  /* 0x0000000104117824 */ /* 0x001fc600008e0614 */
[----:B-1----:R-:W2:Y:S04]  /*1ed230*/  LDL.LU R20, [R1+0x1180] ;  /* 0x0011800001147983 */ /* 0x002ea80000300800 */
[----:B------:R-:W2:Y:S04]  /*1ed240*/  LDL.LU R21, [R1+0x1184] ;  /* 0x0011840001157983 */ /* 0x000ea80000300800 */
[----:B------:R0:W-:Y:S04]  /*1ed250*/  STL.64 [R1+0x24f0], R16 ;  /* 0x0024f01001007387 */ /* 0x0001e80000100a00 */
[----:B------:R-:W-:Y:S04]  /*1ed260*/  STL [R1+0x5454], R13 ;  /* 0x0054540d01007387 */ /* 0x000fe80000100800 */
[----:B------:R-:W-:Y:S01]  /*1ed270*/  STL [R1+0x5450], R3 ;  /* 0x0054500301007387 */ /* 0x000fe20000100800 */
[----:B0-----:R-:W-:-:S05]  /*1ed280*/  IADD3 R16, P1, R2, R19, RZ ;  /* 0x0000001302107210 */ /* 0x001fca0007f3e0ff */
[----:B------:R-:W-:-:S05]  /*1ed290*/  IMAD.X R17, R4, 0x1, R18, P1 ;  /* 0x0000000104117824 */ /* 0x000fca00008e0612 */
[----:B------:R0:W-:Y:S04]  /*1ed2a0*/  STL.64 [R1+0x24e8], R16 ;  /* 0x0024e81001007387 */ /* 0x0001e80000100a00 */
[----:B0-----:R-:W4:Y:S04]  /*1ed2b0*/  LDL.LU.64 R16, [R1+0x8008] ;  /* 0x0080080001107983 */ /* 0x001f280000300a00 */
[----:B------:R-:W4:Y:S04]  /*1ed2c0*/  LDL.LU R3, [R1+0x11c0] ;  /* 0x0011c00001037983 */ /* 0x000f280000300800 */
[----:B------:R-:W4:Y:S04]  /*1ed2d0*/  LDL.LU R8, [R1+0x11c4] ;  /* 0x0011c40001087983 */ /* 0x000f280000300800 */
[----:B------:R-:W4:Y:S04]  /*1ed2e0*/  LDL.LU R13, [R1+0x11c8] ;  /* 0x0011c800010d7983 */ /* 0x000f280000300800 */
[----:B------:R-:W4:Y:S04]  /*1ed2f0*/  LDL.LU R7, [R1+0x11cc] ;  /* 0x0011cc0001077983 */ /* 0x000f280000300800 */
[----:B------:R4:W-:Y:S01]  /*1ed300*/  STL.64 [R1+0x7fe8], R18 ;  /* 0x007fe81201007387 */ /* 0x0009e20000100a00 */
[----:B------:R-:W-:-:S02]  /*1ed310*/  F2FP.SATFINITE.E5M2.F32.PACK_AB_MERGE_C R12, R12, R25, RZ ;  /* 0x000000190c0c723e */ /* 0x000fc400048060ff */
[----:B--2---:R-:W-:Y:S02]  /*1ed320*/  F2FP.SATFINITE.E5M2.F32.PACK_AB_MERGE_C R21, R21, R20, RZ ;  /* 0x000000141515723e */ /* 0x004fe400048060ff */
[----:B---3--:R-:W-:-:S03]  /*1ed330*/  F2FP.SATFINITE.E5M2.F32.PACK_AB_MERGE_C R20, R23, R22, RZ ;  /* 0x000000161714723e */ /* 0x008fc600048060ff */
[----:B------:R-:W-:Y:S04]  /*1ed340*/  STL [R1+0x5468], R21 ;  /* 0x0054681501007387 */ /* 0x000fe80000100800 */
[----:B------:R-:W-:Y:S01]  /*1ed350*/  STL [R1+0x5464], R20 ;  /* 0x0054641401007387 */ /* 0x000fe20000100800 */
[----:B----4-:R-:W-:-:S05]  /*1ed360*/  IADD3 R18, P1, R2, R17, RZ ;  /* 0x0000001102127210 */ /* 0x010fca0007f3e0ff */
[----:B------:R-:W-:-:S05]  /*1ed370*/  IMAD.X R19, R4, 0x1, R15, P1 ;  /* 0x0000000104137824 */ /* 0x000fca00008e060f */
[----:B------:R0:W-:Y:S04]  /*1ed380*/  STL.64 [R1+0x24d8], R18 ;  /* 0x0024d81201007387 */ /* 0x0001e80000100a00 */
[----:B------:R-:W-:Y:S04]  /*1ed390*/  STL [R1+0x5478], R12 ;  /* 0x0054780c01007387 */ /* 0x000fe80000100800 */
[----:B------:R-:W2:Y:S01]  /*1ed3a0*/  LDL.LU R25, [R1+0x11d0] ;  /* 0x0011d00001197983 */ /* 0x000ea20000300800 */
[----:B0-----:R-:W-:-:S05]  /*1ed3b0*/  IADD3 R18, P1, R2, R16, RZ ;  /* 0x0000001002127210 */ /* 0x001fca0007f3e0ff */
[----:B------:R-:W-:Y:S02]  /*1ed3c0*/  IMAD.X R19, R4, 0x1, R14, P1 ;  /* 0x0000000104137824 */ /* 0x000fe400008e060e */
[----:B------:R-:W2:Y:S01]  /*1ed3d0*/  LDL.LU R4, [R1+0x11d4] ;  /* 0x0011d40001047983 */ /* 0x000ea20000300800 */
[----:B------:R-:W-:-:S03]  /*1ed3e0*/  F2FP.SATFINITE.E5M2.F32.PACK_AB_MERGE_C R5, R6, R5, RZ ;  /* 0x000000050605723e */ /* 0x000fc600048060ff */
[----:B------:R-:W-:Y:S04]  /*1ed3f0*/  STL.64 [R1+0x24e0], R18 ;  /* 0x0024e01201007387 */ /* 0x000fe80000100a00 */
[----:B------:R-:W3:Y:S01]  /*1ed400*/  LDL.LU R22, [R1+0x11d8] ;  /* 0x0011d80001167983 */ /* 0x000ee20000300800 */
[----:B------:R-:W-:-:S03]  /*1ed410*/  F2FP.SATFINITE.E5M2.F32.PACK_AB_MERGE_C R10, R10, R11, RZ ;  /* 0x0000000b0a0a723e */ /* 0x000fc600048060ff */
[----:B------:R-:W3:Y:S04]  /*1ed420*/  LDL.LU R23, [R1+0x11dc] ;  /* 0x0011dc0001177983 */ /* 0x000ee80000300800 */
[----:B------:R0:W-:Y:S01]  /*1ed430*/  STL [R1+0x5474], R5 ;  /* 0x0054740501007387 */ /* 0x0001e20000100800 */
[----:B------:R-:W-:Y:S01]  /*1ed440*/  F2FP.SATFINITE.E5M2.F32.PACK_AB_MERGE_C R0, R0, R9, RZ ;  /* 0x000000090000723e */ /* 0x000fe200048060ff */
[----:B------:R-:W-:Y:S01]  /*1ed450*/  VIADD R2, R2, UR6 ;  /* 0x0000000602027c36 */ /* 0x000fe20008000000 */
[----:B------:R-:W-:Y:S01]  /*1ed460*/  F2FP.SATFINITE.E5M2.F32.PACK_AB_MERGE_C R8, R8, R3, RZ ;  /* 0x000000030808723e */ /* 0x000fe200048060ff */
[----:B0-----:R-:W4:Y:S04]  /*1ed470*/  LDL.LU R5, [R1+0x11e8] ;  /* 0x0011e80001057983 */ /* 0x001f280000300800 */
[----:B------:R-:W4:Y:S04]  /*1ed480*/  LDL.LU R6, [R1+0x11ec] ;  /* 0x0011ec0001067983 */ /* 0x000f280000300800 */
[----:B------:R0:W-:Y:S04]  /*1ed490*/  STL [R1+0x5488], R10 ;  /* 0x0054880a01007387 */ /* 0x0001e80000100800 */
[----:B------:R-:W4:Y:S04]  /*1ed4a0*/  LDL.LU R18, [R1+0x11f0] ;  /* 0x0011f00001127983 */ /* 0x000f280000300800 */
[----:B------:R-:W4:Y:S04]  /*1ed4b0*/  LDL.LU R19, [R1+0x11f4] ;  /* 0x0011f40001137983 */ /* 0x000f280000300800 */
[----:B------:R1:W-:Y:S04]  /*1ed4c0*/  STL [R1+0x5484], R0 ;  /* 0x0054840001007387 */ /* 0x0003e80000100800 */
[----:B------:R-:W4:Y:S01]  /*1ed4d0*/  LDL.LU R9, [R1+0x11f8] ;  /* 0x0011f80001097983 */ /* 0x000f220000300800 */
[----:B------:R-:W-:Y:S01]  /*1ed4e0*/  ULDC UR6, c[0x0][0x248] ;  /* 0x0000920000067ab9 */ /* 0x000fe20000000800 */
[----:B0-----:R-:W-:-:S02]  /*1ed4f0*/  IADD3 R10, P1, R2, R27, RZ ;  /* 0x0000001b020a7210 */ /* 0x001fc40007f3e0ff */
[----:B-1----:R-:W4:Y:S04]  /*1ed500*/  LDL.LU R0, [R1+0x11fc] ;  /* 0x0011fc0001007983 */ /* 0x002f280000300800 */
[----:B------:R0:W-:Y:S04]  /*1ed510*/  STL [R1+0x7fe0], R27 ;  /* 0x007fe01b01007387 */ /* 0x0001e80000100800 */
[----:B------:R1:W-:Y:S01]  /*1ed520*/  STL [R1+0x74bc], R8 ;  /* 0x0074bc0801007387 */ /* 0x0003e20000100800 */
[----:B------:R-:W-:Y:S02]  /*1ed530*/  F2FP.SATFINITE.E5M2.F32.PACK_AB_MERGE_C R3, R7, R13, RZ ;  /* 0x0000000d0703723e */ /* 0x000fe400048060ff */
[----:B0-----:R-:W-:Y:S01]  /*1ed540*/  SHF.R.S32.HI R27, RZ, 0x1f, R2 ;  /* 0x0000001fff1b7819 */ /* 0x001fe20000011402 */
[----:B-1----:R-:W4:Y:S04]  /*1ed550*/  LDL.LU R8, [R1+0x11e4] ;  /* 0x0011e40001087983 */ /* 0x002f280000300800 */
[----:B------:R-:W-:Y:S01]  /*1ed560*/  IMAD.X R11, R27, 0x1, R26, P1 ;  /* 0x000000011b0b7824 */ /* 0x000fe200008e061a */
[----:B------:R-:W-:-:S04]  /*1ed570*/  IADD3 R20, P1, R2, R29, RZ ;  /* 0x0000001d02147210 */ /* 0x000fc80007f3e0ff */
[----:B------:R0:W-:Y:S04]  /*1ed580*/  STL.64 [R1+0x24d0], R10 ;  /* 0x0024d00a01007387 */ /* 0x0001e80000100a00 */
[----:B------:R-:W4:Y:S01]  /*1ed590*/  LDL.LU R12, [R1+0x1210] ;  /* 0x00121000010c7983 */ /* 0x000f220000300800 */
[----:B------:R-:W-:-:S03]  /*1ed5a0*/  IMAD.X R21, R27, 0x1, R28, P1 ;  /* 0x000000011b157824 */ /* 0x000fc600008e061c */
[----:B0-----:R-:W4:Y:S04]  /*1ed5b0*/  LDL.LU R11, [R1+0x1214] ;  /* 0x00121400010b7983 */ /* 0x001f280000300800 */
[----:B------:R0:W-:Y:S04]  /*1ed5c0*/  STL [R1+0x5494], R3 ;  /* 0x0054940301007387 */ /* 0x0001e80000100800 */
[----:B------:R-:W4:Y:S04]  /*1ed5d0*/  LDL.LU R10, [R1+0x1218] ;  /* 0x00121800010a7983 */ /* 0x000f280000300800 */
[----:B0-----:R-:W4:Y:S04]  /*1ed5e0*/  LDL.LU R3, [R1+0x121c] ;  /* 0x00121c0001037983 */ /* 0x001f280000300800 */
[----:B------:R0:W-:Y:S04]  /*1ed5f0*/  STL.64 [R1+0x24c8], R20 ;  /* 0x0024c81401007387 */ /* 0x0001e80000100a00 */
[----:B0-----:R-:W4:Y:S04]  /*1ed600*/  LDL.LU.64 R20, [R1+0x8000] ;  /* 0x0080000001147983 */ /* 0x001f280000300a00 */
[----:B------:R-:W4:Y:S04]  /*1ed610*/  LDL.LU R13, [R1+0x1220] ;  /* 0x00122000010d7983 */ /* 0x000f280000300800 */
[----:B------:R-:W4:Y:S01]  /*1ed620*/  LDL.LU R7, [R1+0x1224] ;  /* 0x0012240001077983 */ /* 0x000f220000300800 */
[----:B--2---:R-:W-:-:S03]  /*1ed630*/  F2FP.SATFINITE.E5M2.F32.PACK_AB_MERGE_C R4, R4, R25, RZ ;  /* 0x000000190404723e */ /* 0x004fc600048060ff */
[----:B------:R-:W2:Y:S01]  /*1ed640*/  LDL.LU R25, [R1+0x7ff8] ;  /* 0x007ff80001197983 */ /* 0x000ea20000300800 */
[----:B---3--:R-:W-:-:S03]  /*1ed650*/  F2FP.SATFINITE.E5M2.F32.PACK_AB_MERGE_C R23, R23, R22, RZ ;  /* 0x000000161717723e */ /* 0x008fc600048060ff */
[----:B------:R0:W-:Y:S04]  /*1ed660*/  STL [R1+0x7784], R4 ;  /* 0x0077840401007387 */ /* 0x0001e80000100800 */
[----:B0-----:R-:W4:Y:S04]  /*1ed670*/  LDL.LU R4, [R1+0x11e0] ;  /* 0x0011e00001047983 */ /* 0x001f280000300800 */
[----:B------:R0:W-:Y:S01]  /*1ed680*/  STL [R1+0x5498], R23 ;  /* 0x0054981701007387 */ /* 0x0001e20000100800 */
[----:B--2---:R-:W-:-:S05]  /*1ed690*/  IADD3 R22, P1, R2, R25, RZ ;  /* 0x0000001902167210 */ /* 0x004fca0007f3e0ff */
[----:B0-----:R-:W-:-:S05]  /*1ed6a0*/  IMAD.X R23, R27, 0x1, R24, P1 ;  /* 0x000000011b177824 */ /* 0x001fca00008e0618 */
[----:B------:R0:W-:Y:S04]  /*1ed6b0*/  STL.64 [R1+0x24c0], R22 ;  /* 0x0024c01601007387 */ /* 0x0001e80000100a00 */
[----:B0-----:R-:W2:Y:S01]  /*1ed6c0*/  LDL.LU.64 R22, [R1+0x7ff0] ;  /* 0x007ff00001167983 */ /* 0x001ea20000300a00 */
[----:B----4-:R-:W-:Y:S02]  /*1ed6d0*/  F2FP.SATFINITE.E5M2.F32.PACK_AB_MERGE_C R8, R8, R4, RZ ;  /* 0x000000040808723e */ /* 0x010fe400048060ff */
[----:B------:R-:W-:-:S03]  /*1ed6e0*/  F2FP.SATFINITE.E5M2.F32.PACK_AB_MERGE_C R6, R6, R5, RZ ;  /* 0x000000050606723e */ /* 0x000fc600048060ff */
[----:B------:R-:W-:Y:S04]  /*1ed6f0*/  STL [R1+0x5268], R8 ;  /* 0x0052680801007387 */ /* 0x000fe80000100800 */
[----:B------:R-:W-:Y:S01]  /*1ed700*/  STL [R1+0x54a4], R6 ;  /* 0x0054a40601007387 */ /* 0x000fe20000100800 */
[----:B------:R-:W-:Y:S02]  /*1ed710*/  F2FP.SATFINITE.E5M2.F32.PACK_AB_MERGE_C R19, R19, R18, RZ ;  /* 0x000000121313723e */ /* 0x000fe400048060ff */
[----:B------:R-:W-:Y:S02]  /*1ed720*/  F2FP.SATFINITE.E5M2.F32.PACK_AB_MERGE_C R0, R0, R9, RZ ;  /* 0x000000090000723e */ /* 0x000fe400048060ff */
[----:B--2---:R-:W-:-:S05]  /*1ed730*/  IADD3 R4, P1, R2, R23, RZ ;  /* 0x0000001702047210 */ /* 0x004fca0007f3e0ff */
[----:B------:R-:W-:Y:S01]  /*1ed740*/  IMAD.X R5, R27, 0x1, R22, P1 ;  /* 0x000000011b057824 */ /* 0x000fe200008e0616 */
[----:B------:R-:W-:-:S04]  /*1ed750*/  IADD3 R18, P1, R2, R21, RZ ;  /* 0x0000001502127210 */ /* 0x000fc80007f3e0ff */
[----:B------:R0:W-:Y:S04]  /*1ed760*/  STL.64 [R1+0x24b8], R4 ;  /* 0x0024b80401007387 */ /* 0x0001e80000100a00 */
        /* <DEDUP_REMOVED lines=8> */
[----:B------:R-:W-:Y:S01]  /*1ed7f0*/  STL [R1+0x54a8], R0 ;  /* 0x0054a80001007387 */ /* 0x000fe20000100800 */
[----:B0-----:R-:W-:-:S05]  /*1ed800*/  IMAD.X R19, R27, 0x1, R20, P1 ;  /* 0x000000011b137824 */ /* 0x001fca00008e0614 */
[----:B------:R0:W-:Y:S04]  /*1ed810*/  STL.64 [R1+0x24b0], R18 ;  /* 0x0024b01201007387 */ /* 0x0001e80000100a00 */
[----:B0-----:R-:W2:Y:S04]  /*1ed820*/  LDL.LU.64 R18, [R1+0x7fe8] ;  /* 0x007fe80001127983 */ /* 0x001ea80000300a00 */
[----:B------:R-:W3:Y:S04]  /*1ed830*/  LDL.LU R9, [R1+0x1238] ;  /* 0x0012380001097983 */ /* 0x000ee80000300800 */
[----:B------:R-:W3:Y:S04]  /*1ed840*/  LDL.LU R0, [R1+0x123c] ;  /* 0x00123c0001007983 */ /* 0x000ee80000300800 */
[----:B------:R0:W-:Y:S04]  /*1ed850*/  STL.64 [R1+0x7fd0], R20 ;  /* 0x007fd01401007387 */ /* 0x0001e80000100a00 */
[----:B0-----:R-:W2:Y:S04]  /*1ed860*/  LDL.LU R20, [R1+0x12b0] ;  /* 0x0012b00001147983 */ /* 0x001ea80000300800 */
[----:B------:R-:W2:Y:S01]  /*1ed870*/  LDL.LU R21, [R1+0x12b4] ;  /* 0x0012b40001157983 */ /* 0x000ea20000300800 */
[----:B------:R-:W-:-:S02]  /*1ed880*/  F2FP.SATFINITE.E5M2.F32.PACK_AB_MERGE_C R12, R11, R12, RZ ;  /* 0x0000000c0b0c723e */ /* 0x000fc400048060ff */
[----:B------:R-:W-:Y:S02]  /*1ed890*/  F2FP.SATFINITE.E5M2.F32.PACK_AB_MERGE_C R11, R3, R10, RZ ;  /* 0x0000000a030b723e */ /* 0x000fe400048060ff */
[----:B------:R-:W-:Y:S02]  /*1ed8a0*/  F2FP.SATFINITE.E5M2.F32.PACK_AB_MERGE_C R7, R7, R13, RZ ;  /* 0x0000000d0707723e */ /* 0x000fe400048060ff */
[----:B----4-:R-:W-:Y:S02]  /*1ed8b0*/  F2FP.SATFINITE.E5M2.F32.PACK_AB_MERGE_C R22, R23, R22, RZ ;  /* 0x000000161716723e */ /* 0x010fe400048060ff */
[----:B--2---:R-:W-:Y:S02]  /*1ed8c0*/  F2FP.SATFINITE.E5M2.F32.PACK_AB_MERGE_C R21, R21, R20, RZ ;  /* 0x000000141515723e */ /* 0x004fe400048060ff */
[----:B------:R-:W-:-:S03]  /*1ed8d0*/  IADD3 R20, P1, R2, R19, RZ ;  /* 0x0000001302147210 */ /* 0x000fc60007f3e0ff */
[----:B------:R0:W-:Y:S04]  /*1ed8e0*/  STL [R1+0x522c], R21 ;  /* 0x00522c1501007387 */ /* 0x0001e80000100800 */
[----:B------:R-:W-:Y:S04]  /*1ed8f0*/  STL [R1+0x54b4], R22 ;  /* 0x0054b41601007387 */ /* 0x000fe80000100800 */
[----:B------:R1:W-:Y:S01]  /*1ed900*/  STL.64 [R1+0x7fc8], R18 ;  /* 0x007fc81201007387 */ /* 0x0003e20000100a00 */
[----:B0-----:R-:W-:Y:S01]  /*1ed910*/  IMAD.X R21, R27, 0x1, R18, P1 ;  /* 0x000000011b157824 */ /* 0x001fe200008e0612 */
[----:B-1----:R-:W-:-:S04]  /*1ed920*/  IADD3 R18, P1, R2, R17, RZ ;  /* 0x0000001102127210 */ /* 0x002fc80007f3e0ff */
[----:B------:R-:W-:Y:S04]  /*1ed930*/  STL.64 [R1+0x24a8], R20 ;  /* 0x0024a81401007387 */ /* 0x000fe80000100a00 */
[----:B------:R-:W2:Y:S04]  /*1ed940*/  LDL.LU R10, [R1+0x1240] ;  /* 0x00124000010a7983 */ /* 0x000ea80000300800 */
[----:B------:R0:W-:Y:S01]  /*1ed950*/  STL [R1+0x520c], R12 ;  /* 0x00520c0c01007387 */ /* 0x0001e20000100800 */
[----:B------:R-:W-:-:S03]  /*1ed960*/  IMAD.X R19, R27, 0x1, R15, P1 ;  /* 0x000000011b137824 */ /* 0x000fc600008e060f */
[----:B------:R-:W2:Y:S04]  /*1ed970*/  LDL.LU R3, [R1+0x1244] ;  /* 0x0012440001037983 */ /* 0x000ea80000300800 */
[----:B------:R1:W-:Y:S04]  /*1ed980*/  STL [R1+0x54b8], R11 ;  /* 0x0054b80b01007387 */ /* 0x0003e80000100800 */
[----:B------:R-:W4:Y:S04]  /*1ed990*/  LDL.LU R22, [R1+0x1248] ;  /* 0x0012480001167983 */ /* 0x000f280000300800 */
[----:B------:R-:W4:Y:S04]  /*1ed9a0*/  LDL.LU R23, [R1+0x124c] ;  /* 0x00124c0001177983 */ /* 0x000f280000300800 */
[----:B------:R-:W-:Y:S04]  /*1ed9b0*/  STL.64 [R1+0x24a0], R18 ;  /* 0x0024a01201007387 */ /* 0x000fe80000100a00 */
[----:B------:R3:W-:Y:S04]  /*1ed9c0*/  STL [R1+0x51f4], R7 ;  /* 0x0051f40701007387 */ /* 0x0007e80000100800 */
[----:B0-----:R-:W4:Y:S04]  /*1ed9d0*/  LDL.LU R12, [R1+0x1250] ;  /* 0x00125000010c7983 */ /* 0x001f280000300800 */
[----:B-1----:R-:W4:Y:S04]  /*1ed9e0*/  LDL.LU R11, [R1+0x1254] ;  /* 0x00125400010b7983 */ /* 0x002f280000300800 */
[----:B------:R-:W4:Y:S04]  /*1ed9f0*/  LDL.LU R13, [R1+0x1258] ;  /* 0x00125800010d7983 */ /* 0x000f280000300800 */
[----:B---3--:R-:W3:Y:S01]  /*1eda00*/  LDL.LU R7, [R1+0x125c] ;  /* 0x00125c0001077983 */ /* 0x008ee20000300800 */
[----:B------:R-:W-:-:S03]  /*1eda10*/  IADD3 R18, P1, R2, R16, RZ ;  /* 0x0000001002127210 */ /* 0x000fc60007f3e0ff */
[----:B------:R-:W-:Y:S02]  /*1eda20*/  STL.64 [R1+0x7fc0], R16 ;  /* 0x007fc01001007387 */ /* 0x000fe40000100a00 */
[----:B------:R-:W-:Y:S02]  /*1eda30*/  IMAD.X R19, R27, 0x1, R14, P1 ;  /* 0x000000011b137824 */ /* 0x000fe400008e060e */
[----:B------:R-:W4:Y:S01]  /*1eda40*/  LDL.LU R27, [R1+0x7fe0] ;  /* 0x007fe000011b7983 */ /* 0x000f220000300800 */
[----:B------:R-:W-:Y:S02]  /*1eda50*/  F2FP.SATFINITE.E5M2.F32.PACK_AB_MERGE_C R4, R8, R4, RZ ;  /* 0x000000040804723e */ /* 0x000fe400048060ff */
[----:B------:R-:W-:Y:S01]  /*1eda60*/  F2FP.SATFINITE.E5M2.F32.PACK_AB_MERGE_C R5, R6, R5, RZ ;  /* 0x000000050605723e */ /* 0x000fe200048060ff */
[----:B------:R-:W3:Y:S04]  /*1eda70*/  LDL.LU R21, [R1+0x1260] ;  /* 0x0012600001157983 */ /* 0x000ee80000300800 */
[----:B------:R-:W-:Y:S04]  /*1eda80*/  STL.64 [R1+0x2498], R18 ;  /* 0x0024981201007387 */ /* 0x000fe80000100a00 */
[----:B------:R0:W-:Y:S01]  /*1eda90*/  STL [R1+0x54c4], R4 ;  /* 0x0054c40401007387 */ /* 0x0001e20000100800 */
[----:B------:R-:W-:Y:S01]  /*1edaa0*/  F2FP.SATFINITE.E5M2.F32.PACK_AB_MERGE_C R0, R0, R9, RZ ;  /* 0x000000090000723e */ /* 0x000fe200048060ff */
[----:B------:R-:W-:Y:S01]  /*1edab0*/  VIADD R2, R2, UR6 ;  /* 0x0000000602027c36 */ /* 0x000fe20008000000 */
[----:B------:R-:W-:Y:S01]  /*1edac0*/  ULDC UR6, c[0x0][0x248] ;  /* 0x0000920000067ab9 */ /* 0x000fe20000000800 */
[----:B0-----:R-:W3:Y:S04]  /*1edad0*/  LDL.LU R4, [R1+0x1264] ;  /* 0x0012640001047983 */ /* 0x001ee80000300800 */
[----:B------:R0:W-:Y:S04]  /*1edae0*/  STL [R1+0x51e8], R5 ;  /* 0x0051e80501007387 */ /* 0x0001e80000100800 */
[----:B0-----:R-:W3:Y:S04]  /*1edaf0*/  LDL.LU R5, [R1+0x1268] ;  /* 0x0012680001057983 */ /* 0x001ee80000300800 */
[----:B------:R-:W3:Y:S04]  /*1edb00*/  LDL.LU R6, [R1+0x126c] ;  /* 0x00126c0001067983 */ /* 0x000ee80000300800 */
[----:B------:R-:W3:Y:S04]  /*1edb10*/  LDL.LU R18, [R1+0x1270] ;  /* 0x0012700001127983 */ /* 0x000ee80000300800 */
[----:B------:R-:W3:Y:S04]  /*1edb20*/  LDL.LU R19, [R1+0x1274] ;  /* 0x0012740001137983 */ /* 0x000ee80000300800 */
[----:B------:R0:W-:Y:S04]  /*1edb30*/  STL [R1+0x54c8], R0 ;  /* 0x0054c80001007387 */ /* 0x0001e80000100800 */
[----:B------:R-:W3:Y:S04]  /*1edb40*/  LDL.LU R9, [R1+0x1278] ;  /* 0x0012780001097983 */ /* 0x000ee80000300800 */
[----:B0-----:R-:W3:Y:S01]  /*1edb50*/  LDL.LU R0, [R1+0x127c] ;  /* 0x00127c0001007983 */ /* 0x001ee20000300800 */
[----:B--2---:R-:W-:-:S02]  /*1edb60*/  F2FP.SATFINITE.E5M2.F32.PACK_AB_MERGE_C R3, R3, R10, RZ ;  /* 0x0000000a0303723e */ /* 0x004fc400048060ff */
[----:B----4-:R-:W-:Y:S01]  /*1edb70*/  IADD3 R16, P1, R2, R27, RZ ;  /* 0x0000001b02107210 */ /* 0x010fe20007f3e0ff */
[----:B------:R0:W-:Y:S02]  /*1edb80*/  STL [R1+0x7fb8], R27 ;  /* 0x007fb81b01007387 */ /* 0x0001e40000100800 */
[----:B0-----:R-:W-:-:S05]  /*1edb90*/  SHF.R.S32.HI R27, RZ, 0x1f, R2 ;  /* 0x0000001fff1b7819 */ /* 0x001fca0000011402 */
[----:B------:R-:W-:-:S05]  /*1edba0*/  IMAD.X R17, R27, 0x1, R26, P1 ;  /* 0x000000011b117824 */ /* 0x000fca00008e061a */
[----:B------:R0:W-:Y:S01]  /*1edbb0*/  STL.64 [R1+0x2490], R16 ;  /* 0x0024901001007387 */ /* 0x0001e20000100a00 */
[----:B------:R-:W-:Y:S02]  /*1edbc0*/  F2FP.SATFINITE.E5M2.F32.PACK_AB_MERGE_C R11, R11, R12, RZ ;  /* 0x0000000c0b0b723e */ /* 0x000fe400048060ff */
[----:B0-----:R-:W-:Y:S02]  /*1edbd0*/  F2FP.SATFINITE.E5M2.F32.PACK_AB_MERGE_C R16, R23, R22, RZ ;  /* 0x000000161710723e */ /* 0x001fe400048060ff */
[----:B------:R-:W-:Y:S01]  /*1edbe0*/  IADD3 R22, P1, R2, R29, RZ ;  /* 0x0000001d02167210 */ /* 0x000fe20007f3e0ff */
[----:B------:R-:W2:Y:S04]  /*1edbf0*/  LDL.LU R17, [R1+0x1280] ;  /* 0x0012800001117983 */ /* 0x000ea80000300800 */
[----:B------:R-:W2:Y:S04]  /*1edc00*/  LDL.LU R8, [R1+0x1284] ;  /* 0x0012840001087983 */ /* 0x000ea80000300800 */
[----:B------:R0:W-:Y:S01]  /*1edc10*/  STL [R1+0x54d0], R3 ;  /* 0x0054d00301007387 */ /* 0x0001e20000100800 */
[----:B------:R-:W-:-:S03]  /*1edc20*/  IMAD.X R23, R27, 0x1, R28, P1 ;  /* 0x000000011b177824 */ /* 0x000fc600008e061c */
[----:B------:R-:W4:Y:S01]  /*1edc30*/  LDL.LU R10, [R1+0x1288] ;  /* 0x00128800010a7983 */ /* 0x000f220000300800 */
[----:B---3--:R-:W-:-:S03]  /*1edc40*/  F2FP.SATFINITE.E5M2.F32.PACK_AB_MERGE_C R7, R7, R13, RZ ;  /* 0x0000000d0707723e */ /* 0x008fc600048060ff */
[----:B0-----:R-:W4:Y:S04]  /*1edc50*/  LDL.LU R3, [R1+0x128c] ;  /* 0x00128c0001037983 */ /* 0x001f280000300800 */
[----:B------:R-:W-:Y:S04]  /*1edc60*/  STL [R1+0x54cc], R16 ;  /* 0x0054cc1001007387 */ /* 0x000fe80000100800 */
[----:B------:R-:W3:Y:S04]  /*1edc70*/  LDL.LU R12, [R1+0x1290] ;  /* 0x00129000010c7983 */ /* 0x000ee80000300800 */
[----:B------:R-:W-:Y:S04]  /*1edc80*/  STL.64 [R1+0x2488], R22 ;  /* 0x0024881601007387 */ /* 0x000fe80000100a00 */
[----:B------:R0:W-:Y:S04]  /*1edc90*/  STL [R1+0x54d8], R11 ;  /* 0x0054d80b01007387 */ /* 0x0001e80000100800 */
[----:B0-----:R-:W3:Y:S01]  /*1edca0*/  LDL.LU R11, [R1+0x1294] ;  /* 0x00129400010b7983 */ /* 0x001ee20000300800 */
[----:B------:R-:W-:-:S03]  /*1edcb0*/  IADD3 R22, P1, R2, R25, RZ ;  /* 0x0000001902167210 */ /* 0x000fc60007f3e0ff */
[----:B------:R0:W-:Y:S04]  /*1edcc0*/  STL [R1+0x54d4], R7 ;  /* 0x0054d40701007387 */ /* 0x0001e80000100800 */
[----:B------:R-:W3:Y:S01]  /*1edcd0*/  LDL.LU R13, [R1+0x1298] ;  /* 0x00129800010d7983 */ /* 0x000ee20000300800 */
[----:B------:R-:W-:-:S03]  /*1edce0*/  IMAD.X R23, R27, 0x1, R24, P1 ;  /* 0x000000011b177824 */ /* 0x000fc600008e0618 */
[----:B0-----:R-:W3:Y:S04]  /*1edcf0*/  LDL.LU R7, [R1+0x129c] ;  /* 0x00129c0001077983 */ /* 0x001ee80000300800 */
[----:B------:R0:W-:Y:S04]  /*1edd00*/  STL.64 [R1+0x2480], R22 ;  /* 0x0024801601007387 */ /* 0x0001e80000100a00 */
[----:B0-----:R-:W2:Y:S01]  /*1edd10*/  LDL.LU.64 R22, [R1+0x7fd8] ;  /* 0x007fd80001167983 */ /* 0x001ea20000300a00 */
[----:B------:R-:W-:Y:S02]  /*1edd20*/  F2FP.SATFINITE.E5M2.F32.PACK_AB_MERGE_C R4, R4, R21, RZ ;  /* 0x000000150404723e */ /* 0x000fe400048060ff */
[----:B------:R-:W-:Y:S01]  /*1edd30*/  F2FP.SATFINITE.E5M2.F32.PACK_AB_MERGE_C R5, R6, R5, RZ ;  /* 0x000000050605723e */ /* 0x000fe200048060ff */
[----:B------:R0:W-:Y:S04]  /*1edd40*/  STL.64 [R1+0x7fb0], R24 ;  /* 0x007fb01801007387 */ /* 0x0001e80000100a00 */
[----:B0-----:R-:W3:Y:S04]  /*1edd50*/  LDL.LU R24, [R1+0x12a8] ;  /* 0x0012a80001187983 */ /* 0x001ee80000300800 */
[----:B------:R0:W-:Y:S04]  /*1edd60*/  STL [R1+0x54e0], R4 ;  /* 0x0054e00401007387 */ /* 0x0001e80000100800 */
[----:B0-----:R-:W3:Y:S04]  /*1edd70*/  LDL.LU R4, [R1+0x12ac] ;  /* 0x0012ac0001047983 */ /* 0x001ee80000300800 */
[----:B------:R0:W-:Y:S04]  /*1edd80*/  STL [R1+0x54dc], R5 ;  /* 0x0054dc0501007387 */ /* 0x0001e80000100800 */
[----:B0-----:R-:W3:Y:S04]  /*1edd90*/  LDL.LU R5, [R1+0x1040] ;  /* 0x0010400001057983 */ /* 0x001ee80000300800 */
[----:B------:R-:W3:Y:S01]  /*1edda0*/  LDL.LU R6, [R1+0x1044] ;  /* 0x0010440001067983 */ /* 0x000ee20000300800 */
[----:B--2---:R-:W-:-:S05]  /*1eddb0*/  IADD3 R20, P1, R2, R23, RZ ;  /* 0x0000001702147210 */ /* 0x004fca0007f3e0ff */
[----:B------:R-:W-:-:S05]  /*1eddc0*/  IMAD.X R21, R27, 0x1, R22, P1 ;  /* 0x000000011b157824 */ /* 0x000fca00008e0616 */
[----:B------:R0:W-:Y:S04]  /*1eddd0*/  STL.64 [R1+0x2478], R20 ;  /* 0x0024781401007387 */ /* 0x0001e80000100a00 */
[----:B0-----:R-:W2:Y:S01]  /*1edde0*/  LDL.LU.64 R20, [R1+0x7fd0] ;  /* 0x007fd00001147983 */ /* 0x001ea20000300a00 */
[----:B------:R-:W-:Y:S02]  /*1eddf0*/  F2FP.SATFINITE.E5M2.F32.PACK_AB_MERGE_C R18, R19, R18, RZ ;  /* 0x000000121312723e */ /* 0x000fe400048060ff */
[----:B------:R-:W-:Y:S02]  /*1ede00*/  F2FP.SATFINITE.E5M2.F32.PACK_AB_MERGE_C R16, R0, R9, RZ ;  /* 0x000000090010723e */ /* 0x000fe400048060ff */
[----:B------:R-:W3:Y:S04]  /*1ede10*/  LDL.LU R9, [R1+0x1048] ;  /* 0x0010480001097983 */ /* 0x000ee80000300800 */
[----:B------:R2:W-:Y:S04]  /*1ede20*/  STL [R1+0x54e8], R18 ;  /* 0x0054e81201007387 */ /* 0x0005e80000100800 */
[----:B------:R-:W3:Y:S04]  /*1ede30*/  LDL.LU R0, [R1+0x104c] ;  /* 0x00104c0001007983 */ /* 0x000ee80000300800 */
[----:B------:R-:W-:Y:S01]  /*1ede40*/  STL [R1+0x54e4], R16 ;  /* 0x0054e41001007387 */ /* 0x000fe20000100800 */
[----:B--2---:R-:W-:-:S05]  /*1ede50*/  IADD3 R18, P1, R2, R21, RZ ;  /* 0x0000001502127210 */ /* 0x004fca0007f3e0ff */
[----:B------:R-:W-:-:S05]  /*1ede60*/  IMAD.X R19, R27, 0x1, R20, P1 ;  /* 0x000000011b137824 */ /* 0x000fca00008e0614 */
[----:B------:R0:W-:Y:S04]  /*1ede70*/  STL.64 [R1+0x2470], R18 ;  /* 0x0024701201007387 */ /* 0x0001e80000100a00 */
[----:B0-----:R-:W2:Y:S01]  /*1ede80*/  LDL.LU.64 R18, [R1+0x7fc8] ;  /* 0x007fc80001127983 */ /* 0x001ea20000300a00 */
[----:B------:R-:W-:Y:S02]  /*1ede90*/  F2FP.SATFINITE.E5M2.F32.PACK_AB_MERGE_C R8, R8, R17, RZ ;  /* 0x000000110808723e */ /* 0x000fe400048060ff */
[----:B----4-:R-:W-:Y:S01]  /*1edea0*/  F2FP.SATFINITE.E5M2.F32.PACK_AB_MERGE_C R3, R3, R10, RZ ;  /* 0x0000000a0303723e */ /* 0x010fe200048060ff */
[----:B------:R0:W-:Y:S04]  /*1edeb0*/  STL.64 [R1+0x7fa8], R20 ;  /* 0x007fa81401007387 */ /* 0x0001e80000100a00 */
[----:B0-----:R-:W4:Y:S04]  /*1edec0*/  LDL.LU R20, [R1+0x12a0] ;  /* 0x0012a00001147983 */ /* 0x001f280000300800 */
[----:B------:R-:W4:Y:S04]  /*1eded0*/  LDL.LU R21, [R1+0x12a4] ;  /* 0x0012a40001157983 */ /* 0x000f280000300800 */
[----:B------:R-:W-:Y:S04]  /*1edee0*/  STL [R1+0x54f8], R8 ;  /* 0x0054f80801007387 */ /* 0x000fe80000100800 */
[----:B------:R-:W-:Y:S01]  /*1edef0*/  STL [R1+0x54f4], R3 ;  /* 0x0054f40301007387 */ /* 0x000fe20000100800 */
[----:B--2---:R-:W-:-:S05]  /*1edf00*/  IADD3 R16, P1, R2, R19, RZ ;  /* 0x0000001302107210 */ /* 0x004fca0007f3e0ff */
[----:B------:R-:W-:-:S05]  /*1edf10*/  IMAD.X R17, R27, 0x1, R18, P1 ;  /* 0x000000011b117824 */ /* 0x000fca00008e0612 */
[----:B------:R0:W-:Y:S04]  /*1edf20*/  STL.64 [R1+0x2468], R16 ;  /* 0x0024681001007387 */ /* 0x0001e80000100a00 */
[----:B0-----:R-:W2:Y:S01]  /*1edf30*/  LDL.LU.64 R16, [R1+0x7fc0] ;  /* 0x007fc00001107983 */ /* 0x001ea20000300a00 */
[----:B---3--:R-:W-:-:S03]  /*1edf40*/  F2FP.SATFINITE.E5M2.F32.PACK_AB_MERGE_C R11, R11, R12, RZ ;  /* 0x0000000c0b0b723e */ /* 0x008fc600048060ff */
[----:B------:R-:W3:Y:S04]  /*1edf50*/  LDL.LU R25, [R1+0x12c0] ;  /* 0x0012c00001197983 */ /* 0x000ee80000300800 */
[----:B------:R-:W3:Y:S01]  /*1edf60*/  LDL.LU R8, [R1+0x12c4] ;  /* 0x0012c40001087983 */ /* 0x000ee20000300800 */
[----:B------:R-:W-:-:S03]  /*1edf70*/  F2FP.SATFINITE.E5M2.F32.PACK_AB_MERGE_C R7, R7, R13, RZ ;  /* 0x0000000d0707723e */ /* 0x000fc600048060ff */
[----:B------:R-:W3:Y:S04]  /*1edf80*/  LDL.LU R10, [R1+0x12c8] ;  /* 0x0012c800010a7983 */ /* 0x000ee80000300800 */
[----:B------:R-:W3:Y:S04]  /*1edf90*/  LDL.LU R3, [R1+0x12cc] ;  /* 0x0012cc0001037983 */ /* 0x000ee80000300800 */
[----:B------:R0:W-:Y:S04]  /*1edfa0*/  STL.64 [R1+0x7fa0], R18 ;  /* 0x007fa01201007387 */ /* 0x0001e80000100a00 */
[----:B------:R-:W-:Y:S04]  /*1edfb0*/  STL [R1+0x5508], R11 ;  /* 0x0055080b01007387 */ /* 0x000fe80000100800 */
[----:B------:R-:W-:Y:S01]  /*1edfc0*/  STL [R1+0x5504], R7 ;  /* 0x0055040701007387 */ /* 0x000fe20000100800 */
[----:B----4-:R-:W-:-:S02]  /*1edfd0*/  F2FP.SATFINITE.E5M2.F32.PACK_AB_MERGE_C R20, R21, R20, RZ ;  /* 0x000000141514723e */ /* 0x010fc400048060ff */
[----:B--2---:R-:W-:-:S05]  /*1edfe0*/  IADD3 R12, P1, R2, R17, RZ ;  /* 0x00000011020c7210 */ /* 0x004fca0007f3e0ff */
[----:B------:R-:W-:Y:S01]  /*1edff0*/  IMAD.X R13, R27, 0x1, R15, P1 ;  /* 0x000000011b0d7824 */ /* 0x000fe200008e060f */
[----:B0-----:R-:W-:-:S04]  /*1ee000*/  IADD3 R18, P1, R2, R16, RZ ;  /* 0x0000001002127210 */ /* 0x001fc80007f3e0ff */
[----:B------:R0:W-:Y:S01]  /*1ee010*/  STL.64 [R1+0x2460], R12 ;  /* 0x0024600c01007387 */ /* 0x0001e20000100a00 */
[----:B------:R-:W-:-:S03]  /*1ee020*/  IMAD.X R19, R27, 0x1, R14, P1 ;  /* 0x000000011b137824 */ /* 0x000fc600008e060e */
[----:B0-----:R-:W2:Y:S04]  /*1ee030*/  LDL.LU R12, [R1+0x12d0] ;  /* 0x0012d000010c7983 */ /* 0x001ea80000300800 */
[----:B------:R-:W2:Y:S04]  /*1ee040*/  LDL.LU R11, [R1+0x12d4] ;  /* 0x0012d400010b7983 */ /* 0x000ea80000300800 */
[----:B------:R-:W4:Y:S04]  /*1ee050*/  LDL.LU R13, [R1+0x12d8] ;  /* 0x0012d800010d7983 */ /* 0x000f280000300800 */
[----:B------:R-:W4:Y:S04]  /*1ee060*/  LDL.LU R7, [R1+0x12dc] ;  /* 0x0012dc0001077983 */ /* 0x000f280000300800 */
[----:B------:R-:W-:Y:S04]  /*1ee070*/  STL [R1+0x5518], R20 ;  /* 0x0055181401007387 */ /* 0x000fe80000100800 */
[----:B------:R-:W2:Y:S01]  /*1ee080*/  LDL.LU R27, [R1+0x7fb8] ;  /* 0x007fb800011b7983 */ /* 0x000ea20000300800 */
[----:B------:R-:W-:-:S02]  /*1ee090*/  F2FP.SATFINITE.E5M2.F32.PACK_AB_MERGE_C R4, R4, R24, RZ ;  /* 0x000000180404723e */ /* 0x000fc400048060ff */
[----:B------:R-:W-:Y:S01]  /*1ee0a0*/  F2FP.SATFINITE.E5M2.F32.PACK_AB_MERGE_C R5, R6, R5, RZ ;  /* 0x000000050605723e */ /* 0x000fe200048060ff */
[----:B------:R-:W4:Y:S04]  /*1ee0b0*/  LDL.LU R21, [R1+0x12e0] ;  /* 0x0012e00001157983 */ /* 0x000f280000300800 */
[----:B------:R-:W-:Y:S04]  /*1ee0c0*/  STL.64 [R1+0x2458], R18 ;  /* 0x0024581201007387 */ /* 0x000fe80000100a00 */
[----:B------:R0:W-:Y:S01]  /*1ee0d0*/  STL [R1+0x5514], R4 ;  /* 0x0055140401007387 */ /* 0x0001e20000100800 */
[----:B------:R-:W-:Y:S01]  /*1ee0e0*/  VIADD R2, R2, UR6 ;  /* 0x0000000602027c36 */ /* 0x000fe20008000000 */
[----:B------:R-:W-:-:S02]  /*1ee0f0*/  F2FP.SATFINITE.E5M2.F32.PACK_AB_MERGE_C R0, R0, R9, RZ ;  /* 0x000000090000723e */ /* 0x000fc400048060ff */
[----:B---3--:R-:W-:Y:S02]  /*1ee100*/  F2FP.SATFINITE.E5M2.F32.PACK_AB_MERGE_C R8, R8, R25, RZ ;  /* 0x000000190808723e */ /* 0x008fe400048060ff */
[----:B------:R-:W-:Y:S01]  /*1ee110*/  F2FP.SATFINITE.E5M2.F32.PACK_AB_MERGE_C R3, R3, R10, RZ ;  /* 0x0000000a0303723e */ /* 0x000fe200048060ff */
[----:B------:R-:W-:Y:S01]  /*1ee120*/  ULDC UR6, c[0x0][0x248] ;  /* 0x0000920000067ab9 */ /* 0x000fe20000000800 */
[----:B0-----:R-:W3:Y:S04]  /*1ee130*/  LDL.LU R4, [R1+0x12e4] ;  /* 0x0012e40001047983 */ /* 0x001ee80000300800 */
[----:B------:R0:W-:Y:S04]  /*1ee140*/  STL [R1+0x5528], R5 ;  /* 0x0055280501007387 */ /* 0x0001e80000100800 */
[----:B0-----:R-:W3:Y:S04]  /*1ee150*/  LDL.LU R5, [R1+0x12e8] ;  /* 0x0012e80001057983 */ /* 0x001ee80000300800 */
[----:B------:R-:W3:Y:S01]  /*1ee160*/  LDL.LU R6, [R1+0x12ec] ;  /* 0x0012ec0001067983 */ /* 0x000ee20000300800 */
[----:B--2---:R-:W-:-:S03]  /*1ee170*/  IADD3 R18, P1, R2, R27, RZ ;  /* 0x0000001b02127210 */ /* 0x004fc60007f3e0ff */
[----:B------:R0:W-:Y:S04]  /*1ee180*/  STL [R1+0x7f98], R27 ;  /* 0x007f981b01007387 */ /* 0x0001e80000100800 */
[----:B------:R1:W-:Y:S04]  /*1ee190*/  STL [R1+0x5524], R0 ;  /* 0x0055240001007387 */ /* 0x0003e80000100800 */
[----:B------:R-:W2:Y:S01]  /*1ee1a0*/  LDL.LU R9, [R1+0x12f0] ;  /* 0x0012f00001097983 */ /* 0x000ea20000300800 */
[----:B0-----:R-:W-:-:S03]  /*1ee1b0*/  SHF.R.S32.HI R27, RZ, 0x1f, R2 ;  /* 0x0000001fff1b7819 */ /* 0x001fc60000011402 */
[----:B-1----:R-:W2:Y:S02]  /*1ee1c0*/  LDL.LU R0, [R1+0x12f4] ;  /* 0x0012f40001007983 */ /* 0x002ea40000300800 */
[----:B------:R-:W-:Y:S01]  /*1ee1d0*/  IMAD.X R19, R27, 0x1, R26, P1 ;  /* 0x000000011b137824 */ /* 0x000fe200008e061a */
[----:B------:R-:W-:-:S04]  /*1ee1e0*/  IADD3 R24, P1, R2, R29, RZ ;  /* 0x0000001d02187210 */ /* 0x000fc80007f3e0ff */
[----:B------:R0:W-:Y:S01]  /*1ee1f0*/  STL.64 [R1+0x2450], R18 ;  /* 0x0024501201007387 */ /* 0x0001e20000100a00 */
[----:B------:R-:W-:-:S03]  /*1ee200*/  IMAD.X R25, R27, 0x1, R28, P1 ;  /* 0x000000011b197824 */ /* 0x000fc600008e061c */
[----:B0-----:R-:W2:Y:S04]  /*1ee210*/  LDL.LU R18, [R1+0x12f8] ;  /* 0x0012f80001127983 */ /* 0x001ea80000300800 */
[----:B------:R-:W2:Y:S04]  /*1ee220*/  LDL.LU R19, [R1+0x12fc] ;  /* 0x0012fc0001137983 */ /* 0x000ea80000300800 */
[----:B------:R0:W-:Y:S04]  /*1ee230*/  STL [R1+0x2e8c], R8 ;  /* 0x002e8c0801007387 */ /* 0x0001e80000100800 */
[----:B0-----:R-:W2:Y:S04]  /*1ee240*/  LDL.LU R8, [R1+0x1304] ;  /* 0x0013040001087983 */ /* 0x001ea80000300800 */
[----:B------:R-:W2:Y:S04]  /*1ee250*/  LDL.LU R10, [R1+0x1308] ;  /* 0x00130800010a7983 */ /* 0x000ea80000300800 */
[----:B------:R0:W-:Y:S04]  /*1ee260*/  STL [R1+0x2ecc], R3 ;  /* 0x002ecc0301007387 */ /* 0x0001e80000100800 */
[----:B0-----:R-:W2:Y:S04]  /*1ee270*/  LDL.LU R3, [R1+0x130c] ;  /* 0x00130c0001037983 */ /* 0x001ea80000300800 */
[----:B------:R0:W-:Y:S04]  /*1ee280*/  STL.64 [R1+0x2448], R24 ;  /* 0x0024481801007387 */ /* 0x0001e80000100a00 */
[----:B0-----:R-:W2:Y:S01]  /*1ee290*/  LDL.LU.64 R24, [R1+0x7fb0] ;  /* 0x007fb00001187983 */ /* 0x001ea20000300a00 */
[----:B------:R-:W-:-:S03]  /*1ee2a0*/  F2FP.SATFINITE.E5M2.F32.PACK_AB_MERGE_C R11, R11, R12, RZ ;  /* 0x0000000c0b0b723e */ /* 0x000fc600048060ff */
[----:B------:R-:W-:Y:S01]  /*1ee2b0*/  STL.64 [R1+0x7f90], R28 ;  /* 0x007f901c01007387 */ /* 0x000fe20000100a00 */
[----:B----4-:R-:W-:-:S03]  /*1ee2c0*/  F2FP.SATFINITE.E5M2.F32.PACK_AB_MERGE_C R7, R7, R13, RZ ;  /* 0x0000000d0707723e */ /* 0x010fc600048060ff */
[----:B------:R-:W4:Y:S04]  /*1ee2d0*/  LDL.LU R12, [R1+0x1310] ;  /* 0x00131000010c7983 */ /* 0x000f280000300800 */
[----:B------:R0:W-:Y:S01]  /*1ee2e0*/  STL [R1+0x2e28], R11 ;  /* 0x002e280b01007387 */ /* 0x0001e20000100800 */
[----:B---3--:R-:W-:-:S03]  /*1ee2f0*/  F2FP.SATFINITE.E5M2.F32.PACK_AB_MERGE_C R20, R4, R21, RZ ;  /* 0x000000150414723e */ /* 0x008fc600048060ff */
[----:B0-----:R-:W4:Y:S04]  /*1ee300*/  LDL.LU R11, [R1+0x1314] ;  /* 0x00131400010b7983 */ /* 0x001f280000300800 */
[----:B------:R0:W-:Y:S04]  /*1ee310*/  STL [R1+0x2e38], R7 ;  /* 0x002e380701007387 */ /* 0x0001e80000100800 */
[----:B------:R-:W3:Y:S01]  /*1ee320*/  LDL.LU R13, [R1+0x1318] ;  /* 0x00131800010d7983 */ /* 0x000ee20000300800 */
[----:B------:R-:W-:-:S03]  /*1ee330*/  F2FP.SATFINITE.E5M2.F32.PACK_AB_MERGE_C R4, R6, R5, RZ ;  /* 0x000000050604723e */ /* 0x000fc600048060ff */
[----:B0-----:R-:W3:Y:S01]  /*1ee340*/  LDL.LU R7, [R1+0x131c] ;  /* 0x00131c0001077983 */ /* 0x001ee20000300800 */
[----:B--2---:R-:W-:-:S03]  /*1ee350*/  IADD3 R28, P1, R2, R25, RZ ;  /* 0x00000019021c7210 */ /* 0x004fc60007f3e0ff */
[----:B------:R0:W-:Y:S02]  /*1ee360*/  STL.64 [R1+0x7f88], R24 ;  /* 0x007f881801007387 */ /* 0x0001e40000100a00 */
[----:B------:R-:W-:Y:S02]  /*1ee370*/  IMAD.X R29, R27, 0x1, R24, P1 ;  /* 0x000000011b1d7824 */ /* 0x000fe400008e0618 */
[----:B0-----:R-:W2:Y:S04]  /*1ee380*/  LDL.LU R25, [R1+0x1300] ;  /* 0x0013000001197983 */ /* 0x001ea80000300800 */
[----:B------:R-:W-:Y:S04]  /*1ee390*/  STL.64 [R1+0x2440], R28 ;  /* 0x0024401c01007387 */ /* 0x000fe80000100a00 */
[----:B------:R-:W3:Y:S04]  /*1ee3a0*/  LDL.LU R24, [R1+0x1320] ;  /* 0x0013200001187983 */ /* 0x000ee80000300800 */
[----:B------:R0:W-:Y:S02]  /*1ee3b0*/  STL [R1+0x2dc8], R20 ;  /* 0x002dc81401007387 */ /* 0x0001e40000100800 */
[----:B0-----:R-:W-:-:S02]  /*1ee3c0*/  IADD3 R20, P1, R2, R23, RZ ;  /* 0x0000001702147210 */ /* 0x001fc40007f3e0ff */
[----:B------:R-:W3:Y:S04]  /*1ee3d0*/  LDL.LU R28, [R1+0x1324] ;  /* 0x00132400011c7983 */ /* 0x000ee80000300800 */
[----:B------:R0:W-:Y:S01]  /*1ee3e0*/  STL [R1+0x2de8], R4 ;  /* 0x002de80401007387 */ /* 0x0001e20000100800 */
[----:B------:R-:W-:-:S03]  /*1ee3f0*/  IMAD.X R21, R27, 0x1, R22, P1 ;  /* 0x000000011b157824 */ /* 0x000fc600008e0616 */
[----:B------:R-:W3:Y:S04]  /*1ee400*/  LDL.LU R29, [R1+0x1328] ;  /* 0x00132800011d7983 */ /* 0x000ee80000300800 */
[----:B0-----:R-:W3:Y:S04]  /*1ee410*/  LDL.LU R4, [R1+0x132c] ;  /* 0x00132c0001047983 */ /* 0x001ee80000300800 */
[----:B------:R-:W3:Y:S04]  /*1ee420*/  LDL.LU R5, [R1+0x1330] ;  /* 0x0013300001057983 */ /* 0x000ee80000300800 */
[----:B------:R-:W3:Y:S04]  /*1ee430*/  LDL.LU R6, [R1+0x1334] ;  /* 0x0013340001067983 */ /* 0x000ee80000300800 */
[----:B------:R0:W-:Y:S04]  /*1ee440*/  STL.64 [R1+0x2438], R20 ;  /* 0x0024381401007387 */ /* 0x0001e80000100a00 */
[----:B0-----:R-:W4:Y:S01]  /*1ee450*/  LDL.LU.64 R20, [R1+0x7fa8] ;  /* 0x007fa80001147983 */ /* 0x001f220000300a00 */
[----:B------:R-:W-:-:S02]  /*1ee460*/  F2FP.SATFINITE.E5M2.F32.PACK_AB_MERGE_C R0, R0, R9, RZ ;  /* 0x000000090000723e */ /* 0x000fc400048060ff */
[----:B------:R-:W-:Y:S01]  /*1ee470*/  F2FP.SATFINITE.E5M2.F32.PACK_AB_MERGE_C R19, R19, R18, RZ ;  /* 0x000000121313723e */ /* 0x000fe200048060ff */
[----:B------:R-:W3:Y:S04]  /*1ee480*/  LDL.LU R9, [R1+0x1338] ;  /* 0x0013380001097983 */ /* 0x000ee80000300800 */
[----:B------:R0:W-:Y:S04]  /*1ee490*/  STL [R1+0x2d18], R0 ;  /* 0x002d180001007387 */ /* 0x0001e80000100800 */
[----:B0-----:R-:W3:Y:S04]  /*1ee4a0*/  LDL.LU R0, [R1+0x133c] ;  /* 0x00133c0001007983 */ /* 0x001ee80000300800 */
[----:B------:R0:W-:Y:S01]  /*1ee4b0*/  STL [R1+0x2d1c], R19 ;  /* 0x002d1c1301007387 */ /* 0x0001e20000100800 */
[----:B----4-:R-:W-:-:S05]  /*1ee4c0*/  IADD3 R18, P1, R2, R21, RZ ;  /* 0x0000001502127210 */ /* 0x010fca0007f3e0ff */
[----:B0-----:R-:W-:-:S05]  /*1ee4d0*/  IMAD.X R19, R27, 0x1, R20, P1 ;  /* 0x000000011b137824 */ /* 0x001fca00008e0614 */
[----:B------:R0:W-:Y:S04]  /*1ee4e0*/  STL.64 [R1+0x2430], R18 ;  /* 0x0024301201007387 */ /* 0x0001e80000100a00 */
[----:B0-----:R-:W4:Y:S04]  /*1ee4f0*/  LDL.LU.64 R18, [R1+0x7fa0] ;  /* 0x007fa00001127983 */ /* 0x001f280000300a00 */
[----:B------:R-:W-:Y:S01]  /*1ee500*/  STL.64 [R1+0x7f80], R20 ;  /* 0x007f801401007387 */ /* 0x000fe20000100a00 */
[----:B--2---:R-:W-:Y:S02]  /*1ee510*/  F2FP.SATFINITE.E5M2.F32.PACK_AB_MERGE_C R8, R8, R25, RZ ;  /* 0x000000190808723e */ /* 0x004fe400048060ff */
[----:B------:R-:W-:-:S02]  /*1ee520*/  F2FP.SATFINITE.E5M2.F32.PACK_AB_MERGE_C R3, R3, R10, RZ ;  /* 0x0000000a0303723e */ /* 0x000fc400048060ff */
[----:B------:R-:W-:Y:S01]  /*1ee530*/  F2FP.SATFINITE.E5M2.F32.PACK_AB_MERGE_C R11, R11, R12, RZ ;  /* 0x0000000c0b0b723e */ /* 0x000fe200048060ff */
[----:B------:R-:W2:Y:S04]  /*1ee540*/  LDL.LU R25, [R1+0x1340] ;  /* 0x0013400001197983 */ /* 0x000ea80000300800 */
[----:B------:R0:W-:Y:S01]  /*1ee550*/  STL [R1+0x2c68], R8 ;  /* 0x002c680801007387 */ /* 0x0001e20000100800 */
[----:B---3--:R-:W-:-:S03]  /*1ee560*/  F2FP.SATFINITE.E5M2.F32.PACK_AB_MERGE_C R7, R7, R13, RZ ;  /* 0x0000000d0707723e */ /* 0x008fc600048060ff */
[----:B0-----:R-:W2:Y:S04]  /*1ee570*/  LDL.LU R8, [R1+0x1344] ;  /* 0x0013440001087983 */ /* 0x001ea80000300800 */
[----:B------:R0:W-:Y:S04]  /*1ee580*/  STL [R1+0x2c88], R3 ;  /* 0x002c880301007387 */ /* 0x0001e80000100800 */
[----:B------:R-:W3:Y:S04]  /*1ee590*/  LDL.LU R10, [R1+0x1348] ;  /* 0x00134800010a7983 */ /* 0x000ee80000300800 */
[----:B0-----:R-:W3:Y:S01]  /*1ee5a0*/  LDL.LU R3, [R1+0x134c] ;  /* 0x00134c0001037983 */ /* 0x001ee20000300800 */
[----:B----4-:R-:W-:-:S05]  /*1ee5b0*/  IADD3 R20, P1, R2, R19, RZ ;  /* 0x0000001302147210 */ /* 0x010fca0007f3e0ff */
[C---:B------:R-:W-:Y:S01]  /*1ee5c0*/  IMAD.X R21, R27.reuse, 0x1, R18, P1 ;  /* 0x000000011b157824 */ /* 0x040fe200008e0612 */
[----:B------:R-:W-:Y:S01]  /*1ee5d0*/  IADD3 R12, P1, R2, R17, RZ ;  /* 0x00000011020c7210 */ /* 0x000fe20007f3e0ff */
[----:B------:R0:W-:Y:S04]  /*1ee5e0*/  STL.64 [R1+0x7f78], R18 ;  /* 0x007f781201007387 */ /* 0x0001e80000100a00 */
[----:B------:R1:W-:Y:S01]  /*1ee5f0*/  STL.64 [R1+0x2428], R20 ;  /* 0x0024281401007387 */ /* 0x0003e20000100a00 */
[----:B------:R-:W-:-:S03]  /*1ee600*/  IMAD.X R13, R27, 0x1, R15, P1 ;  /* 0x000000011b0d7824 */ /* 0x000fc600008e060f */
[----:B------:R-:W-:Y:S04]  /*1ee610*/  STL [R1+0x2bfc], R11 ;  /* 0x002bfc0b01007387 */ /* 0x000fe80000100800 */
[----:B------:R-:W-:Y:S04]  /*1ee620*/  STL [R1+0x2c08], R7 ;  /* 0x002c080701007387 */ /* 0x000fe80000100800 */
[----:B------:R4:W-:Y:S01]  /*1ee630*/  STL.64 [R1+0x2420], R12 ;  /* 0x0024200c01007387 */ /* 0x0009e20000100a00 */
[----:B0-----:R-:W-:Y:S02]  /*1ee640*/  IADD3 R18, P1, R2, R16, RZ ;  /* 0x0000001002127210 */ /* 0x001fe40007f3e0ff */
[----:B-1----:R-:W-:Y:S01]  /*1ee650*/  F2FP.SATFINITE.E5M2.F32.PACK_AB_MERGE_C R20, R28, R24, RZ ;  /* 0x000000181c14723e */ /* 0x002fe200048060ff */
[----:B----4-:R-:W4:Y:S04]  /*1ee660*/  LDL.LU R12, [R1+0x1350] ;  /* 0x00135000010c7983 */ /* 0x010f280000300800 */
[----:B------:R-:W4:Y:S04]  /*1ee670*/  LDL.LU R11, [R1+0x1354] ;  /* 0x00135400010b7983 */ /* 0x000f280000300800 */
[----:B------:R-:W4:Y:S04]  /*1ee680*/  LDL.LU R13, [R1+0x1358] ;  /* 0x00135800010d7983 */ /* 0x000f280000300800 */
[----:B------:R-:W4:Y:S01]  /*1ee690*/  LDL.LU R7, [R1+0x135c] ;  /* 0x00135c0001077983 */ /* 0x000f220000300800 */
[----:B------:R-:W-:-:S03]  /*1ee6a0*/  IMAD.X R19, R27, 0x1, R14, P1 ;  /* 0x000000011b137824 */ /* 0x000fc600008e060e */
[----:B------:R-:W-:Y:S04]  /*1ee6b0*/  STL [R1+0x2b78], R20 ;  /* 0x002b781401007387 */ /* 0x000fe80000100800 */
[----:B------:R-:W4:Y:S04]  /*1ee6c0*/  LDL.LU R27, [R1+0x7f98] ;  /* 0x007f9800011b7983 */ /* 0x000f280000300800 */
[----:B------:R0:W-:Y:S01]  /*1ee6d0*/  STL.64 [R1+0x2418], R18 ;  /* 0x0024181201007387 */ /* 0x0001e20000100a00 */
[----:B------:R-:W-:Y:S01]  /*1ee6e0*/  VIADD R2, R2, UR6 ;  /* 0x0000000602027c36 */ /* 0x000fe20008000000 */
[----:B------:R-:W-:-:S02]  /*1ee6f0*/  F2FP.SATFINITE.E5M2.F32.PACK_AB_MERGE_C R0, R0, R9, RZ ;  /* 0x000000090000723e */ /* 0x000fc400048060ff */
[----:B--2---:R-:W-:Y:S02]  /*1ee700*/  F2FP.SATFINITE.E5M2.F32.PACK_AB_MERGE_C R8, R8, R25, RZ ;  /* 0x000000190808723e */ /* 0x004fe400048060ff */
[----:B---3--:R-:W-:Y:S01]  /*1ee710*/  F2FP.SATFINITE.E5M2.F32.PACK_AB_MERGE_C R3, R3, R10, RZ ;  /* 0x0000000a0303723e */ /* 0x008fe200048060ff */
[----:B------:R-:W-:Y:S01]  /*1ee720*/  ULDC UR6, c[0x0][0x248] ;  /* 0x0000920000067ab9 */ /* 0x000fe20000000800 */
[----:B0-----:R-:W-:Y:S02]  /*1ee730*/  F2FP.SATFINITE.E5M2.F32.PACK_AB_MERGE_C R18, R4, R29, RZ ;  /* 0x0000001d0412723e */ /* 0x001fe400048060ff */
[----:B------:R-:W-:Y:S02]  /*1ee740*/  F2FP.SATFINITE.E5M2.F32.PACK_AB_MERGE_C R4, R6, R5, RZ ;  /* 0x000000050604723e */ /* 0x000fe400048060ff */
[----:B------:R-:W2:Y:S04]  /*1ee750*/  LDL.LU R5, [R1+0x1360] ;  /* 0x0013600001057983 */ /* 0x000ea80000300800 */
[----:B------:R0:W-:Y:S04]  /*1ee760*/  STL [R1+0x2b6c], R18 ;  /* 0x002b6c1201007387 */ /* 0x0001e80000100800 */
[----:B------:R-:W2:Y:S04]  /*1ee770*/  LDL.LU R6, [R1+0x1364] ;  /* 0x0013640001067983 */ /* 0x000ea80000300800 */
[----:B------:R1:W-:Y:S04]  /*1ee780*/  STL [R1+0x291c], R4 ;  /* 0x00291c0401007387 */ /* 0x0003e80000100800 */
[----:B------:R-:W3:Y:S04]  /*1ee790*/  LDL.LU R20, [R1+0x1368] ;  /* 0x0013680001147983 */ /* 0x000ee80000300800 */
[----:B------:R-:W3:Y:S04]  /*1ee7a0*/  LDL.LU R21, [R1+0x136c] ;  /* 0x00136c0001157983 */ /* 0x000ee80000300800 */
[----:B------:R1:W-:Y:S04]  /*1ee7b0*/  STL [R1+0x2918], R0 ;  /* 0x0029180001007387 */ /* 0x0003e80000100800 */
[----:B0-----:R-:W3:Y:S04]  /*1ee7c0*/  LDL.LU R18, [R1+0x1370] ;  /* 0x0013700001127983 */ /* 0x001ee80000300800 */
[----:B------:R-:W3:Y:S01]  /*1ee7d0*/  LDL.LU R19, [R1+0x1374] ;  /* 0x0013740001137983 */ /* 0x000ee20000300800 */
[----:B-1----:R-:W-:-:S03]  /*1ee7e0*/  SHF.R.S32.HI R4, RZ, 0x1f, R2 ;  /* 0x0000001fff047819 */ /* 0x002fc60000011402 */
[----:B------:R-:W3:Y:S04]  /*1ee7f0*/  LDL.LU R9, [R1+0x1378] ;  /* 0x0013780001097983 */ /* 0x000ee80000300800 */
[----:B------:R-:W3:Y:S01]  /*1ee800*/  LDL.LU R0, [R1+0x137c] ;  /* 0x00137c0001007983 */ /* 0x000ee20000300800 */
[----:B----4-:R-:W-:-:S05]  /*1ee810*/  IADD3 R28, P1, R2, R27, RZ ;  /* 0x0000001b021c7210 */ /* 0x010fca0007f3e0ff */
[----:B------:R-:W-:-:S05]  /*1ee820*/  IMAD.X R29, R4, 0x1, R26, P1 ;  /* 0x00000001041d7824 */ /* 0x000fca00008e061a */
[----:B------:R0:W-:Y:S04]  /*1ee830*/  STL.64 [R1+0x2410], R28 ;  /* 0x0024101c01007387 */ /* 0x0001e80000100a00 */
[----:B0-----:R-:W4:Y:S04]  /*1ee840*/  LDL.LU.64 R28, [R1+0x7f90] ;  /* 0x007f9000011c7983 */ /* 0x001f280000300a00 */
[----:B------:R-:W-:Y:S04]  /*1ee850*/  STL [R1+0x84c], R8 ;  /* 0x00084c0801007387 */ /* 0x000fe80000100800 */
[----:B------:R-:W-:Y:S01]  /*1ee860*/  STL [R1+0x85c], R3 ;  /* 0x00085c0301007387 */ /* 0x000fe20000100800 */
[----:B----4-:R-:W-:-:S05]  /*1ee870*/  IADD3 R24, P1, R2, R29, RZ ;  /* 0x0000001d02187210 */ /* 0x010fca0007f3e0ff */
[----:B------:R-:W-:-:S05]  /*1ee880*/  IMAD.X R25, R4, 0x1, R28, P1 ;  /* 0x0000000104197824 */ /* 0x000fca00008e061c */
[----:B------:R0:W-:Y:S04]  /*1ee890*/  STL.64 [R1+0x2408], R24 ;  /* 0x0024081801007387 */ /* 0x0001e80000100a00 */
[----:B0-----:R-:W4:Y:S01]  /*1ee8a0*/  LDL.LU.64 R24, [R1+0x7f88] ;  /* 0x007f880001187983 */ /* 0x001f220000300a00 */
[----:B------:R-:W-:-:S03]  /*1ee8b0*/  F2FP.SATFINITE.E5M2.F32.PACK_AB_MERGE_C R11, R11, R12, RZ ;  /* 0x0000000c0b0b723e */ /* 0x000fc600048060ff */
[----:B------:R-:W4:Y:S04]  /*1ee8c0*/  LDL.LU R8, [R1+0x1394] ;  /* 0x0013940001087983 */ /* 0x000f280000300800 */
[----:B------:R-:W4:Y:S04]  /*1ee8d0*/  LDL.LU R10, [R1+0x1398] ;  /* 0x00139800010a7983 */ /* 0x000f280000300800 */
[----:B------:R-:W4:Y:S01]  /*1ee8e0*/  LDL.LU R3, [R1+0x139c] ;  /* 0x00139c0001037983 */ /* 0x000f220000300800 */
[----:B------:R-:W-:-:S03]  /*1ee8f0*/  F2FP.SATFINITE.E5M2.F32.PACK_AB_MERGE_C R7, R7, R13, RZ ;  /* 0x0000000d0707723e */ /* 0x000fc600048060ff */
[----:B------:R0:W-:Y:S01]  /*1ee900*/  STL.64 [R1+0x7f70], R28 ;  /* 0x007f701c01007387 */ /* 0x0001e20000100a00 */
[----:B--2---:R-:W-:Y:S02]  /*1ee910*/  F2FP.SATFINITE.E5M2.F32.PACK_AB_MERGE_C R5, R6, R5, RZ ;  /* 0x000000050605723e */ /* 0x004fe400048060ff */
[----:B---3--:R-:W-:Y:S01]  /*1ee920*/  F2FP.SATFINITE.E5M2.F32.PACK_AB_MERGE_C R21, R21, R20, RZ ;  /* 0x000000141515723e */ /* 0x008fe200048060ff */
[----:B0-----:R-:W2:Y:S04]  /*1ee930*/  LDL.LU R28, [R1+0x138c] ;  /* 0x00138c00011c7983 */ /* 0x001ea80000300800 */
[----:B------:R-:W3:Y:S04]  /*1ee940*/  LDL.LU R29, [R1+0x1390] ;  /* 0x00139000011d7983 */ /* 0x000ee80000300800 */
[----:B------:R-:W-:Y:S04]  /*1ee950*/  STL [R1+0x7e8], R11 ;  /* 0x0007e80b01007387 */ /* 0x000fe80000100800 */
[----:B------:R-:W-:Y:S01]  /*1ee960*/  STL [R1+0x7f8], R7 ;  /* 0x0007f80701007387 */ /* 0x000fe20000100800 */
[----:B----4-:R-:W-:-:S05]  /*1ee970*/  IADD3 R12, P1, R2, R25, RZ ;  /* 0x00000019020c7210 */ /* 0x010fca0007f3e0ff */
[----:B------:R-:W-:-:S05]  /*1ee980*/  IMAD.X R13, R4, 0x1, R24, P1 ;  /* 0x00000001040d7824 */ /* 0x000fca00008e0618 */
[----:B------:R0:W-:Y:S01]  /*1ee990*/  STL.64 [R1+0x2400], R12 ;  /* 0x0024000c01007387 */ /* 0x0001e20000100a00 */
[----:B------:R-:W-:-:S03]  /*1ee9a0*/  IADD3 R20, P1, R2, R23, RZ ;  /* 0x0000001702147210 */ /* 0x000fc60007f3e0ff */
[----:B0-----:R-:W4:Y:S04]  /*1ee9b0*/  LDL.LU R13, [R1+0x13a0] ;  /* 0x0013a000010d7983 */ /* 0x001f280000300800 */
[----:B------:R-:W4:Y:S04]  /*1ee9c0*/  LDL.LU R7, [R1+0x13a4] ;  /* 0x0013a40001077983 */ /* 0x000f280000300800 */
[----:B------:R0:W-:Y:S04]  /*1ee9d0*/  STL.64 [R1+0x7f68], R24 ;  /* 0x007f681801007387 */ /* 0x0001e80000100a00 */
[----:B0-----:R-:W2:Y:S04]  /*1ee9e0*/  LDL.LU R24, [R1+0x1384] ;  /* 0x0013840001187983 */ /* 0x001ea80000300800 */
[----:B------:R-:W4:Y:S04]  /*1ee9f0*/  LDL.LU R25, [R1+0x1388] ;  /* 0x0013880001197983 */ /* 0x000f280000300800 */
[----:B------:R-:W4:Y:S04]  /*1eea00*/  LDL.LU R12, [R1+0x13a8] ;  /* 0x0013a800010c7983 */ /* 0x000f280000300800 */
[----:B------:R-:W4:Y:S04]  /*1eea10*/  LDL.LU R11, [R1+0x13ac] ;  /* 0x0013ac00010b7983 */ /* 0x000f280000300800 */
[----:B------:R0:W-:Y:S04]  /*1eea20*/  STL [R1+0x784], R5 ;  /* 0x0007840501007387 */ /* 0x0001e80000100800 */
[----:B0-----:R-:W4:Y:S04]  /*1eea30*/  LDL.LU R5, [R1+0x13b0] ;  /* 0x0013b00001057983 */ /* 0x001f280000300800 */
[----:B------:R-:W4:Y:S04]  /*1eea40*/  LDL.LU R6, [R1+0x13b4] ;  /* 0x0013b40001067983 */ /* 0x000f280000300800 */
[----:B------:R0:W-:Y:S02]  /*1eea50*/  STL [R1+0x79c], R21 ;  /* 0x00079c1501007387 */ /* 0x0001e40000100800 */
[----:B0-----:R-:W-:-:S05]  /*1eea60*/  IMAD.X R21, R4, 0x1, R22, P1 ;  /* 0x0000000104157824 */ /* 0x001fca00008e0616 */
[----:B------:R0:W-:Y:S04]  /*1eea70*/  STL.64 [R1+0x23f8], R20 ;  /* 0x0023f81401007387 */ /* 0x0001e80000100a00 */
[----:B0-----:R-:W3:Y:S01]  /*1eea80*/  LDL.LU.64 R20, [R1+0x7f80] ;  /* 0x007f800001147983 */ /* 0x001ee20000300a00 */
[----:B------:R-:W-:Y:S02]  /*1eea90*/  F2FP.SATFINITE.E5M2.F32.PACK_AB_MERGE_C R19, R19, R18, RZ ;  /* 0x000000121313723e */ /* 0x000fe400048060ff */
[----:B------:R-:W-:Y:S02]  /*1eeaa0*/  F2FP.SATFINITE.E5M2.F32.PACK_AB_MERGE_C R18, R0, R9, RZ ;  /* 0x000000090012723e */ /* 0x000fe400048060ff */
[----:B------:R-:W2:Y:S04]  /*1eeab0*/  LDL.LU R9, [R1+0x13b8] ;  /* 0x0013b80001097983 */ /* 0x000ea80000300800 */
[----:B------:R-:W-:Y:S04]  /*1eeac0*/  STL [R1+0x728], R19 ;  /* 0x0007281301007387 */ /* 0x000fe80000100800 */
[----:B------:R-:W2:Y:S04]  /*1eead0*/  LDL.LU R0, [R1+0x13bc] ;  /* 0x0013bc0001007983 */ /* 0x000ea80000300800 */
[----:B------:R3:W-:Y:S02]  /*1eeae0*/  STL [R1+0x734], R18 ;  /* 0x0007341201007387 */ /* 0x0007e40000100800 */
[----:B---3--:R-:W-:-:S02]  /*1eeaf0*/  IADD3 R18, P1, R2, R21, RZ ;  /* 0x0000001502127210 */ /* 0x008fc40007f3e0ff */
[----:B------:R0:W-:Y:S03]  /*1eeb00*/  STL [R1+0x7f58], R21 ;  /* 0x007f581501007387 */ /* 0x0001e60000100800 */
[----:B------:R-:W-:Y:S01]  /*1eeb10*/  IMAD.X R19, R4, 0x1, R20, P1 ;  /* 0x0000000104137824 */ /* 0x000fe200008e0614 */
[----:B0-----:R-:W3:Y:S04]  /*1eeb20*/  LDL.LU R21, [R1+0x1380] ;  /* 0x0013800001157983 */ /* 0x001ee80000300800 */
[----:B------:R0:W-:Y:S04]  /*1eeb30*/  STL.64 [R1+0x23f0], R18 ;  /* 0x0023f01201007387 */ /* 0x0001e80000100a00 */
[----:B0-----:R-:W4:Y:S04]  /*1eeb40*/  LDL.LU.64 R18, [R1+0x7f78] ;  /* 0x007f780001127983 */ /* 0x001f280000300a00 */
[----:B------:R0:W-:Y:S01]  /*1eeb50*/  STL [R1+0x7f5c], R20 ;  /* 0x007f5c1401007387 */ /* 0x0001e20000100800 */
[----:B------:R-:W-:-:S02]  /*1eeb60*/  F2FP.SATFINITE.E5M2.F32.PACK_AB_MERGE_C R8, R8, R29, RZ ;  /* 0x0000001d0808723e */ /* 0x000fc400048060ff */
[----:B------:R-:W-:Y:S02]  /*1eeb70*/  F2FP.SATFINITE.E5M2.F32.PACK_AB_MERGE_C R3, R3, R10, RZ ;  /* 0x0000000a0303723e */ /* 0x000fe400048060ff */
[----:B--2---:R-:W-:Y:S02]  /*1eeb80*/  F2FP.SATFINITE.E5M2.F32.PACK_AB_MERGE_C R0, R0, R9, RZ ;  /* 0x000000090000723e */ /* 0x004fe400048060ff */
[----:B---3--:R-:W-:Y:S02]  /*1eeb90*/  F2FP.SATFINITE.E5M2.F32.PACK_AB_MERGE_C R21, R24, R21, RZ ;  /* 0x000000151815723e */ /* 0x008fe400048060ff */
[----:B----4-:R-:W-:-:S03]  /*1eeba0*/  F2FP.SATFINITE.E5M2.F32.PACK_AB_MERGE_C R24, R28, R25, RZ ;  /* 0x000000191c18723e */ /* 0x010fc600048060ff */
[----:B------:R1:W-:Y:S04]  /*1eebb0*/  STL [R1+0x6d4], R21 ;  /* 0x0006d41501007387 */ /* 0x0003e80000100800 */
[----:B------:R2:W-:Y:S01]  /*1eebc0*/  STL [R1+0x6e0], R24 ;  /* 0x0006e01801007387 */ /* 0x0005e20000100800 */
[----:B0-----:R-:W-:-:S03]  /*1eebd0*/  IADD3 R20, P1, R2, R19, RZ ;  /* 0x0000001302147210 */ /* 0x001fc60007f3e0ff */
[----:B------:R0:W-:Y:S02]  /*1eebe0*/  STL.64 [R1+0x7f60], R18 ;  /* 0x007f601201007387 */ /* 0x0001e40000100a00 */
[----:B-1----:R-:W-:-:S05]  /*1eebf0*/  IMAD.X R21, R4, 0x1, R18, P1 ;  /* 0x0000000104157824 */ /* 0x002fca00008e0612 */
[----:B------:R-:W-:Y:S04]  /*1eec00*/  STL.64 [R1+0x23e8], R20 ;  /* 0x0023e81401007387 */ /* 0x000fe80000100a00 */
[----:B--2---:R-:W2:Y:S01]  /*1eec10*/  LDL.LU R24, [R1+0x13c0] ;  /* 0x0013c00001187983 */ /* 0x004ea20000300800 */
[----:B0-----:R-:W-:-:S03]  /*1eec20*/  IADD3 R18, P1, R2, R17, RZ ;  /* 0x0000001102127210 */ /* 0x001fc60007f3e0ff */
[----:B------:R0:W-:Y:S04]  /*1eec30*/  STL [R1+0x514], R8 ;  /* 0x0005140801007387 */ /* 0x0001e80000100800 */
[----:B------:R-:W2:Y:S04]  /*1eec40*/  LDL.LU R25, [R1+0x13c4] ;  /* 0x0013c40001197983 */ /* 0x000ea80000300800 */
[----:B------:R1:W-:Y:S01]  /*1eec50*/  STL [R1+0x518], R3 ;  /* 0x0005180301007387 */ /* 0x0003e20000100800 */
[----:B------:R-:W-:-:S03]  /*1eec60*/  IMAD.X R19, R4, 0x1, R15, P1 ;  /* 0x0000000104137824 */ /* 0x000fc600008e060f */
[----:B------:R-:W3:Y:S01]  /*1eec70*/  LDL.LU R10, [R1+0x13c8] ;  /* 0x0013c800010a7983 */ /* 0x000ee20000300800 */
[----:B0-----:R-:W-:-:S03]  /*1eec80*/  F2FP.SATFINITE.E5M2.F32.PACK_AB_MERGE_C R8, R7, R13, RZ ;  /* 0x0000000d0708723e */ /* 0x001fc600048060ff */
[----:B-1----:R-:W3:Y:S04]  /*1eec90*/  LDL.LU R3, [R1+0x13cc] ;  /* 0x0013cc0001037983 */ /* 0x002ee80000300800 */
[----:B------:R-:W4:Y:S04]  /*1eeca0*/  LDL.LU R13, [R1+0x13d0] ;  /* 0x0013d000010d7983 */ /* 0x000f280000300800 */
[----:B------:R-:W4:Y:S04]  /*1eecb0*/  LDL.LU R7, [R1+0x13d4] ;  /* 0x0013d40001077983 */ /* 0x000f280000300800 */
[----:B------:R0:W-:Y:S04]  /*1eecc0*/  STL.64 [R1+0x23e0], R18 ;  /* 0x0023e01201007387 */ /* 0x0001e80000100a00 */
[----:B------:R1:W-:Y:S01]  /*1eecd0*/  STL [R1+0x504], R8 ;  /* 0x0005040801007387 */ /* 0x0003e20000100800 */
[----:B0-----:R-:W-:-:S02]  /*1eece0*/  IADD3 R18, P1, R2, R16, RZ ;  /* 0x0000001002127210 */ /* 0x001fc40007f3e0ff */
[----:B-1----:R-:W-:-:S03]  /*1eecf0*/  F2FP.SATFINITE.E5M2.F32.PACK_AB_MERGE_C R8, R11, R12, RZ ;  /* 0x0000000c0b08723e */ /* 0x002fc600048060ff */
[----:B------:R-:W-:Y:S01]  /*1eed00*/  IMAD.X R19, R4, 0x1, R14, P1 ;  /* 0x0000000104137824 */ /* 0x000fe200008e060e */
[----:B------:R-:W-:-:S04]  /*1eed10*/  F2FP.SATFINITE.E5M2.F32.PACK_AB_MERGE_C R4, R6, R5, RZ ;  /* 0x000000050604723e */ /* 0x000fc800048060ff */
[----:B------:R0:W-:Y:S01]  /*1eed20*/  STL.64 [R1+0x23d8], R18 ;  /* 0x0023d81201007387 */ /* 0x0001e20000100a00 */
[----:B------:R-:W-:Y:S01]  /*1eed30*/  VIADD R2, R2, UR6 ;  /* 0x0000000602027c36 */ /* 0x000fe20008000000 */
[----:B------:R-:W-:Y:S02]  /*1eed40*/  ULDC UR6, c[0x0][0x248] ;  /* 0x0000920000067ab9 */ /* 0x000fe40000000800 */
[----:B0-----:R-:W4:Y:S04]  /*1eed50*/  LDL.LU R18, [R1+0x13d8] ;  /* 0x0013d80001127983 */ /* 0x001f280000300800 */
[----:B------:R-:W-:Y:S04]  /*1eed60*/  STL [R1+0x508], R8 ;  /* 0x0005080801007387 */ /* 0x000fe80000100800 */
[----:B------:R-:W4:Y:S04]  /*1eed70*/  LDL.LU R19, [R1+0x13dc] ;  /* 0x0013dc0001137983 */ /* 0x000f280000300800 */
[----:B------:R0:W-:Y:S04]  /*1eed80*/  STL [R1+0x4f4], R4 ;  /* 0x0004f40401007387 */ /* 0x0001e80000100800 */
[----:B0-----:R-:W4:Y:S04]  /*1eed90*/  LDL.LU R4, [R1+0x14b0] ;  /* 0x0014b00001047983 */ /* 0x001f280000300800 */
        /* <DEDUP_REMOVED lines=8> */
[----:B------:R-:W4:Y:S01]  /*1eee20*/  LDL.LU R9, [R1+0x1408] ;  /* 0x0014080001097983 */ /* 0x000f220000300800 */
[----:B------:R-:W-:-:S03]  /*1eee30*/  IADD3 R28, P1, R2, R27, RZ ;  /* 0x0000001b021c7210 */ /* 0x000fc60007f3e0ff */
[----:B0-----:R-:W4:Y:S04]  /*1eee40*/  LDL.LU R0, [R1+0x140c] ;  /* 0x00140c0001007983 */ /* 0x001f280000300800 */
[----:B------:R0:W-:Y:S02]  /*1eee50*/  STL [R1+0x7f48], R27 ;  /* 0x007f481b01007387 */ /* 0x0001e40000100800 */
[----:B0-----:R-:W-:-:S05]  /*1eee60*/  SHF.R.S32.HI R27, RZ, 0x1f, R2 ;  /* 0x0000001fff1b7819 */ /* 0x001fca0000011402 */
[----:B------:R-:W-:-:S05]  /*1eee70*/  IMAD.X R29, R27, 0x1, R26, P1 ;  /* 0x000000011b1d7824 */ /* 0x000fca00008e061a */
[----:B------:R0:W-:Y:S04]  /*1eee80*/  STL.64 [R1+0x23d0], R28 ;  /* 0x0023d01c01007387 */ /* 0x0001e80000100a00 */
[----:B0-----:R-:W4:Y:S01]  /*1eee90*/  LDL.LU.64 R28, [R1+0x7f70] ;  /* 0x007f7000011c7983 */ /* 0x001f220000300a00 */
[----:B--2---:R-:W-:-:S05]  /*1eeea0*/  F2FP.SATFINITE.E5M2.F32.PACK_AB_MERGE_C R25, R25, R24, RZ ;  /* 0x000000181919723e */ /* 0x004fca00048060ff */
[----:B------:R0:W-:Y:S01]  /*1eeeb0*/  STL [R1+0x4dc], R25 ;  /* 0x0004dc1901007387 */ /* 0x0001e20000100800 */
[----:B---3--:R-:W-:-:S05]  /*1eeec0*/  F2FP.SATFINITE.E5M2.F32.PACK_AB_MERGE_C R3, R3, R10, RZ ;  /* 0x0000000a0303723e */ /* 0x008fca00048060ff */
[----:B------:R-:W-:Y:S01]  /*1eeed0*/  STL [R1+0x4e0], R3 ;  /* 0x0004e00301007387 */ /* 0x000fe20000100800 */
[----:B----4-:R-:W-:-:S05]  /*1eeee0*/  IADD3 R24, P1, R2, R29, RZ ;  /* 0x0000001d02187210 */ /* 0x010fca0007f3e0ff */
[----:B0-----:R-:W-:-:S05]  /*1eeef0*/  IMAD.X R25, R27, 0x1, R28, P1 ;  /* 0x000000011b197824 */ /* 0x001fca00008e061c */
[----:B------:R0:W-:Y:S04]  /*1eef00*/  STL.64 [R1+0x23c8], R24 ;  /* 0x0023c81801007387 */ /* 0x0001e80000100a00 */
[----:B0-----:R-:W2:Y:S04]  /*1eef10*/  LDL.LU.64 R24, [R1+0x7f68] ;  /* 0x007f680001187983 */ /* 0x001ea80000300a00 */
[----:B------:R0:W-:Y:S01]  /*1eef20*/  STL.64 [R1+0x7f50], R28 ;  /* 0x007f501c01007387 */ /* 0x0001e20000100a00 */
[----:B------:R-:W-:Y:S02]  /*1eef30*/  F2FP.SATFINITE.E5M2.F32.PACK_AB_MERGE_C R7, R7, R13, RZ ;  /* 0x0000000d0707723e */ /* 0x000fe400048060ff */
[----:B------:R-:W-:Y:S01]  /*1eef40*/  F2FP.SATFINITE.E5M2.F32.PACK_AB_MERGE_C R19, R19, R18, RZ ;  /* 0x000000121313723e */ /* 0x000fe200048060ff */
[----:B0-----:R-:W3:Y:S04]  /*1eef50*/  LDL.LU R28, [R1+0x13f8] ;  /* 0x0013f800011c7983 */ /* 0x001ee80000300800 */
[----:B------:R-:W3:Y:S04]  /*1eef60*/  LDL.LU R29, [R1+0x13fc] ;  /* 0x0013fc00011d7983 */ /* 0x000ee80000300800 */
[----:B------:R-:W4:Y:S04]  /*1eef70*/  LDL.LU R10, [R1+0x1410] ;  /* 0x00141000010a7983 */ /* 0x000f280000300800 */
[----:B------:R-:W4:Y:S04]  /*1eef80*/  LDL.LU R3, [R1+0x1414] ;  /* 0x0014140001037983 */ /* 0x000f280000300800 */
[----:B------:R0:W-:Y:S04]  /*1eef90*/  STL [R1+0x4c8], R7 ;  /* 0x0004c80701007387 */ /* 0x0001e80000100800 */
[----:B------:R-:W4:Y:S01]  /*1eefa0*/  LDL.LU R13, [R1+0x1418] ;  /* 0x00141800010d7983 */ /* 0x000f220000300800 */
[----:B------:R-:W-:-:S03]  /*1eefb0*/  F2FP.SATFINITE.E5M2.F32.PACK_AB_MERGE_C R8, R8, R4, RZ ;  /* 0x000000040808723e */ /* 0x000fc600048060ff */
[----:B0-----:R-:W4:Y:S04]  /*1eefc0*/  LDL.LU R7, [R1+0x141c] ;  /* 0x00141c0001077983 */ /* 0x001f280000300800 */
[----:B------:R0:W-:Y:S04]  /*1eefd0*/  STL [R1+0x4d0], R19 ;  /* 0x0004d01301007387 */ /* 0x0001e80000100800 */
[----:B------:R-:W4:Y:S01]  /*1eefe0*/  LDL.LU R4, [R1+0x1430] ;  /* 0x0014300001047983 */ /* 0x000f220000300800 */
[----:B------:R-:W-:Y:S02]  /*1eeff0*/  F2FP.SATFINITE.E5M2.F32.PACK_AB_MERGE_C R5, R6, R5, RZ ;  /* 0x000000050605723e */ /* 0x000fe400048060ff */
[----:B------:R-:W-:-:S02]  /*1ef000*/  F2FP.SATFINITE.E5M2.F32.PACK_AB_MERGE_C R21, R21, R20, RZ ;  /* 0x000000141515723e */ /* 0x000fc400048060ff */
[----:B--2---:R-:W-:-:S05]  /*1ef010*/  IADD3 R18, P1, R2, R25, RZ ;  /* 0x0000001902127210 */ /* 0x004fca0007f3e0ff */
[----:B0-----:R-:W-:-:S05]  /*1ef020*/  IMAD.X R19, R27, 0x1, R24, P1 ;  /* 0x000000011b137824 */ /* 0x001fca00008e0618 */
[----:B------:R-:W-:Y:S04]  /*1ef030*/  STL.64 [R1+0x23c0], R18 ;  /* 0x0023c01201007387 */ /* 0x000fe80000100a00 */
[----:B------:R0:W-:Y:S04]  /*1ef040*/  STL [R1+0x4b8], R8 ;  /* 0x0004b80801007387 */ /* 0x0001e80000100800 */
[----:B0-----:R-:W2:Y:S01]  /*1ef050*/  LDL.LU R8, [R1+0x1434] ;  /* 0x0014340001087983 */ /* 0x001ea20000300800 */
[----:B------:R-:W-:-:S03]  /*1ef060*/  IADD3 R18, P1, R2, R23, RZ ;  /* 0x0000001702127210 */ /* 0x000fc60007f3e0ff */
[----:B------:R-:W-:Y:S02]  /*1ef070*/  STL [R1+0x4c0], R5 ;  /* 0x0004c00501007387 */ /* 0x000fe40000100800 */
[----:B------:R-:W-:-:S05]  /*1ef080*/  IMAD.X R19, R27, 0x1, R22, P1 ;  /* 0x000000011b137824 */ /* 0x000fca00008e0616 */
[----:B------:R0:W-:Y:S04]  /*1ef090*/  STL.64 [R1+0x23b8], R18 ;  /* 0x0023b81201007387 */ /* 0x0001e80000100a00 */
[----:B0-----:R-:W4:Y:S04]  /*1ef0a0*/  LDL.LU.64 R18, [R1+0x7f60] ;  /* 0x007f600001127983 */ /* 0x001f280000300a00 */
[----:B------:R-:W2:Y:S04]  /*1ef0b0*/  LDL.LU R5, [R1+0x1438] ;  /* 0x0014380001057983 */ /* 0x000ea80000300800 */
[----:B------:R-:W2:Y:S04]  /*1ef0c0*/  LDL.LU R6, [R1+0x143c] ;  /* 0x00143c0001067983 */ /* 0x000ea80000300800 */
[----:B------:R0:W-:Y:S04]  /*1ef0d0*/  STL.64 [R1+0x7f40], R22 ;  /* 0x007f401601007387 */ /* 0x0001e80000100a00 */
[----:B0-----:R-:W2:Y:S04]  /*1ef0e0*/  LDL.LU R22, [R1+0x1428] ;  /* 0x0014280001167983 */ /* 0x001ea80000300800 */
[----:B------:R-:W2:Y:S04]  /*1ef0f0*/  LDL.LU R23, [R1+0x142c] ;  /* 0x00142c0001177983 */ /* 0x000ea80000300800 */
[----:B------:R-:W4:Y:S04]  /*1ef100*/  LDL.LU R20, [R1+0x7f5c] ;  /* 0x007f5c0001147983 */ /* 0x000f280000300800 */
[----:B------:R0:W-:Y:S04]  /*1ef110*/  STL [R1+0x4a4], R21 ;  /* 0x0004a41501007387 */ /* 0x0001e80000100800 */
[----:B0-----:R-:W2:Y:S01]  /*1ef120*/  LDL.LU R21, [R1+0x7f58] ;  /* 0x007f580001157983 */ /* 0x001ea20000300800 */
[----:B---3--:R-:W-:-:S02]  /*1ef130*/  F2FP.SATFINITE.E5M2.F32.PACK_AB_MERGE_C R29, R29, R28, RZ ;  /* 0x0000001c1d1d723e */ /* 0x008fc400048060ff */
[----:B------:R-:W-:-:S03]  /*1ef140*/  F2FP.SATFINITE.E5M2.F32.PACK_AB_MERGE_C R11, R11, R12, RZ ;  /* 0x0000000c0b0b723e */ /* 0x000fc600048060ff */
[----:B------:R4:W-:Y:S01]  /*1ef150*/  STL [R1+0x4a8], R29 ;  /* 0x0004a81d01007387 */ /* 0x0009e20000100800 */
[----:B------:R-:W-:-:S03]  /*1ef160*/  F2FP.SATFINITE.E5M2.F32.PACK_AB_MERGE_C R0, R0, R9, RZ ;  /* 0x000000090000723e */ /* 0x000fc600048060ff */
[----:B------:R-:W3:Y:S01]  /*1ef170*/  LDL.LU R12, [R1+0x1440] ;  /* 0x00144000010c7983 */ /* 0x000ee20000300800 */
[----:B--2---:R-:W-:-:S05]  /*1ef180*/  IADD3 R28, P1, R2, R21, RZ ;  /* 0x00000015021c7210 */ /* 0x004fca0007f3e0ff */
[----:B----4-:R-:W-:-:S05]  /*1ef190*/  IMAD.X R29, R27, 0x1, R20, P1 ;  /* 0x000000011b1d7824 */ /* 0x010fca00008e0614 */
[----:B------:R-:W-:Y:S04]  /*1ef1a0*/  STL.64 [R1+0x23b0], R28 ;  /* 0x0023b01c01007387 */ /* 0x000fe80000100a00 */
[----:B------:R0:W-:Y:S04]  /*1ef1b0*/  STL [R1+0x48c], R11 ;  /* 0x00048c0b01007387 */ /* 0x0001e80000100800 */
[----:B0-----:R-:W3:Y:S01]  /*1ef1c0*/  LDL.LU R11, [R1+0x1444] ;  /* 0x00144400010b7983 */ /* 0x001ee20000300800 */
[----:B------:R-:W-:-:S03]  /*1ef1d0*/  IADD3 R28, P1, R2, R19, RZ ;  /* 0x00000013021c7210 */ /* 0x000fc60007f3e0ff */
[----:B------:R0:W-:Y:S04]  /*1ef1e0*/  STL [R1+0x490], R0 ;  /* 0x0004900001007387 */ /* 0x0001e80000100800 */
[----:B------:R-:W2:Y:S01]  /*1ef1f0*/  LDL.LU R9, [R1+0x1448] ;  /* 0x0014480001097983 */ /* 0x000ea20000300800 */
[----:B------:R-:W-:-:S03]  /*1ef200*/  IMAD.X R29, R27, 0x1, R18, P1 ;  /* 0x000000011b1d7824 */ /* 0x000fc600008e0612 */
[----:B0-----:R-:W2:Y:S04]  /*1ef210*/  LDL.LU R0, [R1+0x144c] ;  /* 0x00144c0001007983 */ /* 0x001ea80000300800 */
[----:B------:R0:W-:Y:S04]  /*1ef220*/  STL.64 [R1+0x7f38], R18 ;  /* 0x007f381201007387 */ /* 0x0001e80000100a00 */
[----:B0-----:R-:W4:Y:S04]  /*1ef230*/  LDL.LU R18, [R1+0x1420] ;  /* 0x0014200001127983 */ /* 0x001f280000300800 */
[----:B------:R-:W4:Y:S04]  /*1ef240*/  LDL.LU R19, [R1+0x1424] ;  /* 0x0014240001137983 */ /* 0x000f280000300800 */
[----:B------:R0:W-:Y:S01]  /*1ef250*/  STL.64 [R1+0x23a8], R28 ;  /* 0x0023a81c01007387 */ /* 0x0001e20000100a00 */
[----:B------:R-:W-:-:S02]  /*1ef260*/  F2FP.SATFINITE.E5M2.F32.PACK_AB_MERGE_C R10, R3, R10, RZ ;  /* 0x0000000a030a723e */ /* 0x000fc400048060ff */
[----:B------:R-:W-:Y:S02]  /*1ef270*/  F2FP.SATFINITE.E5M2.F32.PACK_AB_MERGE_C R3, R7, R13, RZ ;  /* 0x0000000d0703723e */ /* 0x000fe400048060ff */
[----:B0-----:R-:W-:Y:S01]  /*1ef280*/  IADD3 R28, P1, R2, R17, RZ ;  /* 0x00000011021c7210 */ /* 0x001fe20007f3e0ff */
[----:B------:R-:W-:Y:S04]  /*1ef290*/  STL [R1+0x478], R10 ;  /* 0x0004780a01007387 */ /* 0x000fe80000100800 */
[----:B------:R-:W-:Y:S01]  /*1ef2a0*/  IMAD.X R29, R27, 0x1, R15, P1 ;  /* 0x000000011b1d7824 */ /* 0x000fe200008e060f */
[----:B------:R-:W-:Y:S04]  /*1ef2b0*/  STL [R1+0x47c], R3 ;  /* 0x00047c0301007387 */ /* 0x000fe80000100800 */
[----:B------:R0:W-:Y:S04]  /*1ef2c0*/  STL.64 [R1+0x23a0], R28 ;  /* 0x0023a01c01007387 */ /* 0x0001e80000100a00 */
[----:B0-----:R-:W2:Y:S04]  /*1ef2d0*/  LDL.LU.64 R28, [R1+0x7f50] ;  /* 0x007f5000011c7983 */ /* 0x001ea80000300a00 */
[----:B------:R-:W2:Y:S04]  /*1ef2e0*/  LDL.LU R10, [R1+0x1450] ;  /* 0x00145000010a7983 */ /* 0x000ea80000300800 */
[----:B------:R-:W2:Y:S04]  /*1ef2f0*/  LDL.LU R3, [R1+0x1454] ;  /* 0x0014540001037983 */ /* 0x000ea80000300800 */
[----:B------:R-:W2:Y:S04]  /*1ef300*/  LDL.LU R13, [R1+0x1458] ;  /* 0x00145800010d7983 */ /* 0x000ea80000300800 */
[----:B------:R-:W2:Y:S01]  /*1ef310*/  LDL.LU R7, [R1+0x145c] ;  /* 0x00145c0001077983 */ /* 0x000ea20000300800 */
[----:B----4-:R-:W-:-:S02]  /*1ef320*/  F2FP.SATFINITE.E5M2.F32.PACK_AB_MERGE_C R19, R19, R18, RZ ;  /* 0x000000121313723e */ /* 0x010fc400048060ff */
[----:B------:R-:W-:-:S03]  /*1ef330*/  IADD3 R18, P1, R2, R16, RZ ;  /* 0x0000001002127210 */ /* 0x000fc60007f3e0ff */
[----:B------:R0:W-:Y:S02]  /*1ef340*/  STL [R1+0x458], R19 ;  /* 0x0004581301007387 */ /* 0x0001e40000100800 */
[----:B0-----:R-:W-:Y:S02]  /*1ef350*/  IMAD.X R19, R27, 0x1, R14, P1 ;  /* 0x000000011b137824 */ /* 0x001fe400008e060e */
[----:B------:R-:W4:Y:S04]  /*1ef360*/  LDL.LU R27, [R1+0x7f48] ;  /* 0x007f4800011b7983 */ /* 0x000f280000300800 */
[----:B------:R0:W-:Y:S01]  /*1ef370*/  STL.64 [R1+0x2398], R18 ;  /* 0x0023981201007387 */ /* 0x0001e20000100a00 */
[----:B------:R-:W-:Y:S02]  /*1ef380*/  F2FP.SATFINITE.E5M2.F32.PACK_AB_MERGE_C R4, R8, R4, RZ ;  /* 0x000000040804723e */ /* 0x000fe400048060ff */
[----:B------:R-:W-:Y:S01]  /*1ef390*/  F2FP.SATFINITE.E5M2.F32.PACK_AB_MERGE_C R5, R6, R5, RZ ;  /* 0x000000050605723e */ /* 0x000fe200048060ff */
[----:B------:R-:W-:Y:S01]  /*1ef3a0*/  VIADD R2, R2, UR6 ;  /* 0x0000000602027c36 */ /* 0x000fe20008000000 */
[----:B---3--:R-:W-:-:S02]  /*1ef3b0*/  F2FP.SATFINITE.E5M2.F32.PACK_AB_MERGE_C R11, R11, R12, RZ ;  /* 0x0000000c0b0b723e */ /* 0x008fc400048060ff */
[----:B--2---:R-:W-:Y:S01]  /*1ef3c0*/  F2FP.SATFINITE.E5M2.F32.PACK_AB_MERGE_C R0, R0, R9, RZ ;  /* 0x000000090000723e */ /* 0x004fe200048060ff */
[----:B------:R-:W-:Y:S01]  /*1ef3d0*/  ULDC UR6, c[0x0][0x248] ;  /* 0x0000920000067ab9 */ /* 0x000fe20000000800 */
[----:B0-----:R-:W-:-:S05]  /*1ef3e0*/  F2FP.SATFINITE.E5M2.F32.PACK_AB_MERGE_C R18, R23, R22, RZ ;  /* 0x000000161712723e */ /* 0x001fca00048060ff */
[----:B------:R0:W-:Y:S04]  /*1ef3f0*/  STL [R1+0x454], R18 ;  /* 0x0004541201007387 */ /* 0x0001e80000100800 */
[----:B------:R1:W-:Y:S04]  /*1ef400*/  STL [R1+0x434], R4 ;  /* 0x0004340401007387 */ /* 0x0003e80000100800 */
[----:B0-----:R-:W2:Y:S04]  /*1ef410*/  LDL.LU R18, [R1+0x146c] ;  /* 0x00146c0001127983 */ /* 0x001ea80000300800 */
[----:B------:R-:W3:Y:S04]  /*1ef420*/  LDL.LU R19, [R1+0x1470] ;  /* 0x0014700001137983 */ /* 0x000ee80000300800 */
[----:B-1----:R-:W3:Y:S04]  /*1ef430*/  LDL.LU R4, [R1+0x1474] ;  /* 0x0014740001047983 */ /* 0x002ee80000300800 */
[----:B------:R0:W-:Y:S02]  /*1ef440*/  STL [R1+0x42c], R5 ;  /* 0x00042c0501007387 */ /* 0x0001e40000100800 */
[----:B0-----:R-:W-:-:S02]  /*1ef450*/  SHF.R.S32.HI R5, RZ, 0x1f, R2 ;  /* 0x0000001fff057819 */ /* 0x001fc40000011402 */
[----:B------:R-:W-:Y:S02]  /*1ef460*/  F2FP.SATFINITE.E5M2.F32.PACK_AB_MERGE_C R3, R3, R10, RZ ;  /* 0x0000000a0303723e */ /* 0x000fe400048060ff */
[----:B------:R-:W-:Y:S02]  /*1ef470*/  F2FP.SATFINITE.E5M2.F32.PACK_AB_MERGE_C R13, R7, R13, RZ ;  /* 0x0000000d070d723e */ /* 0x000fe400048060ff */
[----:B----4-:R-:W-:-:S05]  /*1ef480*/  IADD3 R22, P1, R2, R27, RZ ;  /* 0x0000001b02167210 */ /* 0x010fca0007f3e0ff */
[----:B------:R-:W-:Y:S02]  /*1ef490*/  IMAD.X R23, R5, 0x1, R26, P1 ;  /* 0x0000000105177824 */ /* 0x000fe400008e061a */
[----:B------:R-:W4:Y:S04]  /*1ef4a0*/  LDL.LU R5, [R1+0x1478] ;  /* 0x0014780001057983 */ /* 0x000f280000300800 */
[----:B------:R-:W4:Y:S04]  /*1ef4b0*/  LDL.LU R6, [R1+0x147c] ;  /* 0x00147c0001067983 */ /* 0x000f280000300800 */
[----:B------:R0:W-:Y:S04]  /*1ef4c0*/  STL.64 [R1+0x7f28], R26 ;  /* 0x007f281a01007387 */ /* 0x0001e80000100a00 */
[----:B------:R1:W-:Y:S04]  /*1ef4d0*/  STL.64 [R1+0x2390], R22 ;  /* 0x0023901601007387 */ /* 0x0003e80000100a00 */
[----:B0-----:R-:W2:Y:S04]  /*1ef4e0*/  LDL.LU R26, [R1+0x1464] ;  /* 0x00146400011a7983 */ /* 0x001ea80000300800 */
[----:B------:R-:W4:Y:S04]  /*1ef4f0*/  LDL.LU R27, [R1+0x1468] ;  /* 0x00146800011b7983 */ /* 0x000f280000300800 */
[----:B------:R-:W4:Y:S04]  /*1ef500*/  LDL.LU R8, [R1+0x1480] ;  /* 0x0014800001087983 */ /* 0x000f280000300800 */
[----:B------:R-:W-:Y:S04]  /*1ef510*/  STL [R1+0x3d8], R11 ;  /* 0x0003d80b01007387 */ /* 0x000fe80000100800 */
[----:B------:R-:W4:Y:S04]  /*1ef520*/  LDL.LU R12, [R1+0x1484] ;  /* 0x00148400010c7983 */ /* 0x000f280000300800 */
[----:B------:R0:W-:Y:S04]  /*1ef530*/  STL [R1+0x3e0], R0 ;  /* 0x0003e00001007387 */ /* 0x0001e80000100800 */
[----:B------:R-:W4:Y:S01]  /*1ef540*/  LDL.LU R9, [R1+0x1488] ;  /* 0x0014880001097983 */ /* 0x000f220000300800 */
[----:B-1----:R-:W-:-:S03]  /*1ef550*/  IADD3 R22, P1, R2, R29, RZ ;  /* 0x0000001d02167210 */ /* 0x002fc60007f3e0ff */
[----:B0-----:R-:W4:Y:S04]  /*1ef560*/  LDL.LU R0, [R1+0x148c] ;  /* 0x00148c0001007983 */ /* 0x001f280000300800 */
[----:B------:R0:W-:Y:S04]  /*1ef570*/  STL [R1+0x7f30], R29 ;  /* 0x007f301d01007387 */ /* 0x0001e80000100800 */
[----:B------:R-:W4:Y:S01]  /*1ef580*/  LDL.LU R11, [R1+0x1490] ;  /* 0x00149000010b7983 */ /* 0x000f220000300800 */
[----:B0-----:R-:W-:-:S05]  /*1ef590*/  SHF.R.S32.HI R29, RZ, 0x1f, R2 ;  /* 0x0000001fff1d7819 */ /* 0x001fca0000011402 */
[----:B------:R-:W-:-:S05]  /*1ef5a0*/  IMAD.X R23, R29, 0x1, R28, P1 ;  /* 0x000000011d177824 */ /* 0x000fca00008e061c */
[----:B------:R-:W-:Y:S04]  /*1ef5b0*/  STL.64 [R1+0x2388], R22 ;  /* 0x0023881601007387 */ /* 0x000fe80000100a00 */
[----:B------:R0:W-:Y:S04]  /*1ef5c0*/  STL [R1+0x3c4], R3 ;  /* 0x0003c40301007387 */ /* 0x0001e80000100800 */
[----:B------:R-:W4:Y:S04]  /*1ef5d0*/  LDL.LU R10, [R1+0x1494] ;  /* 0x00149400010a7983 */ /* 0x000f280000300800 */
[----:B0-----:R-:W4:Y:S01]  /*1ef5e0*/  LDL.LU R3, [R1+0x1498] ;  /* 0x0014980001037983 */ /* 0x001f220000300800 */
[----:B------:R-:W-:-:S03]  /*1ef5f0*/  IADD3 R22, P1, R2, R25, RZ ;  /* 0x0000001902167210 */ /* 0x000fc60007f3e0ff */
[----:B------:R-:W4:Y:S04]  /*1ef600*/  LDL.LU R7, [R1+0x149c] ;  /* 0x00149c0001077983 */ /* 0x000f280000300800 */
[----:B------:R0:W-:Y:S01]  /*1ef610*/  STL [R1+0x7a10], R13 ;  /* 0x007a100d01007387 */ /* 0x0001e20000100800 */
[----:B------:R-:W-:-:S03]  /*1ef620*/  IMAD.X R23, R29, 0x1, R24, P1 ;  /* 0x000000011d177824 */ /* 0x000fc600008e0618 */
[----:B0-----:R-:W2:Y:S04]  /*1ef630*/  LDL.LU R13, [R1+0x1460] ;  /* 0x00146000010d7983 */ /* 0x001ea80000300800 */
[----:B------:R0:W-:Y:S04]  /*1ef640*/  STL.64 [R1+0x2380], R22 ;  /* 0x0023801601007387 */ /* 0x0001e80000100a00 */
[----:B0-----:R-:W4:Y:S04]  /*1ef650*/  LDL.LU.64 R22, [R1+0x7f40] ;  /* 0x007f400001167983 */ /* 0x001f280000300a00 */
[----:B------:R0:W-:Y:S01]  /*1ef660*/  STL.64 [R1+0x7f20], R24 ;  /* 0x007f201801007387 */ /* 0x0001e20000100a00 */
[----:B---3--:R-:W-:-:S02]  /*1ef670*/  F2FP.SATFINITE.E5M2.F32.PACK_AB_MERGE_C R4, R4, R19, RZ ;  /* 0x000000130404723e */ /* 0x008fc400048060ff */
[----:B--2---:R-:W-:Y:S02]  /*1ef680*/  F2FP.SATFINITE.E5M2.F32.PACK_AB_MERGE_C R26, R26, R13, RZ ;  /* 0x0000000d1a1a723e */ /* 0x004fe400048060ff */
[----:B----4-:R-:W-:-:S03]  /*1ef690*/  F2FP.SATFINITE.E5M2.F32.PACK_AB_MERGE_C R13, R18, R27, RZ ;  /* 0x0000001b120d723e */ /* 0x010fc600048060ff */
[----:B------:R1:W-:Y:S04]  /*1ef6a0*/  STL [R1+0x3a0], R26 ;  /* 0x0003a01a01007387 */ /* 0x0003e80000100800 */
[----:B------:R-:W-:Y:S01]  /*1ef6b0*/  STL [R1+0x39c], R13 ;  /* 0x00039c0d01007387 */ /* 0x000fe20000100800 */
[----:B0-----:R-:W-:-:S03]  /*1ef6c0*/  IADD3 R24, P1, R2, R23, RZ ;  /* 0x0000001702187210 */ /* 0x001fc60007f3e0ff */
[----:B-1----:R-:W2:Y:S04]  /*1ef6d0*/  LDL.LU R26, [R1+0x14a0] ;  /* 0x0014a000011a7983 */ /* 0x002ea80000300800 */
[----:B------:R-:W2:Y:S01]  /*1ef6e0*/  LDL.LU R27, [R1+0x14a4] ;  /* 0x0014a400011b7983 */ /* 0x000ea20000300800 */
[----:B------:R-:W-:Y:S01]  /*1ef6f0*/  IMAD.X R25, R29, 0x1, R22, P1 ;  /* 0x000000011d197824 */ /* 0x000fe200008e0616 */
[----:B------:R-:W-:-:S04]  /*1ef700*/  IADD3 R18, P1, R2, R21, RZ ;  /* 0x0000001502127210 */ /* 0x000fc80007f3e0ff */
[----:B------:R-:W-:Y:S04]  /*1ef710*/  STL.64 [R1+0x2378], R24 ;  /* 0x0023781801007387 */ /* 0x000fe80000100a00 */
[----:B------:R0:W-:Y:S01]  /*1ef720*/  STL [R1+0x37c], R4 ;  /* 0x00037c0401007387 */ /* 0x0001e20000100800 */
[----:B------:R-:W-:Y:S01]  /*1ef730*/  IMAD.X R19, R29, 0x1, R20, P1 ;  /* 0x000000011d137824 */ /* 0x000fe200008e0614 */
[----:B0-----:R-:W-:Y:S02]  /*1ef740*/  F2FP.SATFINITE.E5M2.F32.PACK_AB_MERGE_C R4, R6, R5, RZ ;  /* 0x000000050604723e */ /* 0x001fe400048060ff */
[----:B------:R-:W3:Y:S04]  /*1ef750*/  LDL.LU R24, [R1+0x14ac] ;  /* 0x0014ac0001187983 */ /* 0x000ee80000300800 */
[----:B------:R-:W4:Y:S04]  /*1ef760*/  LDL.LU R25, [R1+0x1010] ;  /* 0x0010100001197983 */ /* 0x000f280000300800 */
[----:B------:R-:W4:Y:S04]  /*1ef770*/  LDL.LU R13, [R1+0x1014] ;  /* 0x00101400010d7983 */ /* 0x000f280000300800 */
[----:B------:R-:W3:Y:S04]  /*1ef780*/  LDL.LU R5, [R1+0x1018] ;  /* 0x0010180001057983 */ /* 0x000ee80000300800 */
[----:B------:R-:W3:Y:S04]  /*1ef790*/  LDL.LU R6, [R1+0x101c] ;  /* 0x00101c0001067983 */ /* 0x000ee80000300800 */
[----:B------:R-:W-:Y:S04]  /*1ef7a0*/  STL [R1+0x380], R4 ;  /* 0x0003800401007387 */ /* 0x000fe80000100800 */
[----:B------:R0:W-:Y:S04]  /*1ef7b0*/  STL.64 [R1+0x2370], R18 ;  /* 0x0023701201007387 */ /* 0x0001e80000100a00 */
[----:B0-----:R-:W2:Y:S01]  /*1ef7c0*/  LDL.LU.64 R18, [R1+0x7f38] ;  /* 0x007f380001127983 */ /* 0x001ea20000300a00 */
[----:B------:R-:W-:-:S03]  /*1ef7d0*/  F2FP.SATFINITE.E5M2.F32.PACK_AB_MERGE_C R8, R12, R8, RZ ;  /* 0x000000080c08723e */ /* 0x000fc600048060ff */
[----:B------:R-:W-:Y:S01]  /*1ef7e0*/  STL.64 [R1+0x7f18], R20 ;  /* 0x007f181401007387 */ /* 0x000fe20000100a00 */
[----:B------:R-:W-:-:S03]  /*1ef7f0*/  F2FP.SATFINITE.E5M2.F32.PACK_AB_MERGE_C R0, R0, R9, RZ ;  /* 0x000000090000723e */ /* 0x000fc600048060ff */
[----:B------:R-:W3:Y:S04]  /*1ef800*/  LDL.LU R4, [R1+0x14c0] ;  /* 0x0014c00001047983 */ /* 0x000ee80000300800 */
[----:B------:R0:W-:Y:S01]  /*1ef810*/  STL [R1+0x360], R8 ;  /* 0x0003600801007387 */ /* 0x0001e20000100800 */
[----:B------:R-:W-:-:S03]  /*1ef820*/  F2FP.SATFINITE.E5M2.F32.PACK_AB_MERGE_C R10, R10, R11, RZ ;  /* 0x0000000b0a0a723e */ /* 0x000fc600048060ff */
[----:B0-----:R-:W3:Y:S04]  /*1ef830*/  LDL.LU R8, [R1+0x14c4] ;  /* 0x0014c40001087983 */ /* 0x001ee80000300800 */
        /* <DEDUP_REMOVED lines=8> */
[----:B------:R0:W-:Y:S01]  /*1ef8c0*/  STL.64 [R1+0x2368], R20 ;  /* 0x0023681401007387 */ /* 0x0001e20000100a00 */
[----:B------:R-:W-:-:S03]  /*1ef8d0*/  F2FP.SATFINITE.E5M2.F32.PACK_AB_MERGE_C R18, R27, R26, RZ ;  /* 0x0000001a1b12723e */ /* 0x000fc600048060ff */
[----:B0-----:R-:W2:Y:S04]  /*1ef8e0*/  LDL.LU R20, [R1+0x14d4] ;  /* 0x0014d40001147983 */ /* 0x001ea80000300800 */
[----:B------:R0:W-:Y:S04]  /*1ef8f0*/  STL [R1+0x1f0], R10 ;  /* 0x0001f00a01007387 */ /* 0x0001e80000100800 */
[----:B------:R-:W2:Y:S04]  /*1ef900*/  LDL.LU R21, [R1+0x14d8] ;  /* 0x0014d80001157983 */ /* 0x000ea80000300800 */
[----:B------:R-:W-:Y:S04]  /*1ef910*/  STL [R1+0x1f4], R3 ;  /* 0x0001f40301007387 */ /* 0x000fe80000100800 */
[----:B------:R-:W2:Y:S04]  /*1ef920*/  LDL.LU R7, [R1+0x14dc] ;  /* 0x0014dc0001077983 */ /* 0x000ea80000300800 */
[----:B------:R-:W2:Y:S01]  /*1ef930*/  LDL.LU R12, [R1+0x14e0] ;  /* 0x0014e000010c7983 */ /* 0x000ea20000300800 */
[----:B0-----:R-:W-:-:S05]  /*1ef940*/  IADD3 R10, P1, R2, R17, RZ ;  /* 0x00000011020a7210 */ /* 0x001fca0007f3e0ff */
[----:B------:R-:W-:Y:S01]  /*1ef950*/  IMAD.X R11, R29, 0x1, R15, P1 ;  /* 0x000000011d0b7824 */ /* 0x000fe200008e060f */
[----:B------:R-:W-:-:S04]  /*1ef960*/  IADD3 R26, P1, R2, R16, RZ ;  /* 0x00000010021a7210 */ /* 0x000fc80007f3e0ff */
[----:B------:R0:W-:Y:S01]  /*1ef970*/  STL.64 [R1+0x2360], R10 ;  /* 0x0023600a01007387 */ /* 0x0001e20000100a00 */
[----:B------:R-:W-:-:S03]  /*1ef980*/  IMAD.X R27, R29, 0x1, R14, P1 ;  /* 0x000000011d1b7824 */ /* 0x000fc600008e060e */
[----:B0-----:R-:W2:Y:S04]  /*1ef990*/  LDL.LU R11, [R1+0x14e4] ;  /* 0x0014e400010b7983 */ /* 0x001ea80000300800 */
[----:B------:R-:W2:Y:S04]  /*1ef9a0*/  LDL.LU R10, [R1+0x14e8] ;  /* 0x0014e800010a7983 */ /* 0x000ea80000300800 */
[----:B------:R-:W2:Y:S04]  /*1ef9b0*/  LDL.LU R3, [R1+0x14ec] ;  /* 0x0014ec0001037983 */ /* 0x000ea80000300800 */
[----:B------:R-:W-:Y:S04]  /*1ef9c0*/  STL [R1+0x1d8], R18 ;  /* 0x0001d81201007387 */ /* 0x000fe80000100800 */
[----:B------:R-:W2:Y:S04]  /*1ef9d0*/  LDL.LU R29, [R1+0x7f30] ;  /* 0x007f3000011d7983 */ /* 0x000ea80000300800 */
[----:B------:R0:W-:Y:S04]  /*1ef9e0*/  STL.64 [R1+0x2358], R26 ;  /* 0x0023581a01007387 */ /* 0x0001e80000100a00 */
[----:B0-----:R-:W2:Y:S01]  /*1ef9f0*/  LDL.LU.64 R26, [R1+0x7f28] ;  /* 0x007f2800011a7983 */ /* 0x001ea20000300a00 */
[----:B----4-:R-:W-:Y:S01]  /*1efa00*/  F2FP.SATFINITE.E5M2.F32.PACK_AB_MERGE_C R13, R13, R25, RZ ;  /* 0x000000190d0d723e */ /* 0x010fe200048060ff */
[----:B------:R-:W-:Y:S01]  /*1efa10*/  VIADD R2, R2, UR6 ;  /* 0x0000000602027c36 */ /* 0x000fe20008000000 */
[----:B---3--:R-:W-:-:S02]  /*1efa20*/  F2FP.SATFINITE.E5M2.F32.PACK_AB_MERGE_C R5, R6, R5, RZ ;  /* 0x000000050605723e */ /* 0x008fc400048060ff */
[----:B------:R-:W-:Y:S02]  /*1efa30*/  F2FP.SATFINITE.E5M2.F32.PACK_AB_MERGE_C R8, R8, R4, RZ ;  /* 0x000000040808723e */ /* 0x000fe400048060ff */
[----:B------:R-:W-:Y:S01]  /*1efa40*/  F2FP.SATFINITE.E5M2.F32.PACK_AB_MERGE_C R0, R0, R9, RZ ;  /* 0x000000090000723e */ /* 0x000fe200048060ff */
[----:B------:R-:W-:Y:S01]  /*1efa50*/  ULDC UR6, c[0x0][0x248] ;  /* 0x0000920000067ab9 */ /* 0x000fe20000000800 */
[----:B--2---:R-:W-:-:S05]  /*1efa60*/  F2FP.SATFINITE.E5M2.F32.PACK_AB_MERGE_C R18, R24, R19, RZ ;  /* 0x000000131812723e */ /* 0x004fca00048060ff */
[----:B------:R0:W-:Y:S04]  /*1efa70*/  STL [R1+0x1e4], R18 ;  /* 0x0001e41201007387 */ /* 0x0001e80000100800 */
[----:B------:R1:W-:Y:S04]  /*1efa80*/  STL [R1+0x1d0], R13 ;  /* 0x0001d00d01007387 */ /* 0x0003e80000100800 */
[----:B0-----:R-:W2:Y:S01]  /*1efa90*/  LDL.LU R18, [R1+0x14f0] ;  /* 0x0014f00001127983 */ /* 0x001ea20000300800 */
[----:B-1----:R-:W-:-:S03]  /*1efaa0*/  SHF.R.S32.HI R13, RZ, 0x1f, R2 ;  /* 0x0000001fff0d7819 */ /* 0x002fc60000011402 */
[----:B------:R-:W2:Y:S04]  /*1efab0*/  LDL.LU R19, [R1+0x14f4] ;  /* 0x0014f40001137983 */ /* 0x000ea80000300800 */
[----:B------:R0:W-:Y:S04]  /*1efac0*/  STL [R1+0x1d4], R5 ;  /* 0x0001d40501007387 */ /* 0x0001e80000100800 */
[----:B0-----:R-:W3:Y:S04]  /*1efad0*/  LDL.LU R5, [R1+0x14f8] ;  /* 0x0014f80001057983 */ /* 0x001ee80000300800 */
[----:B------:R-:W3:Y:S04]  /*1efae0*/  LDL.LU R6, [R1+0x14fc] ;  /* 0x0014fc0001067983 */ /* 0x000ee80000300800 */
[----:B------:R-:W4:Y:S01]  /*1efaf0*/  LDL.LU R4, [R1+0x1500] ;  /* 0x0015000001047983 */ /* 0x000f220000300800 */
[----:B------:R-:W-:-:S05]  /*1efb00*/  IADD3 R24, P1, R2, R27, RZ ;  /* 0x0000001b02187210 */ /* 0x000fca0007f3e0ff */
[----:B------:R-:W-:-:S05]  /*1efb10*/  IMAD.X R25, R13, 0x1, R26, P1 ;  /* 0x000000010d197824 */ /* 0x000fca00008e061a */
[----:B------:R-:W-:Y:S04]  /*1efb20*/  STL.64 [R1+0x2350], R24 ;  /* 0x0023501801007387 */ /* 0x000fe80000100a00 */
[----:B------:R0:W-:Y:S04]  /*1efb30*/  STL [R1+0x2e4c], R8 ;  /* 0x002e4c0801007387 */ /* 0x0001e80000100800 */
[----:B0-----:R-:W4:Y:S01]  /*1efb40*/  LDL.LU R8, [R1+0x1504] ;  /* 0x0015040001087983 */ /* 0x001f220000300800 */
[----:B------:R-:W-:-:S03]  /*1efb50*/  IADD3 R24, P1, R2, R29, RZ ;  /* 0x0000001d02187210 */ /* 0x000fc60007f3e0ff */
[----:B------:R0:W-:Y:S04]  /*1efb60*/  STL [R1+0x2e58], R0 ;  /* 0x002e580001007387 */ /* 0x0001e80000100800 */
[----:B------:R-:W4:Y:S01]  /*1efb70*/  LDL.LU R9, [R1+0x1508] ;  /* 0x0015080001097983 */ /* 0x000f220000300800 */
[----:B------:R-:W-:-:S03]  /*1efb80*/  IMAD.X R25, R13, 0x1, R28, P1 ;  /* 0x000000010d197824 */ /* 0x000fc600008e061c */
[----:B0-----:R-:W4:Y:S04]  /*1efb90*/  LDL.LU R0, [R1+0x150c] ;  /* 0x00150c0001007983 */ /* 0x001f280000300800 */
[----:B------:R0:W-:Y:S04]  /*1efba0*/  STL.64 [R1+0x2348], R24 ;  /* 0x0023481801007387 */ /* 0x0001e80000100a00 */
[----:B0-----:R-:W2:Y:S04]  /*1efbb0*/  LDL.LU.64 R24, [R1+0x7f20] ;  /* 0x007f200001187983 */ /* 0x001ea80000300a00 */
[----:B------:R0:W-:Y:S04]  /*1efbc0*/  STL.64 [R1+0x7f08], R28 ;  /* 0x007f081c01007387 */ /* 0x0001e80000100a00 */
[----:B0-----:R-:W3:Y:S01]  /*1efbd0*/  LDL.LU R29, [R1+0x14d0] ;  /* 0x0014d000011d7983 */ /* 0x001ee20000300800 */
[----:B------:R-:W-:-:S03]  /*1efbe0*/  F2FP.SATFINITE.E5M2.F32.PACK_AB_MERGE_C R28, R7, R21, RZ ;  /* 0x00000015071c723e */ /* 0x000fc600048060ff */
[----:B------:R-:W4:Y:S01]  /*1efbf0*/  LDL.LU R7, [R1+0x151c] ;  /* 0x00151c0001077983 */ /* 0x000f220000300800 */
[----:B------:R-:W-:Y:S02]  /*1efc00*/  F2FP.SATFINITE.E5M2.F32.PACK_AB_MERGE_C R11, R11, R12, RZ ;  /* 0x0000000c0b0b723e */ /* 0x000fe400048060ff */
[----:B------:R-:W-:Y:S02]  /*1efc10*/  F2FP.SATFINITE.E5M2.F32.PACK_AB_MERGE_C R3, R3, R10, RZ ;  /* 0x0000000a0303723e */ /* 0x000fe400048060ff */
[----:B---3--:R-:W-:-:S05]  /*1efc20*/  F2FP.SATFINITE.E5M2.F32.PACK_AB_MERGE_C R20, R20, R29, RZ ;  /* 0x0000001d1414723e */ /* 0x008fca00048060ff */
[----:B------:R2:W-:Y:S04]  /*1efc30*/  STL [R1+0x2dec], R20 ;  /* 0x002dec1401007387 */ /* 0x0005e80000100800 */
[----:B------:R0:W-:Y:S01]  /*1efc40*/  STL [R1+0x2df8], R28 ;  /* 0x002df81c01007387 */ /* 0x0001e20000100800 */
[----:B--2---:R-:W-:-:S03]  /*1efc50*/  IADD3 R20, P1, R2, R25, RZ ;  /* 0x0000001902147210 */ /* 0x004fc60007f3e0ff */
[----:B0-----:R-:W2:Y:S02]  /*1efc60*/  LDL.LU R28, [R1+0x1520] ;  /* 0x00152000011c7983 */ /* 0x001ea40000300800 */
[----:B------:R-:W-:-:S05]  /*1efc70*/  IMAD.X R21, R13, 0x1, R24, P1 ;  /* 0x000000010d157824 */ /* 0x000fca00008e0618 */
[----:B------:R-:W-:Y:S04]  /*1efc80*/  STL.64 [R1+0x2340], R20 ;  /* 0x0023401401007387 */ /* 0x000fe80000100a00 */
[----:B------:R0:W-:Y:S04]  /*1efc90*/  STL [R1+0x2d3c], R11 ;  /* 0x002d3c0b01007387 */ /* 0x0001e80000100800 */
[----:B------:R-:W2:Y:S04]  /*1efca0*/  LDL.LU R29, [R1+0x1524] ;  /* 0x00152400011d7983 */ /* 0x000ea80000300800 */
[----:B------:R1:W-:Y:S04]  /*1efcb0*/  STL [R1+0x2d6c], R3 ;  /* 0x002d6c0301007387 */ /* 0x0003e80000100800 */
[----:B------:R-:W3:Y:S04]  /*1efcc0*/  LDL.LU R12, [R1+0x1528] ;  /* 0x00152800010c7983 */ /* 0x000ee80000300800 */
[----:B0-----:R-:W3:Y:S01]  /*1efcd0*/  LDL.LU R11, [R1+0x152c] ;  /* 0x00152c00010b7983 */ /* 0x001ee20000300800 */
[----:B------:R-:W-:-:S03]  /*1efce0*/  IADD3 R20, P1, R2, R23, RZ ;  /* 0x0000001702147210 */ /* 0x000fc60007f3e0ff */
[----:B------:R-:W2:Y:S04]  /*1efcf0*/  LDL.LU R10, [R1+0x1530] ;  /* 0x00153000010a7983 */ /* 0x000ea80000300800 */
[----:B-1----:R-:W2:Y:S01]  /*1efd00*/  LDL.LU R3, [R1+0x1534] ;  /* 0x0015340001037983 */ /* 0x002ea20000300800 */
[----:B------:R-:W-:-:S05]  /*1efd10*/  IMAD.X R21, R13, 0x1, R22, P1 ;  /* 0x000000010d157824 */ /* 0x000fca00008e0616 */
[----:B------:R0:W-:Y:S04]  /*1efd20*/  STL.64 [R1+0x2338], R20 ;  /* 0x0023381401007387 */ /* 0x0001e80000100a00 */
[----:B0-----:R-:W4:Y:S01]  /*1efd30*/  LDL.LU.64 R20, [R1+0x7f18] ;  /* 0x007f180001147983 */ /* 0x001f220000300a00 */
[----:B------:R-:W-:-:S03]  /*1efd40*/  F2FP.SATFINITE.E5M2.F32.PACK_AB_MERGE_C R19, R19, R18, RZ ;  /* 0x000000121313723e */ /* 0x000fc600048060ff */
[----:B------:R0:W-:Y:S01]  /*1efd50*/  STL.64 [R1+0x7f00], R22 ;  /* 0x007f001601007387 */ /* 0x0001e20000100a00 */
[----:B------:R-:W-:-:S03]  /*1efd60*/  F2FP.SATFINITE.E5M2.F32.PACK_AB_MERGE_C R18, R6, R5, RZ ;  /* 0x000000050612723e */ /* 0x000fc600048060ff */
[----:B0-----:R-:W2:Y:S04]  /*1efd70*/  LDL.LU R22, [R1+0x1514] ;  /* 0x0015140001167983 */ /* 0x001ea80000300800 */
[----:B------:R-:W3:Y:S04]  /*1efd80*/  LDL.LU R23, [R1+0x1518] ;  /* 0x0015180001177983 */ /* 0x000ee80000300800 */
[----:B------:R-:W2:Y:S04]  /*1efd90*/  LDL.LU R5, [R1+0x1538] ;  /* 0x0015380001057983 */ /* 0x000ea80000300800 */
[----:B------:R-:W-:Y:S04]  /*1efda0*/  STL [R1+0x2c8c], R19 ;  /* 0x002c8c1301007387 */ /* 0x000fe80000100800 */
[----:B------:R-:W2:Y:S04]  /*1efdb0*/  LDL.LU R6, [R1+0x153c] ;  /* 0x00153c0001067983 */ /* 0x000ea80000300800 */
[----:B------:R4:W-:Y:S02]  /*1efdc0*/  STL [R1+0x2cac], R18 ;  /* 0x002cac1201007387 */ /* 0x0009e40000100800 */
[----:B----4-:R-:W-:-:S05]  /*1efdd0*/  IADD3 R18, P1, R2, R21, RZ ;  /* 0x0000001502127210 */ /* 0x010fca0007f3e0ff */
[----:B------:R-:W-:-:S05]  /*1efde0*/  IMAD.X R19, R13, 0x1, R20, P1 ;  /* 0x000000010d137824 */ /* 0x000fca00008e0614 */
[----:B------:R0:W-:Y:S04]  /*1efdf0*/  STL.64 [R1+0x2330], R18 ;  /* 0x0023301201007387 */ /* 0x0001e80000100a00 */
[----:B0-----:R-:W4:Y:S04]  /*1efe00*/  LDL.LU.64 R18, [R1+0x7f10] ;  /* 0x007f100001127983 */ /* 0x001f280000300a00 */
[----:B------:R0:W-:Y:S04]  /*1efe10*/  STL.64 [R1+0x7ef8], R20 ;  /* 0x007ef81401007387 */ /* 0x0001e80000100a00 */
[----:B0-----:R-:W4:Y:S01]  /*1efe20*/  LDL.LU R21, [R1+0x1510] ;  /* 0x0015100001157983 */ /* 0x001f220000300800 */
[----:B------:R-:W-:-:S02]  /*1efe30*/  F2FP.SATFINITE.E5M2.F32.PACK_AB_MERGE_C R4, R8, R4, RZ ;  /* 0x000000040804723e */ /* 0x000fc400048060ff */
[----:B------:R-:W-:-:S03]  /*1efe40*/  F2FP.SATFINITE.E5M2.F32.PACK_AB_MERGE_C R0, R0, R9, RZ ;  /* 0x000000090000723e */ /* 0x000fc600048060ff */
[----:B------:R0:W-:Y:S04]  /*1efe50*/  STL [R1+0x2c1c], R4 ;  /* 0x002c1c0401007387 */ /* 0x0001e80000100800 */
[----:B------:R-:W-:Y:S04]  /*1efe60*/  STL [R1+0x2c2c], R0 ;  /* 0x002c2c0001007387 */ /* 0x000fe80000100800 */
[----:B0-----:R-:W4:Y:S01]  /*1efe70*/  LDL.LU R4, [R1+0x1540] ;  /* 0x0015400001047983 */ /* 0x001f220000300800 */
[----:B---3--:R-:W-:Y:S02]  /*1efe80*/  F2FP.SATFINITE.E5M2.F32.PACK_AB_MERGE_C R7, R7, R23, RZ ;  /* 0x000000170707723e */ /* 0x008fe400048060ff */
[----:B------:R-:W-:-:S02]  /*1efe90*/  F2FP.SATFINITE.E5M2.F32.PACK_AB_MERGE_C R11, R11, R12, RZ ;  /* 0x0000000c0b0b723e */ /* 0x000fc400048060ff */
[----:B--2---:R-:W-:Y:S02]  /*1efea0*/  F2FP.SATFINITE.E5M2.F32.PACK_AB_MERGE_C R3, R3, R10, RZ ;  /* 0x0000000a0303723e */ /* 0x004fe400048060ff */
[----:B------:R-:W-:Y:S02]  /*1efeb0*/  F2FP.SATFINITE.E5M2.F32.PACK_AB_MERGE_C R5, R6, R5, RZ ;  /* 0x000000050605723e */ /* 0x000fe400048060ff */
[----:B----4-:R-:W-:-:S05]  /*1efec0*/  IADD3 R8, P1, R2, R19, RZ ;  /* 0x0000001302087210 */ /* 0x010fca0007f3e0ff */
[----:B------:R-:W-:-:S05]  /*1efed0*/  IMAD.X R9, R13, 0x1, R18, P1 ;  /* 0x000000010d097824 */ /* 0x000fca00008e0612 */
[----:B------:R0:W-:Y:S04]  /*1efee0*/  STL.64 [R1+0x2328], R8 ;  /* 0x0023280801007387 */ /* 0x0001e80000100a00 */
[----:B0-----:R-:W2:Y:S04]  /*1efef0*/  LDL.LU R8, [R1+0x1544] ;  /* 0x0015440001087983 */ /* 0x001ea80000300800 */
[----:B------:R-:W3:Y:S04]  /*1eff00*/  LDL.LU R9, [R1+0x1548] ;  /* 0x0015480001097983 */ /* 0x000ee80000300800 */
[----:B------:R-:W3:Y:S04]  /*1eff10*/  LDL.LU R0, [R1+0x154c] ;  /* 0x00154c0001007983 */ /* 0x000ee80000300800 */
[----:B------:R0:W-:Y:S04]  /*1eff20*/  STL.64 [R1+0x7ef0], R18 ;  /* 0x007ef01201007387 */ /* 0x0001e80000100a00 */
[----:B------:R-:W4:Y:S01]  /*1eff30*/  LDL.LU R20, [R1+0x1550] ;  /* 0x0015500001147983 */ /* 0x000f220000300800 */
[----:B0-----:R-:W-:-:S05]  /*1eff40*/  F2FP.SATFINITE.E5M2.F32.PACK_AB_MERGE_C R18, R22, R21, RZ ;  /* 0x000000151612723e */ /* 0x001fca00048060ff */
[----:B------:R0:W-:Y:S04]  /*1eff50*/  STL [R1+0x2b9c], R18 ;  /* 0x002b9c1201007387 */ /* 0x0001e80000100800 */
[----:B------:R-:W4:Y:S04]  /*1eff60*/  LDL.LU R22, [R1+0x1554] ;  /* 0x0015540001167983 */ /* 0x000f280000300800 */
[----:B------:R1:W-:Y:S04]  /*1eff70*/  STL [R1+0x2bb8], R7 ;  /* 0x002bb80701007387 */ /* 0x0003e80000100800 */
[----:B------:R-:W4:Y:S01]  /*1eff80*/  LDL.LU R23, [R1+0x1558] ;  /* 0x0015580001177983 */ /* 0x000f220000300800 */
[----:B0-----:R-:W-:-:S03]  /*1eff90*/  IADD3 R18, P1, R2, R17, RZ ;  /* 0x0000001102127210 */ /* 0x001fc60007f3e0ff */
[----:B-1----:R-:W4:Y:S02]  /*1effa0*/  LDL.LU R7, [R1+0x155c] ;  /* 0x00155c0001077983 */ /* 0x002f240000300800 */
[----:B------:R-:W-:Y:S01]  /*1effb0*/  IMAD.X R19, R13, 0x1, R15, P1 ;  /* 0x000000010d137824 */ /* 0x000fe200008e060f */
[----:B------:R-:W-:-:S04]  /*1effc0*/  F2FP.SATFINITE.E5M2.F32.PACK_AB_MERGE_C R21, R29, R28, RZ ;  /* 0x0000001c1d15723e */ /* 0x000fc800048060ff */
[----:B------:R-:W-:Y:S04]  /*1effd0*/  STL.64 [R1+0x2320], R18 ;  /* 0x0023201201007387 */ /* 0x000fe80000100a00 */
[----:B------:R0:W-:Y:S04]  /*1effe0*/  STL [R1+0x1010], R21 ;  /* 0x0010101501007387 */ /* 0x0001e80000100800 */
[----:B0-----:R-:W4:Y:S01]  /*1efff0*/  LDL.LU R21, [R1+0x1560] ;  /* 0x0015600001157983 */ /* 0x001f220000300800 */
[C---:B------:R-:W-:Y:S01]  /*1f0000*/  IADD3 R18, P1, R2.reuse, R16, RZ ;  /* 0x0000001002127210 */ /* 0x040fe20007f3e0ff */
[----:B------:R-:W-:Y:S01]  /*1f0010*/  VIADD R2, R2, UR6 ;  /* 0x0000000602027c36 */ /* 0x000fe20008000000 */
[----:B------:R-:W-:-:S03]  /*1f0020*/  ULDC UR6, c[0x0][0x248] ;  /* 0x0000920000067ab9 */ /* 0x000fc60000000800 */
[----:B------:R-:W-:Y:S01]  /*1f0030*/  IMAD.X R19, R13, 0x1, R14, P1 ;  /* 0x000000010d137824 */ /* 0x000fe200008e060e */
[----:B------:R-:W-:-:S04]  /*1f0040*/  IADD3 R28, P1, R2, R27, RZ ;  /* 0x0000001b021c7210 */ /* 0x000fc80007f3e0ff */
[----:B------:R-:W-:Y:S04]  /*1f0050*/  STL.64 [R1+0x2318], R18 ;  /* 0x0023181201007387 */ /* 0x000fe80000100a00 */
[----:B------:R0:W-:Y:S04]  /*1f0060*/  STL [R1+0x1014], R11 ;  /* 0x0010140b01007387 */ /* 0x0001e80000100800 */
[----:B------:R-:W4:Y:S04]  /*1f0070*/  LDL.LU R12, [R1+0x1564] ;  /* 0x00156400010c7983 */ /* 0x000f280000300800 */
[----:B------:R1:W-:Y:S04]  /*1f0080*/  STL [R1+0x858], R3 ;  /* 0x0008580301007387 */ /* 0x0003e80000100800 */
[----:B------:R-:W4:Y:S01]  /*1f0090*/  LDL.LU R10, [R1+0x1568] ;  /* 0x00156800010a7983 */ /* 0x000f220000300800 */
[----:B0-----:R-:W-:-:S03]  /*1f00a0*/  SHF.R.S32.HI R11, RZ, 0x1f, R2 ;  /* 0x0000001fff0b7819 */ /* 0x001fc60000011402 */
[----:B-1----:R-:W4:Y:S04]  /*1f00b0*/  LDL.LU R3, [R1+0x156c] ;  /* 0x00156c0001037983 */ /* 0x002f280000300800 */
[----:B------:R-:W4:Y:S01]  /*1f00c0*/  LDL.LU R19, [R1+0x1570] ;  /* 0x0015700001137983 */ /* 0x000f220000300800 */
[----:B------:R-:W-:-:S03]  /*1f00d0*/  IMAD.X R29, R11, 0x1, R26, P1 ;  /* 0x000000010b1d7824 */ /* 0x000fc600008e061a */
[----:B------:R-:W4:Y:S04]  /*1f00e0*/  LDL.LU R13, [R1+0x1574] ;  /* 0x00157400010d7983 */ /* 0x000f280000300800 */
[----:B------:R0:W-:Y:S04]  /*1f00f0*/  STL [R1+0x868], R5 ;  /* 0x0008680501007387 */ /* 0x0001e80000100800 */
[----:B0-----:R-:W4:Y:S04]  /*1f0100*/  LDL.LU R5, [R1+0x1578] ;  /* 0x0015780001057983 */ /* 0x001f280000300800 */
[----:B------:R-:W4:Y:S04]  /*1f0110*/  LDL.LU R6, [R1+0x157c] ;  /* 0x00157c0001067983 */ /* 0x000f280000300800 */
[----:B------:R0:W-:Y:S04]  /*1f0120*/  STL.64 [R1+0x2310], R28 ;  /* 0x0023101c01007387 */ /* 0x0001e80000100a00 */
[----:B0-----:R-:W4:Y:S04]  /*1f0130*/  LDL.LU.64 R28, [R1+0x7f08] ;  /* 0x007f0800011c7983 */ /* 0x001f280000300a00 */
[----:B------:R-:W-:Y:S01]  /*1f0140*/  STL.64 [R1+0x7ee8], R26 ;  /* 0x007ee81a01007387 */ /* 0x000fe20000100a00 */
[----:B--2---:R-:W-:-:S02]  /*1f0150*/  F2FP.SATFINITE.E5M2.F32.PACK_AB_MERGE_C R8, R8, R4, RZ ;  /* 0x000000040808723e */ /* 0x004fc400048060ff */
[----:B---3--:R-:W-:Y:S01]  /*1f0160*/  F2FP.SATFINITE.E5M2.F32.PACK_AB_MERGE_C R0, R0, R9, RZ ;  /* 0x000000090000723e */ /* 0x008fe200048060ff */
[----:B------:R-:W2:Y:S04]  /*1f0170*/  LDL.LU R4, [R1+0x1580] ;  /* 0x0015800001047983 */ /* 0x000ea80000300800 */
[----:B------:R0:W-:Y:S04]  /*1f0180*/  STL [R1+0x7f4], R8 ;  /* 0x0007f40801007387 */ /* 0x0001e80000100800 */
[----:B0-----:R-:W2:Y:S04]  /*1f0190*/  LDL.LU R8, [R1+0x1584] ;  /* 0x0015840001087983 */ /* 0x001ea80000300800 */
[----:B------:R0:W-:Y:S04]  /*1f01a0*/  STL [R1+0x7fc], R0 ;  /* 0x0007fc0001007387 */ /* 0x0001e80000100800 */
[----:B------:R-:W3:Y:S01]  /*1f01b0*/  LDL.LU R9, [R1+0x1588] ;  /* 0x0015880001097983 */ /* 0x000ee20000300800 */
[----:B----4-:R-:W-:-:S03]  /*1f01c0*/  F2FP.SATFINITE.E5M2.F32.PACK_AB_MERGE_C R20, R22, R20, RZ ;  /* 0x000000141614723e */ /* 0x010fc600048060ff */
[----:B0-----:R-:W3:Y:S01]  /*1f01d0*/  LDL.LU R0, [R1+0x158c] ;  /* 0x00158c0001007983 */ /* 0x001ee20000300800 */
[----:B------:R-:W-:Y:S02]  /*1f01e0*/  F2FP.SATFINITE.E5M2.F32.PACK_AB_MERGE_C R18, R7, R23, RZ ;  /* 0x000000170712723e */ /* 0x000fe400048060ff */
[----:B------:R-:W-:-:S05]  /*1f01f0*/  IADD3 R26, P1, R2, R29, RZ ;  /* 0x0000001d021a7210 */ /* 0x000fca0007f3e0ff */
[----:B------:R-:W-:Y:S01]  /*1f0200*/  IMAD.X R27, R11, 0x1, R28, P1 ;  /* 0x000000010b1b7824 */ /* 0x000fe200008e061c */
[----:B------:R-:W-:-:S04]  /*1f0210*/  IADD3 R22, P1, R2, R25, RZ ;  /* 0x0000001902167210 */ /* 0x000fc80007f3e0ff */
[----:B------:R0:W-:Y:S01]  /*1f0220*/  STL.64 [R1+0x2308], R26 ;  /* 0x0023081a01007387 */ /* 0x0001e20000100a00 */
[----:B------:R-:W-:-:S03]  /*1f0230*/  IMAD.X R23, R11, 0x1, R24, P1 ;  /* 0x000000010b177824 */ /* 0x000fc600008e0618 */
[----:B0-----:R-:W4:Y:S04]  /*1f0240*/  LDL.LU R26, [R1+0x1598] ;  /* 0x00159800011a7983 */ /* 0x001f280000300800 */
[----:B------:R-:W-:Y:S04]  /*1f0250*/  STL [R1+0x78c], R20 ;  /* 0x00078c1401007387 */ /* 0x000fe80000100800 */
[----:B------:R-:W4:Y:S04]  /*1f0260*/  LDL.LU R7, [R1+0x159c] ;  /* 0x00159c0001077983 */ /* 0x000f280000300800 */
[----:B------:R-:W-:Y:S04]  /*1f0270*/  STL [R1+0x794], R18 ;  /* 0x0007941201007387 */ /* 0x000fe80000100800 */
[----:B------:R0:W-:Y:S04]  /*1f0280*/  STL [R1+0x7ed8], R25 ;  /* 0x007ed81901007387 */ /* 0x0001e80000100800 */
[----:B0-----:R-:W4:Y:S04]  /*1f0290*/  LDL.LU R25, [R1+0x1594] ;  /* 0x0015940001197983 */ /* 0x001f280000300800 */
[----:B------:R0:W-:Y:S04]  /*1f02a0*/  STL.64 [R1+0x2300], R22 ;  /* 0x0023001601007387 */ /* 0x0001e80000100a00 */
[----:B0-----:R-:W2:Y:S01]  /*1f02b0*/  LDL.LU.64 R22, [R1+0x7f00] ;  /* 0x007f000001167983 */ /* 0x001ea20000300a00 */
[----:B------:R-:W-:-:S03]  /*1f02c0*/  F2FP.SATFINITE.E5M2.F32.PACK_AB_MERGE_C R12, R12, R21, RZ ;  /* 0x000000150c0c723e */ /* 0x000fc600048060ff */
[----:B------:R0:W-:Y:S01]  /*1f02d0*/  STL [R1+0x7edc], R24 ;  /* 0x007edc1801007387 */ /* 0x0001e20000100800 */
[----:B------:R-:W-:-:S03]  /*1f02e0*/  F2FP.SATFINITE.E5M2.F32.PACK_AB_MERGE_C R3, R3, R10, RZ ;  /* 0x0000000a0303723e */ /* 0x000fc600048060ff */
[----:B0-----:R-:W4:Y:S04]  /*1f02f0*/  LDL.LU R24, [R1+0x1590] ;  /* 0x0015900001187983 */ /* 0x001f280000300800 */
[----:B------:R-:W4:Y:S04]  /*1f0300*/  LDL.LU R27, [R1+0x15a0] ;  /* 0x0015a000011b7983 */ /* 0x000f280000300800 */
[----:B------:R0:W-:Y:S04]  /*1f0310*/  STL [R1+0x720], R12 ;  /* 0x0007200c01007387 */ /* 0x0001e80000100800 */
[----:B0-----:R-:W4:Y:S04]  /*1f0320*/  LDL.LU R12, [R1+0x15a4] ;  /* 0x0015a400010c7983 */ /* 0x001f280000300800 */
[----:B------:R-:W-:Y:S01]  /*1f0330*/  STL [R1+0x744], R3 ;  /* 0x0007440301007387 */ /* 0x000fe20000100800 */
[----:B--2---:R-:W-:-:S05]  /*1f0340*/  IADD3 R20, P1, R2, R23, RZ ;  /* 0x0000001702147210 */ /* 0x004fca0007f3e0ff */
[----:B------:R-:W-:-:S05]  /*1f0350*/  IMAD.X R21, R11, 0x1, R22, P1 ;  /* 0x000000010b157824 */ /* 0x000fca00008e0616 */
[----:B------:R0:W-:Y:S04]  /*1f0360*/  STL.64 [R1+0x22f8], R20 ;  /* 0x0022f81401007387 */ /* 0x0001e80000100a00 */
[----:B0-----:R-:W2:Y:S01]  /*1f0370*/  LDL.LU.64 R20, [R1+0x7ef8] ;  /* 0x007ef80001147983 */ /* 0x001ea20000300a00 */
[----:B------:R-:W-:-:S03]  /*1f0380*/  F2FP.SATFINITE.E5M2.F32.PACK_AB_MERGE_C R13, R13, R19, RZ ;  /* 0x000000130d0d723e */ /* 0x000fc600048060ff */
[----:B------:R-:W4:Y:S04]  /*1f0390*/  LDL.LU R10, [R1+0x15a8] ;  /* 0x0015a800010a7983 */ /* 0x000f280000300800 */
[----:B------:R-:W4:Y:S01]  /*1f03a0*/  LDL.LU R3, [R1+0x15ac] ;  /* 0x0015ac0001037983 */ /* 0x000f220000300800 */
[----:B------:R-:W-:-:S03]  /*1f03b0*/  F2FP.SATFINITE.E5M2.F32.PACK_AB_MERGE_C R5, R6, R5, RZ ;  /* 0x000000050605723e */ /* 0x000fc600048060ff */
[----:B------:R0:W-:Y:S04]  /*1f03c0*/  STL.64 [R1+0x7ee0], R22 ;  /* 0x007ee01601007387 */ /* 0x0001e80000100a00 */
[----:B0-----:R-:W4:Y:S04]  /*1f03d0*/  LDL.LU R23, [R1+0x15b0] ;  /* 0x0015b00001177983 */ /* 0x001f280000300800 */
[----:B------:R0:W-:Y:S04]  /*1f03e0*/  STL [R1+0x4f0], R13 ;  /* 0x0004f00d01007387 */ /* 0x0001e80000100800 */
[----:B0-----:R-:W4:Y:S04]  /*1f03f0*/  LDL.LU R13, [R1+0x15b4] ;  /* 0x0015b400010d7983 */ /* 0x001f280000300800 */
[----:B------:R-:W-:Y:S01]  /*1f0400*/  STL [R1+0x6e4], R5 ;  /* 0x0006e40501007387 */ /* 0x000fe20000100800 */
[----:B--2---:R-:W-:-:S05]  /*1f0410*/  IADD3 R18, P1, R2, R21, RZ ;  /* 0x0000001502127210 */ /* 0x004fca0007f3e0ff */
[----:B------:R-:W-:-:S05]  /*1f0420*/  IMAD.X R19, R11, 0x1, R20, P1 ;  /* 0x000000010b137824 */ /* 0x000fca00008e0614 */
[----:B------:R0:W-:Y:S04]  /*1f0430*/  STL.64 [R1+0x22f0], R18 ;  /* 0x0022f01201007387 */ /* 0x0001e80000100a00 */
[----:B0-----:R-:W2:Y:S04]  /*1f0440*/  LDL.LU.64 R18, [R1+0x7ef0] ;  /* 0x007ef00001127983 */ /* 0x001ea80000300a00 */
[----:B------:R-:W2:Y:S04]  /*1f0450*/  LDL.LU R5, [R1+0x15b8] ;  /* 0x0015b80001057983 */ /* 0x000ea80000300800 */
[----:B------:R-:W2:Y:S04]  /*1f0460*/  LDL.LU R6, [R1+0x15bc] ;  /* 0x0015bc0001067983 */ /* 0x000ea80000300800 */
[----:B------:R-:W-:Y:S01]  /*1f0470*/  STL.64 [R1+0x7ed0], R20 ;  /* 0x007ed01401007387 */ /* 0x000fe20000100a00 */
[----:B------:R-:W-:-:S02]  /*1f0480*/  F2FP.SATFINITE.E5M2.F32.PACK_AB_MERGE_C R8, R8, R4, RZ ;  /* 0x000000040808723e */ /* 0x000fc400048060ff */
[----:B---3--:R-:W-:Y:S01]  /*1f0490*/  F2FP.SATFINITE.E5M2.F32.PACK_AB_MERGE_C R0, R0, R9, RZ ;  /* 0x000000090000723e */ /* 0x008fe200048060ff */
[----:B------:R-:W3:Y:S04]  /*1f04a0*/  LDL.LU R4, [R1+0x16b0] ;  /* 0x0016b00001047983 */ /* 0x000ee80000300800 */
[----:B------:R0:W-:Y:S01]  /*1f04b0*/  STL [R1+0x4e4], R8 ;  /* 0x0004e40801007387 */ /* 0x0001e20000100800 */
[----:B----4-:R-:W-:-:S03]  /*1f04c0*/  F2FP.SATFINITE.E5M2.F32.PACK_AB_MERGE_C R7, R7, R26, RZ ;  /* 0x0000001a0707723e */ /* 0x010fc600048060ff */
[----:B0-----:R-:W3:Y:S04]  /*1f04d0*/  LDL.LU R8, [R1+0x16b4] ;  /* 0x0016b40001087983 */ /* 0x001ee80000300800 */
[----:B------:R0:W-:Y:S04]  /*1f04e0*/  STL [R1+0x4e8], R0 ;  /* 0x0004e80001007387 */ /* 0x0001e80000100800 */
[----:B------:R-:W4:Y:S04]  /*1f04f0*/  LDL.LU R9, [R1+0x16b8] ;  /* 0x0016b80001097983 */ /* 0x000f280000300800 */
[----:B0-----:R-:W4:Y:S01]  /*1f0500*/  LDL.LU R0, [R1+0x16bc] ;  /* 0x0016bc0001007983 */ /* 0x001f220000300800 */
[----:B--2---:R-:W-:-:S05]  /*1f0510*/  IADD3 R20, P1, R2, R19, RZ ;  /* 0x0000001302147210 */ /* 0x004fca0007f3e0ff */
[----:B------:R-:W-:-:S05]  /*1f0520*/  IMAD.X R21, R11, 0x1, R18, P1 ;  /* 0x000000010b157824 */ /* 0x000fca00008e0612 */
[----:B------:R0:W-:Y:S04]  /*1f0530*/  STL.64 [R1+0x22e8], R20 ;  /* 0x0022e81401007387 */ /* 0x0001e80000100a00 */
[----:B------:R1:W-:Y:S01]  /*1f0540*/  STL [R1+0x78c0], R7 ;  /* 0x0078c00701007387 */ /* 0x0003e20000100800 */
[----:B0-----:R-:W-:-:S05]  /*1f0550*/  F2FP.SATFINITE.E5M2.F32.PACK_AB_MERGE_C R20, R25, R24, RZ ;  /* 0x000000181914723e */ /* 0x001fca00048060ff */
[----:B------:R0:W-:Y:S04]  /*1f0560*/  STL [R1+0x4cc], R20 ;  /* 0x0004cc1401007387 */ /* 0x0001e80000100800 */
[----:B------:R-:W2:Y:S01]  /*1f0570*/  LDL.LU R24, [R1+0x15d0] ;  /* 0x0015d00001187983 */ /* 0x000ea20000300800 */
[----:B-1----:R-:W-:-:S03]  /*1f0580*/  F2FP.SATFINITE.E5M2.F32.PACK_AB_MERGE_C R7, R12, R27, RZ ;  /* 0x0000001b0c07723e */ /* 0x002fc600048060ff */
        /* <DEDUP_REMOVED lines=8> */
[----:B------:R-:W-:Y:S04]  /*1f0610*/  STL [R1+0x78d8], R7 ;  /* 0x0078d80701007387 */ /* 0x000fe80000100800 */
[----:B------:R0:W-:Y:S04]  /*1f0620*/  STL.64 [R1+0x22d8], R26 ;  /* 0x0022d81a01007387 */ /* 0x0001e80000100a00 */
[----:B0-----:R-:W2:Y:S01]  /*1f0630*/  LDL.LU.64 R26, [R1+0x7ee8] ;  /* 0x007ee800011a7983 */ /* 0x001ea20000300a00 */
[----:B------:R-:W-:-:S03]  /*1f0640*/  F2FP.SATFINITE.E5M2.F32.PACK_AB_MERGE_C R3, R3, R10, RZ ;  /* 0x0000000a0303723e */ /* 0x000fc600048060ff */
[----:B------:R-:W2:Y:S01]  /*1f0650*/  LDL.LU R12, [R1+0x15e0] ;  /* 0x0015e000010c7983 */ /* 0x000ea20000300800 */
[----:B------:R-:W-:-:S03]  /*1f0660*/  F2FP.SATFINITE.E5M2.F32.PACK_AB_MERGE_C R7, R13, R23, RZ ;  /* 0x000000170d07723e */ /* 0x000fc600048060ff */
[----:B------:R-:W2:Y:S04]  /*1f0670*/  LDL.LU R11, [R1+0x15e4] ;  /* 0x0015e400010b7983 */ /* 0x000ea80000300800 */
[----:B------:R0:W-:Y:S04]  /*1f0680*/  STL [R1+0x4c4], R3 ;  /* 0x0004c40301007387 */ /* 0x0001e80000100800 */
[----:B------:R-:W2:Y:S01]  /*1f0690*/  LDL.LU R10, [R1+0x15e8] ;  /* 0x0015e800010a7983 */ /* 0x000ea20000300800 */
[----:B------:R-:W-:Y:S01]  /*1f06a0*/  VIADD R2, R2, UR6 ;  /* 0x0000000602027c36 */ /* 0x000fe20008000000 */
[----:B---3--:R-:W-:-:S02]  /*1f06b0*/  F2FP.SATFINITE.E5M2.F32.PACK_AB_MERGE_C R8, R8, R4, RZ ;  /* 0x000000040808723e */ /* 0x008fc400048060ff */
[----:B0-----:R-:W3:Y:S04]  /*1f06c0*/  LDL.LU R3, [R1+0x15ec] ;  /* 0x0015ec0001037983 */ /* 0x001ee80000300800 */
[----:B------:R0:W-:Y:S01]  /*1f06d0*/  STL [R1+0x5228], R7 ;  /* 0x0052280701007387 */ /* 0x0001e20000100800 */
[----:B------:R-:W-:Y:S01]  /*1f06e0*/  ULDC UR6, c[0x0][0x248] ;  /* 0x0000920000067ab9 */ /* 0x000fe20000000800 */
[----:B0-----:R-:W-:Y:S02]  /*1f06f0*/  F2FP.SATFINITE.E5M2.F32.PACK_AB_MERGE_C R7, R6, R5, RZ ;  /* 0x000000050607723e */ /* 0x001fe400048060ff */
[----:B------:R-:W3:Y:S04]  /*1f0700*/  LDL.LU R5, [R1+0x15f0] ;  /* 0x0015f00001057983 */ /* 0x000ee80000300800 */
[----:B------:R-:W3:Y:S04]  /*1f0710*/  LDL.LU R6, [R1+0x15f4] ;  /* 0x0015f40001067983 */ /* 0x000ee80000300800 */
[----:B------:R0:W-:Y:S01]  /*1f0720*/  STL [R1+0x4ac], R7 ;  /* 0x0004ac0701007387 */ /* 0x0001e20000100800 */
[----:B----4-:R-:W-:-:S03]  /*1f0730*/  F2FP.SATFINITE.E5M2.F32.PACK_AB_MERGE_C R4, R0, R9, RZ ;  /* 0x000000090004723e */ /* 0x010fc600048060ff */
[----:B------:R-:W4:Y:S01]  /*1f0740*/  LDL.LU R9, [R1+0x1600] ;  /* 0x0016000001097983 */ /* 0x000f220000300800 */
[----:B0-----:R-:W-:Y:S02]  /*1f0750*/  SHF.R.S32.HI R7, RZ, 0x1f, R2 ;  /* 0x0000001fff077819 */ /* 0x001fe40000011402 */
[----:B--2---:R-:W-:Y:S02]  /*1f0760*/  F2FP.SATFINITE.E5M2.F32.PACK_AB_MERGE_C R25, R25, R24, RZ ;  /* 0x000000181919723e */ /* 0x004fe400048060ff */
[----:B------:R-:W-:-:S05]  /*1f0770*/  IADD3 R22, P1, R2, R27, RZ ;  /* 0x0000001b02167210 */ /* 0x000fca0007f3e0ff */
[----:B------:R-:W-:-:S05]  /*1f0780*/  IMAD.X R23, R7, 0x1, R26, P1 ;  /* 0x0000000107177824 */ /* 0x000fca00008e061a */
[----:B------:R0:W-:Y:S04]  /*1f0790*/  STL.64 [R1+0x22d0], R22 ;  /* 0x0022d01601007387 */ /* 0x0001e80000100a00 */
[----:B------:R-:W-:Y:S04]  /*1f07a0*/  STL [R1+0x494], R8 ;  /* 0x0004940801007387 */ /* 0x000fe80000100800 */
[----:B------:R-:W4:Y:S04]  /*1f07b0*/  LDL.LU R0, [R1+0x1604] ;  /* 0x0016040001007983 */ /* 0x000f280000300800 */
[----:B------:R1:W-:Y:S04]  /*1f07c0*/  STL [R1+0x498], R4 ;  /* 0x0004980401007387 */ /* 0x0003e80000100800 */
[----:B------:R-:W2:Y:S01]  /*1f07d0*/  LDL.LU R13, [R1+0x1614] ;  /* 0x00161400010d7983 */ /* 0x000ea20000300800 */
[----:B0-----:R-:W-:-:S03]  /*1f07e0*/  IADD3 R22, P1, R2, R29, RZ ;  /* 0x0000001d02167210 */ /* 0x001fc60007f3e0ff */
[----:B-1----:R-:W4:Y:S04]  /*1f07f0*/  LDL.LU R4, [R1+0x1618] ;  /* 0x0016180001047983 */ /* 0x002f280000300800 */
[----:B------:R-:W4:Y:S01]  /*1f0800*/  LDL.LU R8, [R1+0x161c] ;  /* 0x00161c0001087983 */ /* 0x000f220000300800 */
[----:B------:R-:W-:-:S03]  /*1f0810*/  IMAD.X R23, R7, 0x1, R28, P1 ;  /* 0x0000000107177824 */ /* 0x000fc600008e061c */
[----:B------:R0:W-:Y:S04]  /*1f0820*/  STL [R1+0x7ec0], R29 ;  /* 0x007ec01d01007387 */ /* 0x0001e80000100800 */
[----:B0-----:R-:W2:Y:S04]  /*1f0830*/  LDL.LU R29, [R1+0x1610] ;  /* 0x00161000011d7983 */ /* 0x001ea80000300800 */
[----:B------:R0:W-:Y:S04]  /*1f0840*/  STL.64 [R1+0x22c8], R22 ;  /* 0x0022c81601007387 */ /* 0x0001e80000100a00 */
[----:B0-----:R-:W4:Y:S04]  /*1f0850*/  LDL.LU.64 R22, [R1+0x7ee0] ;  /* 0x007ee00001167983 */ /* 0x001f280000300a00 */
[----:B------:R0:W-:Y:S04]  /*1f0860*/  STL [R1+0x7ec4], R28 ;  /* 0x007ec41c01007387 */ /* 0x0001e80000100800 */
[----:B0-----:R-:W2:Y:S04]  /*1f0870*/  LDL.LU R28, [R1+0x160c] ;  /* 0x00160c00011c7983 */ /* 0x001ea80000300800 */
[----:B------:R-:W4:Y:S04]  /*1f0880*/  LDL.LU R24, [R1+0x7edc] ;  /* 0x007edc0001187983 */ /* 0x000f280000300800 */
[----:B------:R0:W-:Y:S04]  /*1f0890*/  STL [R1+0x474], R25 ;  /* 0x0004741901007387 */ /* 0x0001e80000100800 */
[----:B0-----:R-:W2:Y:S01]  /*1f08a0*/  LDL.LU R25, [R1+0x7ed8] ;  /* 0x007ed80001197983 */ /* 0x001ea20000300800 */
[----:B------:R-:W-:-:S05]  /*1f08b0*/  F2FP.SATFINITE.E5M2.F32.PACK_AB_MERGE_C R21, R21, R20, RZ ;  /* 0x000000141515723e */ /* 0x000fca00048060ff */
[----:B------:R0:W-:Y:S01]  /*1f08c0*/  STL [R1+0x480], R21 ;  /* 0x0004801501007387 */ /* 0x0001e20000100800 */
[----:B------:R-:W-:Y:S02]  /*1f08d0*/  F2FP.SATFINITE.E5M2.F32.PACK_AB_MERGE_C R11, R11, R12, RZ ;  /* 0x0000000c0b0b723e */ /* 0x000fe400048060ff */
[----:B---3--:R-:W-:Y:S02]  /*1f08e0*/  F2FP.SATFINITE.E5M2.F32.PACK_AB_MERGE_C R3, R3, R10, RZ ;  /* 0x0000000a0303723e */ /* 0x008fe400048060ff */
[----:B--2---:R-:W-:Y:S01]  /*1f08f0*/  IADD3 R20, P1, R2, R25, RZ ;  /* 0x0000001902147210 */ /* 0x004fe20007f3e0ff */
[----:B----4-:R1:W-:Y:S04]  /*1f0900*/  STL.64 [R1+0x7eb8], R24 ;  /* 0x007eb81801007387 */ /* 0x0103e80000100a00 */
[----:B0-----:R-:W-:-:S02]  /*1f0910*/  IMAD.X R21, R7, 0x1, R24, P1 ;  /* 0x0000000107157824 */ /* 0x001fc400008e0618 */
[----:B-1----:R-:W2:Y:S04]  /*1f0920*/  LDL.LU R24, [R1+0x15fc] ;  /* 0x0015fc0001187983 */ /* 0x002ea80000300800 */
[----:B------:R-:W3:Y:S04]  /*1f0930*/  LDL.LU R25, [R1+0x1608] ;  /* 0x0016080001197983 */ /* 0x000ee80000300800 */
[----:B------:R0:W-:Y:S04]  /*1f0940*/  STL.64 [R1+0x22c0], R20 ;  /* 0x0022c01401007387 */ /* 0x0001e80000100a00 */
[----:B------:R-:W4:Y:S04]  /*1f0950*/  LDL.LU R12, [R1+0x1620] ;  /* 0x00162000010c7983 */ /* 0x000f280000300800 */
[----:B------:R-:W-:Y:S04]  /*1f0960*/  STL [R1+0x450], R11 ;  /* 0x0004500b01007387 */ /* 0x000fe80000100800 */
[----:B------:R-:W4:Y:S01]  /*1f0970*/  LDL.LU R10, [R1+0x1624] ;  /* 0x00162400010a7983 */ /* 0x000f220000300800 */
[----:B0-----:R-:W-:-:S03]  /*1f0980*/  IADD3 R20, P1, R2, R23, RZ ;  /* 0x0000001702147210 */ /* 0x001fc60007f3e0ff */
[----:B------:R-:W-:Y:S02]  /*1f0990*/  STL [R1+0x460], R3 ;  /* 0x0004600301007387 */ /* 0x000fe40000100800 */
[----:B------:R-:W-:-:S05]  /*1f09a0*/  IMAD.X R21, R7, 0x1, R22, P1 ;  /* 0x0000000107157824 */ /* 0x000fca00008e0616 */
[----:B------:R0:W-:Y:S04]  /*1f09b0*/  STL.64 [R1+0x22b8], R20 ;  /* 0x0022b81401007387 */ /* 0x0001e80000100a00 */
[----:B0-----:R-:W2:Y:S04]  /*1f09c0*/  LDL.LU.64 R20, [R1+0x7ed0] ;  /* 0x007ed00001147983 */ /* 0x001ea80000300a00 */
[----:B------:R0:W-:Y:S04]  /*1f09d0*/  STL.64 [R1+0x7eb0], R22 ;  /* 0x007eb01601007387 */ /* 0x0001e80000100a00 */
[----:B0-----:R-:W3:Y:S01]  /*1f09e0*/  LDL.LU R23, [R1+0x15f8] ;  /* 0x0015f80001177983 */ /* 0x001ee20000300800 */
[----:B------:R-:W-:-:S03]  /*1f09f0*/  F2FP.SATFINITE.E5M2.F32.PACK_AB_MERGE_C R5, R6, R5, RZ ;  /* 0x000000050605723e */ /* 0x000fc600048060ff */
[----:B------:R-:W4:Y:S04]  /*1f0a00*/  LDL.LU R11, [R1+0x1628] ;  /* 0x00162800010b7983 */ /* 0x000f280000300800 */
[----:B------:R-:W4:Y:S04]  /*1f0a10*/  LDL.LU R3, [R1+0x162c] ;  /* 0x00162c0001037983 */ /* 0x000f280000300800 */
[----:B------:R0:W-:Y:S04]  /*1f0a20*/  STL [R1+0x43c], R5 ;  /* 0x00043c0501007387 */ /* 0x0001e80000100800 */
[----:B0-----:R-:W4:Y:S04]  /*1f0a30*/  LDL.LU R5, [R1+0x1630] ;  /* 0x0016300001057983 */ /* 0x001f280000300800 */
[----:B------:R-:W4:Y:S01]  /*1f0a40*/  LDL.LU R6, [R1+0x1634] ;  /* 0x0016340001067983 */ /* 0x000f220000300800 */
[----:B------:R-:W-:-:S02]  /*1f0a50*/  F2FP.SATFINITE.E5M2.F32.PACK_AB_MERGE_C R13, R13, R29, RZ ;  /* 0x0000001d0d0d723e */ /* 0x000fc400048060ff */
[----:B--2---:R-:W-:Y:S02]  /*1f0a60*/  IADD3 R22, P1, R2, R21, RZ ;  /* 0x0000001502167210 */ /* 0x004fe40007f3e0ff */
[----:B---3--:R-:W-:-:S03]  /*1f0a70*/  F2FP.SATFINITE.E5M2.F32.PACK_AB_MERGE_C R24, R24, R23, RZ ;  /* 0x000000171818723e */ /* 0x008fc600048060ff */
[----:B------:R-:W-:Y:S02]  /*1f0a80*/  IMAD.X R23, R7, 0x1, R20, P1 ;  /* 0x0000000107177824 */ /* 0x000fe400008e0614 */
[----:B------:R-:W-:Y:S04]  /*1f0a90*/  STL [R1+0x440], R24 ;  /* 0x0004401801007387 */ /* 0x000fe80000100800 */
[----:B------:R0:W-:Y:S02]  /*1f0aa0*/  STL.64 [R1+0x7ec8], R20 ;  /* 0x007ec81401007387 */ /* 0x0001e40000100a00 */
[----:B0-----:R-:W-:Y:S02]  /*1f0ab0*/  F2FP.SATFINITE.E5M2.F32.PACK_AB_MERGE_C R20, R0, R9, RZ ;  /* 0x000000090014723e */ /* 0x001fe400048060ff */
[----:B------:R-:W2:Y:S04]  /*1f0ac0*/  LDL.LU R9, [R1+0x1638] ;  /* 0x0016380001097983 */ /* 0x000ea80000300800 */
[----:B------:R-:W-:Y:S04]  /*1f0ad0*/  STL.64 [R1+0x22b0], R22 ;  /* 0x0022b01601007387 */ /* 0x000fe80000100a00 */
[----:B------:R-:W2:Y:S04]  /*1f0ae0*/  LDL.LU R0, [R1+0x163c] ;  /* 0x00163c0001007983 */ /* 0x000ea80000300800 */
[----:B------:R0:W-:Y:S02]  /*1f0af0*/  STL [R1+0x3e4], R20 ;  /* 0x0003e41401007387 */ /* 0x0001e40000100800 */
[----:B0-----:R-:W-:-:S02]  /*1f0b00*/  IADD3 R20, P1, R2, R19, RZ ;  /* 0x0000001302147210 */ /* 0x001fc40007f3e0ff */
[----:B------:R-:W-:-:S03]  /*1f0b10*/  F2FP.SATFINITE.E5M2.F32.PACK_AB_MERGE_C R22, R28, R25, RZ ;  /* 0x000000191c16723e */ /* 0x000fc600048060ff */
[----:B------:R-:W-:Y:S02]  /*1f0b20*/  IMAD.X R21, R7, 0x1, R18, P1 ;  /* 0x0000000107157824 */ /* 0x000fe400008e0612 */
[----:B------:R0:W-:Y:S04]  /*1f0b30*/  STL [R1+0x420], R22 ;  /* 0x0004201601007387 */ /* 0x0001e80000100800 */
[----:B------:R-:W3:Y:S04]  /*1f0b40*/  LDL.LU R28, [R1+0x1640] ;  /* 0x00164000011c7983 */ /* 0x000ee80000300800 */
[----:B------:R1:W-:Y:S04]  /*1f0b50*/  STL.64 [R1+0x22a8], R20 ;  /* 0x0022a81401007387 */ /* 0x0003e80000100a00 */
[----:B------:R4:W-:Y:S04]  /*1f0b60*/  STL [R1+0x3cc], R13 ;  /* 0x0003cc0d01007387 */ /* 0x0009e80000100800 */
[----:B------:R-:W3:Y:S01]  /*1f0b70*/  LDL.LU R29, [R1+0x1644] ;  /* 0x00164400011d7983 */ /* 0x000ee20000300800 */
[----:B------:R-:W-:-:S05]  /*1f0b80*/  F2FP.SATFINITE.E5M2.F32.PACK_AB_MERGE_C R4, R8, R4, RZ ;  /* 0x000000040804723e */ /* 0x000fca00048060ff */
[----:B------:R4:W-:Y:S04]  /*1f0b90*/  STL [R1+0x3d0], R4 ;  /* 0x0003d00401007387 */ /* 0x0009e80000100800 */
[----:B------:R-:W3:Y:S04]  /*1f0ba0*/  LDL.LU R24, [R1+0x1648] ;  /* 0x0016480001187983 */ /* 0x000ee80000300800 */
[----:B------:R-:W3:Y:S04]  /*1f0bb0*/  LDL.LU R25, [R1+0x164c] ;  /* 0x00164c0001197983 */ /* 0x000ee80000300800 */
[----:B0-----:R-:W3:Y:S01]  /*1f0bc0*/  LDL.LU R22, [R1+0x1650] ;  /* 0x0016500001167983 */ /* 0x001ee20000300800 */
[----:B-1----:R-:W-:-:S03]  /*1f0bd0*/  IADD3 R20, P1, R2, R17, RZ ;  /* 0x0000001102147210 */ /* 0x002fc60007f3e0ff */
[----:B------:R-:W3:Y:S04]  /*1f0be0*/  LDL.LU R23, [R1+0x1654] ;  /* 0x0016540001177983 */ /* 0x000ee80000300800 */
[----:B----4-:R-:W4:Y:S01]  /*1f0bf0*/  LDL.LU R13, [R1+0x1658] ;  /* 0x00165800010d7983 */ /* 0x010f220000300800 */
[----:B------:R-:W-:Y:S01]  /*1f0c00*/  IMAD.X R21, R7, 0x1, R15, P1 ;  /* 0x0000000107157824 */ /* 0x000fe200008e060f */
[----:B------:R-:W-:-:S04]  /*1f0c10*/  F2FP.SATFINITE.E5M2.F32.PACK_AB_MERGE_C R8, R10, R12, RZ ;  /* 0x0000000c0a08723e */ /* 0x000fc800048060ff */
[----:B------:R0:W-:Y:S04]  /*1f0c20*/  STL.64 [R1+0x22a0], R20 ;  /* 0x0022a01401007387 */ /* 0x0001e80000100a00 */
[----:B------:R-:W4:Y:S04]  /*1f0c30*/  LDL.LU R4, [R1+0x165c] ;  /* 0x00165c0001047983 */ /* 0x000f280000300800 */
[----:B------:R-:W4:Y:S04]  /*1f0c40*/  LDL.LU R12, [R1+0x1668] ;  /* 0x00166800010c7983 */ /* 0x000f280000300800 */
[----:B------:R-:W4:Y:S04]  /*1f0c50*/  LDL.LU R10, [R1+0x166c] ;  /* 0x00166c00010a7983 */ /* 0x000f280000300800 */
[----:B------:R-:W-:Y:S04]  /*1f0c60*/  STL [R1+0x3b0], R8 ;  /* 0x0003b00801007387 */ /* 0x000fe80000100800 */
[----:B------:R1:W-:Y:S01]  /*1f0c70*/  STL.64 [R1+0x7ea8], R16 ;  /* 0x007ea81001007387 */ /* 0x0003e20000100a00 */
[C---:B0-----:R-:W-:Y:S01]  /*1f0c80*/  IADD3 R20, P1, R2.reuse, R16, RZ ;  /* 0x0000001002147210 */ /* 0x041fe20007f3e0ff */
[----:B------:R-:W-:Y:S01]  /*1f0c90*/  VIADD R2, R2, UR6 ;  /* 0x0000000602027c36 */ /* 0x000fe20008000000 */
[----:B------:R-:W-:-:S02]  /*1f0ca0*/  F2FP.SATFINITE.E5M2.F32.PACK_AB_MERGE_C R3, R3, R11, RZ ;  /* 0x0000000b0303723e */ /* 0x000fc400048060ff */
[----:B------:R-:W-:Y:S01]  /*1f0cb0*/  F2FP.SATFINITE.E5M2.F32.PACK_AB_MERGE_C R5, R6, R5, RZ ;  /* 0x000000050605723e */ /* 0x000fe200048060ff */
[----:B------:R-:W-:Y:S01]  /*1f0cc0*/  ULDC UR6, c[0x0][0x248] ;  /* 0x0000920000067ab9 */ /* 0x000fe20000000800 */
[----:B------:R-:W-:Y:S01]  /*1f0cd0*/  IMAD.X R21, R7, 0x1, R14, P1 ;  /* 0x0000000107157824 */ /* 0x000fe200008e060e */
[----:B-1----:R-:W4:Y:S04]  /*1f0ce0*/  LDL.LU R16, [R1+0x1664] ;  /* 0x0016640001107983 */ /* 0x002f280000300800 */
[----:B------:R-:W4:Y:S01]  /*1f0cf0*/  LDL.LU R11, [R1+0x1670] ;  /* 0x00167000010b7983 */ /* 0x000f220000300800 */
[----:B------:R-:W-:-:S03]  /*1f0d00*/  SHF.R.S32.HI R8, RZ, 0x1f, R2 ;  /* 0x0000001fff087819 */ /* 0x000fc60000011402 */
[----:B------:R-:W-:Y:S04]  /*1f0d10*/  STL.64 [R1+0x2298], R20 ;  /* 0x0022981401007387 */ /* 0x000fe80000100a00 */
[----:B------:R0:W-:Y:S04]  /*1f0d20*/  STL [R1+0x3b8], R3 ;  /* 0x0003b80301007387 */ /* 0x0001e80000100800 */
[----:B0-----:R-:W4:Y:S01]  /*1f0d30*/  LDL.LU R3, [R1+0x1674] ;  /* 0x0016740001037983 */ /* 0x001f220000300800 */
[----:B------:R-:W-:-:S03]  /*1f0d40*/  IADD3 R20, P1, R2, R27, RZ ;  /* 0x0000001b02147210 */ /* 0x000fc60007f3e0ff */
[----:B------:R0:W-:Y:S02]  /*1f0d50*/  STL [R1+0x390], R5 ;  /* 0x0003900501007387 */ /* 0x0001e40000100800 */
[----:B------:R-:W-:Y:S02]  /*1f0d60*/  IMAD.X R21, R8, 0x1, R26, P1 ;  /* 0x0000000108157824 */ /* 0x000fe400008e061a */
[----:B0-----:R-:W4:Y:S04]  /*1f0d70*/  LDL.LU R5, [R1+0x1678] ;  /* 0x0016780001057983 */ /* 0x001f280000300800 */
[----:B------:R-:W4:Y:S01]  /*1f0d80*/  LDL.LU R6, [R1+0x167c] ;  /* 0x00167c0001067983 */ /* 0x000f220000300800 */
[----:B--2---:R-:W-:-:S05]  /*1f0d90*/  F2FP.SATFINITE.E5M2.F32.PACK_AB_MERGE_C R0, R0, R9, RZ ;  /* 0x000000090000723e */ /* 0x004fca00048060ff */
[----:B------:R-:W-:Y:S04]  /*1f0da0*/  STL [R1+0x394], R0 ;  /* 0x0003940001007387 */ /* 0x000fe80000100800 */
[----:B------:R0:W-:Y:S04]  /*1f0db0*/  STL.64 [R1+0x2290], R20 ;  /* 0x0022901401007387 */ /* 0x0001e80000100a00 */
[----:B0-----:R-:W2:Y:S04]  /*1f0dc0*/  LDL.LU.64 R20, [R1+0x7ec8] ;  /* 0x007ec80001147983 */ /* 0x001ea80000300a00 */
[----:B------:R-:W2:Y:S04]  /*1f0dd0*/  LDL.LU R17, [R1+0x1680] ;  /* 0x0016800001117983 */ /* 0x000ea80000300800 */
[----:B------:R-:W2:Y:S04]  /*1f0de0*/  LDL.LU R7, [R1+0x1684] ;  /* 0x0016840001077983 */ /* 0x000ea80000300800 */
[----:B------:R-:W2:Y:S04]  /*1f0df0*/  LDL.LU R9, [R1+0x1688] ;  /* 0x0016880001097983 */ /* 0x000ea80000300800 */
[----:B------:R-:W2:Y:S01]  /*1f0e00*/  LDL.LU R0, [R1+0x168c] ;  /* 0x00168c0001007983 */ /* 0x000ea20000300800 */
[----:B---3--:R-:W-:-:S03]  /*1f0e10*/  F2FP.SATFINITE.E5M2.F32.PACK_AB_MERGE_C R29, R29, R28, RZ ;  /* 0x0000001c1d1d723e */ /* 0x008fc600048060ff */
[----:B------:R-:W3:Y:S04]  /*1f0e20*/  LDL.LU R28, [R1+0x7ec4] ;  /* 0x007ec400011c7983 */ /* 0x000ee80000300800 */
[----:B------:R0:W-:Y:S04]  /*1f0e30*/  STL [R1+0x370], R29 ;  /* 0x0003701d01007387 */ /* 0x0001e80000100800 */
[----:B0-----:R-:W4:Y:S01]  /*1f0e40*/  LDL.LU R29, [R1+0x7ec0] ;  /* 0x007ec000011d7983 */ /* 0x001f220000300800 */
[----:B------:R-:W-:-:S05]  /*1f0e50*/  F2FP.SATFINITE.E5M2.F32.PACK_AB_MERGE_C R25, R25, R24, RZ ;  /* 0x000000181919723e */ /* 0x000fca00048060ff */
[----:B------:R3:W-:Y:S01]  /*1f0e60*/  STL [R1+0x368], R25 ;  /* 0x0003681901007387 */ /* 0x0007e20000100800 */
[----:B----4-:R-:W-:-:S05]  /*1f0e70*/  IADD3 R24, P1, R2, R29, RZ ;  /* 0x0000001d02187210 */ /* 0x010fca0007f3e0ff */
[----:B---3--:R-:W-:-:S05]  /*1f0e80*/  IMAD.X R25, R8, 0x1, R28, P1 ;  /* 0x0000000108197824 */ /* 0x008fca00008e061c */
[----:B------:R0:W-:Y:S04]  /*1f0e90*/  STL.64 [R1+0x2288], R24 ;  /* 0x0022881801007387 */ /* 0x0001e80000100a00 */
[----:B0-----:R-:W3:Y:S01]  /*1f0ea0*/  LDL.LU.64 R24, [R1+0x7eb8] ;  /* 0x007eb80001187983 */ /* 0x001ee20000300a00 */
[----:B------:R-:W-:-:S03]  /*1f0eb0*/  F2FP.SATFINITE.E5M2.F32.PACK_AB_MERGE_C R23, R23, R22, RZ ;  /* 0x000000161717723e */ /* 0x000fc600048060ff */
[----:B------:R0:W-:Y:S01]  /*1f0ec0*/  STL.64 [R1+0x7ea0], R28 ;  /* 0x007ea01c01007387 */ /* 0x0001e20000100a00 */
[----:B------:R-:W-:-:S03]  /*1f0ed0*/  F2FP.SATFINITE.E5M2.F32.PACK_AB_MERGE_C R22, R4, R13, RZ ;  /* 0x0000000d0416723e */ /* 0x000fc600048060ff */
[----:B0-----:R-:W4:Y:S04]  /*1f0ee0*/  LDL.LU R29, [R1+0x1660] ;  /* 0x00166000011d7983 */ /* 0x001f280000300800 */
[----:B------:R-:W2:Y:S04]  /*1f0ef0*/  LDL.LU R13, [R1+0x1698] ;  /* 0x00169800010d7983 */ /* 0x000ea80000300800 */
[----:B------:R-:W-:Y:S04]  /*1f0f00*/  STL [R1+0x344], R23 ;  /* 0x0003441701007387 */ /* 0x000fe80000100800 */
[----:B------:R-:W2:Y:S04]  /*1f0f10*/  LDL.LU R4, [R1+0x169c] ;  /* 0x00169c0001047983 */ /* 0x000ea80000300800 */
[----:B------:R3:W-:Y:S02]  /*1f0f20*/  STL [R1+0x348], R22 ;  /* 0x0003481601007387 */ /* 0x0007e40000100800 */
[----:B---3--:R-:W-:-:S05]  /*1f0f30*/  IADD3 R22, P1, R2, R25, RZ ;  /* 0x0000001902167210 */ /* 0x008fca0007f3e0ff */
[----:B------:R-:W-:-:S05]  /*1f0f40*/  IMAD.X R23, R8, 0x1, R24, P1 ;  /* 0x0000000108177824 */ /* 0x000fca00008e0618 */
[----:B------:R0:W-:Y:S04]  /*1f0f50*/  STL.64 [R1+0x2280], R22 ;  /* 0x0022801601007387 */ /* 0x0001e80000100a00 */
[----:B0-----:R-:W3:Y:S04]  /*1f0f60*/  LDL.LU.64 R22, [R1+0x7eb0] ;  /* 0x007eb00001167983 */ /* 0x001ee80000300a00 */
[----:B------:R4:W-:Y:S01]  /*1f0f70*/  STL.64 [R1+0x7e98], R24 ;  /* 0x007e981801007387 */ /* 0x0009e20000100a00 */
[----:B------:R-:W-:Y:S02]  /*1f0f80*/  F2FP.SATFINITE.E5M2.F32.PACK_AB_MERGE_C R11, R3, R11, RZ ;  /* 0x0000000b030b723e */ /* 0x000fe400048060ff */
[----:B----4-:R-:W-:-:S02]  /*1f0f90*/  F2FP.SATFINITE.E5M2.F32.PACK_AB_MERGE_C R24, R16, R29, RZ ;  /* 0x0000001d1018723e */ /* 0x010fc400048060ff */
[----:B------:R-:W-:Y:S02]  /*1f0fa0*/  F2FP.SATFINITE.E5M2.F32.PACK_AB_MERGE_C R16, R10, R12, RZ ;  /* 0x0000000c0a10723e */ /* 0x000fe400048060ff */
[----:B------:R-:W4:Y:S04]  /*1f0fb0*/  LDL.LU R12, [R1+0x16a0] ;  /* 0x0016a000010c7983 */ /* 0x000f280000300800 */
[----:B------:R-:W-:Y:S04]  /*1f0fc0*/  STL [R1+0x314], R24 ;  /* 0x0003141801007387 */ /* 0x000fe80000100800 */
[----:B------:R-:W4:Y:S04]  /*1f0fd0*/  LDL.LU R10, [R1+0x16a4] ;  /* 0x0016a400010a7983 */ /* 0x000f280000300800 */
[----:B------:R-:W-:Y:S04]  /*1f0fe0*/  STL [R1+0x310], R16 ;  /* 0x0003101001007387 */ /* 0x000fe80000100800 */
[----:B------:R0:W-:Y:S01]  /*1f0ff0*/  STL [R1+0x7a60], R11 ;  /* 0x007a600b01007387 */ /* 0x0001e20000100800 */
[----:B------:R-:W-:-:S02]  /*1f1000*/  F2FP.SATFINITE.E5M2.F32.PACK_AB_MERGE_C R6, R6, R5, RZ ;  /* 0x000000050606723e */ /* 0x000fc400048060ff */
[----:B--2---:R-:W-:Y:S01]  /*1f1010*/  F2FP.SATFINITE.E5M2.F32.PACK_AB_MERGE_C R7, R7, R17, RZ ;  /* 0x000000110707723e */ /* 0x004fe200048060ff */
[----:B0-----:R-:W2:Y:S01]  /*1f1020*/  LDL.LU R11, [R1+0x1694] ;  /* 0x00169400010b7983 */ /* 0x001ea20000300800 */
[----:B------:R-:W-:Y:S02]  /*1f1030*/  F2FP.SATFINITE.E5M2.F32.PACK_AB_MERGE_C R0, R0, R9, RZ ;  /* 0x000000090000723e */ /* 0x000fe400048060ff */
[----:B---3--:R-:W-:-:S05]  /*1f1040*/  IADD3 R24, P1, R2, R23, RZ ;  /* 0x0000001702187210 */ /* 0x008fca0007f3e0ff */
[----:B------:R-:W-:-:S05]  /*1f1050*/  IMAD.X R25, R8, 0x1, R22, P1 ;  /* 0x0000000108197824 */ /* 0x000fca00008e0616 */
[----:B------:R0:W-:Y:S04]  /*1f1060*/  STL.64 [R1+0x2278], R24 ;  /* 0x0022781801007387 */ /* 0x0001e80000100a00 */
[----:B------:R-:W3:Y:S04]  /*1f1070*/  LDL.LU R28, [R1+0x16ac] ;  /* 0x0016ac00011c7983 */ /* 0x000ee80000300800 */
[----:B------:R-:W2:Y:S04]  /*1f1080*/  LDL.LU R3, [R1+0xf90] ;  /* 0x000f900001037983 */ /* 0x000ea80000300800 */
[----:B------:R-:W2:Y:S04]  /*1f1090*/  LDL.LU R5, [R1+0xf94] ;  /* 0x000f940001057983 */ /* 0x000ea80000300800 */
[----:B------:R1:W-:Y:S01]  /*1f10a0*/  STL [R1+0x7c70], R6 ;  /* 0x007c700601007387 */ /* 0x0003e20000100800 */
[----:B0-----:R-:W-:-:S03]  /*1f10b0*/  IADD3 R24, P1, R2, R21, RZ ;  /* 0x0000001502187210 */ /* 0x001fc60007f3e0ff */
[----:B-1----:R-:W3:Y:S04]  /*1f10c0*/  LDL.LU R6, [R1+0x16a8] ;  /* 0x0016a80001067983 */ /* 0x002ee80000300800 */
[----:B------:R-:W3:Y:S01]  /*1f10d0*/  LDL.LU R29, [R1+0xf98] ;  /* 0x000f9800011d7983 */ /* 0x000ee20000300800 */
[----:B------:R-:W-:Y:S01]  /*1f10e0*/  IMAD.X R25, R8, 0x1, R20, P1 ;  /* 0x0000000108197824 */ /* 0x000fe200008e0614 */
[----:B------:R-:W-:-:S04]  /*1f10f0*/  IADD3 R16, P1, R2, R19, RZ ;  /* 0x0000001302107210 */ /* 0x000fc80007f3e0ff */
[----:B------:R-:W-:Y:S04]  /*1f1100*/  STL.64 [R1+0x2270], R24 ;  /* 0x0022701801007387 */ /* 0x000fe80000100a00 */
[----:B------:R0:W-:Y:S01]  /*1f1110*/  STL [R1+0x1c8], R7 ;  /* 0x0001c80701007387 */ /* 0x0001e20000100800 */
[----:B------:R-:W-:-:S03]  /*1f1120*/  IMAD.X R17, R8, 0x1, R18, P1 ;  /* 0x0000000108117824 */ /* 0x000fc600008e0612 */
[----:B0-----:R-:W3:Y:S04]  /*1f1130*/  LDL.LU R7, [R1+0xf9c] ;  /* 0x000f9c0001077983 */ /* 0x001ee80000300800 */
[----:B------:R0:W-:Y:S04]  /*1f1140*/  STL [R1+0x1cc], R0 ;  /* 0x0001cc0001007387 */ /* 0x0001e80000100800 */
[----:B------:R-:W3:Y:S04]  /*1f1150*/  LDL.LU R24, [R1+0x16c0] ;  /* 0x0016c00001187983 */ /* 0x000ee80000300800 */
[----:B------:R-:W3:Y:S04]  /*1f1160*/  LDL.LU R25, [R1+0x16c4] ;  /* 0x0016c40001197983 */ /* 0x000ee80000300800 */
[----:B------:R-:W3:Y:S04]  /*1f1170*/  LDL.LU R9, [R1+0x16c8] ;  /* 0x0016c80001097983 */ /* 0x000ee80000300800 */
[----:B0-----:R-:W3:Y:S04]  /*1f1180*/  LDL.LU R0, [R1+0x16cc] ;  /* 0x0016cc0001007983 */ /* 0x001ee80000300800 */
[----:B------:R0:W-:Y:S04]  /*1f1190*/  STL.64 [R1+0x2268], R16 ;  /* 0x0022681001007387 */ /* 0x0001e80000100a00 */
[----:B0-----:R-:W3:Y:S04]  /*1f11a0*/  LDL.LU.64 R16, [R1+0x7ea8] ;  /* 0x007ea80001107983 */ /* 0x001ee80000300a00 */
[----:B------:R0:W-:Y:S04]  /*1f11b0*/  STL.64 [R1+0x7e90], R18 ;  /* 0x007e901201007387 */ /* 0x0001e80000100a00 */
[----:B0-----:R-:W3:Y:S01]  /*1f11c0*/  LDL.LU R19, [R1+0x1690] ;  /* 0x0016900001137983 */ /* 0x001ee20000300800 */
[----:B------:R-:W-:-:S02]  /*1f11d0*/  F2FP.SATFINITE.E5M2.F32.PACK_AB_MERGE_C R4, R4, R13, RZ ;  /* 0x0000000d0404723e */ /* 0x000fc400048060ff */
[----:B----4-:R-:W-:Y:S02]  /*1f11e0*/  F2FP.SATFINITE.E5M2.F32.PACK_AB_MERGE_C R10, R10, R12, RZ ;  /* 0x0000000c0a0a723e */ /* 0x010fe400048060ff */
[----:B--2---:R-:W-:Y:S02]  /*1f11f0*/  F2FP.SATFINITE.E5M2.F32.PACK_AB_MERGE_C R3, R5, R3, RZ ;  /* 0x000000030503723e */ /* 0x004fe400048060ff */
[----:B---3--:R-:W-:Y:S02]  /*1f1200*/  F2FP.SATFINITE.E5M2.F32.PACK_AB_MERGE_C R6, R28, R6, RZ ;  /* 0x000000061c06723e */ /* 0x008fe400048060ff */
[----:B------:R-:W-:Y:S02]  /*1f1210*/  IADD3 R18, P1, R2, R17, RZ ;  /* 0x0000001102127210 */ /* 0x000fe40007f3e0ff */
[----:B------:R-:W-:-:S03]  /*1f1220*/  F2FP.SATFINITE.E5M2.F32.PACK_AB_MERGE_C R11, R11, R19, RZ ;  /* 0x000000130b0b723e */ /* 0x000fc600048060ff */
[----:B------:R-:W-:Y:S02]  /*1f1230*/  IMAD.X R19, R8, 0x1, R15, P1 ;  /* 0x0000000108137824 */ /* 0x000fe400008e060f */
[----:B------:R0:W-:Y:S04]  /*1f1240*/  STL [R1+0x1bc], R11 ;  /* 0x0001bc0b01007387 */ /* 0x0001e80000100800 */
[----:B------:R1:W-:Y:S04]  /*1f1250*/  STL [R1+0x1c4], R4 ;  /* 0x0001c40401007387 */ /* 0x0003e80000100800 */
[----:B0-----:R-:W2:Y:S04]  /*1f1260*/  LDL.LU R11, [R1+0x16d4] ;  /* 0x0016d400010b7983 */ /* 0x001ea80000300800 */
[----:B------:R-:W3:Y:S04]  /*1f1270*/  LDL.LU R13, [R1+0x16d8] ;  /* 0x0016d800010d7983 */ /* 0x000ee80000300800 */
[----:B-1----:R-:W3:Y:S04]  /*1f1280*/  LDL.LU R4, [R1+0x16dc] ;  /* 0x0016dc0001047983 */ /* 0x002ee80000300800 */
[----:B------:R0:W-:Y:S04]  /*1f1290*/  STL.64 [R1+0x2260], R18 ;  /* 0x0022601201007387 */ /* 0x0001e80000100a00 */
[----:B------:R1:W-:Y:S04]  /*1f12a0*/  STL.64 [R1+0x7e88], R16 ;  /* 0x007e881001007387 */ /* 0x0003e80000100a00 */
[----:B------:R4:W-:Y:S01]  /*1f12b0*/  STL [R1+0x1b0], R10 ;  /* 0x0001b00a01007387 */ /* 0x0009e20000100800 */
[----:B0-----:R-:W-:-:S03]  /*1f12c0*/  IADD3 R18, P1, R2, R16, RZ ;  /* 0x0000001002127210 */ /* 0x001fc60007f3e0ff */
[----:B-1----:R-:W2:Y:S02]  /*1f12d0*/  LDL.LU R16, [R1+0x16f0] ;  /* 0x0016f00001107983 */ /* 0x002ea40000300800 */
[----:B------:R-:W-:Y:S02]  /*1f12e0*/  IMAD.X R19, R8, 0x1, R14, P1 ;  /* 0x0000000108137824 */ /* 0x000fe400008e060e */
[----:B------:R-:W-:Y:S01]  /*1f12f0*/  VIADD R2, R2, UR6 ;  /* 0x0000000602027c36 */ /* 0x000fe20008000000 */
[----:B------:R-:W2:Y:S04]  /*1f1300*/  LDL.LU R8, [R1+0x16f4] ;  /* 0x0016f40001087983 */ /* 0x000ea80000300800 */
[----:B------:R-:W2:Y:S04]  /*1f1310*/  LDL.LU R12, [R1+0x16f8] ;  /* 0x0016f800010c7983 */ /* 0x000ea80000300800 */
[----:B------:R-:W-:Y:S04]  /*1f1320*/  STL.64 [R1+0x2258], R18 ;  /* 0x0022581201007387 */ /* 0x000fe80000100a00 */
[----:B----4-:R-:W4:Y:S04]  /*1f1330*/  LDL.LU R10, [R1+0x16fc] ;  /* 0x0016fc00010a7983 */ /* 0x010f280000300800 */
[----:B------:R0:W-:Y:S01]  /*1f1340*/  STL [R1+0x1b8], R6 ;  /* 0x0001b80601007387 */ /* 0x0001e20000100800 */
[----:B------:R-:W-:-:S03]  /*1f1350*/  IADD3 R28, P1, R2, R27, RZ ;  /* 0x0000001b021c7210 */ /* 0x000fc60007f3e0ff */
[----:B------:R1:W-:Y:S01]  /*1f1360*/  STL [R1+0x1a0], R3 ;  /* 0x0001a00301007387 */ /* 0x0003e20000100800 */
[----:B------:R-:W-:Y:S01]  /*1f1370*/  F2FP.SATFINITE.E5M2.F32.PACK_AB_MERGE_C R0, R0, R9, RZ ;  /* 0x000000090000723e */ /* 0x000fe200048060ff */
[----:B------:R-:W-:Y:S01]  /*1f1380*/  ULDC UR6, c[0x0][0x248] ;  /* 0x0000920000067ab9 */ /* 0x000fe20000000800 */
[----:B0-----:R-:W-:Y:S02]  /*1f1390*/  F2FP.SATFINITE.E5M2.F32.PACK_AB_MERGE_C R6, R7, R29, RZ ;  /* 0x0000001d0706723e */ /* 0x001fe400048060ff */
[----:B------:R-:W-:Y:S01]  /*1f13a0*/  SHF.R.S32.HI R7, RZ, 0x1f, R2 ;  /* 0x0000001fff077819 */ /* 0x000fe20000011402 */
[----:B------:R-:W4:Y:S04]  /*1f13b0*/  LDL.LU R18, [R1+0x1700] ;  /* 0x0017000001127983 */ /* 0x000f280000300800 */
[----:B------:R-:W4:Y:S01]  /*1f13c0*/  LDL.LU R19, [R1+0x1704] ;  /* 0x0017040001137983 */ /* 0x000f220000300800 */
[----:B------:R-:W-:-:S03]  /*1f13d0*/  IMAD.X R29, R7, 0x1, R26, P1 ;  /* 0x00000001071d7824 */ /* 0x000fc600008e061a */
[----:B-1----:R-:W4:Y:S04]  /*1f13e0*/  LDL.LU R3, [R1+0x1708] ;  /* 0x0017080001037983 */ /* 0x002f280000300800 */
[----:B------:R-:W4:Y:S04]  /*1f13f0*/  LDL.LU R5, [R1+0x170c] ;  /* 0x00170c0001057983 */ /* 0x000f280000300800 */
[----:B------:R-:W-:Y:S04]  /*1f1400*/  STL [R1+0x1a4], R6 ;  /* 0x0001a40601007387 */ /* 0x000fe80000100800 */
[----:B------:R0:W-:Y:S04]  /*1f1410*/  STL.64 [R1+0x2250], R28 ;  /* 0x0022501c01007387 */ /* 0x0001e80000100a00 */
[----:B0-----:R-:W3:Y:S01]  /*1f1420*/  LDL.LU.64 R28, [R1+0x7ea0] ;  /* 0x007ea000011c7983 */ /* 0x001ee20000300a00 */
[----:B------:R-:W-:-:S03]  /*1f1430*/  F2FP.SATFINITE.E5M2.F32.PACK_AB_MERGE_C R6, R25, R24, RZ ;  /* 0x000000181906723e */ /* 0x000fc600048060ff */
[----:B------:R-:W4:Y:S04]  /*1f1440*/  LDL.LU R17, [R1+0x1710] ;  /* 0x0017100001117983 */ /* 0x000f280000300800 */
[----:B------:R0:W-:Y:S04]  /*1f1450*/  STL [R1+0x2da8], R6 ;  /* 0x002da80601007387 */ /* 0x0001e80000100800 */
[----:B0-----:R-:W4:Y:S04]  /*1f1460*/  LDL.LU R6, [R1+0x1714] ;  /* 0x0017140001067983 */ /* 0x001f280000300800 */
[----:B------:R0:W-:Y:S04]  /*1f1470*/  STL [R1+0x2dac], R0 ;  /* 0x002dac0001007387 */ /* 0x0001e80000100800 */
[----:B------:R-:W4:Y:S04]  /*1f1480*/  LDL.LU R9, [R1+0x1718] ;  /* 0x0017180001097983 */ /* 0x000f280000300800 */
[----:B0-----:R-:W4:Y:S01]  /*1f1490*/  LDL.LU R0, [R1+0x171c] ;  /* 0x00171c0001007983 */ /* 0x001f220000300800 */
[----:B---3--:R-:W-:-:S05]  /*1f14a0*/  IADD3 R24, P1, R2, R29, RZ ;  /* 0x0000001d02187210 */ /* 0x008fca0007f3e0ff */
[----:B------:R-:W-:-:S05]  /*1f14b0*/  IMAD.X R25, R7, 0x1, R28, P1 ;  /* 0x0000000107197824 */ /* 0x000fca00008e061c */
[----:B------:R0:W-:Y:S04]  /*1f14c0*/  STL.64 [R1+0x2248], R24 ;  /* 0x0022481801007387 */ /* 0x0001e80000100a00 */
[----:B0-----:R-:W3:Y:S04]  /*1f14d0*/  LDL.LU.64 R24, [R1+0x7e98] ;  /* 0x007e980001187983 */ /* 0x001ee80000300a00 */
[----:B------:R0:W-:Y:S04]  /*1f14e0*/  STL.64 [R1+0x7e80], R28 ;  /* 0x007e801c01007387 */ /* 0x0001e80000100a00 */
[----:B0-----:R-:W3:Y:S01]  /*1f14f0*/  LDL.LU R29, [R1+0x16d0] ;  /* 0x0016d000011d7983 */ /* 0x001ee20000300800 */
[----:B------:R-:W-:-:S02]  /*1f1500*/  F2FP.SATFINITE.E5M2.F32.PACK_AB_MERGE_C R4, R4, R13, RZ ;  /* 0x0000000d0404723e */ /* 0x000fc400048060ff */
[----:B--2---:R-:W-:Y:S02]  /*1f1510*/  F2FP.SATFINITE.E5M2.F32.PACK_AB_MERGE_C R8, R8, R16, RZ ;  /* 0x000000100808723e */ /* 0x004fe400048060ff */
[----:B----4-:R-:W-:Y:S02]  /*1f1520*/  F2FP.SATFINITE.E5M2.F32.PACK_AB_MERGE_C R10, R10, R12, RZ ;  /* 0x0000000c0a0a723e */ /* 0x010fe400048060ff */
[----:B------:R-:W-:Y:S02]  /*1f1530*/  F2FP.SATFINITE.E5M2.F32.PACK_AB_MERGE_C R16, R19, R18, RZ ;  /* 0x000000121310723e */ /* 0x000fe400048060ff */
[----:B------:R-:W-:Y:S02]  /*1f1540*/  F2FP.SATFINITE.E5M2.F32.PACK_AB_MERGE_C R3, R5, R3, RZ ;  /* 0x000000030503723e */ /* 0x000fe400048060ff */
[----:B---3--:R-:W-:Y:S02]  /*1f1550*/  F2FP.SATFINITE.E5M2.F32.PACK_AB_MERGE_C R28, R11, R29, RZ ;  /* 0x0000001d0b1c723e */ /* 0x008fe400048060ff */
[----:B------:R-:W2:Y:S04]  /*1f1560*/  LDL.LU R11, [R1+0x1724] ;  /* 0x00172400010b7983 */ /* 0x000ea80000300800 */
[----:B------:R0:W-:Y:S04]  /*1f1570*/  STL [R1+0x2d08], R28 ;  /* 0x002d081c01007387 */ /* 0x0001e80000100800 */
[----:B------:R-:W3:Y:S04]  /*1f1580*/  LDL.LU R13, [R1+0x1728] ;  /* 0x00172800010d7983 */ /* 0x000ee80000300800 */
[----:B------:R1:W-:Y:S01]  /*1f1590*/  STL [R1+0x2d2c], R4 ;  /* 0x002d2c0401007387 */ /* 0x0003e20000100800 */
[----:B0-----:R-:W-:-:S03]  /*1f15a0*/  IADD3 R28, P1, R2, R25, RZ ;  /* 0x00000019021c7210 */ /* 0x001fc60007f3e0ff */
[----:B-1----:R-:W3:Y:S02]  /*1f15b0*/  LDL.LU R4, [R1+0x172c] ;  /* 0x00172c0001047983 */ /* 0x002ee40000300800 */
[----:B------:R-:W-:Y:S02]  /*1f15c0*/  IMAD.X R29, R7, 0x1, R24, P1 ;  /* 0x00000001071d7824 */ /* 0x000fe400008e0618 */
[----:B------:R0:W-:Y:S04]  /*1f15d0*/  STL.64 [R1+0x7e78], R24 ;  /* 0x007e781801007387 */ /* 0x0001e80000100a00 */
[----:B------:R1:W-:Y:S04]  /*1f15e0*/  STL.64 [R1+0x2240], R28 ;  /* 0x0022401c01007387 */ /* 0x0003e80000100a00 */
[----:B0-----:R-:W4:Y:S01]  /*1f15f0*/  LDL.LU R24, [R1+0x1740] ;  /* 0x0017400001187983 */ /* 0x001f220000300800 */
[----:B-1----:R-:W-:-:S03]  /*1f1600*/  IADD3 R28, P1, R2, R23, RZ ;  /* 0x00000017021c7210 */ /* 0x002fc60007f3e0ff */
[----:B------:R0:W-:Y:S02]  /*1f1610*/  STL [R1+0x2c4c], R8 ;  /* 0x002c4c0801007387 */ /* 0x0001e40000100800 */
[C---:B------:R-:W-:Y:S01]  /*1f1620*/  IMAD.X R29, R7.reuse, 0x1, R22, P1 ;  /* 0x00000001071d7824 */ /* 0x040fe200008e0616 */
[----:B------:R-:W-:Y:S01]  /*1f1630*/  IADD3 R18, P1, R2, R21, RZ ;  /* 0x0000001502127210 */ /* 0x000fe20007f3e0ff */
[----:B0-----:R-:W4:Y:S04]  /*1f1640*/  LDL.LU R8, [R1+0x1744] ;  /* 0x0017440001087983 */ /* 0x001f280000300800 */
[----:B------:R0:W-:Y:S04]  /*1f1650*/  STL [R1+0x2c6c], R10 ;  /* 0x002c6c0a01007387 */ /* 0x0001e80000100800 */
[----:B------:R-:W4:Y:S01]  /*1f1660*/  LDL.LU R12, [R1+0x1748] ;  /* 0x00174800010c7983 */ /* 0x000f220000300800 */
[----:B------:R-:W-:-:S03]  /*1f1670*/  IMAD.X R19, R7, 0x1, R20, P1 ;  /* 0x0000000107137824 */ /* 0x000fc600008e0614 */
[----:B0-----:R-:W4:Y:S04]  /*1f1680*/  LDL.LU R10, [R1+0x174c] ;  /* 0x00174c00010a7983 */ /* 0x001f280000300800 */
[----:B------:R0:W-:Y:S04]  /*1f1690*/  STL.64 [R1+0x2238], R28 ;  /* 0x0022381c01007387 */ /* 0x0001e80000100a00 */
[----:B0-----:R-:W4:Y:S04]  /*1f16a0*/  LDL.LU R28, [R1+0x1770] ;  /* 0x00177000011c7983 */ /* 0x001f280000300800 */
[----:B------:R-:W-:Y:S04]  /*1f16b0*/  STL [R1+0x2bdc], R16 ;  /* 0x002bdc1001007387 */ /* 0x000fe80000100800 */
[----:B------:R-:W4:Y:S04]  /*1f16c0*/  LDL.LU R29, [R1+0x1774] ;  /* 0x00177400011d7983 */ /* 0x000f280000300800 */
[----:B------:R0:W-:Y:S04]  /*1f16d0*/  STL [R1+0x2be8], R3 ;  /* 0x002be80301007387 */ /* 0x0001e80000100800 */
[----:B0-----:R-:W4:Y:S04]  /*1f16e0*/  LDL.LU R3, [R1+0x1778] ;  /* 0x0017780001037983 */ /* 0x001f280000300800 */
[----:B------:R-:W4:Y:S04]  /*1f16f0*/  LDL.LU R5, [R1+0x177c] ;  /* 0x00177c0001057983 */ /* 0x000f280000300800 */
[----:B------:R0:W-:Y:S04]  /*1f1700*/  STL.64 [R1+0x2230], R18 ;  /* 0x0022301201007387 */ /* 0x0001e80000100a00 */
[----:B0-----:R-:W2:Y:S01]  /*1f1710*/  LDL.LU.64 R18, [R1+0x7e90] ;  /* 0x007e900001127983 */ /* 0x001ea20000300a00 */
[----:B------:R-:W-:-:S02]  /*1f1720*/  F2FP.SATFINITE.E5M2.F32.PACK_AB_MERGE_C R6, R6, R17, RZ ;  /* 0x000000110606723e */ /* 0x000fc400048060ff */
[----:B------:R-:W-:Y:S01]  /*1f1730*/  F2FP.SATFINITE.E5M2.F32.PACK_AB_MERGE_C R0, R0, R9, RZ ;  /* 0x000000090000723e */ /* 0x000fe200048060ff */
[----:B------:R0:W-:Y:S04]  /*1f1740*/  STL.64 [R1+0x7e70], R20 ;  /* 0x007e701401007387 */ /* 0x0001e80000100a00 */
[----:B0-----:R-:W3:Y:S04]  /*1f1750*/  LDL.LU R21, [R1+0x1720] ;  /* 0x0017200001157983 */ /* 0x001ee80000300800 */
[----:B------:R-:W-:Y:S04]  /*1f1760*/  STL [R1+0x295c], R6 ;  /* 0x00295c0601007387 */ /* 0x000fe80000100800 */
[----:B------:R-:W-:Y:S01]  /*1f1770*/  STL [R1+0x2b88], R0 ;  /* 0x002b880001007387 */ /* 0x000fe20000100800 */
[----:B--2---:R-:W-:-:S05]  /*1f1780*/  IADD3 R16, P1, R2, R19, RZ ;  /* 0x0000001302107210 */ /* 0x004fca0007f3e0ff */
[----:B------:R-:W-:-:S05]  /*1f1790*/  IMAD.X R17, R7, 0x1, R18, P1 ;  /* 0x0000000107117824 */ /* 0x000fca00008e0612 */
[----:B------:R0:W-:Y:S04]  /*1f17a0*/  STL.64 [R1+0x2228], R16 ;  /* 0x0022281001007387 */ /* 0x0001e80000100a00 */
[----:B0-----:R-:W2:Y:S04]  /*1f17b0*/  LDL.LU.64 R16, [R1+0x7e88] ;  /* 0x007e880001107983 */ /* 0x001ea80000300a00 */
[----:B------:R-:W2:Y:S04]  /*1f17c0*/  LDL.LU R25, [R1+0x1780] ;  /* 0x0017800001197983 */ /* 0x000ea80000300800 */
[----:B------:R-:W2:Y:S04]  /*1f17d0*/  LDL.LU R6, [R1+0x1784] ;  /* 0x0017840001067983 */ /* 0x000ea80000300800 */
[----:B------:R-:W2:Y:S04]  /*1f17e0*/  LDL.LU R9, [R1+0x1788] ;  /* 0x0017880001097983 */ /* 0x000ea80000300800 */
[----:B------:R-:W2:Y:S04]  /*1f17f0*/  LDL.LU R0, [R1+0x178c] ;  /* 0x00178c0001007983 */ /* 0x000ea80000300800 */
[----:B------:R-:W-:Y:S01]  /*1f1800*/  STL.64 [R1+0x7e68], R18 ;  /* 0x007e681201007387 */ /* 0x000fe20000100a00 */
[----:B---3--:R-:W-:-:S02]  /*1f1810*/  F2FP.SATFINITE.E5M2.F32.PACK_AB_MERGE_C R11, R11, R21, RZ ;  /* 0x000000150b0b723e */ /* 0x008fc400048060ff */
[----:B------:R-:W-:Y:S01]  /*1f1820*/  F2FP.SATFINITE.E5M2.F32.PACK_AB_MERGE_C R4, R4, R13, RZ ;  /* 0x0000000d0404723e */ /* 0x000fe200048060ff */
[----:B------:R-:W3:Y:S04]  /*1f1830*/  LDL.LU R21, [R1+0x1950] ;  /* 0x0019500001157983 */ /* 0x000ee80000300800 */
[----:B------:R0:W-:Y:S01]  /*1f1840*/  STL [R1+0x2908], R11 ;  /* 0x0029080b01007387 */ /* 0x0001e20000100800 */
[----:B----4-:R-:W-:-:S03]  /*1f1850*/  F2FP.SATFINITE.E5M2.F32.PACK_AB_MERGE_C R8, R8, R24, RZ ;  /* 0x000000180808723e */ /* 0x010fc600048060ff */
[----:B0-----:R-:W3:Y:S04]  /*1f1860*/  LDL.LU R11, [R1+0x1954] ;  /* 0x00195400010b7983 */ /* 0x001ee80000300800 */
[----:B------:R0:W-:Y:S04]  /*1f1870*/  STL [R1+0x290c], R4 ;  /* 0x00290c0401007387 */ /* 0x0001e80000100800 */
[----:B------:R-:W4:Y:S04]  /*1f1880*/  LDL.LU R13, [R1+0x1958] ;  /* 0x00195800010d7983 */ /* 0x000f280000300800 */
[----:B0-----:R-:W4:Y:S01]  /*1f1890*/  LDL.LU R4, [R1+0x195c] ;  /* 0x00195c0001047983 */ /* 0x001f220000300800 */
[----:B------:R-:W-:-:S02]  /*1f18a0*/  F2FP.SATFINITE.E5M2.F32.PACK_AB_MERGE_C R10, R10, R12, RZ ;  /* 0x0000000c0a0a723e */ /* 0x000fc400048060ff */
[----:B------:R-:W-:Y:S02]  /*1f18b0*/  F2FP.SATFINITE.E5M2.F32.PACK_AB_MERGE_C R3, R5, R3, RZ ;  /* 0x000000030503723e */ /* 0x000fe400048060ff */
[----:B--2---:R-:W-:-:S05]  /*1f18c0*/  IADD3 R18, P1, R2, R17, RZ ;  /* 0x0000001102127210 */ /* 0x004fca0007f3e0ff */
[----:B------:R-:W-:-:S05]  /*1f18d0*/  IMAD.X R19, R7, 0x1, R15, P1 ;  /* 0x0000000107137824 */ /* 0x000fca00008e060f */
[----:B------:R0:W-:Y:S04]  /*1f18e0*/  STL.64 [R1+0x2220], R18 ;  /* 0x0022201201007387 */ /* 0x0001e80000100a00 */
[----:B------:R1:W-:Y:S01]  /*1f18f0*/  STL [R1+0x82c], R8 ;  /* 0x00082c0801007387 */ /* 0x0003e20000100800 */
[----:B0-----:R-:W-:-:S05]  /*1f1900*/  IADD3 R18, P1, R2, R16, RZ ;  /* 0x0000001002127210 */ /* 0x001fca0007f3e0ff */
[----:B------:R-:W-:Y:S02]  /*1f1910*/  IMAD.X R19, R7, 0x1, R14, P1 ;  /* 0x0000000107137824 */ /* 0x000fe400008e060e */
[----:B------:R-:W2:Y:S04]  /*1f1920*/  LDL.LU R7, [R1+0x17b0] ;  /* 0x0017b00001077983 */ /* 0x000ea80000300800 */
[----:B-1----:R-:W2:Y:S04]  /*1f1930*/  LDL.LU R8, [R1+0x17b4] ;  /* 0x0017b40001087983 */ /* 0x002ea80000300800 */
[----:B------:R-:W-:Y:S04]  /*1f1940*/  STL.64 [R1+0x2218], R18 ;  /* 0x0022181201007387 */ /* 0x000fe80000100a00 */
[----:B------:R0:W-:Y:S04]  /*1f1950*/  STL [R1+0x830], R10 ;  /* 0x0008300a01007387 */ /* 0x0001e80000100800 */
[----:B------:R-:W2:Y:S01]  /*1f1960*/  LDL.LU R12, [R1+0x17b8] ;  /* 0x0017b800010c7983 */ /* 0x000ea20000300800 */
[----:B------:R-:W-:Y:S01]  /*1f1970*/  VIADD R2, R2, UR6 ;  /* 0x0000000602027c36 */ /* 0x000fe20008000000 */
[----:B------:R-:W-:-:S02]  /*1f1980*/  F2FP.SATFINITE.E5M2.F32.PACK_AB_MERGE_C R20, R6, R25, RZ ;  /* 0x000000190614723e */ /* 0x000fc400048060ff */
[----:B------:R-:W-:Y:S02]  /*1f1990*/  F2FP.SATFINITE.E5M2.F32.PACK_AB_MERGE_C R0, R0, R9, RZ ;  /* 0x000000090000723e */ /* 0x000fe400048060ff */
[----:B----4-:R-:W-:Y:S01]  /*1f19a0*/  F2FP.SATFINITE.E5M2.F32.PACK_AB_MERGE_C R4, R4, R13, RZ ;  /* 0x0000000d0404723e */ /* 0x010fe200048060ff */
[----:B------:R-:W-:Y:S01]  /*1f19b0*/  ULDC UR6, c[0x0][0x248] ;  /* 0x0000920000067ab9 */ /* 0x000fe20000000800 */
[----:B0-----:R-:W4:Y:S01]  /*1f19c0*/  LDL.LU R10, [R1+0x17bc] ;  /* 0x0017bc00010a7983 */ /* 0x001f220000300800 */
[----:B------:R-:W-:-:S05]  /*1f19d0*/  F2FP.SATFINITE.E5M2.F32.PACK_AB_MERGE_C R18, R29, R28, RZ ;  /* 0x0000001c1d12723e */ /* 0x000fca00048060ff */
[----:B------:R0:W-:Y:S01]  /*1f19e0*/  STL [R1+0x7c4], R18 ;  /* 0x0007c41201007387 */ /* 0x0001e20000100800 */
[----:B------:R-:W-:-:S03]  /*1f19f0*/  IADD3 R28, P1, R2, R27, RZ ;  /* 0x0000001b021c7210 */ /* 0x000fc60007f3e0ff */
[----:B0-----:R-:W4:Y:S04]  /*1f1a00*/  LDL.LU R18, [R1+0x17d0] ;  /* 0x0017d00001127983 */ /* 0x001f280000300800 */
[----:B------:R-:W4:Y:S04]  /*1f1a10*/  LDL.LU R19, [R1+0x17d4] ;  /* 0x0017d40001137983 */ /* 0x000f280000300800 */
[----:B------:R0:W-:Y:S04]  /*1f1a20*/  STL [R1+0x7c8], R3 ;  /* 0x0007c80301007387 */ /* 0x0001e80000100800 */
[----:B0-----:R-:W4:Y:S04]  /*1f1a30*/  LDL.LU R3, [R1+0x17d8] ;  /* 0x0017d80001037983 */ /* 0x001f280000300800 */
[----:B------:R-:W4:Y:S04]  /*1f1a40*/  LDL.LU R5, [R1+0x17dc] ;  /* 0x0017dc0001057983 */ /* 0x000f280000300800 */
[----:B------:R0:W-:Y:S02]  /*1f1a50*/  STL [R1+0x7e60], R27 ;  /* 0x007e601b01007387 */ /* 0x0001e40000100800 */
[----:B0-----:R-:W-:-:S05]  /*1f1a60*/  SHF.R.S32.HI R27, RZ, 0x1f, R2 ;  /* 0x0000001fff1b7819 */ /* 0x001fca0000011402 */
[----:B------:R-:W-:-:S05]  /*1f1a70*/  IMAD.X R29, R27, 0x1, R26, P1 ;  /* 0x000000011b1d7824 */ /* 0x000fca00008e061a */
[----:B------:R0:W-:Y:S04]  /*1f1a80*/  STL.64 [R1+0x2210], R28 ;  /* 0x0022101c01007387 */ /* 0x0001e80000100a00 */
[----:B0-----:R-:W3:Y:S04]  /*1f1a90*/  LDL.LU.64 R28, [R1+0x7e80] ;  /* 0x007e8000011c7983 */ /* 0x001ee80000300a00 */
[----:B------:R-:W4:Y:S04]  /*1f1aa0*/  LDL.LU R6, [R1+0x17e4] ;  /* 0x0017e40001067983 */ /* 0x000f280000300800 */
[----:B------:R-:W-:Y:S04]  /*1f1ab0*/  STL [R1+0x764], R20 ;  /* 0x0007641401007387 */ /* 0x000fe80000100800 */
[----:B------:R-:W4:Y:S04]  /*1f1ac0*/  LDL.LU R9, [R1+0x17e8] ;  /* 0x0017e80001097983 */ /* 0x000f280000300800 */
[----:B------:R0:W-:Y:S04]  /*1f1ad0*/  STL [R1+0x778], R0 ;  /* 0x0007780001007387 */ /* 0x0001e80000100800 */
[----:B0-----:R-:W4:Y:S01]  /*1f1ae0*/  LDL.LU R0, [R1+0x17ec] ;  /* 0x0017ec0001007983 */ /* 0x001f220000300800 */
[----:B---3--:R-:W-:-:S05]  /*1f1af0*/  IADD3 R24, P1, R2, R29, RZ ;  /* 0x0000001d02187210 */ /* 0x008fca0007f3e0ff */
[----:B------:R-:W-:-:S05]  /*1f1b00*/  IMAD.X R25, R27, 0x1, R28, P1 ;  /* 0x000000011b197824 */ /* 0x000fca00008e061c */
[----:B------:R0:W-:Y:S04]  /*1f1b10*/  STL.64 [R1+0x2208], R24 ;  /* 0x0022081801007387 */ /* 0x0001e80000100a00 */
[----:B0-----:R-:W3:Y:S01]  /*1f1b20*/  LDL.LU.64 R24, [R1+0x7e78] ;  /* 0x007e780001187983 */ /* 0x001ee20000300a00 */
[----:B------:R-:W-:-:S03]  /*1f1b30*/  F2FP.SATFINITE.E5M2.F32.PACK_AB_MERGE_C R20, R11, R21, RZ ;  /* 0x000000150b14723e */ /* 0x000fc600048060ff */
[----:B------:R-:W4:Y:S04]  /*1f1b40*/  LDL.LU R11, [R1+0x17f4] ;  /* 0x0017f400010b7983 */ /* 0x000f280000300800 */
[----:B------:R-:W-:Y:S04]  /*1f1b50*/  STL [R1+0x700], R20 ;  /* 0x0007001401007387 */ /* 0x000fe80000100800 */
[----:B------:R-:W4:Y:S04]  /*1f1b60*/  LDL.LU R13, [R1+0x17f8] ;  /* 0x0017f800010d7983 */ /* 0x000f280000300800 */
[----:B------:R0:W-:Y:S04]  /*1f1b70*/  STL [R1+0x70c], R4 ;  /* 0x00070c0401007387 */ /* 0x0001e80000100800 */
[----:B0-----:R-:W4:Y:S01]  /*1f1b80*/  LDL.LU R4, [R1+0x17fc] ;  /* 0x0017fc0001047983 */ /* 0x001f220000300800 */
[----:B---3--:R-:W-:-:S03]  /*1f1b90*/  IADD3 R20, P1, R2, R25, RZ ;  /* 0x0000001902147210 */ /* 0x008fc60007f3e0ff */
[----:B------:R0:W-:Y:S02]  /*1f1ba0*/  STL.64 [R1+0x7e58], R24 ;  /* 0x007e581801007387 */ /* 0x0001e40000100a00 */
[----:B------:R-:W-:Y:S02]  /*1f1bb0*/  IMAD.X R21, R27, 0x1, R24, P1 ;  /* 0x000000011b157824 */ /* 0x000fe400008e0618 */
[----:B0-----:R-:W3:Y:S04]  /*1f1bc0*/  LDL.LU R25, [R1+0x17e0] ;  /* 0x0017e00001197983 */ /* 0x001ee80000300800 */
[----:B------:R2:W-:Y:S02]  /*1f1bd0*/  STL.64 [R1+0x2200], R20 ;  /* 0x0022001401007387 */ /* 0x0005e40000100a00 */
[----:B--2---:R-:W-:-:S02]  /*1f1be0*/  F2FP.SATFINITE.E5M2.F32.PACK_AB_MERGE_C R20, R8, R7, RZ ;  /* 0x000000070814723e */ /* 0x004fc400048060ff */
[----:B------:R-:W2:Y:S04]  /*1f1bf0*/  LDL.LU R7, [R1+0x1814] ;  /* 0x0018140001077983 */ /* 0x000ea80000300800 */
[----:B------:R0:W-:Y:S01]  /*1f1c00*/  STL [R1+0x4b0], R20 ;  /* 0x0004b01401007387 */ /* 0x0001e20000100800 */
[----:B----4-:R-:W-:Y:S02]  /*1f1c10*/  F2FP.SATFINITE.E5M2.F32.PACK_AB_MERGE_C R8, R10, R12, RZ ;  /* 0x0000000c0a08723e */ /* 0x010fe400048060ff */
[----:B0-----:R-:W-:-:S03]  /*1f1c20*/  IADD3 R20, P1, R2, R23, RZ ;  /* 0x0000001702147210 */ /* 0x001fc60007f3e0ff */
[----:B------:R-:W-:Y:S02]  /*1f1c30*/  STL [R1+0x4b4], R8 ;  /* 0x0004b40801007387 */ /* 0x000fe40000100800 */
[----:B------:R-:W-:-:S05]  /*1f1c40*/  IMAD.X R21, R27, 0x1, R22, P1 ;  /* 0x000000011b157824 */ /* 0x000fca00008e0616 */
[----:B------:R0:W-:Y:S04]  /*1f1c50*/  STL.64 [R1+0x21f8], R20 ;  /* 0x0021f81401007387 */ /* 0x0001e80000100a00 */
[----:B0-----:R-:W4:Y:S04]  /*1f1c60*/  LDL.LU.64 R20, [R1+0x7e70] ;  /* 0x007e700001147983 */ /* 0x001f280000300a00 */
[----:B------:R-:W2:Y:S04]  /*1f1c70*/  LDL.LU R24, [R1+0x1818] ;  /* 0x0018180001187983 */ /* 0x000ea80000300800 */
[----:B------:R-:W2:Y:S04]  /*1f1c80*/  LDL.LU R8, [R1+0x181c] ;  /* 0x00181c0001087983 */ /* 0x000ea80000300800 */
[----:B------:R-:W2:Y:S01]  /*1f1c90*/  LDL.LU R12, [R1+0x1820] ;  /* 0x00182000010c7983 */ /* 0x000ea20000300800 */
[----:B------:R-:W-:-:S03]  /*1f1ca0*/  F2FP.SATFINITE.E5M2.F32.PACK_AB_MERGE_C R19, R19, R18, RZ ;  /* 0x000000121313723e */ /* 0x000fc600048060ff */
[----:B------:R-:W2:Y:S04]  /*1f1cb0*/  LDL.LU R10, [R1+0x1824] ;  /* 0x00182400010a7983 */ /* 0x000ea80000300800 */
[----:B------:R0:W-:Y:S01]  /*1f1cc0*/  STL.64 [R1+0x7e50], R22 ;  /* 0x007e501601007387 */ /* 0x0001e20000100a00 */
[----:B------:R-:W-:-:S03]  /*1f1cd0*/  F2FP.SATFINITE.E5M2.F32.PACK_AB_MERGE_C R3, R5, R3, RZ ;  /* 0x000000030503723e */ /* 0x000fc600048060ff */
[----:B0-----:R-:W2:Y:S04]  /*1f1ce0*/  LDL.LU R23, [R1+0x17f0] ;  /* 0x0017f00001177983 */ /* 0x001ea80000300800 */
[----:B------:R-:W2:Y:S04]  /*1f1cf0*/  LDL.LU R22, [R1+0x1810] ;  /* 0x0018100001167983 */ /* 0x000ea80000300800 */
[----:B------:R0:W-:Y:S04]  /*1f1d00*/  STL [R1+0x49c], R19 ;  /* 0x00049c1301007387 */ /* 0x0001e80000100800 */
[----:B------:R-:W-:Y:S01]  /*1f1d10*/  STL [R1+0x4a0], R3 ;  /* 0x0004a00301007387 */ /* 0x000fe20000100800 */
[----:B----4-:R-:W-:-:S05]  /*1f1d20*/  IADD3 R18, P1, R2, R21, RZ ;  /* 0x0000001502127210 */ /* 0x010fca0007f3e0ff */
[----:B0-----:R-:W-:-:S05]  /*1f1d30*/  IMAD.X R19, R27, 0x1, R20, P1 ;  /* 0x000000011b137824 */ /* 0x001fca00008e0614 */
[----:B------:R0:W-:Y:S04]  /*1f1d40*/  STL.64 [R1+0x21f0], R18 ;  /* 0x0021f01201007387 */ /* 0x0001e80000100a00 */
[----:B0-----:R-:W4:Y:S04]  /*1f1d50*/  LDL.LU.64 R18, [R1+0x7e68] ;  /* 0x007e680001127983 */ /* 0x001f280000300a00 */
[----:B------:R-:W4:Y:S04]  /*1f1d60*/  LDL.LU R3, [R1+0x1828] ;  /* 0x0018280001037983 */ /* 0x000f280000300800 */
[----:B------:R-:W4:Y:S04]  /*1f1d70*/  LDL.LU R5, [R1+0x182c] ;  /* 0x00182c0001057983 */ /* 0x000f280000300800 */
[----:B------:R3:W-:Y:S02]  /*1f1d80*/  STL.64 [R1+0x7e48], R20 ;  /* 0x007e481401007387 */ /* 0x0007e40000100a00 */
[----:B---3--:R-:W-:-:S02]  /*1f1d90*/  F2FP.SATFINITE.E5M2.F32.PACK_AB_MERGE_C R20, R6, R25, RZ ;  /* 0x000000190614723e */ /* 0x008fc400048060ff */
[----:B------:R-:W-:Y:S02]  /*1f1da0*/  F2FP.SATFINITE.E5M2.F32.PACK_AB_MERGE_C R6, R0, R9, RZ ;  /* 0x000000090006723e */ /* 0x000fe400048060ff */
[----:B------:R-:W3:Y:S04]  /*1f1db0*/  LDL.LU R9, [R1+0x1840] ;  /* 0x0018400001097983 */ /* 0x000ee80000300800 */
[----:B------:R-:W-:Y:S04]  /*1f1dc0*/  STL [R1+0x484], R20 ;  /* 0x0004841401007387 */ /* 0x000fe80000100800 */
[----:B------:R-:W3:Y:S04]  /*1f1dd0*/  LDL.LU R0, [R1+0x1844] ;  /* 0x0018440001007983 */ /* 0x000ee80000300800 */
[----:B------:R0:W-:Y:S04]  /*1f1de0*/  STL [R1+0x488], R6 ;  /* 0x0004880601007387 */ /* 0x0001e80000100800 */
[----:B------:R-:W3:Y:S01]  /*1f1df0*/  LDL.LU R25, [R1+0x1848] ;  /* 0x0018480001197983 */ /* 0x000ee20000300800 */
[----:B--2---:R-:W-:-:S02]  /*1f1e00*/  F2FP.SATFINITE.E5M2.F32.PACK_AB_MERGE_C R11, R11, R23, RZ ;  /* 0x000000170b0b723e */ /* 0x004fc400048060ff */
[----:B------:R-:W-:Y:S01]  /*1f1e10*/  F2FP.SATFINITE.E5M2.F32.PACK_AB_MERGE_C R4, R4, R13, RZ ;  /* 0x0000000d0404723e */ /* 0x000fe200048060ff */
[----:B0-----:R-:W3:Y:S01]  /*1f1e20*/  LDL.LU R6, [R1+0x184c] ;  /* 0x00184c0001067983 */ /* 0x001ee20000300800 */
[----:B------:R-:W-:Y:S02]  /*1f1e30*/  F2FP.SATFINITE.E5M2.F32.PACK_AB_MERGE_C R7, R7, R22, RZ ;  /* 0x000000160707723e */ /* 0x000fe400048060ff */
[----:B----4-:R-:W-:-:S05]  /*1f1e40*/  IADD3 R20, P1, R2, R19, RZ ;  /* 0x0000001302147210 */ /* 0x010fca0007f3e0ff */
[----:B------:R-:W-:-:S05]  /*1f1e50*/  IMAD.X R21, R27, 0x1, R18, P1 ;  /* 0x000000011b157824 */ /* 0x000fca00008e0612 */
[----:B------:R-:W-:Y:S04]  /*1f1e60*/  STL.64 [R1+0x21e8], R20 ;  /* 0x0021e81401007387 */ /* 0x000fe80000100a00 */
[----:B------:R0:W-:Y:S04]  /*1f1e70*/  STL [R1+0x464], R11 ;  /* 0x0004640b01007387 */ /* 0x0001e80000100800 */
[----:B------:R1:W-:Y:S04]  /*1f1e80*/  STL [R1+0x468], R4 ;  /* 0x0004680401007387 */ /* 0x0003e80000100800 */
[----:B------:R-:W2:Y:S04]  /*1f1e90*/  LDL.LU R23, [R1+0x1850] ;  /* 0x0018500001177983 */ /* 0x000ea80000300800 */
[----:B0-----:R-:W2:Y:S01]  /*1f1ea0*/  LDL.LU R11, [R1+0x1854] ;  /* 0x00185400010b7983 */ /* 0x001ea20000300800 */
[----:B------:R-:W-:-:S03]  /*1f1eb0*/  IADD3 R20, P1, R2, R17, RZ ;  /* 0x0000001102147210 */ /* 0x000fc60007f3e0ff */
[----:B------:R-:W4:Y:S02]  /*1f1ec0*/  LDL.LU R13, [R1+0x1858] ;  /* 0x00185800010d7983 */ /* 0x000f240000300800 */
[----:B------:R-:W-:-:S05]  /*1f1ed0*/  IMAD.X R21, R27, 0x1, R15, P1 ;  /* 0x000000011b157824 */ /* 0x000fca00008e060f */
[----:B------:R0:W-:Y:S04]  /*1f1ee0*/  STL.64 [R1+0x21e0], R20 ;  /* 0x0021e01401007387 */ /* 0x0001e80000100a00 */
[----:B-1----:R-:W4:Y:S04]  /*1f1ef0*/  LDL.LU R4, [R1+0x185c] ;  /* 0x00185c0001047983 */ /* 0x002f280000300800 */
[----:B------:R1:W-:Y:S04]  /*1f1f00*/  STL [R1+0x78e8], R7 ;  /* 0x0078e80701007387 */ /* 0x0003e80000100800 */
[----:B------:R-:W-:Y:S01]  /*1f1f10*/  STL.64 [R1+0x7e40], R16 ;  /* 0x007e401001007387 */ /* 0x000fe20000100a00 */
[----:B0-----:R-:W-:-:S05]  /*1f1f20*/  IADD3 R20, P1, R2, R16, RZ ;  /* 0x0000001002147210 */ /* 0x001fca0007f3e0ff */
[----:B------:R-:W-:Y:S02]  /*1f1f30*/  IMAD.X R21, R27, 0x1, R14, P1 ;  /* 0x000000011b157824 */ /* 0x000fe400008e060e */
[----:B------:R-:W2:Y:S01]  /*1f1f40*/  LDL.LU R27, [R1+0x7e60] ;  /* 0x007e6000011b7983 */ /* 0x000ea20000300800 */
[----:B------:R-:W-:Y:S02]  /*1f1f50*/  F2FP.SATFINITE.E5M2.F32.PACK_AB_MERGE_C R8, R8, R24, RZ ;  /* 0x000000180808723e */ /* 0x000fe400048060ff */
[----:B-1----:R-:W-:Y:S01]  /*1f1f60*/  F2FP.SATFINITE.E5M2.F32.PACK_AB_MERGE_C R7, R10, R12, RZ ;  /* 0x0000000c0a07723e */ /* 0x002fe200048060ff */
[----:B------:R0:W-:Y:S01]  /*1f1f70*/  STL.64 [R1+0x21d8], R20 ;  /* 0x0021d81401007387 */ /* 0x0001e20000100a00 */
[----:B------:R-:W-:Y:S01]  /*1f1f80*/  F2FP.SATFINITE.E5M2.F32.PACK_AB_MERGE_C R3, R5, R3, RZ ;  /* 0x000000030503723e */ /* 0x000fe200048060ff */
[----:B------:R-:W-:Y:S01]  /*1f1f90*/  VIADD R2, R2, UR6 ;  /* 0x0000000602027c36 */ /* 0x000fe20008000000 */
[----:B---3--:R-:W-:Y:S01]  /*1f1fa0*/  F2FP.SATFINITE.E5M2.F32.PACK_AB_MERGE_C R6, R6, R25, RZ ;  /* 0x000000190606723e */ /* 0x008fe200048060ff */
[----:B------:R-:W-:Y:S01]  /*1f1fb0*/  ULDC UR6, c[0x0][0x248] ;  /* 0x0000920000067ab9 */ /* 0x000fe20000000800 */
[----:B0-----:R-:W3:Y:S04]  /*1f1fc0*/  LDL.LU R20, [R1+0x1870] ;  /* 0x0018700001147983 */ /* 0x001ee80000300800 */
[----:B------:R0:W-:Y:S04]  /*1f1fd0*/  STL [R1+0x44c], R8 ;  /* 0x00044c0801007387 */ /* 0x0001e80000100800 */
[----:B------:R-:W3:Y:S04]  /*1f1fe0*/  LDL.LU R21, [R1+0x1874] ;  /* 0x0018740001157983 */ /* 0x000ee80000300800 */
[----:B------:R1:W-:Y:S04]  /*1f1ff0*/  STL [R1+0x428], R7 ;  /* 0x0004280701007387 */ /* 0x0003e80000100800 */
[----:B0-----:R-:W3:Y:S04]  /*1f2000*/  LDL.LU R8, [R1+0x1878] ;  /* 0x0018780001087983 */ /* 0x001ee80000300800 */
[----:B------:R-:W3:Y:S04]  /*1f2010*/  LDL.LU R12, [R1+0x187c] ;  /* 0x00187c00010c7983 */ /* 0x000ee80000300800 */
[----:B------:R-:W3:Y:S04]  /*1f2020*/  LDL.LU R10, [R1+0x1880] ;  /* 0x00188000010a7983 */ /* 0x000ee80000300800 */
[----:B------:R-:W3:Y:S04]  /*1f2030*/  LDL.LU R5, [R1+0x1884] ;  /* 0x0018840001057983 */ /* 0x000ee80000300800 */
[----:B------:R0:W-:Y:S01]  /*1f2040*/  STL [R1+0x430], R3 ;  /* 0x0004300301007387 */ /* 0x0001e20000100800 */
[----:B-1----:R-:W-:-:S03]  /*1f2050*/  F2FP.SATFINITE.E5M2.F32.PACK_AB_MERGE_C R7, R0, R9, RZ ;  /* 0x000000090007723e */ /* 0x002fc600048060ff */
[----:B------:R-:W3:Y:S04]  /*1f2060*/  LDL.LU R9, [R1+0x1888] ;  /* 0x0018880001097983 */ /* 0x000ee80000300800 */
[----:B------:R-:W3:Y:S01]  /*1f2070*/  LDL.LU R0, [R1+0x188c] ;  /* 0x00188c0001007983 */ /* 0x000ee20000300800 */
[----:B0-----:R-:W-:Y:S02]  /*1f2080*/  SHF.R.S32.HI R3, RZ, 0x1f, R2 ;  /* 0x0000001fff037819 */ /* 0x001fe40000011402 */
[----:B--2---:R-:W-:-:S05]  /*1f2090*/  IADD3 R16, P1, R2, R27, RZ ;  /* 0x0000001b02107210 */ /* 0x004fca0007f3e0ff */
[----:B------:R-:W-:Y:S01]  /*1f20a0*/  IMAD.X R17, R3, 0x1, R26, P1 ;  /* 0x0000000103117824 */ /* 0x000fe200008e061a */
[----:B------:R-:W-:-:S04]  /*1f20b0*/  IADD3 R24, P1, R2, R29, RZ ;  /* 0x0000001d02187210 */ /* 0x000fc80007f3e0ff */
[----:B------:R0:W-:Y:S04]  /*1f20c0*/  STL.64 [R1+0x21d0], R16 ;  /* 0x0021d01001007387 */ /* 0x0001e80000100a00 */
[----:B------:R-:W-:Y:S01]  /*1f20d0*/  STL [R1+0x3d4], R7 ;  /* 0x0003d40701007387 */ /* 0x000fe20000100800 */
[----:B------:R-:W-:-:S03]  /*1f20e0*/  IMAD.X R25, R3, 0x1, R28, P1 ;  /* 0x0000000103197824 */ /* 0x000fc600008e061c */
[----:B0-----:R-:W2:Y:S04]  /*1f20f0*/  LDL.LU R16, [R1+0x1894] ;  /* 0x0018940001107983 */ /* 0x001ea80000300800 */
[----:B------:R-:W2:Y:S04]  /*1f2100*/  LDL.LU R17, [R1+0x1898] ;  /* 0x0018980001117983 */ /* 0x000ea80000300800 */
[----:B------:R0:W-:Y:S04]  /*1f2110*/  STL [R1+0x3dc], R6 ;  /* 0x0003dc0601007387 */ /* 0x0001e80000100800 */
[----:B0-----:R-:W2:Y:S04]  /*1f2120*/  LDL.LU R6, [R1+0x189c] ;  /* 0x00189c0001067983 */ /* 0x001ea80000300800 */
[----:B------:R0:W-:Y:S04]  /*1f2130*/  STL.64 [R1+0x21c8], R24 ;  /* 0x0021c81801007387 */ /* 0x0001e80000100a00 */
[----:B0-----:R-:W3:Y:S01]  /*1f2140*/  LDL.LU.64 R24, [R1+0x7e58] ;  /* 0x007e580001187983 */ /* 0x001ee20000300a00 */
[----:B------:R-:W-:-:S03]  /*1f2150*/  F2FP.SATFINITE.E5M2.F32.PACK_AB_MERGE_C R7, R11, R23, RZ ;  /* 0x000000170b07723e */ /* 0x000fc600048060ff */
[----:B------:R0:W-:Y:S01]  /*1f2160*/  STL.64 [R1+0x7e38], R28 ;  /* 0x007e381c01007387 */ /* 0x0001e20000100a00 */
[----:B----4-:R-:W-:-:S03]  /*1f2170*/  F2FP.SATFINITE.E5M2.F32.PACK_AB_MERGE_C R4, R4, R13, RZ ;  /* 0x0000000d0404723e */ /* 0x010fc600048060ff */
[----:B0-----:R-:W4:Y:S04]  /*1f2180*/  LDL.LU R28, [R1+0x18b4] ;  /* 0x0018b400011c7983 */ /* 0x001f280000300800 */
[----:B------:R-:W-:Y:S04]  /*1f2190*/  STL [R1+0x3c0], R7 ;  /* 0x0003c00701007387 */ /* 0x000fe80000100800 */
[----:B------:R-:W4:Y:S04]  /*1f21a0*/  LDL.LU R11, [R1+0x18b8] ;  /* 0x0018b800010b7983 */ /* 0x000f280000300800 */
[----:B------:R-:W4:Y:S04]  /*1f21b0*/  LDL.LU R13, [R1+0x18bc] ;  /* 0x0018bc00010d7983 */ /* 0x000f280000300800 */
[----:B------:R0:W-:Y:S04]  /*1f21c0*/  STL [R1+0x7928], R4 ;  /* 0x0079280401007387 */ /* 0x0001e80000100800 */
[----:B0-----:R-:W2:Y:S01]  /*1f21d0*/  LDL.LU R4, [R1+0x1890] ;  /* 0x0018900001047983 */ /* 0x001ea20000300800 */
[----:B---3--:R-:W-:-:S03]  /*1f21e0*/  IADD3 R22, P1, R2, R25, RZ ;  /* 0x0000001902167210 */ /* 0x008fc60007f3e0ff */
[----:B------:R0:W-:Y:S02]  /*1f21f0*/  STL [R1+0x7e28], R25 ;  /* 0x007e281901007387 */ /* 0x0001e40000100800 */
[----:B------:R-:W-:Y:S02]  /*1f2200*/  IMAD.X R23, R3, 0x1, R24, P1 ;  /* 0x0000000103177824 */ /* 0x000fe400008e0618 */
[----:B0-----:R-:W4:Y:S04]  /*1f2210*/  LDL.LU R25, [R1+0x18b0] ;  /* 0x0018b00001197983 */ /* 0x001f280000300800 */
[----:B------:R0:W-:Y:S04]  /*1f2220*/  STL.64 [R1+0x21c0], R22 ;  /* 0x0021c01601007387 */ /* 0x0001e80000100a00 */
[----:B0-----:R-:W3:Y:S01]  /*1f2230*/  LDL.LU.64 R22, [R1+0x7e50] ;  /* 0x007e500001167983 */ /* 0x001ee20000300a00 */
[----:B------:R-:W-:-:S02]  /*1f2240*/  F2FP.SATFINITE.E5M2.F32.PACK_AB_MERGE_C R20, R21, R20, RZ ;  /* 0x000000141514723e */ /* 0x000fc400048060ff */
[----:B------:R-:W-:Y:S02]  /*1f2250*/  F2FP.SATFINITE.E5M2.F32.PACK_AB_MERGE_C R7, R12, R8, RZ ;  /* 0x000000080c07723e */ /* 0x000fe400048060ff */
[----:B------:R-:W4:Y:S04]  /*1f2260*/  LDL.LU R8, [R1+0x18c0] ;  /* 0x0018c00001087983 */ /* 0x000f280000300800 */
[----:B------:R3:W-:Y:S04]  /*1f2270*/  STL [R1+0x3a4], R20 ;  /* 0x0003a41401007387 */ /* 0x0007e80000100800 */
[----:B------:R-:W4:Y:S04]  /*1f2280*/  LDL.LU R12, [R1+0x18c4] ;  /* 0x0018c400010c7983 */ /* 0x000f280000300800 */
[----:B------:R-:W-:Y:S01]  /*1f2290*/  STL [R1+0x3ac], R7 ;  /* 0x0003ac0701007387 */ /* 0x000fe20000100800 */
[----:B---3--:R-:W-:-:S05]  /*1f22a0*/  IADD3 R20, P1, R2, R23, RZ ;  /* 0x0000001702147210 */ /* 0x008fca0007f3e0ff */
[----:B------:R-:W-:-:S05]  /*1f22b0*/  IMAD.X R21, R3, 0x1, R22, P1 ;  /* 0x0000000103157824 */ /* 0x000fca00008e0616 */
[----:B------:R0:W-:Y:S04]  /*1f22c0*/  STL.64 [R1+0x21b8], R20 ;  /* 0x0021b81401007387 */ /* 0x0001e80000100a00 */
[----:B0-----:R-:W3:Y:S01]  /*1f22d0*/  LDL.LU.64 R20, [R1+0x7e48] ;  /* 0x007e480001147983 */ /* 0x001ee20000300a00 */
[----:B------:R-:W-:-:S03]  /*1f22e0*/  F2FP.SATFINITE.E5M2.F32.PACK_AB_MERGE_C R5, R5, R10, RZ ;  /* 0x0000000a0505723e */ /* 0x000fc600048060ff */
[----:B------:R0:W-:Y:S04]  /*1f22f0*/  STL.64 [R1+0x7e30], R22 ;  /* 0x007e301601007387 */ /* 0x0001e80000100a00 */
[----:B------:R-:W4:Y:S04]  /*1f2300*/  LDL.LU R29, [R1+0x18c8] ;  /* 0x0018c800011d7983 */ /* 0x000f280000300800 */
[----:B------:R-:W4:Y:S04]  /*1f2310*/  LDL.LU R7, [R1+0x18cc] ;  /* 0x0018cc0001077983 */ /* 0x000f280000300800 */
[----:B------:R1:W-:Y:S04]  /*1f2320*/  STL [R1+0x388], R5 ;  /* 0x0003880501007387 */ /* 0x0003e80000100800 */
[----:B------:R-:W4:Y:S01]  /*1f2330*/  LDL.LU R10, [R1+0x18d0] ;  /* 0x0018d000010a7983 */ /* 0x000f220000300800 */
[----:B0-----:R-:W-:-:S03]  /*1f2340*/  F2FP.SATFINITE.E5M2.F32.PACK_AB_MERGE_C R22, R0, R9, RZ ;  /* 0x000000090016723e */ /* 0x001fc600048060ff */
[----:B-1----:R-:W4:Y:S04]  /*1f2350*/  LDL.LU R5, [R1+0x18d4] ;  /* 0x0018d40001057983 */ /* 0x002f280000300800 */
[----:B------:R-:W4:Y:S04]  /*1f2360*/  LDL.LU R9, [R1+0x18d8] ;  /* 0x0018d80001097983 */ /* 0x000f280000300800 */
[----:B------:R-:W4:Y:S04]  /*1f2370*/  LDL.LU R0, [R1+0x18dc] ;  /* 0x0018dc0001007983 */ /* 0x000f280000300800 */
[----:B------:R3:W-:Y:S01]  /*1f2380*/  STL [R1+0x38c], R22 ;  /* 0x00038c1601007387 */ /* 0x0007e20000100800 */
[----:B--2---:R-:W-:-:S02]  /*1f2390*/  F2FP.SATFINITE.E5M2.F32.PACK_AB_MERGE_C R16, R16, R4, RZ ;  /* 0x000000041010723e */ /* 0x004fc400048060ff */
[----:B------:R-:W-:Y:S02]  /*1f23a0*/  F2FP.SATFINITE.E5M2.F32.PACK_AB_MERGE_C R4, R6, R17, RZ ;  /* 0x000000110604723e */ /* 0x000fe400048060ff */
[----:B---3--:R-:W-:-:S05]  /*1f23b0*/  IADD3 R22, P1, R2, R21, RZ ;  /* 0x0000001502167210 */ /* 0x008fca0007f3e0ff */
[----:B------:R-:W-:-:S05]  /*1f23c0*/  IMAD.X R23, R3, 0x1, R20, P1 ;  /* 0x0000000103177824 */ /* 0x000fca00008e0614 */
[----:B------:R0:W-:Y:S04]  /*1f23d0*/  STL.64 [R1+0x21b0], R22 ;  /* 0x0021b01601007387 */ /* 0x0001e80000100a00 */
[----:B0-----:R-:W2:Y:S04]  /*1f23e0*/  LDL.LU R22, [R1+0x18e0] ;  /* 0x0018e00001167983 */ /* 0x001ea80000300800 */
[----:B------:R0:W-:Y:S04]  /*1f23f0*/  STL [R1+0x35c], R16 ;  /* 0x00035c1001007387 */ /* 0x0001e80000100800 */
[----:B------:R-:W2:Y:S04]  /*1f2400*/  LDL.LU R23, [R1+0x18e4] ;  /* 0x0018e40001177983 */ /* 0x000ea80000300800 */
[----:B------:R1:W-:Y:S01]  /*1f2410*/  STL [R1+0x364], R4 ;  /* 0x0003640401007387 */ /* 0x0003e20000100800 */
[----:B0-----:R-:W-:-:S03]  /*1f2420*/  IADD3 R16, P1, R2, R19, RZ ;  /* 0x0000001302107210 */ /* 0x001fc60007f3e0ff */
[----:B-1----:R-:W3:Y:S04]  /*1f2430*/  LDL.LU R4, [R1+0x18e8] ;  /* 0x0018e80001047983 */ /* 0x002ee80000300800 */
[----:B------:R-:W3:Y:S01]  /*1f2440*/  LDL.LU R6, [R1+0x18ec] ;  /* 0x0018ec0001067983 */ /* 0x000ee20000300800 */
[----:B------:R-:W-:-:S05]  /*1f2450*/  IMAD.X R17, R3, 0x1, R18, P1 ;  /* 0x0000000103117824 */ /* 0x000fca00008e0612 */
[----:B------:R0:W-:Y:S04]  /*1f2460*/  STL.64 [R1+0x21a8], R16 ;  /* 0x0021a81001007387 */ /* 0x0001e80000100a00 */
[----:B0-----:R-:W2:Y:S04]  /*1f2470*/  LDL.LU.64 R16, [R1+0x7e40] ;  /* 0x007e400001107983 */ /* 0x001ea80000300a00 */
[----:B------:R-:W-:Y:S01]  /*1f2480*/  STL.64 [R1+0x7e20], R18 ;  /* 0x007e201201007387 */ /* 0x000fe20000100a00 */
[----:B----4-:R-:W-:Y:S02]  /*1f2490*/  F2FP.SATFINITE.E5M2.F32.PACK_AB_MERGE_C R25, R28, R25, RZ ;  /* 0x000000191c19723e */ /* 0x010fe400048060ff */
[----:B------:R-:W-:-:S02]  /*1f24a0*/  F2FP.SATFINITE.E5M2.F32.PACK_AB_MERGE_C R11, R13, R11, RZ ;  /* 0x0000000b0d0b723e */ /* 0x000fc400048060ff */
[----:B------:R-:W-:Y:S01]  /*1f24b0*/  F2FP.SATFINITE.E5M2.F32.PACK_AB_MERGE_C R8, R12, R8, RZ ;  /* 0x000000080c08723e */ /* 0x000fe200048060ff */
[----:B------:R0:W-:Y:S04]  /*1f24c0*/  STL [R1+0x340], R25 ;  /* 0x0003401901007387 */ /* 0x0001e80000100800 */
[----:B------:R-:W-:Y:S01]  /*1f24d0*/  STL [R1+0x34c], R11 ;  /* 0x00034c0b01007387 */ /* 0x000fe20000100800 */
[----:B------:R-:W-:-:S03]  /*1f24e0*/  F2FP.SATFINITE.E5M2.F32.PACK_AB_MERGE_C R7, R7, R29, RZ ;  /* 0x0000001d0707723e */ /* 0x000fc600048060ff */
[----:B0-----:R-:W4:Y:S01]  /*1f24f0*/  LDL.LU R25, [R1+0x18f0] ;  /* 0x0018f00001197983 */ /* 0x001f220000300800 */
[----:B------:R-:W-:Y:S02]  /*1f2500*/  F2FP.SATFINITE.E5M2.F32.PACK_AB_MERGE_C R5, R5, R10, RZ ;  /* 0x0000000a0505723e */ /* 0x000fe400048060ff */
[----:B------:R-:W-:Y:S02]  /*1f2510*/  F2FP.SATFINITE.E5M2.F32.PACK_AB_MERGE_C R0, R0, R9, RZ ;  /* 0x000000090000723e */ /* 0x000fe400048060ff */
[----:B--2---:R-:W-:-:S05]  /*1f2520*/  IADD3 R18, P1, R2, R17, RZ ;  /* 0x0000001102127210 */ /* 0x004fca0007f3e0ff */
[----:B------:R-:W-:Y:S01]  /*1f2530*/  IMAD.X R19, R3, 0x1, R15, P1 ;  /* 0x0000000103137824 */ /* 0x000fe200008e060f */
[----:B------:R-:W-:-:S04]  /*1f2540*/  IADD3 R12, P1, R2, R16, RZ ;  /* 0x00000010020c7210 */ /* 0x000fc80007f3e0ff */
[----:B------:R0:W-:Y:S01]  /*1f2550*/  STL.64 [R1+0x21a0], R18 ;  /* 0x0021a01201007387 */ /* 0x0001e20000100a00 */
[----:B------:R-:W-:Y:S02]  /*1f2560*/  IMAD.X R13, R3, 0x1, R14, P1 ;  /* 0x00000001030d7824 */ /* 0x000fe400008e060e */
[----:B------:R-:W-:Y:S01]  /*1f2570*/  VIADD R2, R2, UR6 ;  /* 0x0000000602027c36 */ /* 0x000fe20008000000 */
[----:B------:R-:W-:Y:S02]  /*1f2580*/  F2FP.SATFINITE.E5M2.F32.PACK_AB_MERGE_C R23, R23, R22, RZ ;  /* 0x000000161717723e */ /* 0x000fe400048060ff */
[----:B---3--:R-:W-:Y:S01]  /*1f2590*/  F2FP.SATFINITE.E5M2.F32.PACK_AB_MERGE_C R4, R6, R4, RZ ;  /* 0x000000040604723e */ /* 0x008fe200048060ff */
[----:B------:R-:W-:Y:S01]  /*1f25a0*/  ULDC UR6, c[0x0][0x248] ;  /* 0x0000920000067ab9 */ /* 0x000fe20000000800 */
[----:B0-----:R-:W4:Y:S04]  /*1f25b0*/  LDL.LU R18, [R1+0x18f4] ;  /* 0x0018f40001127983 */ /* 0x001f280000300800 */
[----:B------:R-:W2:Y:S04]  /*1f25c0*/  LDL.LU R19, [R1+0x18f8] ;  /* 0x0018f80001137983 */ /* 0x000ea80000300800 */
[----:B------:R-:W2:Y:S04]  /*1f25d0*/  LDL.LU R11, [R1+0x18fc] ;  /* 0x0018fc00010b7983 */ /* 0x000ea80000300800 */
[----:B------:R-:W-:Y:S04]  /*1f25e0*/  STL [R1+0x320], R8 ;  /* 0x0003200801007387 */ /* 0x000fe80000100800 */
[----:B------:R0:W-:Y:S01]  /*1f25f0*/  STL.64 [R1+0x2198], R12 ;  /* 0x0021980c01007387 */ /* 0x0001e20000100a00 */
[----:B------:R-:W-:-:S03]  /*1f2600*/  IADD3 R28, P1, R2, R27, RZ ;  /* 0x0000001b021c7210 */ /* 0x000fc60007f3e0ff */
[----:B0-----:R-:W3:Y:S04]  /*1f2610*/  LDL.LU R13, [R1+0x1900] ;  /* 0x00190000010d7983 */ /* 0x001ee80000300800 */
[----:B------:R-:W3:Y:S04]  /*1f2620*/  LDL.LU R8, [R1+0x1904] ;  /* 0x0019040001087983 */ /* 0x000ee80000300800 */
[----:B------:R-:W3:Y:S04]  /*1f2630*/  LDL.LU R12, [R1+0x1908] ;  /* 0x00190800010c7983 */ /* 0x000ee80000300800 */
[----:B------:R-:W3:Y:S04]  /*1f2640*/  LDL.LU R3, [R1+0x190c] ;  /* 0x00190c0001037983 */ /* 0x000ee80000300800 */
[----:B------:R0:W-:Y:S04]  /*1f2650*/  STL [R1+0x31c], R7 ;  /* 0x00031c0701007387 */ /* 0x0001e80000100800 */
[----:B------:R1:W-:Y:S04]  /*1f2660*/  STL [R1+0x2f0], R5 ;  /* 0x0002f00501007387 */ /* 0x0003e80000100800 */
[----:B------:R-:W3:Y:S01]  /*1f2670*/  LDL.LU R10, [R1+0x1910] ;  /* 0x00191000010a7983 */ /* 0x000ee20000300800 */
[----:B0-----:R-:W-:-:S03]  /*1f2680*/  SHF.R.S32.HI R7, RZ, 0x1f, R2 ;  /* 0x0000001fff077819 */ /* 0x001fc60000011402 */
[----:B-1----:R-:W3:Y:S04]  /*1f2690*/  LDL.LU R5, [R1+0x1914] ;  /* 0x0019140001057983 */ /* 0x002ee80000300800 */
[----:B------:R0:W-:Y:S01]  /*1f26a0*/  STL [R1+0x2e4], R0 ;  /* 0x0002e40001007387 */ /* 0x0001e20000100800 */
[----:B------:R-:W-:-:S03]  /*1f26b0*/  IMAD.X R29, R7, 0x1, R26, P1 ;  /* 0x00000001071d7824 */ /* 0x000fc600008e061a */
[----:B------:R-:W3:Y:S04]  /*1f26c0*/  LDL.LU R9, [R1+0x1918] ;  /* 0x0019180001097983 */ /* 0x000ee80000300800 */
[----:B0-----:R-:W3:Y:S04]  /*1f26d0*/  LDL.LU R0, [R1+0x191c] ;  /* 0x00191c0001007983 */ /* 0x001ee80000300800 */
[----:B------:R0:W-:Y:S04]  /*1f26e0*/  STL.64 [R1+0x2190], R28 ;  /* 0x0021901c01007387 */ /* 0x0001e80000100a00 */
[----:B0-----:R-:W2:Y:S04]  /*1f26f0*/  LDL.LU.64 R28, [R1+0x7e38] ;  /* 0x007e3800011c7983 */ /* 0x001ea80000300a00 */
[----:B------:R0:W-:Y:S01]  /*1f2700*/  STL [R1+0x2c0], R23 ;  /* 0x0002c01701007387 */ /* 0x0001e20000100800 */
[----:B----4-:R-:W-:-:S02]  /*1f2710*/  F2FP.SATFINITE.E5M2.F32.PACK_AB_MERGE_C R18, R18, R25, RZ ;  /* 0x000000191212723e */ /* 0x010fc400048060ff */
[----:B--2---:R-:W-:Y:S01]  /*1f2720*/  IADD3 R22, P1, R2, R29, RZ ;  /* 0x0000001d02167210 */ /* 0x004fe20007f3e0ff */
[----:B------:R-:W-:Y:S04]  /*1f2730*/  STL [R1+0x7e10], R29 ;  /* 0x007e101d01007387 */ /* 0x000fe80000100800 */
[----:B0-----:R-:W-:Y:S01]  /*1f2740*/  IMAD.X R23, R7, 0x1, R28, P1 ;  /* 0x0000000107177824 */ /* 0x001fe200008e061c */
[----:B------:R-:W-:Y:S04]  /*1f2750*/  STL [R1+0x2c8], R4 ;  /* 0x0002c80401007387 */ /* 0x000fe80000100800 */
[----:B------:R0:W-:Y:S04]  /*1f2760*/  STL.64 [R1+0x2188], R22 ;  /* 0x0021881601007387 */ /* 0x0001e80000100a00 */
[----:B0-----:R-:W2:Y:S04]  /*1f2770*/  LDL.LU.64 R22, [R1+0x7e30] ;  /* 0x007e300001167983 */ /* 0x001ea80000300a00 */
[----:B------:R-:W4:Y:S04]  /*1f2780*/  LDL.LU R29, [R1+0x1934] ;  /* 0x00193400011d7983 */ /* 0x000f280000300800 */
[----:B------:R-:W4:Y:S04]  /*1f2790*/  LDL.LU R4, [R1+0x1938] ;  /* 0x0019380001047983 */ /* 0x000f280000300800 */
[----:B------:R-:W4:Y:S04]  /*1f27a0*/  LDL.LU R6, [R1+0x193c] ;  /* 0x00193c0001067983 */ /* 0x000f280000300800 */
[----:B------:R0:W-:Y:S04]  /*1f27b0*/  STL [R1+0x7e14], R28 ;  /* 0x007e141c01007387 */ /* 0x0001e80000100800 */
[----:B0-----:R-:W4:Y:S04]  /*1f27c0*/  LDL.LU R28, [R1+0x1930] ;  /* 0x00193000011c7983 */ /* 0x001f280000300800 */
[----:B------:R-:W2:Y:S04]  /*1f27d0*/  LDL.LU R25, [R1+0x7e28] ;  /* 0x007e280001197983 */ /* 0x000ea80000300800 */
[----:B------:R-:W-:Y:S01]  /*1f27e0*/  STL [R1+0x2a4], R18 ;  /* 0x0002a41201007387 */ /* 0x000fe20000100800 */
[----:B------:R-:W-:-:S02]  /*1f27f0*/  F2FP.SATFINITE.E5M2.F32.PACK_AB_MERGE_C R11, R11, R19, RZ ;  /* 0x000000130b0b723e */ /* 0x000fc400048060ff */
[----:B---3--:R-:W-:Y:S02]  /*1f2800*/  F2FP.SATFINITE.E5M2.F32.PACK_AB_MERGE_C R3, R3, R12, RZ ;  /* 0x0000000c0303723e */ /* 0x008fe400048060ff */
[----:B------:R-:W-:Y:S01]  /*1f2810*/  F2FP.SATFINITE.E5M2.F32.PACK_AB_MERGE_C R8, R8, R13, RZ ;  /* 0x0000000d0808723e */ /* 0x000fe200048060ff */
[----:B------:R0:W-:Y:S01]  /*1f2820*/  STL [R1+0x29c], R11 ;  /* 0x00029c0b01007387 */ /* 0x0001e20000100800 */
[----:B------:R-:W-:Y:S02]  /*1f2830*/  F2FP.SATFINITE.E5M2.F32.PACK_AB_MERGE_C R0, R0, R9, RZ ;  /* 0x000000090000723e */ /* 0x000fe400048060ff */
[----:B0-----:R-:W-:Y:S02]  /*1f2840*/  F2FP.SATFINITE.E5M2.F32.PACK_AB_MERGE_C R11, R5, R10, RZ ;  /* 0x0000000a050b723e */ /* 0x001fe400048060ff */
[----:B--2---:R-:W-:-:S05]  /*1f2850*/  IADD3 R18, P1, R2, R25, RZ ;  /* 0x0000001902127210 */ /* 0x004fca0007f3e0ff */
[C---:B------:R-:W-:Y:S01]  /*1f2860*/  IMAD.X R19, R7.reuse, 0x1, R24, P1 ;  /* 0x0000000107137824 */ /* 0x040fe200008e0618 */
[C---:B------:R-:W-:Y:S01]  /*1f2870*/  IADD3 R12, P1, R2.reuse, R23, RZ ;  /* 0x00000017020c7210 */ /* 0x040fe20007f3e0ff */
[----:B------:R0:W-:Y:S04]  /*1f2880*/  STL.64 [R1+0x7e08], R24 ;  /* 0x007e081801007387 */ /* 0x0001e80000100a00 */
[----:B------:R-:W-:Y:S01]  /*1f2890*/  IMAD.X R13, R7, 0x1, R22, P1 ;  /* 0x00000001070d7824 */ /* 0x000fe200008e0616 */
[----:B0-----:R-:W2:Y:S04]  /*1f28a0*/  LDL.LU R24, [R1+0x1928] ;  /* 0x0019280001187983 */ /* 0x001ea80000300800 */
[----:B------:R-:W2:Y:S04]  /*1f28b0*/  LDL.LU R25, [R1+0x192c] ;  /* 0x00192c0001197983 */ /* 0x000ea80000300800 */
[----:B------:R0:W-:Y:S04]  /*1f28c0*/  STL.64 [R1+0x2180], R18 ;  /* 0x0021801201007387 */ /* 0x0001e80000100a00 */
[----:B------:R-:W-:Y:S04]  /*1f28d0*/  STL [R1+0x1ac], R8 ;  /* 0x0001ac0801007387 */ /* 0x000fe80000100800 */
[----:B------:R-:W-:Y:S04]  /*1f28e0*/  STL [R1+0x1a8], R3 ;  /* 0x0001a80301007387 */ /* 0x000fe80000100800 */
[----:B------:R1:W-:Y:S01]  /*1f28f0*/  STL.64 [R1+0x2178], R12 ;  /* 0x0021780c01007387 */ /* 0x0003e20000100a00 */
[----:B0-----:R-:W-:-:S03]  /*1f2900*/  IADD3 R18, P1, R2, R21, RZ ;  /* 0x0000001502127210 */ /* 0x001fc60007f3e0ff */
[----:B-1----:R-:W3:Y:S04]  /*1f2910*/  LDL.LU R13, [R1+0x1940] ;  /* 0x00194000010d7983 */ /* 0x002ee80000300800 */
[----:B------:R-:W3:Y:S04]  /*1f2920*/  LDL.LU R3, [R1+0x1944] ;  /* 0x0019440001037983 */ /* 0x000ee80000300800 */
[----:B------:R0:W-:Y:S01]  /*1f2930*/  STL.64 [R1+0x7e18], R22 ;  /* 0x007e181601007387 */ /* 0x0001e20000100a00 */
[----:B------:R-:W-:-:S03]  /*1f2940*/  IMAD.X R19, R7, 0x1, R20, P1 ;  /* 0x0000000107137824 */ /* 0x000fc600008e0614 */
[----:B0-----:R-:W4:Y:S04]  /*1f2950*/  LDL.LU R22, [R1+0x1920] ;  /* 0x0019200001167983 */ /* 0x001f280000300800 */
[----:B------:R-:W4:Y:S04]  /*1f2960*/  LDL.LU R23, [R1+0x1924] ;  /* 0x0019240001177983 */ /* 0x000f280000300800 */
[----:B------:R-:W-:Y:S04]  /*1f2970*/  STL [R1+0x7a70], R11 ;  /* 0x007a700b01007387 */ /* 0x000fe80000100800 */
[----:B------:R-:W3:Y:S04]  /*1f2980*/  LDL.LU R8, [R1+0x1948] ;  /* 0x0019480001087983 */ /* 0x000ee80000300800 */
[----:B------:R-:W3:Y:S04]  /*1f2990*/  LDL.LU R12, [R1+0x194c] ;  /* 0x00194c00010c7983 */ /* 0x000ee80000300800 */
[----:B------:R-:W-:Y:S04]  /*1f29a0*/  STL [R1+0x19c], R0 ;  /* 0x00019c0001007387 */ /* 0x000fe80000100800 */
[----:B------:R-:W3:Y:S04]  /*1f29b0*/  LDL.LU R10, [R1+0xf80] ;  /* 0x000f8000010a7983 */ /* 0x000ee80000300800 */
[----:B------:R-:W3:Y:S04]  /*1f29c0*/  LDL.LU R5, [R1+0xf84] ;  /* 0x000f840001057983 */ /* 0x000ee80000300800 */
[----:B------:R0:W-:Y:S04]  /*1f29d0*/  STL.64 [R1+0x2170], R18 ;  /* 0x0021701201007387 */ /* 0x0001e80000100a00 */
[----:B0-----:R-:W3:Y:S04]  /*1f29e0*/  LDL.LU.64 R18, [R1+0x7e20] ;  /* 0x007e200001127983 */ /* 0x001ee80000300a00 */
[----:B------:R-:W3:Y:S04]  /*1f29f0*/  LDL.LU R9, [R1+0xf88] ;  /* 0x000f880001097983 */ /* 0x000ee80000300800 */
[----:B------:R-:W3:Y:S04]  /*1f2a00*/  LDL.LU R0, [R1+0xf8c] ;  /* 0x000f8c0001007983 */ /* 0x000ee80000300800 */
[----:B------:R3:W-:Y:S01]  /*1f2a10*/  STL.64 [R1+0x7e00], R20 ;  /* 0x007e001401007387 */ /* 0x0007e20000100a00 */
[----:B--2---:R-:W-:-:S02]  /*1f2a20*/  F2FP.SATFINITE.E5M2.F32.PACK_AB_MERGE_C R11, R25, R24, RZ ;  /* 0x00000018190b723e */ /* 0x004fc400048060ff */
[----:B----4-:R-:W-:-:S05]  /*1f2a30*/  F2FP.SATFINITE.E5M2.F32.PACK_AB_MERGE_C R22, R23, R22, RZ ;  /* 0x000000161716723e */ /* 0x010fca00048060ff */
[----:B------:R-:W-:Y:S04]  /*1f2a40*/  STL [R1+0x194], R22 ;  /* 0x0001941601007387 */ /* 0x000fe80000100800 */
[----:B------:R0:W-:Y:S01]  /*1f2a50*/  STL [R1+0x18c], R11 ;  /* 0x00018c0b01007387 */ /* 0x0001e20000100800 */
[----:B---3--:R-:W-:Y:S02]  /*1f2a60*/  IADD3 R20, P1, R2, R19, RZ ;  /* 0x0000001302147210 */ /* 0x008fe40007f3e0ff */
[----:B0-----:R-:W-:Y:S02]  /*1f2a70*/  F2FP.SATFINITE.E5M2.F32.PACK_AB_MERGE_C R11, R29, R28, RZ ;  /* 0x0000001c1d0b723e */ /* 0x001fe400048060ff */
[----:B------:R-:W2:Y:S01]  /*1f2a80*/  LDL.LU R28, [R1+0x1960] ;  /* 0x00196000011c7983 */ /* 0x000ea20000300800 */
[----:B------:R-:W-:-:S05]  /*1f2a90*/  IMAD.X R21, R7, 0x1, R18, P1 ;  /* 0x0000000107157824 */ /* 0x000fca00008e0612 */
[----:B------:R0:W-:Y:S04]  /*1f2aa0*/  STL.64 [R1+0x2168], R20 ;  /* 0x0021681401007387 */ /* 0x0001e80000100a00 */
[----:B------:R1:W-:Y:S04]  /*1f2ab0*/  STL [R1+0x178], R11 ;  /* 0x0001780b01007387 */ /* 0x0003e80000100800 */
[----:B------:R-:W2:Y:S01]  /*1f2ac0*/  LDL.LU R29, [R1+0x1964] ;  /* 0x00196400011d7983 */ /* 0x000ea20000300800 */
[----:B------:R-:W-:Y:S02]  /*1f2ad0*/  F2FP.SATFINITE.E5M2.F32.PACK_AB_MERGE_C R4, R6, R4, RZ ;  /* 0x000000040604723e */ /* 0x000fe400048060ff */
[----:B------:R-:W-:-:S03]  /*1f2ae0*/  IADD3 R22, P1, R2, R17, RZ ;  /* 0x0000001102167210 */ /* 0x000fc60007f3e0ff */
[----:B------:R-:W-:Y:S04]  /*1f2af0*/  STL [R1+0x184], R4 ;  /* 0x0001840401007387 */ /* 0x000fe80000100800 */
[----:B------:R-:W3:Y:S04]  /*1f2b00*/  LDL.LU R24, [R1+0x1968] ;  /* 0x0019680001187983 */ /* 0x000ee80000300800 */
[----:B------:R-:W3:Y:S04]  /*1f2b10*/  LDL.LU R25, [R1+0x196c] ;  /* 0x00196c0001197983 */ /* 0x000ee80000300800 */
[----:B0-----:R-:W4:Y:S04]  /*1f2b20*/  LDL.LU R20, [R1+0x1974] ;  /* 0x0019740001147983 */ /* 0x001f280000300800 */
[----:B------:R-:W4:Y:S04]  /*1f2b30*/  LDL.LU R21, [R1+0x1978] ;  /* 0x0019780001157983 */ /* 0x000f280000300800 */
[----:B-1----:R-:W4:Y:S01]  /*1f2b40*/  LDL.LU R11, [R1+0x197c] ;  /* 0x00197c00010b7983 */ /* 0x002f220000300800 */
[----:B------:R-:W-:-:S03]  /*1f2b50*/  IMAD.X R23, R7, 0x1, R15, P1 ;  /* 0x0000000107177824 */ /* 0x000fc600008e060f */
[----:B------:R0:W-:Y:S01]  /*1f2b60*/  STL [R1+0x7df0], R17 ;  /* 0x007df01101007387 */ /* 0x0001e20000100800 */
[----:B------:R-:W-:-:S03]  /*1f2b70*/  F2FP.SATFINITE.E5M2.F32.PACK_AB_MERGE_C R3, R3, R13, RZ ;  /* 0x0000000d0303723e */ /* 0x000fc600048060ff */
[----:B0-----:R-:W4:Y:S04]  /*1f2b80*/  LDL.LU R17, [R1+0x1970] ;  /* 0x0019700001117983 */ /* 0x001f280000300800 */
[----:B------:R-:W4:Y:S04]  /*1f2b90*/  LDL.LU R4, [R1+0x2130] ;  /* 0x0021300001047983 */ /* 0x000f280000300800 */
[----:B------:R-:W4:Y:S04]  /*1f2ba0*/  LDL.LU R6, [R1+0x2134] ;  /* 0x0021340001067983 */ /* 0x000f280000300800 */
[----:B------:R-:W-:Y:S04]  /*1f2bb0*/  STL.64 [R1+0x2160], R22 ;  /* 0x0021601601007387 */ /* 0x000fe80000100a00 */
[----:B------:R0:W-:Y:S04]  /*1f2bc0*/  STL [R1+0x170], R3 ;  /* 0x0001700301007387 */ /* 0x0001e80000100800 */
[----:B------:R-:W4:Y:S01]  /*1f2bd0*/  LDL.LU R13, [R1+0x2138] ;  /* 0x00213800010d7983 */ /* 0x000f220000300800 */
[----:B------:R-:W-:-:S02]  /*1f2be0*/  F2FP.SATFINITE.E5M2.F32.PACK_AB_MERGE_C R5, R5, R10, RZ ;  /* 0x0000000a0505723e */ /* 0x000fc400048060ff */
[----:B------:R-:W-:Y:S01]  /*1f2bf0*/  F2FP.SATFINITE.E5M2.F32.PACK_AB_MERGE_C R0, R0, R9, RZ ;  /* 0x000000090000723e */ /* 0x000fe200048060ff */
[----:B0-----:R-:W4:Y:S01]  /*1f2c00*/  LDL.LU R3, [R1+0x213c] ;  /* 0x00213c0001037983 */ /* 0x001f220000300800 */
[C---:B------:R-:W-:Y:S01]  /*1f2c10*/  IADD3 R22, P1, R2.reuse, R16, RZ ;  /* 0x0000001002167210 */ /* 0x040fe20007f3e0ff */
[----:B------:R-:W-:Y:S02]  /*1f2c20*/  VIADD R2, R2, UR6 ;  /* 0x0000000602027c36 */ /* 0x000fe40008000000 */
[----:B------:R-:W-:Y:S02]  /*1f2c30*/  STL.64 [R1+0x7df8], R14 ;  /* 0x007df80e01007387 */ /* 0x000fe40000100a00 */
[----:B------:R-:W-:Y:S01]  /*1f2c40*/  IMAD.X R23, R7, 0x1, R14, P1 ;  /* 0x0000000107177824 */ /* 0x000fe200008e060e */
[----:B------:R-:W-:Y:S01]  /*1f2c50*/  F2FP.SATFINITE.E5M2.F32.PACK_AB_MERGE_C R7, R12, R8, RZ ;  /* 0x000000080c07723e */ /* 0x000fe200048060ff */
[----:B------:R-:W-:-:S03]  /*1f2c60*/  ULDC UR6, c[0x0][0x248] ;  /* 0x0000920000067ab9 */ /* 0x000fc60000000800 */
[----:B------:R-:W-:Y:S04]  /*1f2c70*/  STL.64 [R1+0x2158], R22 ;  /* 0x0021581601007387 */ /* 0x000fe80000100a00 */
[----:B------:R0:W-:Y:S04]  /*1f2c80*/  STL [R1+0x174], R7 ;  /* 0x0001740701007387 */ /* 0x0001e80000100800 */
[----:B------:R1:W-:Y:S01]  /*1f2c90*/  STL [R1+0x160], R5 ;  /* 0x0001600501007387 */ /* 0x0003e20000100800 */
[----:B0-----:R-:W-:Y:S02]  /*1f2ca0*/  SHF.R.S32.HI R7, RZ, 0x1f, R2 ;  /* 0x0000001fff077819 */ /* 0x001fe40000011402 */
[----:B------:R-:W-:Y:S01]  /*1f2cb0*/  IADD3 R22, P1, R2, R27, RZ ;  /* 0x0000001b02167210 */ /* 0x000fe20007f3e0ff */
[----:B-1----:R-:W4:Y:S04]  /*1f2cc0*/  LDL.LU R5, [R1+0x1990] ;  /* 0x0019900001057983 */ /* 0x002f280000300800 */
[----:B------:R-:W4:Y:S04]  /*1f2cd0*/  LDL.LU R9, [R1+0x1994] ;  /* 0x0019940001097983 */ /* 0x000f280000300800 */
[----:B------:R0:W-:Y:S04]  /*1f2ce0*/  STL [R1+0x164], R0 ;  /* 0x0001640001007387 */ /* 0x0001e80000100800 */
[----:B------:R-:W4:Y:S04]  /*1f2cf0*/  LDL.LU R14, [R1+0x1998] ;  /* 0x00199800010e7983 */ /* 0x000f280000300800 */
[----:B------:R-:W4:Y:S01]  /*1f2d00*/  LDL.LU R15, [R1+0x199c] ;  /* 0x00199c00010f7983 */ /* 0x000f220000300800 */
[----:B------:R-:W-:-:S03]  /*1f2d10*/  IMAD.X R23, R7, 0x1, R26, P1 ;  /* 0x0000000107177824 */ /* 0x000fc600008e061a */
[----:B------:R-:W4:Y:S04]  /*1f2d20*/  LDL.LU R8, [R1+0x2120] ;  /* 0x0021200001087983 */ /* 0x000f280000300800 */
[----:B------:R-:W4:Y:S04]  /*1f2d30*/  LDL.LU R12, [R1+0x2124] ;  /* 0x00212400010c7983 */ /* 0x000f280000300800 */
[----:B------:R-:W4:Y:S04]  /*1f2d40*/  LDL.LU R10, [R1+0x2128] ;  /* 0x00212800010a7983 */ /* 0x000f280000300800 */
[----:B0-----:R-:W4:Y:S04]  /*1f2d50*/  LDL.LU R0, [R1+0x212c] ;  /* 0x00212c0001007983 */ /* 0x001f280000300800 */
[----:B------:R0:W-:Y:S04]  /*1f2d60*/  STL.64 [R1+0x2150], R22 ;  /* 0x0021501601007387 */ /* 0x0001e80000100a00 */
[----:B0-----:R-:W4:Y:S01]  /*1f2d70*/  LDL.LU.64 R22, [R1+0x7e18] ;  /* 0x007e180001167983 */ /* 0x001f220000300a00 */
        /* <DEDUP_REMOVED lines=10> */
[----:B------:R-:W-:Y:S02]  /*1f2e20*/  F2FP.SATFINITE.E5M2.F32.PACK_AB_MERGE_C R17, R20, R17, RZ ;  /* 0x000000111411723e */ /* 0x000fe400048060ff */
[----:B------:R-:W-:-:S03]  /*1f2e30*/  F2FP.SATFINITE.E5M2.F32.PACK_AB_MERGE_C R20, R11, R21, RZ ;  /* 0x000000150b14723e */ /* 0x000fc600048060ff */
[----:B------:R0:W-:Y:S04]  /*1f2e40*/  STL [R1+0x2c78], R17 ;  /* 0x002c781101007387 */ /* 0x0001e80000100800 */
[----:B0-----:R-:W3:Y:S04]  /*1f2e50*/  LDL.LU R17, [R1+0x2110] ;  /* 0x0021100001117983 */ /* 0x001ee80000300800 */
[----:B------:R-:W4:Y:S04]  /*1f2e60*/  LDL.LU R11, [R1+0x2104] ;  /* 0x00210400010b7983 */ /* 0x000f280000300800 */
[----:B------:R2:W-:Y:S01]  /*1f2e70*/  STL [R1+0x2c98], R20 ;  /* 0x002c981401007387 */ /* 0x0005e20000100800 */
[----:B------:R-:W-:-:S03]  /*1f2e80*/  F2FP.SATFINITE.E5M2.F32.PACK_AB_MERGE_C R4, R6, R4, RZ ;  /* 0x000000040604723e */ /* 0x000fc600048060ff */
[----:B------:R-:W4:Y:S01]  /*1f2e90*/  LDL.LU R6, [R1+0x2108] ;  /* 0x0021080001067983 */ /* 0x000f220000300800 */
[----:B------:R-:W-:Y:S02]  /*1f2ea0*/  F2FP.SATFINITE.E5M2.F32.PACK_AB_MERGE_C R3, R3, R13, RZ ;  /* 0x0000000d0303723e */ /* 0x000fe400048060ff */
[----:B--2---:R-:W-:-:S05]  /*1f2eb0*/  IADD3 R20, P1, R2, R25, RZ ;  /* 0x0000001902147210 */ /* 0x004fca0007f3e0ff */
[----:B------:R-:W-:-:S05]  /*1f2ec0*/  IMAD.X R21, R7, 0x1, R24, P1 ;  /* 0x0000000107157824 */ /* 0x000fca00008e0618 */
[----:B------:R0:W-:Y:S04]  /*1f2ed0*/  STL.64 [R1+0x2140], R20 ;  /* 0x0021401401007387 */ /* 0x0001e80000100a00 */
[----:B------:R-:W-:Y:S04]  /*1f2ee0*/  STL [R1+0x2bf8], R4 ;  /* 0x002bf80401007387 */ /* 0x000fe80000100800 */
[----:B------:R-:W2:Y:S04]  /*1f2ef0*/  LDL.LU R13, [R1+0x210c] ;  /* 0x00210c00010d7983 */ /* 0x000ea80000300800 */
[----:B------:R-:W-:Y:S01]  /*1f2f00*/  STL [R1+0x2c38], R3 ;  /* 0x002c380301007387 */ /* 0x000fe20000100800 */
[----:B0-----:R-:W-:-:S05]  /*1f2f10*/  IADD3 R20, P1, R2, R23, RZ ;  /* 0x0000001702147210 */ /* 0x001fca0007f3e0ff */
[----:B------:R-:W-:-:S05]  /*1f2f20*/  IMAD.X R21, R7, 0x1, R22, P1 ;  /* 0x0000000107157824 */ /* 0x000fca00008e0616 */
[----:B------:R0:W-:Y:S04]  /*1f2f30*/  STL.64 [R1+0x2138], R20 ;  /* 0x0021381401007387 */ /* 0x0001e80000100a00 */
[----:B0-----:R-:W3:Y:S04]  /*1f2f40*/  LDL.LU.64 R20, [R1+0x7e00] ;  /* 0x007e000001147983 */ /* 0x001ee80000300a00 */
[----:B------:R-:W2:Y:S04]  /*1f2f50*/  LDL.LU R4, [R1+0x20f0] ;  /* 0x0020f00001047983 */ /* 0x000ea80000300800 */
[----:B------:R-:W2:Y:S01]  /*1f2f60*/  LDL.LU R3, [R1+0x20f4] ;  /* 0x0020f40001037983 */ /* 0x000ea20000300800 */
[----:B------:R-:W-:-:S03]  /*1f2f70*/  F2FP.SATFINITE.E5M2.F32.PACK_AB_MERGE_C R9, R9, R5, RZ ;  /* 0x000000050909723e */ /* 0x000fc600048060ff */
[----:B------:R0:W-:Y:S01]  /*1f2f80*/  STL.64 [R1+0x7de8], R22 ;  /* 0x007de81601007387 */ /* 0x0001e20000100a00 */
[----:B------:R-:W-:Y:S02]  /*1f2f90*/  F2FP.SATFINITE.E5M2.F32.PACK_AB_MERGE_C R15, R15, R14, RZ ;  /* 0x0000000e0f0f723e */ /* 0x000fe400048060ff */
[----:B------:R-:W-:Y:S01]  /*1f2fa0*/  F2FP.SATFINITE.E5M2.F32.PACK_AB_MERGE_C R12, R12, R8, RZ ;  /* 0x000000080c0c723e */ /* 0x000fe200048060ff */
[----:B0-----:R-:W4:Y:S04]  /*1f2fb0*/  LDL.LU R22, [R1+0x211c] ;  /* 0x00211c0001167983 */ /* 0x001f280000300800 */
[----:B------:R-:W2:Y:S04]  /*1f2fc0*/  LDL.LU R23, [R1+0x2100] ;  /* 0x0021000001177983 */ /* 0x000ea80000300800 */
[----:B------:R-:W2:Y:S04]  /*1f2fd0*/  LDL.LU R5, [R1+0x20f8] ;  /* 0x0020f80001057983 */ /* 0x000ea80000300800 */
[----:B------:R0:W-:Y:S01]  /*1f2fe0*/  STL [R1+0x2b8c], R9 ;  /* 0x002b8c0901007387 */ /* 0x0001e20000100800 */
[----:B------:R-:W-:-:S03]  /*1f2ff0*/  F2FP.SATFINITE.E5M2.F32.PACK_AB_MERGE_C R0, R0, R10, RZ ;  /* 0x0000000a0000723e */ /* 0x000fc600048060ff */
[----:B0-----:R-:W2:Y:S04]  /*1f3000*/  LDL.LU R9, [R1+0x20fc] ;  /* 0x0020fc0001097983 */ /* 0x001ea80000300800 */
[----:B------:R0:W-:Y:S04]  /*1f3010*/  STL [R1+0x2bac], R15 ;  /* 0x002bac0f01007387 */ /* 0x0001e80000100800 */
[----:B------:R-:W2:Y:S01]  /*1f3020*/  LDL.LU R8, [R1+0x20e0] ;  /* 0x0020e00001087983 */ /* 0x000ea20000300800 */
[----:B---3--:R-:W-:-:S05]  /*1f3030*/  IADD3 R14, P1, R2, R21, RZ ;  /* 0x00000015020e7210 */ /* 0x008fca0007f3e0ff */
[----:B0-----:R-:W-:-:S05]  /*1f3040*/  IMAD.X R15, R7, 0x1, R20, P1 ;  /* 0x00000001070f7824 */ /* 0x001fca00008e0614 */
        /* <DEDUP_REMOVED lines=8> */
[----:B------:R0:W-:Y:S04]  /*1f30d0*/  STL [R1+0x7dd8], R19 ;  /* 0x007dd81301007387 */ /* 0x0001e80000100800 */
[----:B0-----:R-:W4:Y:S04]  /*1f30e0*/  LDL.LU R19, [R1+0x2118] ;  /* 0x0021180001137983 */ /* 0x001f280000300800 */
[----:B------:R0:W-:Y:S04]  /*1f30f0*/  STL.64 [R1+0x2120], R14 ;  /* 0x0021200e01007387 */ /* 0x0001e80000100a00 */
[----:B0-----:R-:W3:Y:S04]  /*1f3100*/  LDL.LU.64 R14, [R1+0x7df8] ;  /* 0x007df800010e7983 */ /* 0x001ee80000300a00 */
[----:B------:R0:W-:Y:S04]  /*1f3110*/  STL [R1+0x7ddc], R18 ;  /* 0x007ddc1201007387 */ /* 0x0001e80000100800 */
[----:B0-----:R-:W2:Y:S02]  /*1f3120*/  LDL.LU R18, [R1+0x2114] ;  /* 0x0021140001127983 */ /* 0x001ea40000300800 */
[----:B--2---:R-:W-:-:S02]  /*1f3130*/  F2FP.SATFINITE.E5M2.F32.PACK_AB_MERGE_C R18, R18, R17, RZ ;  /* 0x000000111212723e */ /* 0x004fc400048060ff */
[----:B------:R-:W2:Y:S04]  /*1f3140*/  LDL.LU R17, [R1+0x7df0] ;  /* 0x007df00001117983 */ /* 0x000ea80000300800 */
[----:B------:R2:W-:Y:S01]  /*1f3150*/  STL [R1+0x844], R18 ;  /* 0x0008441201007387 */ /* 0x0005e20000100800 */
[----:B----4-:R-:W-:Y:S02]  /*1f3160*/  F2FP.SATFINITE.E5M2.F32.PACK_AB_MERGE_C R22, R22, R19, RZ ;  /* 0x000000131616723e */ /* 0x010fe400048060ff */
[----:B------:R-:W-:-:S03]  /*1f3170*/  F2FP.SATFINITE.E5M2.F32.PACK_AB_MERGE_C R11, R11, R23, RZ ;  /* 0x000000170b0b723e */ /* 0x000fc600048060ff */
[----:B------:R-:W-:Y:S01]  /*1f3180*/  STL [R1+0x854], R22 ;  /* 0x0008541601007387 */ /* 0x000fe20000100800 */
[----:B------:R-:W-:Y:S02]  /*1f3190*/  F2FP.SATFINITE.E5M2.F32.PACK_AB_MERGE_C R6, R13, R6, RZ ;  /* 0x000000060d06723e */ /* 0x000fe400048060ff */
[----:B------:R-:W-:Y:S02]  /*1f31a0*/  F2FP.SATFINITE.E5M2.F32.PACK_AB_MERGE_C R3, R3, R4, RZ ;  /* 0x000000040303723e */ /* 0x000fe400048060ff */
[----:B------:R-:W-:Y:S02]  /*1f31b0*/  F2FP.SATFINITE.E5M2.F32.PACK_AB_MERGE_C R9, R9, R5, RZ ;  /* 0x000000050909723e */ /* 0x000fe400048060ff */
[----:B--2---:R-:W-:-:S05]  /*1f31c0*/  IADD3 R18, P1, R2, R17, RZ ;  /* 0x0000001102127210 */ /* 0x004fca0007f3e0ff */
[----:B---3--:R-:W-:-:S05]  /*1f31d0*/  IMAD.X R19, R7, 0x1, R15, P1 ;  /* 0x0000000107137824 */ /* 0x008fca00008e060f */
[----:B------:R0:W-:Y:S04]  /*1f31e0*/  STL.64 [R1+0x2110], R18 ;  /* 0x0021101201007387 */ /* 0x0001e80000100a00 */
[----:B------:R-:W-:Y:S04]  /*1f31f0*/  STL.64 [R1+0x7dd0], R16 ;  /* 0x007dd01001007387 */ /* 0x000fe80000100a00 */
[----:B------:R1:W-:Y:S04]  /*1f3200*/  STL [R1+0x7dc], R11 ;  /* 0x0007dc0b01007387 */ /* 0x0003e80000100800 */
[----:B------:R-:W-:Y:S01]  /*1f3210*/  STL.64 [R1+0x7de0], R14 ;  /* 0x007de00e01007387 */ /* 0x000fe20000100a00 */
[----:B0-----:R-:W-:-:S03]  /*1f3220*/  IADD3 R18, P1, R2, R16, RZ ;  /* 0x0000001002127210 */ /* 0x001fc60007f3e0ff */
[----:B-1----:R-:W2:Y:S02]  /*1f3230*/  LDL.LU R11, [R1+0x20d0] ;  /* 0x0020d000010b7983 */ /* 0x002ea40000300800 */
[----:B------:R-:W-:-:S05]  /*1f3240*/  IMAD.X R19, R7, 0x1, R14, P1 ;  /* 0x0000000107137824 */ /* 0x000fca00008e060e */
[----:B------:R-:W-:Y:S04]  /*1f3250*/  STL.64 [R1+0x2100], R18 ;  /* 0x0021001201007387 */ /* 0x000fe80000100a00 */
[----:B------:R-:W2:Y:S04]  /*1f3260*/  LDL.LU R7, [R1+0x20d4] ;  /* 0x0020d40001077983 */ /* 0x000ea80000300800 */
[----:B------:R0:W-:Y:S04]  /*1f3270*/  STL [R1+0x7e0], R6 ;  /* 0x0007e00601007387 */ /* 0x0001e80000100800 */
[----:B0-----:R-:W3:Y:S04]  /*1f3280*/  LDL.LU R6, [R1+0x20d8] ;  /* 0x0020d80001067983 */ /* 0x001ee80000300800 */
[----:B------:R-:W3:Y:S01]  /*1f3290*/  LDL.LU R13, [R1+0x20dc] ;  /* 0x0020dc00010d7983 */ /* 0x000ee20000300800 */
[----:B------:R-:W-:-:S03]  /*1f32a0*/  VIADD R2, R2, UR6 ;  /* 0x0000000602027c36 */ /* 0x000fc60008000000 */
[----:B------:R0:W-:Y:S01]  /*1f32b0*/  STL [R1+0x768], R3 ;  /* 0x0007680301007387 */ /* 0x0001e20000100800 */
[----:B------:R-:W-:Y:S01]  /*1f32c0*/  F2FP.SATFINITE.E5M2.F32.PACK_AB_MERGE_C R0, R0, R10, RZ ;  /* 0x0000000a0000723e */ /* 0x000fe200048060ff */
[----:B------:R-:W-:Y:S01]  /*1f32d0*/  ULDC UR6, c[0x0][0x248] ;  /* 0x0000920000067ab9 */ /* 0x000fe20000000800 */
[----:B------:R-:W-:Y:S02]  /*1f32e0*/  IADD3 R4, P1, R2, R27, RZ ;  /* 0x0000001b02047210 */ /* 0x000fe40007f3e0ff */
[----:B0-----:R-:W-:Y:S01]  /*1f32f0*/  SHF.R.S32.HI R3, RZ, 0x1f, R2 ;  /* 0x0000001fff037819 */ /* 0x001fe20000011402 */
[----:B------:R0:W-:Y:S04]  /*1f3300*/  STL [R1+0x77c], R9 ;  /* 0x00077c0901007387 */ /* 0x0001e80000100800 */
[----:B------:R-:W-:-:S02]  /*1f3310*/  IMAD.X R5, R3, 0x1, R26, P1 ;  /* 0x0000000103057824 */ /* 0x000fc400008e061a */
[----:B------:R-:W4:Y:S04]  /*1f3320*/  LDL.LU R3, [R1+0x20c0] ;  /* 0x0020c00001037983 */ /* 0x000f280000300800 */
[----:B0-----:R-:W4:Y:S04]  /*1f3330*/  LDL.LU R9, [R1+0x20c4] ;  /* 0x0020c40001097983 */ /* 0x001f280000300800 */
[----:B------:R-:W4:Y:S04]  /*1f3340*/  LDL.LU R15, [R1+0x20c8] ;  /* 0x0020c800010f7983 */ /* 0x000f280000300800 */
[----:B------:R0:W-:Y:S01]  /*1f3350*/  STL.64 [R1+0x20f8], R4 ;  /* 0x0020f80401007387 */ /* 0x0001e20000100a00 */
[----:B------:R-:W-:-:S02]  /*1f3360*/  IADD3 R16, P1, R2, R29, RZ ;  /* 0x0000001d02107210 */ /* 0x000fc40007f3e0ff */
[----:B0-----:R-:W-:Y:S01]  /*1f3370*/  F2FP.SATFINITE.E5M2.F32.PACK_AB_MERGE_C R4, R12, R8, RZ ;  /* 0x000000080c04723e */ /* 0x001fe200048060ff */
[----:B------:R-:W4:Y:S04]  /*1f3380*/  LDL.LU R5, [R1+0x20cc] ;  /* 0x0020cc0001057983 */ /* 0x000f280000300800 */
[----:B------:R-:W-:Y:S04]  /*1f3390*/  STL.64 [R1+0x7dc0], R26 ;  /* 0x007dc01a01007387 */ /* 0x000fe80000100a00 */
[----:B------:R-:W4:Y:S04]  /*1f33a0*/  LDL.LU R8, [R1+0x1b50] ;  /* 0x001b500001087983 */ /* 0x000f280000300800 */
[----:B------:R-:W-:Y:S04]  /*1f33b0*/  STL [R1+0x704], R4 ;  /* 0x0007040401007387 */ /* 0x000fe80000100800 */
[----:B------:R-:W4:Y:S04]  /*1f33c0*/  LDL.LU R12, [R1+0x1b54] ;  /* 0x001b5400010c7983 */ /* 0x000f280000300800 */
[----:B------:R0:W-:Y:S04]  /*1f33d0*/  STL [R1+0x714], R0 ;  /* 0x0007140001007387 */ /* 0x0001e80000100800 */
[----:B------:R-:W4:Y:S04]  /*1f33e0*/  LDL.LU R10, [R1+0x1b58] ;  /* 0x001b5800010a7983 */ /* 0x000f280000300800 */
[----:B0-----:R-:W4:Y:S04]  /*1f33f0*/  LDL.LU R0, [R1+0x1b5c] ;  /* 0x001b5c0001007983 */ /* 0x001f280000300800 */
[----:B------:R0:W-:Y:S04]  /*1f3400*/  STL [R1+0x7dc8], R29 ;  /* 0x007dc81d01007387 */ /* 0x0001e80000100800 */
        /* <DEDUP_REMOVED lines=9> */
[----:B------:R-:W4:Y:S04]  /*1f34a0*/  LDL.LU R26, [R1+0x1a34] ;  /* 0x001a3400011a7983 */ /* 0x000f280000300800 */
[----:B------:R-:W4:Y:S04]  /*1f34b0*/  LDL.LU R27, [R1+0x1a38] ;  /* 0x001a3800011b7983 */ /* 0x000f280000300800 */
[----:B------:R-:W4:Y:S01]  /*1f34c0*/  LDL.LU R4, [R1+0x1a3c] ;  /* 0x001a3c0001047983 */ /* 0x000f220000300800 */
[----:B--2---:R-:W-:-:S03]  /*1f34d0*/  F2FP.SATFINITE.E5M2.F32.PACK_AB_MERGE_C R7, R7, R11, RZ ;  /* 0x0000000b0707723e */ /* 0x004fc600048060ff */
[----:B------:R-:W2:Y:S04]  /*1f34e0*/  LDL.LU R11, [R1+0x1a40] ;  /* 0x001a4000010b7983 */ /* 0x000ea80000300800 */
[----:B------:R0:W-:Y:S01]  /*1f34f0*/  STL [R1+0x46c], R7 ;  /* 0x00046c0701007387 */ /* 0x0001e20000100800 */
[----:B---3--:R-:W-:-:S03]  /*1f3500*/  F2FP.SATFINITE.E5M2.F32.PACK_AB_MERGE_C R6, R13, R6, RZ ;  /* 0x000000060d06723e */ /* 0x008fc600048060ff */
[----:B0-----:R-:W2:Y:S04]  /*1f3510*/  LDL.LU R7, [R1+0x1a44] ;  /* 0x001a440001077983 */ /* 0x001ea80000300800 */
[----:B------:R-:W-:Y:S04]  /*1f3520*/  STL [R1+0x470], R6 ;  /* 0x0004700601007387 */ /* 0x000fe80000100800 */
[----:B------:R0:W-:Y:S04]  /*1f3530*/  STL.64 [R1+0x20e8], R22 ;  /* 0x0020e81601007387 */ /* 0x0001e80000100a00 */
[----:B0-----:R-:W3:Y:S04]  /*1f3540*/  LDL.LU.64 R22, [R1+0x7de8] ;  /* 0x007de80001167983 */ /* 0x001ee80000300a00 */
[----:B------:R-:W2:Y:S04]  /*1f3550*/  LDL.LU R6, [R1+0x1a48] ;  /* 0x001a480001067983 */ /* 0x000ea80000300800 */
[----:B------:R-:W2:Y:S04]  /*1f3560*/  LDL.LU R13, [R1+0x1a4c] ;  /* 0x001a4c00010d7983 */ /* 0x000ea80000300800 */
[----:B------:R0:W-:Y:S01]  /*1f3570*/  STL.64 [R1+0x7db8], R24 ;  /* 0x007db81801007387 */ /* 0x0001e20000100a00 */
[----:B----4-:R-:W-:-:S03]  /*1f3580*/  F2FP.SATFINITE.E5M2.F32.PACK_AB_MERGE_C R14, R9, R3, RZ ;  /* 0x00000003090e723e */ /* 0x010fc600048060ff */
[----:B0-----:R-:W4:Y:S04]  /*1f3590*/  LDL.LU R24, [R1+0x1a30] ;  /* 0x001a300001187983 */ /* 0x001f280000300800 */
[----:B------:R-:W2:Y:S04]  /*1f35a0*/  LDL.LU R3, [R1+0x1a50] ;  /* 0x001a500001037983 */ /* 0x000ea80000300800 */
[----:B------:R-:W2:Y:S04]  /*1f35b0*/  LDL.LU R9, [R1+0x1a54] ;  /* 0x001a540001097983 */ /* 0x000ea80000300800 */
[----:B------:R-:W-:Y:S01]  /*1f35c0*/  STL [R1+0x444], R14 ;  /* 0x0004440e01007387 */ /* 0x000fe20000100800 */
[----:B------:R-:W-:-:S05]  /*1f35d0*/  F2FP.SATFINITE.E5M2.F32.PACK_AB_MERGE_C R5, R5, R15, RZ ;  /* 0x0000000f0505723e */ /* 0x000fca00048060ff */
[----:B------:R0:W-:Y:S04]  /*1f35e0*/  STL [R1+0x45c], R5 ;  /* 0x00045c0501007387 */ /* 0x0001e80000100800 */
[----:B------:R-:W2:Y:S01]  /*1f35f0*/  LDL.LU R25, [R1+0x1a58] ;  /* 0x001a580001197983 */ /* 0x000ea20000300800 */
[----:B------:R-:W-:-:S03]  /*1f3600*/  F2FP.SATFINITE.E5M2.F32.PACK_AB_MERGE_C R12, R12, R8, RZ ;  /* 0x000000080c0c723e */ /* 0x000fc600048060ff */
[----:B0-----:R-:W2:Y:S01]  /*1f3610*/  LDL.LU R5, [R1+0x1a5c] ;  /* 0x001a5c0001057983 */ /* 0x001ea20000300800 */
[----:B------:R-:W-:Y:S02]  /*1f3620*/  F2FP.SATFINITE.E5M2.F32.PACK_AB_MERGE_C R0, R0, R10, RZ ;  /* 0x0000000a0000723e */ /* 0x000fe400048060ff */
[----:B------:R-:W-:Y:S02]  /*1f3630*/  F2FP.SATFINITE.E5M2.F32.PACK_AB_MERGE_C R19, R19, R18, RZ ;  /* 0x000000121313723e */ /* 0x000fe400048060ff */
[----:B---3--:R-:W-:-:S05]  /*1f3640*/  IADD3 R14, P1, R2, R23, RZ ;  /* 0x00000017020e7210 */ /* 0x008fca0007f3e0ff */
[----:B------:R-:W-:-:S05]  /*1f3650*/  IMAD.X R15, R29, 0x1, R22, P1 ;  /* 0x000000011d0f7824 */ /* 0x000fca00008e0616 */
[----:B------:R0:W-:Y:S04]  /*1f3660*/  STL.64 [R1+0x20d8], R14 ;  /* 0x0020d80e01007387 */ /* 0x0001e80000100a00 */
[----:B------:R-:W3:Y:S04]  /*1f3670*/  LDL.LU R8, [R1+0x1a60] ;  /* 0x001a600001087983 */ /* 0x000ee80000300800 */
[----:B------:R1:W-:Y:S01]  /*1f3680*/  STL [R1+0x424], R12 ;  /* 0x0004240c01007387 */ /* 0x0003e20000100800 */
[----:B0-----:R-:W-:-:S03]  /*1f3690*/  IADD3 R14, P1, R2, R21, RZ ;  /* 0x00000015020e7210 */ /* 0x001fc60007f3e0ff */
[----:B-1----:R-:W3:Y:S04]  /*1f36a0*/  LDL.LU R12, [R1+0x1a64] ;  /* 0x001a6400010c7983 */ /* 0x002ee80000300800 */
[----:B------:R0:W-:Y:S01]  /*1f36b0*/  STL [R1+0x438], R0 ;  /* 0x0004380001007387 */ /* 0x0001e20000100800 */
[----:B------:R-:W-:-:S03]  /*1f36c0*/  IMAD.X R15, R29, 0x1, R20, P1 ;  /* 0x000000011d0f7824 */ /* 0x000fc600008e0614 */
[----:B------:R-:W3:Y:S04]  /*1f36d0*/  LDL.LU R10, [R1+0x1a68] ;  /* 0x001a6800010a7983 */ /* 0x000ee80000300800 */
[----:B0-----:R-:W3:Y:S04]  /*1f36e0*/  LDL.LU R0, [R1+0x1a6c] ;  /* 0x001a6c0001007983 */ /* 0x001ee80000300800 */
[----:B------:R0:W-:Y:S04]  /*1f36f0*/  STL.64 [R1+0x20d0], R14 ;  /* 0x0020d00e01007387 */ /* 0x0001e80000100a00 */
[----:B0-----:R-:W3:Y:S04]  /*1f3700*/  LDL.LU.64 R14, [R1+0x7de0] ;  /* 0x007de000010e7983 */ /* 0x001ee80000300a00 */
        /* <DEDUP_REMOVED lines=9> */
[----:B------:R-:W-:Y:S02]  /*1f37a0*/  F2FP.SATFINITE.E5M2.F32.PACK_AB_MERGE_C R24, R26, R24, RZ ;  /* 0x000000181a18723e */ /* 0x000fe400048060ff */
[----:B------:R-:W-:-:S03]  /*1f37b0*/  F2FP.SATFINITE.E5M2.F32.PACK_AB_MERGE_C R4, R4, R27, RZ ;  /* 0x0000001b0404723e */ /* 0x000fc600048060ff */
[----:B------:R0:W-:Y:S04]  /*1f37c0*/  STL [R1+0x408], R24 ;  /* 0x0004081801007387 */ /* 0x0001e80000100800 */
[----:B------:R1:W-:Y:S01]  /*1f37d0*/  STL [R1+0x40c], R4 ;  /* 0x00040c0401007387 */ /* 0x0003e20000100800 */
[----:B0-----:R-:W-:-:S03]  /*1f37e0*/  F2FP.SATFINITE.E5M2.F32.PACK_AB_MERGE_C R24, R7, R11, RZ ;  /* 0x0000000b0718723e */ /* 0x001fc600048060ff */
[----:B-1----:R-:W4:Y:S04]  /*1f37f0*/  LDL.LU R4, [R1+0x1a74] ;  /* 0x001a740001047983 */ /* 0x002f280000300800 */
[----:B------:R-:W4:Y:S01]  /*1f3800*/  LDL.LU R11, [R1+0x1a78] ;  /* 0x001a7800010b7983 */ /* 0x000f220000300800 */
[----:B--2---:R-:W-:-:S05]  /*1f3810*/  IADD3 R26, P1, R2, R17, RZ ;  /* 0x00000011021a7210 */ /* 0x004fca0007f3e0ff */
[----:B---3--:R-:W-:-:S05]  /*1f3820*/  IMAD.X R27, R29, 0x1, R15, P1 ;  /* 0x000000011d1b7824 */ /* 0x008fca00008e060f */
[----:B------:R0:W-:Y:S04]  /*1f3830*/  STL.64 [R1+0x20c8], R26 ;  /* 0x0020c81a01007387 */ /* 0x0001e80000100a00 */
[----:B------:R-:W4:Y:S04]  /*1f3840*/  LDL.LU R7, [R1+0x1a7c] ;  /* 0x001a7c0001077983 */ /* 0x000f280000300800 */
[----:B------:R-:W-:Y:S01]  /*1f3850*/  STL [R1+0x3a8], R24 ;  /* 0x0003a81801007387 */ /* 0x000fe20000100800 */
[----:B0-----:R-:W-:-:S05]  /*1f3860*/  IADD3 R26, P1, R2, R16, RZ ;  /* 0x00000010021a7210 */ /* 0x001fca0007f3e0ff */
[----:B------:R-:W-:Y:S02]  /*1f3870*/  IMAD.X R27, R29, 0x1, R14, P1 ;  /* 0x000000011d1b7824 */ /* 0x000fe400008e060e */
[----:B------:R-:W2:Y:S04]  /*1f3880*/  LDL.LU R29, [R1+0x7dc8] ;  /* 0x007dc800011d7983 */ /* 0x000ea80000300800 */
[----:B------:R0:W-:Y:S04]  /*1f3890*/  STL.64 [R1+0x20c0], R26 ;  /* 0x0020c01a01007387 */ /* 0x0001e80000100a00 */
[----:B0-----:R-:W3:Y:S01]  /*1f38a0*/  LDL.LU.64 R26, [R1+0x7dc0] ;  /* 0x007dc000011a7983 */ /* 0x001ee20000300a00 */
[----:B------:R-:W-:-:S03]  /*1f38b0*/  F2FP.SATFINITE.E5M2.F32.PACK_AB_MERGE_C R24, R13, R6, RZ ;  /* 0x000000060d18723e */ /* 0x000fc600048060ff */
[----:B------:R-:W4:Y:S04]  /*1f38c0*/  LDL.LU R6, [R1+0x1a80] ;  /* 0x001a800001067983 */ /* 0x000f280000300800 */
[----:B------:R-:W4:Y:S01]  /*1f38d0*/  LDL.LU R13, [R1+0x1a84] ;  /* 0x001a8400010d7983 */ /* 0x000f220000300800 */
[----:B------:R-:W-:Y:S01]  /*1f38e0*/  VIADD R2, R2, UR6 ;  /* 0x0000000602027c36 */ /* 0x000fe20008000000 */
[----:B------:R-:W-:Y:S02]  /*1f38f0*/  F2FP.SATFINITE.E5M2.F32.PACK_AB_MERGE_C R25, R5, R25, RZ ;  /* 0x000000190519723e */ /* 0x000fe400048060ff */
[----:B------:R0:W-:Y:S01]  /*1f3900*/  STL [R1+0x3b4], R24 ;  /* 0x0003b41801007387 */ /* 0x0001e20000100800 */
[----:B------:R-:W-:Y:S02]  /*1f3910*/  F2FP.SATFINITE.E5M2.F32.PACK_AB_MERGE_C R12, R12, R8, RZ ;  /* 0x000000080c0c723e */ /* 0x000fe400048060ff */
[----:B------:R-:W-:-:S02]  /*1f3920*/  F2FP.SATFINITE.E5M2.F32.PACK_AB_MERGE_C R10, R0, R10, RZ ;  /* 0x0000000a000a723e */ /* 0x000fc400048060ff */
[----:B------:R-:W-:Y:S01]  /*1f3930*/  SHF.R.S32.HI R5, RZ, 0x1f, R2 ;  /* 0x0000001fff057819 */ /* 0x000fe20000011402 */
[----:B------:R-:W-:Y:S01]  /*1f3940*/  ULDC UR6, c[0x0][0x248] ;  /* 0x0000920000067ab9 */ /* 0x000fe20000000800 */
[----:B0-----:R-:W-:Y:S02]  /*1f3950*/  F2FP.SATFINITE.E5M2.F32.PACK_AB_MERGE_C R24, R9, R3, RZ ;  /* 0x000000030918723e */ /* 0x001fe400048060ff */
[----:B------:R-:W4:Y:S04]  /*1f3960*/  LDL.LU R3, [R1+0x1a88] ;  /* 0x001a880001037983 */ /* 0x000f280000300800 */
[----:B------:R-:W4:Y:S04]  /*1f3970*/  LDL.LU R9, [R1+0x1a8c] ;  /* 0x001a8c0001097983 */ /* 0x000f280000300800 */
[----:B------:R3:W-:Y:S04]  /*1f3980*/  STL [R1+0x212c], R24 ;  /* 0x00212c1801007387 */ /* 0x0007e80000100800 */
[----:B------:R0:W-:Y:S01]  /*1f3990*/  STL [R1+0x398], R25 ;  /* 0x0003981901007387 */ /* 0x0001e20000100800 */
[----:B---3--:R-:W-:-:S03]  /*1f39a0*/  IADD3 R24, P1, R2, R27, RZ ;  /* 0x0000001b02187210 */ /* 0x008fc60007f3e0ff */
[----:B------:R1:W-:Y:S02]  /*1f39b0*/  STL.64 [R1+0x7da8], R26 ;  /* 0x007da81a01007387 */ /* 0x0003e40000100a00 */
[----:B0-----:R-:W-:Y:S02]  /*1f39c0*/  IMAD.X R25, R5, 0x1, R26, P1 ;  /* 0x0000000105197824 */ /* 0x001fe400008e061a */
[----:B-1----:R-:W3:Y:S04]  /*1f39d0*/  LDL.LU R27, [R1+0x1a70] ;  /* 0x001a7000011b7983 */ /* 0x002ee80000300800 */
[----:B------:R2:W-:Y:S04]  /*1f39e0*/  STL.64 [R1+0x1d00], R24 ;  /* 0x001d001801007387 */ /* 0x0005e80000100a00 */
[----:B------:R-:W3:Y:S04]  /*1f39f0*/  LDL.LU R8, [R1+0x1a98] ;  /* 0x001a980001087983 */ /* 0x000ee80000300800 */
[----:B------:R-:W-:Y:S04]  /*1f3a00*/  STL [R1+0x36c], R12 ;  /* 0x00036c0c01007387 */ /* 0x000fe80000100800 */
[----:B------:R-:W3:Y:S04]  /*1f3a10*/  LDL.LU R0, [R1+0x1a9c] ;  /* 0x001a9c0001007983 */ /* 0x000ee80000300800 */
[----:B------:R-:W-:Y:S01]  /*1f3a20*/  STL [R1+0x374], R10 ;  /* 0x0003740a01007387 */ /* 0x000fe20000100800 */
[----:B--2---:R-:W-:-:S03]  /*1f3a30*/  IADD3 R24, P1, R2, R29, RZ ;  /* 0x0000001d02187210 */ /* 0x004fc60007f3e0ff */
[----:B------:R-:W-:Y:S02]  /*1f3a40*/  STL [R1+0x7d98], R29 ;  /* 0x007d981d01007387 */ /* 0x000fe40000100800 */
[----:B------:R-:W-:-:S05]  /*1f3a50*/  IMAD.X R25, R5, 0x1, R28, P1 ;  /* 0x0000000105197824 */ /* 0x000fca00008e061c */
[----:B------:R0:W-:Y:S04]  /*1f3a60*/  STL.64 [R1+0x1b50], R24 ;  /* 0x001b501801007387 */ /* 0x0001e80000100a00 */
[----:B0-----:R-:W2:Y:S04]  /*1f3a70*/  LDL.LU.64 R24, [R1+0x7db8] ;  /* 0x007db80001187983 */ /* 0x001ea80000300a00 */
[----:B------:R-:W2:Y:S04]  /*1f3a80*/  LDL.LU R29, [R1+0x1aa0] ;  /* 0x001aa000011d7983 */ /* 0x000ea80000300800 */
[----:B------:R-:W2:Y:S04]  /*1f3a90*/  LDL.LU R12, [R1+0x1aa4] ;  /* 0x001aa400010c7983 */ /* 0x000ea80000300800 */
[----:B------:R-:W2:Y:S04]  /*1f3aa0*/  LDL.LU R10, [R1+0x1aa8] ;  /* 0x001aa800010a7983 */ /* 0x000ea80000300800 */
[----:B------:R-:W2:Y:S04]  /*1f3ab0*/  LDL.LU R5, [R1+0x1aac] ;  /* 0x001aac0001057983 */ /* 0x000ea80000300800 */
[----:B------:R0:W-:Y:S01]  /*1f3ac0*/  STL [R1+0x7db0], R28 ;  /* 0x007db01c01007387 */ /* 0x0001e20000100800 */
[----:B----4-:R-:W-:-:S02]  /*1f3ad0*/  F2FP.SATFINITE.E5M2.F32.PACK_AB_MERGE_C R7, R7, R11, RZ ;  /* 0x0000000b0707723e */ /* 0x010fc400048060ff */
[----:B------:R-:W-:Y:S02]  /*1f3ae0*/  F2FP.SATFINITE.E5M2.F32.PACK_AB_MERGE_C R6, R13, R6, RZ ;  /* 0x000000060d06723e */ /* 0x000fe400048060ff */
[----:B0-----:R-:W-:Y:S02]  /*1f3af0*/  SHF.R.S32.HI R28, RZ, 0x1f, R2 ;  /* 0x0000001fff1c7819 */ /* 0x001fe40000011402 */
[----:B------:R-:W-:Y:S02]  /*1f3b00*/  F2FP.SATFINITE.E5M2.F32.PACK_AB_MERGE_C R3, R9, R3, RZ ;  /* 0x000000030903723e */ /* 0x000fe400048060ff */
[----:B---3--:R-:W-:-:S05]  /*1f3b10*/  F2FP.SATFINITE.E5M2.F32.PACK_AB_MERGE_C R4, R4, R27, RZ ;  /* 0x0000001b0404723e */ /* 0x008fca00048060ff */
[----:B------:R0:W-:Y:S04]  /*1f3b20*/  STL [R1+0x792c], R4 ;  /* 0x00792c0401007387 */ /* 0x0001e80000100800 */
[----:B0-----:R-:W3:Y:S04]  /*1f3b30*/  LDL.LU R4, [R1+0x1a94] ;  /* 0x001a940001047983 */ /* 0x001ee80000300800 */
[----:B------:R-:W-:Y:S01]  /*1f3b40*/  STL [R1+0x350], R7 ;  /* 0x0003500701007387 */ /* 0x000fe20000100800 */
[----:B--2---:R-:W-:-:S03]  /*1f3b50*/  IADD3 R26, P1, R2, R25, RZ ;  /* 0x00000019021a7210 */ /* 0x004fc60007f3e0ff */
[----:B------:R0:W-:Y:S02]  /*1f3b60*/  STL.64 [R1+0x7da0], R24 ;  /* 0x007da01801007387 */ /* 0x0001e40000100a00 */
[----:B------:R-:W-:Y:S02]  /*1f3b70*/  IMAD.X R27, R28, 0x1, R24, P1 ;  /* 0x000000011c1b7824 */ /* 0x000fe400008e0618 */
[----:B0-----:R-:W2:Y:S04]  /*1f3b80*/  LDL.LU R24, [R1+0x1ab4] ;  /* 0x001ab40001187983 */ /* 0x001ea80000300800 */
[----:B------:R0:W-:Y:S04]  /*1f3b90*/  STL.64 [R1+0x1b58], R26 ;  /* 0x001b581a01007387 */ /* 0x0001e80000100a00 */
[----:B0-----:R-:W4:Y:S04]  /*1f3ba0*/  LDL.LU R26, [R1+0x1ab8] ;  /* 0x001ab800011a7983 */ /* 0x001f280000300800 */
[----:B------:R0:W-:Y:S04]  /*1f3bb0*/  STL [R1+0x318], R6 ;  /* 0x0003180601007387 */ /* 0x0001e80000100800 */
[----:B------:R-:W4:Y:S04]  /*1f3bc0*/  LDL.LU R27, [R1+0x1abc] ;  /* 0x001abc00011b7983 */ /* 0x000f280000300800 */
[----:B------:R-:W4:Y:S04]  /*1f3bd0*/  LDL.LU R11, [R1+0x1ac0] ;  /* 0x001ac000010b7983 */ /* 0x000f280000300800 */
[----:B------:R-:W4:Y:S01]  /*1f3be0*/  LDL.LU R13, [R1+0x1ac4] ;  /* 0x001ac400010d7983 */ /* 0x000f220000300800 */
[----:B0-----:R-:W-:-:S03]  /*1f3bf0*/  IADD3 R6, P1, R2, R23, RZ ;  /* 0x0000001702067210 */ /* 0x001fc60007f3e0ff */
[----:B------:R0:W-:Y:S02]  /*1f3c00*/  STL [R1+0x7950], R3 ;  /* 0x0079500301007387 */ /* 0x0001e40000100800 */
[----:B------:R-:W-:Y:S02]  /*1f3c10*/  IMAD.X R7, R28, 0x1, R22, P1 ;  /* 0x000000011c077824 */ /* 0x000fe400008e0616 */
[----:B0-----:R-:W2:Y:S04]  /*1f3c20*/  LDL.LU R3, [R1+0x1ab0] ;  /* 0x001ab00001037983 */ /* 0x001ea80000300800 */
[----:B------:R-:W4:Y:S04]  /*1f3c30*/  LDL.LU R25, [R1+0x1ac8] ;  /* 0x001ac80001197983 */ /* 0x000f280000300800 */
[----:B------:R0:W-:Y:S04]  /*1f3c40*/  STL.64 [R1+0x1d08], R6 ;  /* 0x001d080601007387 */ /* 0x0001e80000100a00 */
[----:B0-----:R-:W4:Y:S04]  /*1f3c50*/  LDL.LU R7, [R1+0x1acc] ;  /* 0x001acc0001077983 */ /* 0x001f280000300800 */
[----:B------:R-:W4:Y:S04]  /*1f3c60*/  LDL.LU R6, [R1+0x1ad0] ;  /* 0x001ad00001067983 */ /* 0x000f280000300800 */
[----:B------:R-:W4:Y:S04]  /*1f3c70*/  LDL.LU R9, [R1+0x1ad4] ;  /* 0x001ad40001097983 */ /* 0x000f280000300800 */
[----:B------:R0:W-:Y:S04]  /*1f3c80*/  STL.64 [R1+0x7d90], R22 ;  /* 0x007d901601007387 */ /* 0x0001e80000100a00 */
[----:B0-----:R-:W3:Y:S01]  /*1f3c90*/  LDL.LU R23, [R1+0x1a90] ;  /* 0x001a900001177983 */ /* 0x001ee20000300800 */
[----:B------:R-:W-:-:S02]  /*1f3ca0*/  F2FP.SATFINITE.E5M2.F32.PACK_AB_MERGE_C R0, R0, R8, RZ ;  /* 0x000000080000723e */ /* 0x000fc400048060ff */
[----:B------:R-:W-:Y:S02]  /*1f3cb0*/  IADD3 R22, P1, R2, R21, RZ ;  /* 0x0000001502167210 */ /* 0x000fe40007f3e0ff */
[----:B------:R-:W-:Y:S02]  /*1f3cc0*/  F2FP.SATFINITE.E5M2.F32.PACK_AB_MERGE_C R12, R12, R29, RZ ;  /* 0x0000001d0c0c723e */ /* 0x000fe400048060ff */
[----:B---3--:R-:W-:-:S05]  /*1f3cd0*/  F2FP.SATFINITE.E5M2.F32.PACK_AB_MERGE_C R4, R4, R23, RZ ;  /* 0x000000170404723e */ /* 0x008fca00048060ff */
[----:B------:R-:W-:Y:S04]  /*1f3ce0*/  STL [R1+0x2f8], R4 ;  /* 0x0002f80401007387 */ /* 0x000fe80000100800 */
[----:B------:R0:W-:Y:S04]  /*1f3cf0*/  STL [R1+0x300], R0 ;  /* 0x0003000001007387 */ /* 0x0001e80000100800 */
[----:B------:R-:W3:Y:S04]  /*1f3d00*/  LDL.LU R8, [R1+0x1ad8] ;  /* 0x001ad80001087983 */ /* 0x000ee80000300800 */
[----:B0-----:R-:W3:Y:S01]  /*1f3d10*/  LDL.LU R0, [R1+0x1adc] ;  /* 0x001adc0001007983 */ /* 0x001ee20000300800 */
[----:B------:R-:W-:-:S03]  /*1f3d20*/  IMAD.X R23, R28, 0x1, R20, P1 ;  /* 0x000000011c177824 */ /* 0x000fc600008e0614 */
[----:B------:R-:W-:Y:S01]  /*1f3d30*/  STL.64 [R1+0x7d88], R20 ;  /* 0x007d881401007387 */ /* 0x000fe20000100a00 */
[----:B------:R-:W-:-:S03]  /*1f3d40*/  F2FP.SATFINITE.E5M2.F32.PACK_AB_MERGE_C R4, R5, R10, RZ ;  /* 0x0000000a0504723e */ /* 0x000fc600048060ff */
[----:B------:R0:W-:Y:S04]  /*1f3d50*/  STL.64 [R1+0x1a90], R22 ;  /* 0x001a901601007387 */ /* 0x0001e80000100a00 */
[----:B------:R-:W3:Y:S04]  /*1f3d60*/  LDL.LU R29, [R1+0x1ae0] ;  /* 0x001ae000011d7983 */ /* 0x000ee80000300800 */
[----:B------:R-:W-:Y:S04]  /*1f3d70*/  STL [R1+0x2cc], R12 ;  /* 0x0002cc0c01007387 */ /* 0x000fe80000100800 */
[----:B0-----:R-:W3:Y:S04]  /*1f3d80*/  LDL.LU R22, [R1+0x1ae8] ;  /* 0x001ae80001167983 */ /* 0x001ee80000300800 */
[----:B------:R0:W-:Y:S04]  /*1f3d90*/  STL [R1+0x2d8], R4 ;  /* 0x0002d80401007387 */ /* 0x0001e80000100800 */
[----:B------:R-:W3:Y:S01]  /*1f3da0*/  LDL.LU R23, [R1+0x1aec] ;  /* 0x001aec0001177983 */ /* 0x000ee20000300800 */
[----:B0-----:R-:W-:-:S05]  /*1f3db0*/  IADD3 R4, P1, R2, R19, RZ ;  /* 0x0000001302047210 */ /* 0x001fca0007f3e0ff */
[----:B------:R-:W-:Y:S01]  /*1f3dc0*/  IMAD.X R5, R28, 0x1, R18, P1 ;  /* 0x000000011c057824 */ /* 0x000fe200008e0612 */
[----:B------:R-:W-:Y:S02]  /*1f3dd0*/  IADD3 R20, P1, R2, R17, RZ ;  /* 0x0000001102147210 */ /* 0x000fe40007f3e0ff */
[----:B--2---:R-:W-:Y:S02]  /*1f3de0*/  F2FP.SATFINITE.E5M2.F32.PACK_AB_MERGE_C R24, R24, R3, RZ ;  /* 0x000000031818723e */ /* 0x004fe400048060ff */
[----:B----4-:R-:W-:Y:S01]  /*1f3df0*/  F2FP.SATFINITE.E5M2.F32.PACK_AB_MERGE_C R3, R27, R26, RZ ;  /* 0x0000001a1b03723e */ /* 0x010fe200048060ff */
[----:B------:R0:W-:Y:S01]  /*1f3e00*/  STL.64 [R1+0x1a78], R4 ;  /* 0x001a780401007387 */ /* 0x0001e20000100a00 */
[----:B------:R-:W-:Y:S01]  /*1f3e10*/  IMAD.X R21, R28, 0x1, R15, P1 ;  /* 0x000000011c157824 */ /* 0x000fe200008e060f */
[----:B------:R-:W-:Y:S02]  /*1f3e20*/  IADD3 R26, P1, R2, R16, RZ ;  /* 0x00000010021a7210 */ /* 0x000fe40007f3e0ff */
[----:B0-----:R-:W2:Y:S04]  /*1f3e30*/  LDL.LU R4, [R1+0x1af0] ;  /* 0x001af00001047983 */ /* 0x001ea80000300800 */
[----:B------:R-:W2:Y:S04]  /*1f3e40*/  LDL.LU R12, [R1+0x1af4] ;  /* 0x001af400010c7983 */ /* 0x000ea80000300800 */
[----:B------:R-:W4:Y:S04]  /*1f3e50*/  LDL.LU R10, [R1+0x1af8] ;  /* 0x001af800010a7983 */ /* 0x000f280000300800 */
[----:B------:R-:W4:Y:S04]  /*1f3e60*/  LDL.LU R5, [R1+0x1afc] ;  /* 0x001afc0001057983 */ /* 0x000f280000300800 */
[----:B------:R-:W-:Y:S04]  /*1f3e70*/  STL [R1+0x2b4], R24 ;  /* 0x0002b41801007387 */ /* 0x000fe80000100800 */
[----:B------:R0:W-:Y:S04]  /*1f3e80*/  STL [R1+0x2b8], R3 ;  /* 0x0002b80301007387 */ /* 0x0001e80000100800 */
[----:B------:R1:W-:Y:S01]  /*1f3e90*/  STL.64 [R1+0x1a88], R20 ;  /* 0x001a881401007387 */ /* 0x0003e20000100a00 */
[----:B------:R-:W-:Y:S01]  /*1f3ea0*/  IMAD.X R27, R28, 0x1, R14, P1 ;  /* 0x000000011c1b7824 */ /* 0x000fe200008e060e */
[----:B0-----:R-:W-:-:S02]  /*1f3eb0*/  F2FP.SATFINITE.E5M2.F32.PACK_AB_MERGE_C R3, R13, R11, RZ ;  /* 0x0000000b0d03723e */ /* 0x001fc400048060ff */
[----:B-1----:R-:W4:Y:S04]  /*1f3ec0*/  LDL.LU R20, [R1+0x1b00] ;  /* 0x001b000001147983 */ /* 0x002f280000300800 */
[----:B------:R-:W4:Y:S04]  /*1f3ed0*/  LDL.LU R13, [R1+0x1b04] ;  /* 0x001b0400010d7983 */ /* 0x000f280000300800 */
[----:B------:R0:W-:Y:S04]  /*1f3ee0*/  STL [R1+0x290], R3 ;  /* 0x0002900301007387 */ /* 0x0001e80000100800 */
[----:B------:R-:W4:Y:S04]  /*1f3ef0*/  LDL.LU R21, [R1+0x1b08] ;  /* 0x001b080001157983 */ /* 0x000f280000300800 */
[----:B------:R-:W4:Y:S04]  /*1f3f00*/  LDL.LU R11, [R1+0x1b0c] ;  /* 0x001b0c00010b7983 */ /* 0x000f280000300800 */
[----:B------:R-:W4:Y:S04]  /*1f3f10*/  LDL.LU R28, [R1+0x7db0] ;  /* 0x007db000011c7983 */ /* 0x000f280000300800 */
[----:B------:R1:W-:Y:S01]  /*1f3f20*/  STL.64 [R1+0x1a80], R26 ;  /* 0x001a801a01007387 */ /* 0x0003e20000100a00 */
[----:B------:R-:W-:-:S02]  /*1f3f30*/  F2FP.SATFINITE.E5M2.F32.PACK_AB_MERGE_C R7, R7, R25, RZ ;  /* 0x000000190707723e */ /* 0x000fc400048060ff */
[----:B0-----:R-:W-:Y:S01]  /*1f3f40*/  F2FP.SATFINITE.E5M2.F32.PACK_AB_MERGE_C R3, R9, R6, RZ ;  /* 0x000000060903723e */ /* 0x001fe200048060ff */
[----:B-1----:R-:W2:Y:S04]  /*1f3f50*/  LDL.LU.64 R26, [R1+0x7da8] ;  /* 0x007da800011a7983 */ /* 0x002ea80000300a00 */
[----:B------:R-:W-:Y:S04]  /*1f3f60*/  STL [R1+0x298], R7 ;  /* 0x0002980701007387 */ /* 0x000fe80000100800 */
[----:B------:R0:W-:Y:S01]  /*1f3f70*/  STL [R1+0x278], R3 ;  /* 0x0002780301007387 */ /* 0x0001e20000100800 */
[----:B------:R-:W-:Y:S01]  /*1f3f80*/  VIADD R6, R2, UR6 ;  /* 0x0000000602067c36 */ /* 0x000fe20008000000 */
[----:B------:R-:W-:-:S02]  /*1f3f90*/  ULDC UR6, c[0x0][0x248] ;  /* 0x0000920000067ab9 */ /* 0x000fc40000000800 */
[----:B0-----:R-:W4:Y:S04]  /*1f3fa0*/  LDL.LU R3, [R1+0x1b10] ;  /* 0x001b100001037983 */ /* 0x001f280000300800 */
[----:B------:R-:W4:Y:S04]  /*1f3fb0*/  LDL.LU R7, [R1+0x1b14] ;  /* 0x001b140001077983 */ /* 0x000f280000300800 */
[----:B------:R-:W4:Y:S04]  /*1f3fc0*/  LDL.LU R2, [R1+0x1b18] ;  /* 0x001b180001027983 */ /* 0x000f280000300800 */
[----:B------:R-:W4:Y:S01]  /*1f3fd0*/  LDL.LU R9, [R1+0x1b1c] ;  /* 0x001b1c0001097983 */ /* 0x000f220000300800 */
[----:B---3--:R-:W-:-:S05]  /*1f3fe0*/  F2FP.SATFINITE.E5M2.F32.PACK_AB_MERGE_C R8, R0, R8, RZ ;  /* 0x000000080008723e */ /* 0x008fca00048060ff */
[----:B------:R0:W-:Y:S04]  /*1f3ff0*/  STL [R1+0x79c0], R8 ;  /* 0x0079c00801007387 */ /* 0x0001e80000100800 */
[----:B0-----:R-:W3:Y:S01]  /*1f4000*/  LDL.LU R8, [R1+0x1ae4] ;  /* 0x001ae40001087983 */ /* 0x001ee20000300800 */
[----:B------:R-:W-:Y:S02]  /*1f4010*/  SHF.R.S32.HI R0, RZ, 0x1f, R6 ;  /* 0x0000001fff007819 */ /* 0x000fe40000011406 */
[----:B--2---:R-:W-:-:S05]  /*1f4020*/  IADD3 R24, P1, R6, R27, RZ ;  /* 0x0000001b06187210 */ /* 0x004fca0007f3e0ff */
[----:B------:R-:W-:-:S05]  /*1f4030*/  IMAD.X R25, R0, 0x1, R26, P1 ;  /* 0x0000000100197824 */ /* 0x000fca00008e061a */
[----:B------:R0:W-:Y:S04]  /*1f4040*/  STL.64 [R1+0x1a70], R24 ;  /* 0x001a701801007387 */ /* 0x0001e80000100a00 */
[----:B0-----:R-:W2:Y:S01]  /*1f4050*/  LDL.LU.64 R24, [R1+0x7da0] ;  /* 0x007da00001187983 */ /* 0x001ea20000300a00 */
[----:B---3--:R-:W-:-:S03]  /*1f4060*/  F2FP.SATFINITE.E5M2.F32.PACK_AB_MERGE_C R8, R8, R29, RZ ;  /* 0x0000001d0808723e */ /* 0x008fc600048060ff */
[----:B------:R-:W3:Y:S04]  /*1f4070*/  LDL.LU R29, [R1+0x7d98] ;  /* 0x007d9800011d7983 */ /* 0x000ee80000300800 */
[----:B------:R0:W-:Y:S01]  /*1f4080*/  STL [R1+0x258], R8 ;  /* 0x0002580801007387 */ /* 0x0001e20000100800 */
[----:B------:R-:W-:Y:S02]  /*1f4090*/  F2FP.SATFINITE.E5M2.F32.PACK_AB_MERGE_C R4, R12, R4, RZ ;  /* 0x000000040c04723e */ /* 0x000fe400048060ff */
[----:B0-----:R-:W-:-:S05]  /*1f40a0*/  F2FP.SATFINITE.E5M2.F32.PACK_AB_MERGE_C R8, R23, R22, RZ ;  /* 0x000000161708723e */ /* 0x001fca00048060ff */
[----:B------:R-:W-:Y:S04]  /*1f40b0*/  STL [R1+0x250], R8 ;  /* 0x0002500801007387 */ /* 0x000fe80000100800 */
[----:B------:R-:W2:Y:S01]  /*1f40c0*/  LDL.LU R12, [R1+0x1b24] ;  /* 0x001b2400010c7983 */ /* 0x000ea20000300800 */
[----:B----4-:R-:W-:Y:S02]  /*1f40d0*/  F2FP.SATFINITE.E5M2.F32.PACK_AB_MERGE_C R10, R5, R10, RZ ;  /* 0x0000000a050a723e */ /* 0x010fe400048060ff */
[----:B---3--:R-:W-:-:S05]  /*1f40e0*/  IADD3 R22, P1, R6, R29, RZ ;  /* 0x0000001d06167210 */ /* 0x008fca0007f3e0ff */
[----:B------:R-:W-:-:S05]  /*1f40f0*/  IMAD.X R23, R0, 0x1, R28, P1 ;  /* 0x0000000100177824 */ /* 0x000fca00008e061c */
[----:B------:R-:W-:Y:S04]  /*1f4100*/  STL.64 [R1+0x1a68], R22 ;  /* 0x001a681601007387 */ /* 0x000fe80000100a00 */
[----:B------:R0:W-:Y:S04]  /*1f4110*/  STL [R1+0x180], R4 ;  /* 0x0001800401007387 */ /* 0x0001e80000100800 */
[----:B0-----:R-:W3:Y:S01]  /*1f4120*/  LDL.LU R4, [R1+0x1b28] ;  /* 0x001b280001047983 */ /* 0x001ee20000300800 */
[----:B--2---:R-:W-:-:S03]  /*1f4130*/  IADD3 R22, P1, R6, R25, RZ ;  /* 0x0000001906167210 */ /* 0x004fc60007f3e0ff */
[----:B------:R-:W3:Y:S02]  /*1f4140*/  LDL.LU R5, [R1+0x1b2c] ;  /* 0x001b2c0001057983 */ /* 0x000ee40000300800 */
[----:B------:R-:W-:Y:S02]  /*1f4150*/  IMAD.X R23, R0, 0x1, R24, P1 ;  /* 0x0000000100177824 */ /* 0x000fe400008e0618 */
[----:B------:R-:W-:Y:S04]  /*1f4160*/  STL [R1+0x79f0], R10 ;  /* 0x0079f00a01007387 */ /* 0x000fe80000100800 */
[----:B------:R0:W-:Y:S04]  /*1f4170*/  STL.64 [R1+0x1a58], R22 ;  /* 0x001a581601007387 */ /* 0x0001e80000100a00 */
[----:B0-----:R-:W2:Y:S01]  /*1f4180*/  LDL.LU.64 R22, [R1+0x7d90] ;  /* 0x007d900001167983 */ /* 0x001ea20000300a00 */
[----:B------:R-:W-:-:S03]  /*1f4190*/  F2FP.SATFINITE.E5M2.F32.PACK_AB_MERGE_C R13, R13, R20, RZ ;  /* 0x000000140d0d723e */ /* 0x000fc600048060ff */
[----:B------:R0:W-:Y:S01]  /*1f41a0*/  STL.64 [R1+0x7d80], R24 ;  /* 0x007d801801007387 */ /* 0x0001e20000100a00 */
[----:B------:R-:W-:-:S03]  /*1f41b0*/  F2FP.SATFINITE.E5M2.F32.PACK_AB_MERGE_C R8, R11, R21, RZ ;  /* 0x000000150b08723e */ /* 0x000fc600048060ff */
[----:B0-----:R-:W4:Y:S04]  /*1f41c0*/  LDL.LU R25, [R1+0x1b20] ;  /* 0x001b200001197983 */ /* 0x001f280000300800 */
[----:B------:R-:W-:Y:S04]  /*1f41d0*/  STL [R1+0x7a24], R13 ;  /* 0x007a240d01007387 */ /* 0x000fe80000100800 */
[----:B------:R-:W3:Y:S04]  /*1f41e0*/  LDL.LU R11, [R1+0x1b34] ;  /* 0x001b3400010b7983 */ /* 0x000ee80000300800 */
[----:B------:R-:W3:Y:S04]  /*1f41f0*/  LDL.LU R10, [R1+0x1b38] ;  /* 0x001b3800010a7983 */ /* 0x000ee80000300800 */
[----:B------:R0:W-:Y:S04]  /*1f4200*/  STL [R1+0x168], R8 ;  /* 0x0001680801007387 */ /* 0x0001e80000100800 */
[----:B0-----:R-:W3:Y:S01]  /*1f4210*/  LDL.LU R8, [R1+0x1b3c] ;  /* 0x001b3c0001087983 */ /* 0x001ee20000300800 */
[----:B--2---:R-:W-:-:S05]  /*1f4220*/  IADD3 R20, P1, R6, R23, RZ ;  /* 0x0000001706147210 */ /* 0x004fca0007f3e0ff */
[----:B------:R-:W-:-:S05]  /*1f4230*/  IMAD.X R21, R0, 0x1, R22, P1 ;  /* 0x0000000100157824 */ /* 0x000fca00008e0616 */
[----:B------:R0:W-:Y:S04]  /*1f4240*/  STL.64 [R1+0x1a60], R20 ;  /* 0x001a601401007387 */ /* 0x0001e80000100a00 */
[----:B0-----:R-:W2:Y:S01]  /*1f4250*/  LDL.LU.64 R20, [R1+0x7d88] ;  /* 0x007d880001147983 */ /* 0x001ea20000300a00 */
[----:B------:R-:W-:Y:S02]  /*1f4260*/  F2FP.SATFINITE.E5M2.F32.PACK_AB_MERGE_C R3, R7, R3, RZ ;  /* 0x000000030703723e */ /* 0x000fe400048060ff */
[----:B------:R-:W-:Y:S01]  /*1f4270*/  F2FP.SATFINITE.E5M2.F32.PACK_AB_MERGE_C R9, R9, R2, RZ ;  /* 0x000000020909723e */ /* 0x000fe200048060ff */
[----:B------:R0:W-:Y:S01]  /*1f4280*/  STL.64 [R1+0x7d78], R22 ;  /* 0x007d781601007387 */ /* 0x0001e20000100a00 */
[----:B----4-:R-:W-:-:S03]  /*1f4290*/  F2FP.SATFINITE.E5M2.F32.PACK_AB_MERGE_C R12, R12, R25, RZ ;  /* 0x000000190c0c723e */ /* 0x010fc600048060ff */
[----:B0-----:R-:W4:Y:S04]  /*1f42a0*/  LDL.LU R23, [R1+0x1b30] ;  /* 0x001b300001177983 */ /* 0x001f280000300800 */
[----:B------:R-:W4:Y:S04]  /*1f42b0*/  LDL.LU R7, [R1+0x1b44] ;  /* 0x001b440001077983 */ /* 0x000f280000300800 */
[----:B------:R0:W-:Y:S04]  /*1f42c0*/  STL [R1+0x158], R3 ;  /* 0x0001580301007387 */ /* 0x0001e80000100800 */
[----:B------:R-:W-:Y:S01]  /*1f42d0*/  STL [R1+0x7c60], R9 ;  /* 0x007c600901007387 */ /* 0x000fe20000100800 */
[----:B---3--:R-:W-:-:S02]  /*1f42e0*/  F2FP.SATFINITE.E5M2.F32.PACK_AB_MERGE_C R5, R5, R4, RZ ;  /* 0x000000040505723e */ /* 0x008fc400048060ff */
[----:B--2---:R-:W-:Y:S01]  /*1f42f0*/  IADD3 R2, P1, R6, R21, RZ ;  /* 0x0000001506027210 */ /* 0x004fe20007f3e0ff */
[----:B------:R-:W-:Y:S04]  /*1f4300*/  STL [R1+0x7d70], R21 ;  /* 0x007d701501007387 */ /* 0x000fe80000100800 */
[----:B0-----:R-:W-:-:S05]  /*1f4310*/  IMAD.X R3, R0, 0x1, R20, P1 ;  /* 0x0000000100037824 */ /* 0x001fca00008e0614 */
[----:B------:R0:W-:Y:S04]  /*1f4320*/  STL.64 [R1+0x1a50], R2 ;  /* 0x001a500201007387 */ /* 0x0001e80000100a00 */
[----:B0-----:R-:W2:Y:S04]  /*1f4330*/  LDL.LU R3, [R1+0x1b48] ;  /* 0x001b480001037983 */ /* 0x001ea80000300800 */
[----:B------:R-:W2:Y:S04]  /*1f4340*/  LDL.LU R2, [R1+0x1b4c] ;  /* 0x001b4c0001027983 */ /* 0x000ea80000300800 */
[----:B------:R-:W3:Y:S04]  /*1f4350*/  LDL.LU R21, [R1+0xf48] ;  /* 0x000f480001157983 */ /* 0x000ee80000300800 */
[----:B------:R-:W3:Y:S04]  /*1f4360*/  LDL.LU R9, [R1+0xf4c] ;  /* 0x000f4c0001097983 */ /* 0x000ee80000300800 */
[----:B------:R0:W-:Y:S04]  /*1f4370*/  STL [R1+0x7d74], R20 ;  /* 0x007d741401007387 */ /* 0x0001e80000100800 */
[----:B0-----:R-:W3:Y:S04]  /*1f4380*/  LDL.LU R20, [R1+0xf44] ;  /* 0x000f440001147983 */ /* 0x001ee80000300800 */
[----:B------:R0:W-:Y:S04]  /*1f4390*/  STL [R1+0x7a88], R12 ;  /* 0x007a880c01007387 */ /* 0x0001e80000100800 */
[----:B0-----:R-:W3:Y:S04]  /*1f43a0*/  LDL.LU R12, [R1+0xf40] ;  /* 0x000f4000010c7983 */ /* 0x001ee80000300800 */
[----:B------:R0:W-:Y:S04]  /*1f43b0*/  STL [R1+0x7d38], R5 ;  /* 0x007d380501007387 */ /* 0x0001e80000100800 */
[----:B0-----:R-:W2:Y:S01]  /*1f43c0*/  LDL.LU R5, [R1+0x1b40] ;  /* 0x001b400001057983 */ /* 0x001ea20000300800 */
[----:B------:R-:W-:-:S03]  /*1f43d0*/  IADD3 R24, P1, R6, R19, RZ ;  /* 0x0000001306187210 */ /* 0x000fc60007f3e0ff */
[----:B------:R-:W3:Y:S02]  /*1f43e0*/  LDL.LU R13, [R1+0x1b60] ;  /* 0x001b6000010d7983 */ /* 0x000ee40000300800 */
[----:B------:R-:W-:-:S05]  /*1f43f0*/  IMAD.X R25, R0, 0x1, R18, P1 ;  /* 0x0000000100197824 */ /* 0x000fca00008e0612 */
[----:B------:R0:W-:Y:S04]  /*1f4400*/  STL.64 [R1+0x1a48], R24 ;  /* 0x001a481801007387 */ /* 0x0001e80000100a00 */
[----:B0-----:R-:W3:Y:S04]  /*1f4410*/  LDL.LU R24, [R1+0x1b64] ;  /* 0x001b640001187983 */ /* 0x001ee80000300800 */
[----:B------:R-:W3:Y:S04]  /*1f4420*/  LDL.LU R25, [R1+0x1b68] ;  /* 0x001b680001197983 */ /* 0x000ee80000300800 */
[----:B------:R-:W3:Y:S04]  /*1f4430*/  LDL.LU R4, [R1+0x1b6c] ;  /* 0x001b6c0001047983 */ /* 0x000ee80000300800 */
[----:B------:R0:W-:Y:S01]  /*1f4440*/  STL.64 [R1+0x7d68], R18 ;  /* 0x007d681201007387 */ /* 0x0001e20000100a00 */
[----:B----4-:R-:W-:-:S02]  /*1f4450*/  F2FP.SATFINITE.E5M2.F32.PACK_AB_MERGE_C R11, R11, R23, RZ ;  /* 0x000000170b0b723e */ /* 0x010fc400048060ff */
[----:B------:R-:W-:-:S03]  /*1f4460*/  F2FP.SATFINITE.E5M2.F32.PACK_AB_MERGE_C R8, R8, R10, RZ ;  /* 0x0000000a0808723e */ /* 0x000fc600048060ff */
[----:B------:R-:W-:Y:S04]  /*1f4470*/  STL [R1+0x7c98], R11 ;  /* 0x007c980b01007387 */ /* 0x000fe80000100800 */
[----:B------:R-:W4:Y:S04]  /*1f4480*/  LDL.LU R22, [R1+0x1b70] ;  /* 0x001b700001167983 */ /* 0x000f280000300800 */
[----:B------:R-:W4:Y:S01]  /*1f4490*/  LDL.LU R23, [R1+0x1b74] ;  /* 0x001b740001177983 */ /* 0x000f220000300800 */
[----:B0-----:R-:W-:-:S03]  /*1f44a0*/  IADD3 R18, P1, R6, R17, RZ ;  /* 0x0000001106127210 */ /* 0x001fc60007f3e0ff */
[----:B------:R0:W-:Y:S04]  /*1f44b0*/  STL [R1+0x144], R8 ;  /* 0x0001440801007387 */ /* 0x0001e80000100800 */
[----:B------:R-:W4:Y:S01]  /*1f44c0*/  LDL.LU R10, [R1+0x1b78] ;  /* 0x001b7800010a7983 */ /* 0x000f220000300800 */
[----:B------:R-:W-:-:S03]  /*1f44d0*/  IMAD.X R19, R0, 0x1, R15, P1 ;  /* 0x0000000100137824 */ /* 0x000fc600008e060f */
[----:B0-----:R-:W4:Y:S04]  /*1f44e0*/  LDL.LU R8, [R1+0x1b7c] ;  /* 0x001b7c0001087983 */ /* 0x001f280000300800 */
[----:B------:R0:W-:Y:S02]  /*1f44f0*/  STL.64 [R1+0x1a40], R18 ;  /* 0x001a401201007387 */ /* 0x0001e40000100a00 */
[----:B0-----:R-:W-:-:S05]  /*1f4500*/  IADD3 R18, P1, R6, R16, RZ ;  /* 0x0000001006127210 */ /* 0x001fca0007f3e0ff */
[----:B------:R-:W-:Y:S02]  /*1f4510*/  IMAD.X R19, R0, 0x1, R14, P1 ;  /* 0x0000000100137824 */ /* 0x000fe400008e060e */
[----:B------:R-:W-:Y:S01]  /*1f4520*/  VIADD R6, R6, UR6 ;  /* 0x0000000606067c36 */ /* 0x000fe20008000000 */
[----:B------:R-:W-:Y:S01]  /*1f4530*/  ULDC UR6, c[0x0][0x248] ;  /* 0x0000920000067ab9 */ /* 0x000fe20000000800 */
[----:B--2---:R-:W-:-:S05]  /*1f4540*/  F2FP.SATFINITE.E5M2.F32.PACK_AB_MERGE_C R5, R7, R5, RZ ;  /* 0x000000050705723e */ /* 0x004fca00048060ff */
[----:B------:R0:W-:Y:S04]  /*1f4550*/  STL [R1+0x12c], R5 ;  /* 0x00012c0501007387 */ /* 0x0001e80000100800 */
[----:B------:R-:W2:Y:S04]  /*1f4560*/  LDL.LU R7, [R1+0x1b80] ;  /* 0x001b800001077983 */ /* 0x000ea80000300800 */
[----:B------:R-:W2:Y:S04]  /*1f4570*/  LDL.LU R0, [R1+0x1b84] ;  /* 0x001b840001007983 */ /* 0x000ea80000300800 */
[----:B------:R1:W-:Y:S01]  /*1f4580*/  STL.64 [R1+0x1a38], R18 ;  /* 0x001a381201007387 */ /* 0x0003e20000100a00 */
[----:B0-----:R-:W-:-:S03]  /*1f4590*/  F2FP.SATFINITE.E5M2.F32.PACK_AB_MERGE_C R5, R2, R3, RZ ;  /* 0x000000030205723e */ /* 0x001fc600048060ff */
[----:B------:R-:W2:Y:S04]  /*1f45a0*/  LDL.LU R3, [R1+0x1b88] ;  /* 0x001b880001037983 */ /* 0x000ea80000300800 */
[----:B------:R-:W2:Y:S04]  /*1f45b0*/  LDL.LU R2, [R1+0x1b8c] ;  /* 0x001b8c0001027983 */ /* 0x000ea80000300800 */
[----:B------:R3:W-:Y:S01]  /*1f45c0*/  STL [R1+0x130], R5 ;  /* 0x0001300501007387 */ /* 0x0007e20000100800 */
[----:B-1----:R-:W-:Y:S02]  /*1f45d0*/  IADD3 R18, P1, R6, R27, RZ ;  /* 0x0000001b06127210 */ /* 0x002fe40007f3e0ff */
[----:B---3--:R-:W-:-:S05]  /*1f45e0*/  F2FP.SATFINITE.E5M2.F32.PACK_AB_MERGE_C R5, R20, R12, RZ ;  /* 0x0000000c1405723e */ /* 0x008fca00048060ff */
[----:B------:R0:W-:Y:S02]  /*1f45f0*/  STL [R1+0x11c], R5 ;  /* 0x00011c0501007387 */ /* 0x0001e40000100800 */
[----:B0-----:R-:W-:Y:S02]  /*1f4600*/  F2FP.SATFINITE.E5M2.F32.PACK_AB_MERGE_C R5, R9, R21, RZ ;  /* 0x000000150905723e */ /* 0x001fe400048060ff */
[----:B------:R-:W-:-:S05]  /*1f4610*/  SHF.R.S32.HI R9, RZ, 0x1f, R6 ;  /* 0x0000001fff097819 */ /* 0x000fca0000011406 */
[----:B------:R-:W-:Y:S01]  /*1f4620*/  IMAD.X R19, R9, 0x1, R26, P1 ;  /* 0x0000000109137824 */ /* 0x000fe200008e061a */
[----:B------:R0:W-:Y:S04]  /*1f4630*/  STL [R1+0x118], R5 ;  /* 0x0001180501007387 */ /* 0x0001e80000100800 */
[----:B------:R-:W3:Y:S04]  /*1f4640*/  LDL.LU R20, [R1+0x1b90] ;  /* 0x001b900001147983 */ /* 0x000ee80000300800 */
[----:B------:R-:W3:Y:S01]  /*1f4650*/  LDL.LU R21, [R1+0x1b94] ;  /* 0x001b940001157983 */ /* 0x000ee20000300800 */
[----:B------:R-:W-:-:S03]  /*1f4660*/  F2FP.SATFINITE.E5M2.F32.PACK_AB_MERGE_C R4, R4, R25, RZ ;  /* 0x000000190404723e */ /* 0x000fc600048060ff */
[----:B------:R1:W-:Y:S01]  /*1f4670*/  STL.64 [R1+0x1a30], R18 ;  /* 0x001a301201007387 */ /* 0x0003e20000100a00 */
[----:B0-----:R-:W-:Y:S02]  /*1f4680*/  F2FP.SATFINITE.E5M2.F32.PACK_AB_MERGE_C R5, R24, R13, RZ ;  /* 0x0000000d1805723e */ /* 0x001fe400048060ff */
[----:B------:R-:W-:Y:S01]  /*1f4690*/  IADD3 R24, P1, R6, R29, RZ ;  /* 0x0000001d06187210 */ /* 0x000fe20007f3e0ff */
[----:B-1----:R-:W3:Y:S04]  /*1f46a0*/  LDL.LU R18, [R1+0x1b98] ;  /* 0x001b980001127983 */ /* 0x002ee80000300800 */
[----:B------:R-:W3:Y:S04]  /*1f46b0*/  LDL.LU R19, [R1+0x1b9c] ;  /* 0x001b9c0001137983 */ /* 0x000ee80000300800 */
[----:B------:R-:W3:Y:S04]  /*1f46c0*/  LDL.LU R11, [R1+0x1bb0] ;  /* 0x001bb000010b7983 */ /* 0x000ee80000300800 */
[----:B------:R0:W-:Y:S01]  /*1f46d0*/  STL [R1+0x2118], R5 ;  /* 0x0021180501007387 */ /* 0x0001e20000100800 */
[----:B------:R-:W-:-:S03]  /*1f46e0*/  IMAD.X R25, R9, 0x1, R28, P1 ;  /* 0x0000000109197824 */ /* 0x000fc600008e061c */
[----:B0-----:R-:W3:Y:S04]  /*1f46f0*/  LDL.LU R5, [R1+0x1bb4] ;  /* 0x001bb40001057983 */ /* 0x001ee80000300800 */
[----:B------:R0:W-:Y:S04]  /*1f4700*/  STL [R1+0x211c], R4 ;  /* 0x00211c0401007387 */ /* 0x0001e80000100800 */
[----:B------:R-:W3:Y:S04]  /*1f4710*/  LDL.LU R13, [R1+0x1bb8] ;  /* 0x001bb800010d7983 */ /* 0x000ee80000300800 */
[----:B0-----:R-:W3:Y:S04]  /*1f4720*/  LDL.LU R4, [R1+0x1bbc] ;  /* 0x001bbc0001047983 */ /* 0x001ee80000300800 */
[----:B------:R0:W-:Y:S04]  /*1f4730*/  STL.64 [R1+0x1a28], R24 ;  /* 0x001a281801007387 */ /* 0x0001e80000100a00 */
[----:B0-----:R-:W2:Y:S01]  /*1f4740*/  LDL.LU.64 R24, [R1+0x7d80] ;  /* 0x007d800001187983 */ /* 0x001ea20000300a00 */
[----:B----4-:R-:W-:-:S02]  /*1f4750*/  F2FP.SATFINITE.E5M2.F32.PACK_AB_MERGE_C R12, R23, R22, RZ ;  /* 0x00000016170c723e */ /* 0x010fc400048060ff */
[----:B------:R-:W-:-:S03]  /*1f4760*/  F2FP.SATFINITE.E5M2.F32.PACK_AB_MERGE_C R8, R8, R10, RZ ;  /* 0x0000000a0808723e */ /* 0x000fc600048060ff */
[----:B------:R-:W-:Y:S04]  /*1f4770*/  STL [R1+0x2108], R12 ;  /* 0x0021080c01007387 */ /* 0x000fe80000100800 */
[----:B------:R-:W-:Y:S01]  /*1f4780*/  STL [R1+0x210c], R8 ;  /* 0x00210c0801007387 */ /* 0x000fe20000100800 */
[----:B--2---:R-:W-:-:S05]  /*1f4790*/  IADD3 R22, P1, R6, R25, RZ ;  /* 0x0000001906167210 */ /* 0x004fca0007f3e0ff */
[----:B------:R-:W-:-:S05]  /*1f47a0*/  IMAD.X R23, R9, 0x1, R24, P1 ;  /* 0x0000000109177824 */ /* 0x000fca00008e0618 */
[----:B------:R0:W-:Y:S04]  /*1f47b0*/  STL.64 [R1+0x1a20], R22 ;  /* 0x001a201601007387 */ /* 0x0001e80000100a00 */
[----:B0-----:R-:W2:Y:S04]  /*1f47c0*/  LDL.LU.64 R22, [R1+0x7d78] ;  /* 0x007d780001167983 */ /* 0x001ea80000300a00 */
[----:B------:R-:W4:Y:S04]  /*1f47d0*/  LDL.LU R12, [R1+0x1bc4] ;  /* 0x001bc400010c7983 */ /* 0x000f280000300800 */
[----:B------:R0:W-:Y:S01]  /*1f47e0*/  STL.64 [R1+0x7d60], R24 ;  /* 0x007d601801007387 */ /* 0x0001e20000100a00 */
[----:B------:R-:W-:-:S03]  /*1f47f0*/  F2FP.SATFINITE.E5M2.F32.PACK_AB_MERGE_C R8, R0, R7, RZ ;  /* 0x000000070008723e */ /* 0x000fc600048060ff */
[----:B0-----:R-:W4:Y:S04]  /*1f4800*/  LDL.LU R24, [R1+0x1bac] ;  /* 0x001bac0001187983 */ /* 0x001f280000300800 */
[----:B------:R-:W4:Y:S04]  /*1f4810*/  LDL.LU R25, [R1+0x1bc0] ;  /* 0x001bc00001197983 */ /* 0x000f280000300800 */
[----:B------:R-:W4:Y:S04]  /*1f4820*/  LDL.LU R7, [R1+0x1bc8] ;  /* 0x001bc80001077983 */ /* 0x000f280000300800 */
[----:B------:R-:W4:Y:S04]  /*1f4830*/  LDL.LU R0, [R1+0x1bcc] ;  /* 0x001bcc0001007983 */ /* 0x000f280000300800 */
[----:B------:R0:W-:Y:S02]  /*1f4840*/  STL [R1+0x1b24], R8 ;  /* 0x001b240801007387 */ /* 0x0001e40000100800 */
[----:B0-----:R-:W-:-:S05]  /*1f4850*/  F2FP.SATFINITE.E5M2.F32.PACK_AB_MERGE_C R8, R2, R3, RZ ;  /* 0x000000030208723e */ /* 0x001fca00048060ff */
[----:B------:R0:W-:Y:S04]  /*1f4860*/  STL [R1+0x1b28], R8 ;  /* 0x001b280801007387 */ /* 0x0001e80000100800 */
[----:B------:R-:W4:Y:S01]  /*1f4870*/  LDL.LU R10, [R1+0x1bd0] ;  /* 0x001bd000010a7983 */ /* 0x000f220000300800 */
[----:B---3--:R-:W-:-:S03]  /*1f4880*/  F2FP.SATFINITE.E5M2.F32.PACK_AB_MERGE_C R21, R21, R20, RZ ;  /* 0x000000141515723e */ /* 0x008fc600048060ff */
[----:B0-----:R-:W3:Y:S01]  /*1f4890*/  LDL.LU R8, [R1+0x1bd4] ;  /* 0x001bd40001087983 */ /* 0x001ee20000300800 */
[----:B--2---:R-:W-:-:S05]  /*1f48a0*/  IADD3 R2, P1, R6, R23, RZ ;  /* 0x0000001706027210 */ /* 0x004fca0007f3e0ff */
[----:B------:R-:W-:-:S05]  /*1f48b0*/  IMAD.X R3, R9, 0x1, R22, P1 ;  /* 0x0000000109037824 */ /* 0x000fca00008e0616 */
[----:B------:R0:W-:Y:S04]  /*1f48c0*/  STL.64 [R1+0x1998], R2 ;  /* 0x0019980201007387 */ /* 0x0001e80000100a00 */
[----:B0-----:R-:W2:Y:S04]  /*1f48d0*/  LDL.LU R3, [R1+0x1bd8] ;  /* 0x001bd80001037983 */ /* 0x001ea80000300800 */
[----:B------:R-:W2:Y:S04]  /*1f48e0*/  LDL.LU R2, [R1+0x1bdc] ;  /* 0x001bdc0001027983 */ /* 0x000ea80000300800 */
[----:B------:R0:W-:Y:S04]  /*1f48f0*/  STL.64 [R1+0x7d58], R22 ;  /* 0x007d581601007387 */ /* 0x0001e80000100a00 */
[----:B0-----:R-:W4:Y:S04]  /*1f4900*/  LDL.LU R22, [R1+0x1ba4] ;  /* 0x001ba40001167983 */ /* 0x001f280000300800 */
[----:B------:R-:W3:Y:S04]  /*1f4910*/  LDL.LU R23, [R1+0x1ba8] ;  /* 0x001ba80001177983 */ /* 0x000ee80000300800 */
[----:B------:R-:W2:Y:S04]  /*1f4920*/  LDL.LU R20, [R1+0x7d74] ;  /* 0x007d740001147983 */ /* 0x000ea80000300800 */
[----:B------:R0:W-:Y:S04]  /*1f4930*/  STL [R1+0x1a98], R21 ;  /* 0x001a981501007387 */ /* 0x0001e80000100800 */
[----:B0-----:R-:W4:Y:S01]  /*1f4940*/  LDL.LU R21, [R1+0x7d70] ;  /* 0x007d700001157983 */ /* 0x001f220000300800 */
[----:B------:R-:W-:-:S05]  /*1f4950*/  F2FP.SATFINITE.E5M2.F32.PACK_AB_MERGE_C R19, R19, R18, RZ ;  /* 0x000000121313723e */ /* 0x000fca00048060ff */
[----:B------:R2:W-:Y:S01]  /*1f4960*/  STL [R1+0x1a9c], R19 ;  /* 0x001a9c1301007387 */ /* 0x0005e20000100800 */
[----:B----4-:R-:W-:-:S05]  /*1f4970*/  IADD3 R18, P1, R6, R21, RZ ;  /* 0x0000001506127210 */ /* 0x010fca0007f3e0ff */
[----:B--2---:R-:W-:-:S05]  /*1f4980*/  IMAD.X R19, R9, 0x1, R20, P1 ;  /* 0x0000000109137824 */ /* 0x004fca00008e0614 */
[----:B------:R0:W-:Y:S04]  /*1f4990*/  STL.64 [R1+0x1990], R18 ;  /* 0x0019901201007387 */ /* 0x0001e80000100a00 */
[----:B0-----:R-:W2:Y:S04]  /*1f49a0*/  LDL.LU.64 R18, [R1+0x7d68] ;  /* 0x007d680001127983 */ /* 0x001ea80000300a00 */
[----:B------:R0:W-:Y:S04]  /*1f49b0*/  STL.64 [R1+0x7d50], R20 ;  /* 0x007d501401007387 */ /* 0x0001e80000100a00 */
[----:B0-----:R-:W4:Y:S01]  /*1f49c0*/  LDL.LU R21, [R1+0x1ba0] ;  /* 0x001ba00001157983 */ /* 0x001f220000300800 */
[----:B------:R-:W-:-:S02]  /*1f49d0*/  F2FP.SATFINITE.E5M2.F32.PACK_AB_MERGE_C R5, R5, R11, RZ ;  /* 0x0000000b0505723e */ /* 0x000fc400048060ff */
[----:B------:R-:W-:Y:S02]  /*1f49e0*/  F2FP.SATFINITE.E5M2.F32.PACK_AB_MERGE_C R4, R4, R13, RZ ;  /* 0x0000000d0404723e */ /* 0x000fe400048060ff */
[----:B--2---:R-:W-:Y:S02]  /*1f49f0*/  IADD3 R20, P1, R6, R19, RZ ;  /* 0x0000001306147210 */ /* 0x004fe40007f3e0ff */
[----:B----4-:R-:W-:Y:S02]  /*1f4a00*/  F2FP.SATFINITE.E5M2.F32.PACK_AB_MERGE_C R21, R22, R21, RZ ;  /* 0x000000151615723e */ /* 0x010fe400048060ff */
[----:B---3--:R-:W-:-:S03]  /*1f4a10*/  F2FP.SATFINITE.E5M2.F32.PACK_AB_MERGE_C R22, R24, R23, RZ ;  /* 0x000000171816723e */ /* 0x008fc600048060ff */
[----:B------:R0:W-:Y:S04]  /*1f4a20*/  STL [R1+0x820], R21 ;  /* 0x0008201501007387 */ /* 0x0001e80000100800 */
[----:B------:R-:W-:Y:S04]  /*1f4a30*/  STL [R1+0x828], R22 ;  /* 0x0008281601007387 */ /* 0x000fe80000100800 */
[----:B------:R-:W-:Y:S01]  /*1f4a40*/  STL.64 [R1+0x7d48], R18 ;  /* 0x007d481201007387 */ /* 0x000fe20000100a00 */
[----:B0-----:R-:W-:-:S05]  /*1f4a50*/  IMAD.X R21, R9, 0x1, R18, P1 ;  /* 0x0000000109157824 */ /* 0x001fca00008e0612 */
[----:B------:R-:W-:Y:S04]  /*1f4a60*/  STL.64 [R1+0x1988], R20 ;  /* 0x0019881401007387 */ /* 0x000fe80000100a00 */
[----:B------:R-:W2:Y:S04]  /*1f4a70*/  LDL.LU R11, [R1+0x1be0] ;  /* 0x001be000010b7983 */ /* 0x000ea80000300800 */
[----:B------:R0:W-:Y:S04]  /*1f4a80*/  STL [R1+0x7a8], R5 ;  /* 0x0007a80501007387 */ /* 0x0001e80000100800 */
[----:B0-----:R-:W2:Y:S04]  /*1f4a90*/  LDL.LU R5, [R1+0x1be4] ;  /* 0x001be40001057983 */ /* 0x001ea80000300800 */
[----:B------:R0:W-:Y:S04]  /*1f4aa0*/  STL [R1+0x7ac], R4 ;  /* 0x0007ac0401007387 */ /* 0x0001e80000100800 */
[----:B------:R-:W3:Y:S04]  /*1f4ab0*/  LDL.LU R13, [R1+0x1be8] ;  /* 0x001be800010d7983 */ /* 0x000ee80000300800 */
[----:B0-----:R-:W3:Y:S01]  /*1f4ac0*/  LDL.LU R4, [R1+0x1bec] ;  /* 0x001bec0001047983 */ /* 0x001ee20000300800 */
[----:B------:R-:W-:-:S05]  /*1f4ad0*/  IADD3 R18, P1, R6, R17, RZ ;  /* 0x0000001106127210 */ /* 0x000fca0007f3e0ff */
[----:B------:R-:W-:Y:S01]  /*1f4ae0*/  IMAD.X R19, R9, 0x1, R15, P1 ;  /* 0x0000000109137824 */ /* 0x000fe200008e060f */
[----:B------:R-:W-:-:S04]  /*1f4af0*/  F2FP.SATFINITE.E5M2.F32.PACK_AB_MERGE_C R12, R12, R25, RZ ;  /* 0x000000190c0c723e */ /* 0x000fc800048060ff */
[----:B------:R0:W-:Y:S04]  /*1f4b00*/  STL.64 [R1+0x1978], R18 ;  /* 0x0019781201007387 */ /* 0x0001e80000100a00 */
[----:B------:R1:W-:Y:S01]  /*1f4b10*/  STL.64 [R1+0x7d40], R16 ;  /* 0x007d401001007387 */ /* 0x0003e20000100a00 */
[----:B------:R-:W-:-:S03]  /*1f4b20*/  F2FP.SATFINITE.E5M2.F32.PACK_AB_MERGE_C R0, R0, R7, RZ ;  /* 0x000000070000723e */ /* 0x000fc600048060ff */
[----:B------:R-:W-:Y:S04]  /*1f4b30*/  STL [R1+0x73c], R12 ;  /* 0x00073c0c01007387 */ /* 0x000fe80000100800 */
[----:B------:R-:W4:Y:S04]  /*1f4b40*/  LDL.LU R22, [R1+0x1bf0] ;  /* 0x001bf00001167983 */ /* 0x000f280000300800 */
[----:B------:R-:W4:Y:S01]  /*1f4b50*/  LDL.LU R23, [R1+0x1bf4] ;  /* 0x001bf40001177983 */ /* 0x000f220000300800 */
[C---:B0-----:R-:W-:Y:S01]  /*1f4b60*/  IADD3 R18, P1, R6.reuse, R16, RZ ;  /* 0x0000001006127210 */ /* 0x041fe20007f3e0ff */
[----:B------:R-:W-:Y:S01]  /*1f4b70*/  VIADD R6, R6, UR6 ;  /* 0x0000000606067c36 */ /* 0x000fe20008000000 */
[----:B------:R-:W-:-:S02]  /*1f4b80*/  F2FP.SATFINITE.E5M2.F32.PACK_AB_MERGE_C R8, R8, R10, RZ ;  /* 0x0000000a0808723e */ /* 0x000fc400048060ff */
[----:B------:R-:W-:Y:S01]  /*1f4b90*/  F2FP.SATFINITE.E5M2.F32.PACK_AB_MERGE_C R2, R2, R3, RZ ;  /* 0x000000030202723e */ /* 0x000fe200048060ff */
[----:B------:R-:W-:Y:S01]  /*1f4ba0*/  ULDC UR6, c[0x0][0x248] ;  /* 0x0000920000067ab9 */ /* 0x000fe20000000800 */
[----:B------:R-:W-:Y:S01]  /*1f4bb0*/  IMAD.X R19, R9, 0x1, R14, P1 ;  /* 0x0000000109137824 */ /* 0x000fe200008e060e */
[----:B------:R-:W-:Y:S02]  /*1f4bc0*/  SHF.R.S32.HI R10, RZ, 0x1f, R6 ;  /* 0x0000001fff0a7819 */ /* 0x000fe40000011406 */
[----:B-1----:R-:W-:Y:S02]  /*1f4bd0*/  IADD3 R16, P1, R6, R27, RZ ;  /* 0x0000001b06107210 */ /* 0x002fe40007f3e0ff */
[----:B------:R-:W-:Y:S04]  /*1f4be0*/  STL.64 [R1+0x1980], R18 ;  /* 0x0019801201007387 */ /* 0x000fe80000100a00 */
[----:B------:R0:W-:Y:S04]  /*1f4bf0*/  STL [R1+0x738], R0 ;  /* 0x0007380001007387 */ /* 0x0001e80000100800 */
[----:B------:R-:W4:Y:S01]  /*1f4c00*/  LDL.LU R7, [R1+0x1bf8] ;  /* 0x001bf80001077983 */ /* 0x000f220000300800 */
[----:B------:R-:W-:-:S03]  /*1f4c10*/  IMAD.X R17, R10, 0x1, R26, P1 ;  /* 0x000000010a117824 */ /* 0x000fc600008e061a */
[----:B0-----:R-:W4:Y:S04]  /*1f4c20*/  LDL.LU R0, [R1+0x1bfc] ;  /* 0x001bfc0001007983 */ /* 0x001f280000300800 */
[----:B------:R0:W-:Y:S04]  /*1f4c30*/  STL [R1+0x6dc], R8 ;  /* 0x0006dc0801007387 */ /* 0x0001e80000100800 */
[----:B------:R-:W4:Y:S04]  /*1f4c40*/  LDL.LU R20, [R1+0x1c00] ;  /* 0x001c000001147983 */ /* 0x000f280000300800 */
[----:B------:R-:W4:Y:S04]  /*1f4c50*/  LDL.LU R21, [R1+0x1c04] ;  /* 0x001c040001157983 */ /* 0x000f280000300800 */
[----:B------:R-:W-:Y:S04]  /*1f4c60*/  STL [R1+0x6d8], R2 ;  /* 0x0006d80201007387 */ /* 0x000fe80000100800 */
[----:B0-----:R-:W4:Y:S04]  /*1f4c70*/  LDL.LU R8, [R1+0x1c08] ;  /* 0x001c080001087983 */ /* 0x001f280000300800 */
[----:B------:R-:W4:Y:S04]  /*1f4c80*/  LDL.LU R3, [R1+0x1c0c] ;  /* 0x001c0c0001037983 */ /* 0x000f280000300800 */
[----:B------:R0:W-:Y:S01]  /*1f4c90*/  STL.64 [R1+0x1970], R16 ;  /* 0x0019701001007387 */ /* 0x0001e20000100a00 */
[----:B------:R-:W-:-:S03]  /*1f4ca0*/  IADD3 R24, P1, R6, R29, RZ ;  /* 0x0000001d06187210 */ /* 0x000fc60007f3e0ff */
[----:B0-----:R-:W4:Y:S04]  /*1f4cb0*/  LDL.LU R16, [R1+0x1c14] ;  /* 0x001c140001107983 */ /* 0x001f280000300800 */
[----:B------:R-:W4:Y:S04]  /*1f4cc0*/  LDL.LU R18, [R1+0x1c18] ;  /* 0x001c180001127983 */ /* 0x000f280000300800 */
[----:B------:R-:W4:Y:S04]  /*1f4cd0*/  LDL.LU R19, [R1+0x1c1c] ;  /* 0x001c1c0001137983 */ /* 0x000f280000300800 */
[----:B------:R-:W4:Y:S04]  /*1f4ce0*/  LDL.LU R17, [R1+0x1c20] ;  /* 0x001c200001117983 */ /* 0x000f280000300800 */
[----:B------:R-:W4:Y:S04]  /*1f4cf0*/  LDL.LU R12, [R1+0x1c24] ;  /* 0x001c2400010c7983 */ /* 0x000f280000300800 */
[----:B------:R-:W4:Y:S04]  /*1f4d00*/  LDL.LU R9, [R1+0x1c28] ;  /* 0x001c280001097983 */ /* 0x000f280000300800 */
[----:B------:R-:W4:Y:S04]  /*1f4d10*/  LDL.LU R2, [R1+0x1c2c] ;  /* 0x001c2c0001027983 */ /* 0x000f280000300800 */
[----:B------:R0:W-:Y:S01]  /*1f4d20*/  STL.64 [R1+0x7d30], R26 ;  /* 0x007d301a01007387 */ /* 0x0001e20000100a00 */
[----:B------:R-:W-:Y:S01]  /*1f4d30*/  IMAD.X R25, R10, 0x1, R28, P1 ;  /* 0x000000010a197824 */ /* 0x000fe200008e061c */
[----:B--2---:R-:W-:-:S02]  /*1f4d40*/  F2FP.SATFINITE.E5M2.F32.PACK_AB_MERGE_C R11, R5, R11, RZ ;  /* 0x0000000b050b723e */ /* 0x004fc400048060ff */
[----:B------:R-:W2:Y:S04]  /*1f4d50*/  LDL.LU R5, [R1+0x1c30] ;  /* 0x001c300001057983 */ /* 0x000ea80000300800 */
[----:B------:R1:W-:Y:S04]  /*1f4d60*/  STL [R1+0x410], R11 ;  /* 0x0004100b01007387 */ /* 0x0003e80000100800 */
[----:B0-----:R-:W2:Y:S01]  /*1f4d70*/  LDL.LU R26, [R1+0x1c34] ;  /* 0x001c3400011a7983 */ /* 0x001ea20000300800 */
[----:B---3--:R-:W-:-:S05]  /*1f4d80*/  F2FP.SATFINITE.E5M2.F32.PACK_AB_MERGE_C R4, R4, R13, RZ ;  /* 0x0000000d0404723e */ /* 0x008fca00048060ff */
[----:B------:R-:W-:Y:S04]  /*1f4d90*/  STL [R1+0x414], R4 ;  /* 0x0004140401007387 */ /* 0x000fe80000100800 */
[----:B------:R-:W3:Y:S04]  /*1f4da0*/  LDL.LU R27, [R1+0x1c38] ;  /* 0x001c3800011b7983 */ /* 0x000ee80000300800 */
[----:B-1----:R-:W3:Y:S04]  /*1f4db0*/  LDL.LU R11, [R1+0x1c3c] ;  /* 0x001c3c00010b7983 */ /* 0x002ee80000300800 */
[----:B------:R0:W-:Y:S04]  /*1f4dc0*/  STL.64 [R1+0x1968], R24 ;  /* 0x0019681801007387 */ /* 0x0001e80000100a00 */
[----:B0-----:R-:W2:Y:S01]  /*1f4dd0*/  LDL.LU.64 R24, [R1+0x7d60] ;  /* 0x007d600001187983 */ /* 0x001ea20000300a00 */
[----:B----4-:R-:W-:-:S03]  /*1f4de0*/  F2FP.SATFINITE.E5M2.F32.PACK_AB_MERGE_C R23, R23, R22, RZ ;  /* 0x000000161717723e */ /* 0x010fc600048060ff */
[----:B------:R-:W4:Y:S04]  /*1f4df0*/  LDL.LU R13, [R1+0x1c40] ;  /* 0x001c4000010d7983 */ /* 0x000f280000300800 */
[----:B------:R-:W4:Y:S04]  /*1f4e00*/  LDL.LU R4, [R1+0x1c44] ;  /* 0x001c440001047983 */ /* 0x000f280000300800 */
[----:B------:R0:W-:Y:S01]  /*1f4e10*/  STL [R1+0x404], R23 ;  /* 0x0004041701007387 */ /* 0x0001e20000100800 */
[----:B------:R-:W-:-:S05]  /*1f4e20*/  F2FP.SATFINITE.E5M2.F32.PACK_AB_MERGE_C R0, R0, R7, RZ ;  /* 0x000000070000723e */ /* 0x000fca00048060ff */
[----:B------:R-:W-:Y:S01]  /*1f4e30*/  STL [R1+0x400], R0 ;  /* 0x0004000001007387 */ /* 0x000fe20000100800 */
[----:B--2---:R-:W-:-:S05]  /*1f4e40*/  IADD3 R22, P1, R6, R25, RZ ;  /* 0x0000001906167210 */ /* 0x004fca0007f3e0ff */
[----:B0-----:R-:W-:-:S05]  /*1f4e50*/  IMAD.X R23, R10, 0x1, R24, P1 ;  /* 0x000000010a177824 */ /* 0x001fca00008e0618 */
[----:B------:R0:W-:Y:S04]  /*1f4e60*/  STL.64 [R1+0x1958], R22 ;  /* 0x0019581601007387 */ /* 0x0001e80000100a00 */
[----:B0-----:R-:W2:Y:S04]  /*1f4e70*/  LDL.LU.64 R22, [R1+0x7d58] ;  /* 0x007d580001167983 */ /* 0x001ea80000300a00 */
[----:B------:R-:W4:Y:S01]  /*1f4e80*/  LDL.LU R7, [R1+0x1c48] ;  /* 0x001c480001077983 */ /* 0x000f220000300800 */
[----:B------:R-:W-:-:S03]  /*1f4e90*/  F2FP.SATFINITE.E5M2.F32.PACK_AB_MERGE_C R20, R21, R20, RZ ;  /* 0x000000141514723e */ /* 0x000fc600048060ff */
[----:B------:R-:W4:Y:S04]  /*1f4ea0*/  LDL.LU R0, [R1+0x1c4c] ;  /* 0x001c4c0001007983 */ /* 0x000f280000300800 */
[----:B------:R0:W-:Y:S01]  /*1f4eb0*/  STL.64 [R1+0x7d28], R24 ;  /* 0x007d281801007387 */ /* 0x0001e20000100a00 */
[----:B------:R-:W-:-:S03]  /*1f4ec0*/  F2FP.SATFINITE.E5M2.F32.PACK_AB_MERGE_C R3, R3, R8, RZ ;  /* 0x000000080303723e */ /* 0x000fc600048060ff */
[----:B0-----:R-:W3:Y:S04]  /*1f4ed0*/  LDL.LU R25, [R1+0x1c10] ;  /* 0x001c100001197983 */ /* 0x001ee80000300800 */
[----:B------:R-:W4:Y:S04]  /*1f4ee0*/  LDL.LU R24, [R1+0x1c54] ;  /* 0x001c540001187983 */ /* 0x000f280000300800 */
[----:B------:R2:W-:Y:S04]  /*1f4ef0*/  STL [R1+0x3f8], R20 ;  /* 0x0003f81401007387 */ /* 0x0005e80000100800 */
[----:B------:R-:W-:Y:S01]  /*1f4f00*/  STL [R1+0x3fc], R3 ;  /* 0x0003fc0301007387 */ /* 0x000fe20000100800 */
[----:B--2---:R-:W-:-:S05]  /*1f4f10*/  IADD3 R20, P1, R6, R23, RZ ;  /* 0x0000001706147210 */ /* 0x004fca0007f3e0ff */
[----:B------:R-:W-:-:S05]  /*1f4f20*/  IMAD.X R21, R10, 0x1, R22, P1 ;  /* 0x000000010a157824 */ /* 0x000fca00008e0616 */
[----:B------:R0:W-:Y:S04]  /*1f4f30*/  STL.64 [R1+0x1960], R20 ;  /* 0x0019601401007387 */ /* 0x0001e80000100a00 */
[----:B0-----:R-:W2:Y:S01]  /*1f4f40*/  LDL.LU.64 R20, [R1+0x7d50] ;  /* 0x007d500001147983 */ /* 0x001ea20000300a00 */
[----:B---3--:R-:W-:Y:S02]  /*1f4f50*/  F2FP.SATFINITE.E5M2.F32.PACK_AB_MERGE_C R25, R16, R25, RZ ;  /* 0x000000191019723e */ /* 0x008fe400048060ff */
[----:B------:R-:W-:Y:S01]  /*1f4f60*/  F2FP.SATFINITE.E5M2.F32.PACK_AB_MERGE_C R16, R19, R18, RZ ;  /* 0x000000121310723e */ /* 0x000fe200048060ff */
[----:B------:R-:W3:Y:S04]  /*1f4f70*/  LDL.LU R8, [R1+0x1c58] ;  /* 0x001c580001087983 */ /* 0x000ee80000300800 */
[----:B------:R-:W3:Y:S04]  /*1f4f80*/  LDL.LU R3, [R1+0x1c5c] ;  /* 0x001c5c0001037983 */ /* 0x000ee80000300800 */
[----:B------:R-:W-:Y:S04]  /*1f4f90*/  STL [R1+0x378], R25 ;  /* 0x0003781901007387 */ /* 0x000fe80000100800 */
        /* <DEDUP_REMOVED lines=10> */
[----:B------:R-:W-:Y:S01]  /*1f5040*/  STL [R1+0x358], R9 ;  /* 0x0003580901007387 */ /* 0x000fe20000100800 */
[----:B--2---:R-:W-:-:S05]  /*1f5050*/  IADD3 R16, P1, R6, R19, RZ ;  /* 0x0000001306107210 */ /* 0x004fca0007f3e0ff */
[----:B------:R-:W-:-:S05]  /*1f5060*/  IMAD.X R17, R10, 0x1, R18, P1 ;  /* 0x000000010a117824 */ /* 0x000fca00008e0612 */
[----:B------:R0:W-:Y:S04]  /*1f5070*/  STL.64 [R1+0x1948], R16 ;  /* 0x0019481001007387 */ /* 0x0001e80000100a00 */
[----:B0-----:R-:W2:Y:S01]  /*1f5080*/  LDL.LU.64 R16, [R1+0x7d40] ;  /* 0x007d400001107983 */ /* 0x001ea20000300a00 */
[----:B------:R-:W-:-:S03]  /*1f5090*/  F2FP.SATFINITE.E5M2.F32.PACK_AB_MERGE_C R26, R26, R5, RZ ;  /* 0x000000051a1a723e */ /* 0x000fc600048060ff */
[----:B------:R-:W3:Y:S04]  /*1f50a0*/  LDL.LU R12, [R1+0x1c68] ;  /* 0x001c6800010c7983 */ /* 0x000ee80000300800 */
[----:B------:R-:W3:Y:S04]  /*1f50b0*/  LDL.LU R9, [R1+0x1c6c] ;  /* 0x001c6c0001097983 */ /* 0x000ee80000300800 */
[----:B------:R-:W3:Y:S04]  /*1f50c0*/  LDL.LU R5, [R1+0x7d38] ;  /* 0x007d380001057983 */ /* 0x000ee80000300800 */
[----:B------:R-:W-:Y:S01]  /*1f50d0*/  STL [R1+0x32c], R26 ;  /* 0x00032c1a01007387 */ /* 0x000fe20000100800 */
[----:B------:R-:W-:-:S02]  /*1f50e0*/  F2FP.SATFINITE.E5M2.F32.PACK_AB_MERGE_C R11, R11, R27, RZ ;  /* 0x0000001b0b0b723e */ /* 0x000fc400048060ff */
[----:B----4-:R-:W-:-:S03]  /*1f50f0*/  F2FP.SATFINITE.E5M2.F32.PACK_AB_MERGE_C R13, R4, R13, RZ ;  /* 0x0000000d040d723e */ /* 0x010fc600048060ff */
[----:B------:R0:W-:Y:S04]  /*1f5100*/  STL [R1+0x330], R11 ;  /* 0x0003300b01007387 */ /* 0x0001e80000100800 */
[----:B------:R-:W4:Y:S04]  /*1f5110*/  LDL.LU R4, [R1+0x1c74] ;  /* 0x001c740001047983 */ /* 0x000f280000300800 */
[----:B0-----:R-:W4:Y:S01]  /*1f5120*/  LDL.LU R11, [R1+0x1c7c] ;  /* 0x001c7c00010b7983 */ /* 0x001f220000300800 */
[----:B--2---:R-:W-:-:S05]  /*1f5130*/  IADD3 R26, P1, R6, R17, RZ ;  /* 0x00000011061a7210 */ /* 0x004fca0007f3e0ff */
[----:B------:R-:W-:-:S05]  /*1f5140*/  IMAD.X R27, R10, 0x1, R15, P1 ;  /* 0x000000010a1b7824 */ /* 0x000fca00008e060f */
[----:B------:R0:W-:Y:S04]  /*1f5150*/  STL.64 [R1+0x1938], R26 ;  /* 0x0019381a01007387 */ /* 0x0001e80000100a00 */
[----:B------:R-:W-:Y:S04]  /*1f5160*/  STL [R1+0x308], R13 ;  /* 0x0003080d01007387 */ /* 0x000fe80000100800 */
[----:B------:R1:W-:Y:S01]  /*1f5170*/  STL.64 [R1+0x7d20], R16 ;  /* 0x007d201001007387 */ /* 0x0003e20000100a00 */
[----:B0-----:R-:W-:-:S03]  /*1f5180*/  IADD3 R26, P1, R6, R16, RZ ;  /* 0x00000010061a7210 */ /* 0x001fc60007f3e0ff */
[----:B-1----:R-:W2:Y:S02]  /*1f5190*/  LDL.LU R17, [R1+0x1c50] ;  /* 0x001c500001117983 */ /* 0x002ea40000300800 */
[----:B------:R-:W-:-:S05]  /*1f51a0*/  IMAD.X R27, R10, 0x1, R14, P1 ;  /* 0x000000010a1b7824 */ /* 0x000fca00008e060e */
[----:B------:R0:W-:Y:S04]  /*1f51b0*/  STL.64 [R1+0x1940], R26 ;  /* 0x0019401a01007387 */ /* 0x0001e80000100a00 */
[----:B0-----:R-:W4:Y:S01]  /*1f51c0*/  LDL.LU.64 R26, [R1+0x7d30] ;  /* 0x007d3000011a7983 */ /* 0x001f220000300a00 */
[----:B------:R-:W-:-:S03]  /*1f51d0*/  F2FP.SATFINITE.E5M2.F32.PACK_AB_MERGE_C R0, R0, R7, RZ ;  /* 0x000000070000723e */ /* 0x000fc600048060ff */
[----:B------:R-:W4:Y:S04]  /*1f51e0*/  LDL.LU R13, [R1+0x1c80] ;  /* 0x001c8000010d7983 */ /* 0x000f280000300800 */
[----:B------:R-:W4:Y:S01]  /*1f51f0*/  LDL.LU R10, [R1+0x1c84] ;  /* 0x001c8400010a7983 */ /* 0x000f220000300800 */
[----:B------:R-:W-:Y:S01]  /*1f5200*/  VIADD R6, R6, UR6 ;  /* 0x0000000606067c36 */ /* 0x000fe20008000000 */
[----:B---3--:R-:W-:Y:S02]  /*1f5210*/  F2FP.SATFINITE.E5M2.F32.PACK_AB_MERGE_C R8, R3, R8, RZ ;  /* 0x000000080308723e */ /* 0x008fe400048060ff */
[----:B------:R0:W-:Y:S04]  /*1f5220*/  STL [R1+0x30c], R0 ;  /* 0x00030c0001007387 */ /* 0x0001e80000100800 */
[----:B------:R-:W3:Y:S01]  /*1f5230*/  LDL.LU R7, [R1+0x1c88] ;  /* 0x001c880001077983 */ /* 0x000ee20000300800 */
[----:B------:R-:W-:-:S02]  /*1f5240*/  F2FP.SATFINITE.E5M2.F32.PACK_AB_MERGE_C R2, R2, R25, RZ ;  /* 0x000000190202723e */ /* 0x000fc400048060ff */
[----:B------:R-:W-:Y:S02]  /*1f5250*/  SHF.R.S32.HI R3, RZ, 0x1f, R6 ;  /* 0x0000001fff037819 */ /* 0x000fe40000011406 */
[----:B------:R-:W-:Y:S01]  /*1f5260*/  F2FP.SATFINITE.E5M2.F32.PACK_AB_MERGE_C R9, R9, R12, RZ ;  /* 0x0000000c0909723e */ /* 0x000fe200048060ff */
[----:B------:R-:W-:Y:S01]  /*1f5270*/  ULDC UR6, c[0x0][0x248] ;  /* 0x0000920000067ab9 */ /* 0x000fe20000000800 */
[----:B0-----:R-:W3:Y:S01]  /*1f5280*/  LDL.LU R0, [R1+0x1c8c] ;  /* 0x001c8c0001007983 */ /* 0x001ee20000300800 */
[----:B--2---:R-:W-:-:S05]  /*1f5290*/  F2FP.SATFINITE.E5M2.F32.PACK_AB_MERGE_C R16, R24, R17, RZ ;  /* 0x000000111810723e */ /* 0x004fca00048060ff */
[----:B------:R4:W-:Y:S04]  /*1f52a0*/  STL [R1+0x2e0], R16 ;  /* 0x0002e01001007387 */ /* 0x0009e80000100800 */
[----:B------:R-:W-:Y:S01]  /*1f52b0*/  STL [R1+0x2e8], R8 ;  /* 0x0002e80801007387 */ /* 0x000fe20000100800 */
[----:B----4-:R-:W-:-:S05]  /*1f52c0*/  IADD3 R16, P1, R6, R27, RZ ;  /* 0x0000001b06107210 */ /* 0x010fca0007f3e0ff */
[----:B------:R-:W-:Y:S01]  /*1f52d0*/  IMAD.X R17, R3, 0x1, R26, P1 ;  /* 0x0000000103117824 */ /* 0x000fe200008e061a */
[----:B------:R-:W-:-:S04]  /*1f52e0*/  IADD3 R24, P1, R6, R29, RZ ;  /* 0x0000001d06187210 */ /* 0x000fc80007f3e0ff */
[----:B------:R0:W-:Y:S01]  /*1f52f0*/  STL.64 [R1+0x1930], R16 ;  /* 0x0019301001007387 */ /* 0x0001e20000100a00 */
[----:B------:R-:W-:-:S03]  /*1f5300*/  IMAD.X R25, R3, 0x1, R28, P1 ;  /* 0x0000000103197824 */ /* 0x000fc600008e061c */
[----:B0-----:R-:W2:Y:S04]  /*1f5310*/  LDL.LU R16, [R1+0x1c98] ;  /* 0x001c980001107983 */ /* 0x001ea80000300800 */
[----:B------:R-:W2:Y:S04]  /*1f5320*/  LDL.LU R8, [R1+0x1c9c] ;  /* 0x001c9c0001087983 */ /* 0x000ea80000300800 */
[----:B------:R0:W-:Y:S04]  /*1f5330*/  STL.64 [R1+0x7d10], R26 ;  /* 0x007d101a01007387 */ /* 0x0001e80000100a00 */
[----:B0-----:R-:W4:Y:S04]  /*1f5340*/  LDL.LU R27, [R1+0x1c78] ;  /* 0x001c7800011b7983 */ /* 0x001f280000300800 */
[----:B------:R-:W2:Y:S04]  /*1f5350*/  LDL.LU R26, [R1+0x1c94] ;  /* 0x001c9400011a7983 */ /* 0x000ea80000300800 */
[----:B------:R0:W-:Y:S04]  /*1f5360*/  STL [R1+0x7918], R2 ;  /* 0x0079180201007387 */ /* 0x0001e80000100800 */
[----:B0-----:R-:W2:Y:S04]  /*1f5370*/  LDL.LU R2, [R1+0x1c90] ;  /* 0x001c900001027983 */ /* 0x001ea80000300800 */
[----:B------:R-:W2:Y:S04]  /*1f5380*/  LDL.LU R17, [R1+0x1ca0] ;  /* 0x001ca00001117983 */ /* 0x000ea80000300800 */
[----:B------:R-:W2:Y:S04]  /*1f5390*/  LDL.LU R12, [R1+0x1ca4] ;  /* 0x001ca400010c7983 */ /* 0x000ea80000300800 */
[----:B------:R-:W-:Y:S04]  /*1f53a0*/  STL [R1+0x2c4], R9 ;  /* 0x0002c40901007387 */ /* 0x000fe80000100800 */
[----:B------:R0:W-:Y:S04]  /*1f53b0*/  STL.64 [R1+0x1928], R24 ;  /* 0x0019281801007387 */ /* 0x0001e80000100a00 */
[----:B0-----:R-:W3:Y:S04]  /*1f53c0*/  LDL.LU.64 R24, [R1+0x7d28] ;  /* 0x007d280001187983 */ /* 0x001ee80000300a00 */
[----:B------:R-:W2:Y:S04]  /*1f53d0*/  LDL.LU R9, [R1+0x1ca8] ;  /* 0x001ca80001097983 */ /* 0x000ea80000300800 */
[----:B------:R-:W2:Y:S04]  /*1f53e0*/  LDL.LU R3, [R1+0x1cac] ;  /* 0x001cac0001037983 */ /* 0x000ea80000300800 */
[----:B------:R0:W-:Y:S04]  /*1f53f0*/  STL.64 [R1+0x7d08], R28 ;  /* 0x007d081c01007387 */ /* 0x0001e80000100a00 */
[----:B0-----:R-:W4:Y:S01]  /*1f5400*/  LDL.LU R29, [R1+0x1c70] ;  /* 0x001c7000011d7983 */ /* 0x001f220000300800 */
[----:B---3--:R-:W-:-:S02]  /*1f5410*/  IADD3 R28, P1, R6, R25, RZ ;  /* 0x00000019061c7210 */ /* 0x008fc40007f3e0ff */
[----:B----4-:R-:W-:-:S05]  /*1f5420*/  F2FP.SATFINITE.E5M2.F32.PACK_AB_MERGE_C R4, R4, R29, RZ ;  /* 0x0000001d0404723e */ /* 0x010fca00048060ff */
[----:B------:R-:W-:Y:S04]  /*1f5430*/  STL [R1+0x7938], R4 ;  /* 0x0079380401007387 */ /* 0x000fe80000100800 */
[----:B------:R0:W-:Y:S02]  /*1f5440*/  STL [R1+0x7d18], R25 ;  /* 0x007d181901007387 */ /* 0x0001e40000100800 */
[----:B0-----:R-:W-:Y:S02]  /*1f5450*/  SHF.R.S32.HI R25, RZ, 0x1f, R6 ;  /* 0x0000001fff197819 */ /* 0x001fe40000011406 */
[----:B------:R-:W-:Y:S02]  /*1f5460*/  F2FP.SATFINITE.E5M2.F32.PACK_AB_MERGE_C R4, R11, R27, RZ ;  /* 0x0000001b0b04723e */ /* 0x000fe400048060ff */
[----:B------:R-:W-:Y:S01]  /*1f5470*/  F2FP.SATFINITE.E5M2.F32.PACK_AB_MERGE_C R11, R10, R13, RZ ;  /* 0x0000000d0a0b723e */ /* 0x000fe200048060ff */
[----:B------:R-:W-:-:S02]  /*1f5480*/  IMAD.X R29, R25, 0x1, R24, P1 ;  /* 0x00000001191d7824 */ /* 0x000fc400008e0618 */
[----:B------:R0:W-:Y:S04]  /*1f5490*/  STL [R1+0x2ac], R4 ;  /* 0x0002ac0401007387 */ /* 0x0001e80000100800 */
[----:B------:R-:W3:Y:S04]  /*1f54a0*/  LDL.LU R10, [R1+0x1cb0] ;  /* 0x001cb000010a7983 */ /* 0x000ee80000300800 */
[----:B------:R1:W-:Y:S04]  /*1f54b0*/  STL.64 [R1+0x1920], R28 ;  /* 0x0019201c01007387 */ /* 0x0003e80000100a00 */
[----:B------:R4:W-:Y:S01]  /*1f54c0*/  STL [R1+0x284], R11 ;  /* 0x0002840b01007387 */ /* 0x0009e20000100800 */
[----:B0-----:R-:W-:-:S03]  /*1f54d0*/  F2FP.SATFINITE.E5M2.F32.PACK_AB_MERGE_C R4, R0, R7, RZ ;  /* 0x000000070004723e */ /* 0x001fc600048060ff */
[----:B------:R-:W3:Y:S01]  /*1f54e0*/  LDL.LU R0, [R1+0x1cb4] ;  /* 0x001cb40001007983 */ /* 0x000ee20000300800 */
[----:B-1----:R-:W-:-:S03]  /*1f54f0*/  IADD3 R28, P1, R6, R23, RZ ;  /* 0x00000017061c7210 */ /* 0x002fc60007f3e0ff */
[----:B------:R2:W-:Y:S04]  /*1f5500*/  STL [R1+0x28c], R4 ;  /* 0x00028c0401007387 */ /* 0x0005e80000100800 */
[----:B------:R-:W3:Y:S01]  /*1f5510*/  LDL.LU R27, [R1+0x1cb8] ;  /* 0x001cb800011b7983 */ /* 0x000ee20000300800 */
[----:B------:R-:W-:-:S03]  /*1f5520*/  IMAD.X R29, R25, 0x1, R22, P1 ;  /* 0x00000001191d7824 */ /* 0x000fc600008e0616 */
[----:B----4-:R-:W4:Y:S04]  /*1f5530*/  LDL.LU R11, [R1+0x1cbc] ;  /* 0x001cbc00010b7983 */ /* 0x010f280000300800 */
[----:B------:R-:W4:Y:S04]  /*1f5540*/  LDL.LU R13, [R1+0x1cc0] ;  /* 0x001cc000010d7983 */ /* 0x000f280000300800 */
[----:B------:R-:W-:Y:S04]  /*1f5550*/  STL.64 [R1+0x1918], R28 ;  /* 0x0019181c01007387 */ /* 0x000fe80000100a00 */
[----:B------:R-:W4:Y:S04]  /*1f5560*/  LDL.LU R7, [R1+0x1cc4] ;  /* 0x001cc40001077983 */ /* 0x000f280000300800 */
[----:B------:R0:W-:Y:S01]  /*1f5570*/  STL.64 [R1+0x7d00], R22 ;  /* 0x007d001601007387 */ /* 0x0001e20000100a00 */
[----:B--2---:R-:W-:-:S02]  /*1f5580*/  F2FP.SATFINITE.E5M2.F32.PACK_AB_MERGE_C R4, R26, R2, RZ ;  /* 0x000000021a04723e */ /* 0x004fc400048060ff */
[----:B------:R-:W-:Y:S02]  /*1f5590*/  F2FP.SATFINITE.E5M2.F32.PACK_AB_MERGE_C R2, R8, R16, RZ ;  /* 0x000000100802723e */ /* 0x000fe400048060ff */
[----:B0-----:R-:W-:Y:S01]  /*1f55a0*/  IADD3 R22, P1, R6, R21, RZ ;  /* 0x0000001506167210 */ /* 0x001fe20007f3e0ff */
[----:B------:R0:W-:Y:S04]  /*1f55b0*/  STL [R1+0x26c], R4 ;  /* 0x00026c0401007387 */ /* 0x0001e80000100800 */
[----:B------:R1:W-:Y:S01]  /*1f55c0*/  STL [R1+0x270], R2 ;  /* 0x0002700201007387 */ /* 0x0003e20000100800 */
[----:B------:R-:W-:-:S03]  /*1f55d0*/  IMAD.X R23, R25, 0x1, R20, P1 ;  /* 0x0000000119177824 */ /* 0x000fc600008e0614 */
[----:B------:R-:W2:Y:S01]  /*1f55e0*/  LDL.LU R28, [R1+0x1ccc] ;  /* 0x001ccc00011c7983 */ /* 0x000ea20000300800 */
[----:B0-----:R-:W-:-:S03]  /*1f55f0*/  F2FP.SATFINITE.E5M2.F32.PACK_AB_MERGE_C R4, R12, R17, RZ ;  /* 0x000000110c04723e */ /* 0x001fc600048060ff */
[----:B-1----:R-:W2:Y:S04]  /*1f5600*/  LDL.LU R2, [R1+0x1cd0] ;  /* 0x001cd00001027983 */ /* 0x002ea80000300800 */
[----:B------:R-:W2:Y:S04]  /*1f5610*/  LDL.LU R8, [R1+0x1cd4] ;  /* 0x001cd40001087983 */ /* 0x000ea80000300800 */
[----:B------:R-:W-:Y:S04]  /*1f5620*/  STL.64 [R1+0x1910], R22 ;  /* 0x0019101601007387 */ /* 0x000fe80000100a00 */
[----:B------:R-:W-:Y:S04]  /*1f5630*/  STL.64 [R1+0x7cf8], R20 ;  /* 0x007cf81401007387 */ /* 0x000fe80000100a00 */
[----:B------:R0:W-:Y:S04]  /*1f5640*/  STL [R1+0x7990], R4 ;  /* 0x0079900401007387 */ /* 0x0001e80000100800 */
[----:B------:R1:W-:Y:S01]  /*1f5650*/  STL [R1+0x7c80], R5 ;  /* 0x007c800501007387 */ /* 0x0003e20000100800 */
[----:B------:R-:W-:-:S02]  /*1f5660*/  IADD3 R16, P1, R6, R19, RZ ;  /* 0x0000001306107210 */ /* 0x000fc40007f3e0ff */
[----:B0-----:R-:W-:Y:S01]  /*1f5670*/  F2FP.SATFINITE.E5M2.F32.PACK_AB_MERGE_C R4, R3, R9, RZ ;  /* 0x000000090304723e */ /* 0x001fe200048060ff */
[----:B-1----:R-:W2:Y:S04]  /*1f5680*/  LDL.LU R5, [R1+0x1cc8] ;  /* 0x001cc80001057983 */ /* 0x002ea80000300800 */
[----:B------:R-:W2:Y:S04]  /*1f5690*/  LDL.LU R29, [R1+0x1cd8] ;  /* 0x001cd800011d7983 */ /* 0x000ea80000300800 */
[----:B------:R-:W2:Y:S01]  /*1f56a0*/  LDL.LU R3, [R1+0x1cdc] ;  /* 0x001cdc0001037983 */ /* 0x000ea20000300800 */
[----:B------:R-:W-:-:S03]  /*1f56b0*/  IMAD.X R17, R25, 0x1, R18, P1 ;  /* 0x0000000119117824 */ /* 0x000fc600008e0612 */
[----:B------:R0:W-:Y:S04]  /*1f56c0*/  STL [R1+0x248], R4 ;  /* 0x0002480401007387 */ /* 0x0001e80000100800 */
[----:B0-----:R-:W2:Y:S04]  /*1f56d0*/  LDL.LU R4, [R1+0x1ce0] ;  /* 0x001ce00001047983 */ /* 0x001ea80000300800 */
[----:B------:R-:W2:Y:S04]  /*1f56e0*/  LDL.LU R20, [R1+0x1ce4] ;  /* 0x001ce40001147983 */ /* 0x000ea80000300800 */
[----:B------:R-:W2:Y:S04]  /*1f56f0*/  LDL.LU R22, [R1+0x1ce8] ;  /* 0x001ce80001167983 */ /* 0x000ea80000300800 */
[----:B------:R-:W2:Y:S04]  /*1f5700*/  LDL.LU R23, [R1+0x1cec] ;  /* 0x001cec0001177983 */ /* 0x000ea80000300800 */
[----:B------:R-:W-:Y:S04]  /*1f5710*/  STL [R1+0x7ce8], R19 ;  /* 0x007ce81301007387 */ /* 0x000fe80000100800 */
[----:B------:R0:W-:Y:S04]  /*1f5720*/  STL.64 [R1+0x1908], R16 ;  /* 0x0019081001007387 */ /* 0x0001e80000100a00 */
[----:B0-----:R-:W2:Y:S04]  /*1f5730*/  LDL.LU.64 R16, [R1+0x7d20] ;  /* 0x007d200001107983 */ /* 0x001ea80000300a00 */
[----:B------:R-:W2:Y:S04]  /*1f5740*/  LDL.LU R12, [R1+0x1cf0] ;  /* 0x001cf000010c7983 */ /* 0x000ea80000300800 */
[----:B------:R-:W2:Y:S01]  /*1f5750*/  LDL.LU R9, [R1+0x1cf4] ;  /* 0x001cf40001097983 */ /* 0x000ea20000300800 */
[----:B---3--:R-:W-:-:S03]  /*1f5760*/  F2FP.SATFINITE.E5M2.F32.PACK_AB_MERGE_C R19, R0, R10, RZ ;  /* 0x0000000a0013723e */ /* 0x008fc600048060ff */
[----:B------:R-:W3:Y:S04]  /*1f5770*/  LDL.LU R10, [R1+0x1cf8] ;  /* 0x001cf800010a7983 */ /* 0x000ee80000300800 */
[----:B------:R-:W3:Y:S04]  /*1f5780*/  LDL.LU R0, [R1+0x1cfc] ;  /* 0x001cfc0001007983 */ /* 0x000ee80000300800 */
[----:B------:R-:W-:Y:S01]  /*1f5790*/  STL [R1+0x214], R19 ;  /* 0x0002141301007387 */ /* 0x000fe20000100800 */
[----:B----4-:R-:W-:-:S05]  /*1f57a0*/  F2FP.SATFINITE.E5M2.F32.PACK_AB_MERGE_C R11, R11, R27, RZ ;  /* 0x0000001b0b0b723e */ /* 0x010fca00048060ff */
[----:B------:R0:W-:Y:S04]  /*1f57b0*/  STL [R1+0x21c], R11 ;  /* 0x00021c0b01007387 */ /* 0x0001e80000100800 */
[----:B------:R-:W4:Y:S01]  /*1f57c0*/  LDL.LU R21, [R1+0x1d50] ;  /* 0x001d500001157983 */ /* 0x000f220000300800 */
[----:B------:R-:W-:-:S03]  /*1f57d0*/  F2FP.SATFINITE.E5M2.F32.PACK_AB_MERGE_C R7, R7, R13, RZ ;  /* 0x0000000d0707723e */ /* 0x000fc600048060ff */
[----:B0-----:R-:W4:Y:S01]  /*1f57e0*/  LDL.LU R11, [R1+0x1d54] ;  /* 0x001d5400010b7983 */ /* 0x001f220000300800 */
[----:B--2---:R-:W-:-:S05]  /*1f57f0*/  IADD3 R26, P1, R6, R17, RZ ;  /* 0x00000011061a7210 */ /* 0x004fca0007f3e0ff */
[----:B------:R-:W-:-:S05]  /*1f5800*/  IMAD.X R27, R25, 0x1, R15, P1 ;  /* 0x00000001191b7824 */ /* 0x000fca00008e060f */
[----:B------:R-:W-:Y:S04]  /*1f5810*/  STL.64 [R1+0x18f8], R26 ;  /* 0x0018f81a01007387 */ /* 0x000fe80000100a00 */
[----:B------:R0:W-:Y:S04]  /*1f5820*/  STL [R1+0x1e8], R7 ;  /* 0x0001e80701007387 */ /* 0x0001e80000100800 */
[----:B------:R-:W2:Y:S04]  /*1f5830*/  LDL.LU R13, [R1+0x1d58] ;  /* 0x001d5800010d7983 */ /* 0x000ea80000300800 */
[----:B0-----:R-:W2:Y:S01]  /*1f5840*/  LDL.LU R7, [R1+0x1d5c] ;  /* 0x001d5c0001077983 */ /* 0x001ea20000300800 */
[----:B------:R-:W-:-:S03]  /*1f5850*/  IADD3 R26, P1, R6, R16, RZ ;  /* 0x00000010061a7210 */ /* 0x000fc60007f3e0ff */
[----:B------:R-:W-:Y:S02]  /*1f5860*/  STL.64 [R1+0x7cf0], R16 ;  /* 0x007cf01001007387 */ /* 0x000fe40000100a00 */
[----:B------:R-:W-:Y:S02]  /*1f5870*/  IMAD.X R27, R25, 0x1, R14, P1 ;  /* 0x00000001191b7824 */ /* 0x000fe400008e060e */
[----:B------:R-:W4:Y:S04]  /*1f5880*/  LDL.LU R25, [R1+0x7d18] ;  /* 0x007d180001197983 */ /* 0x000f280000300800 */
[----:B------:R0:W-:Y:S04]  /*1f5890*/  STL.64 [R1+0x1900], R26 ;  /* 0x0019001a01007387 */ /* 0x0001e80000100a00 */
[----:B0-----:R-:W3:Y:S01]  /*1f58a0*/  LDL.LU.64 R26, [R1+0x7d10] ;  /* 0x007d1000011a7983 */ /* 0x001ee20000300a00 */
[----:B------:R-:W-:-:S02]  /*1f58b0*/  F2FP.SATFINITE.E5M2.F32.PACK_AB_MERGE_C R16, R28, R5, RZ ;  /* 0x000000051c10723e */ /* 0x000fc400048060ff */
[----:B------:R-:W-:Y:S01]  /*1f58c0*/  F2FP.SATFINITE.E5M2.F32.PACK_AB_MERGE_C R5, R8, R2, RZ ;  /* 0x000000020805723e */ /* 0x000fe200048060ff */
[----:B------:R-:W-:Y:S01]  /*1f58d0*/  VIADD R2, R6, UR6 ;  /* 0x0000000606027c36 */ /* 0x000fe20008000000 */
[----:B------:R-:W-:Y:S01]  /*1f58e0*/  ULDC UR6, c[0x0][0x248] ;  /* 0x0000920000067ab9 */ /* 0x000fe20000000800 */
[----:B------:R0:W-:Y:S04]  /*1f58f0*/  STL [R1+0x1e0], R16 ;  /* 0x0001e01001007387 */ /* 0x0001e80000100800 */
[----:B------:R1:W-:Y:S04]  /*1f5900*/  STL [R1+0x154], R5 ;  /* 0x0001540501007387 */ /* 0x0003e80000100800 */
[----:B------:R-:W2:Y:S01]  /*1f5910*/  LDL.LU R17, [R1+0x1d10] ;  /* 0x001d100001117983 */ /* 0x000ea20000300800 */
[----:B0-----:R-:W-:-:S02]  /*1f5920*/  F2FP.SATFINITE.E5M2.F32.PACK_AB_MERGE_C R16, R3, R29, RZ ;  /* 0x0000001d0310723e */ /* 0x001fc400048060ff */
[----:B------:R-:W-:Y:S01]  /*1f5930*/  SHF.R.S32.HI R3, RZ, 0x1f, R2 ;  /* 0x0000001fff037819 */ /* 0x000fe20000011402 */
[----:B-1----:R-:W2:Y:S04]  /*1f5940*/  LDL.LU R5, [R1+0x1d14] ;  /* 0x001d140001057983 */ /* 0x002ea80000300800 */
[----:B------:R-:W2:Y:S04]  /*1f5950*/  LDL.LU R8, [R1+0x1d18] ;  /* 0x001d180001087983 */ /* 0x000ea80000300800 */
[----:B------:R-:W2:Y:S04]  /*1f5960*/  LDL.LU R6, [R1+0x1d1c] ;  /* 0x001d1c0001067983 */ /* 0x000ea80000300800 */
[----:B------:R-:W-:Y:S01]  /*1f5970*/  STL [R1+0x150], R16 ;  /* 0x0001501001007387 */ /* 0x000fe20000100800 */
[----:B---3--:R-:W-:-:S05]  /*1f5980*/  IADD3 R28, P1, R2, R27, RZ ;  /* 0x0000001b021c7210 */ /* 0x008fca0007f3e0ff */
[----:B------:R-:W-:-:S05]  /*1f5990*/  IMAD.X R29, R3, 0x1, R26, P1 ;  /* 0x00000001031d7824 */ /* 0x000fca00008e061a */
[----:B------:R0:W-:Y:S04]  /*1f59a0*/  STL.64 [R1+0x18f0], R28 ;  /* 0x0018f01c01007387 */ /* 0x0001e80000100a00 */
[----:B0-----:R-:W3:Y:S01]  /*1f59b0*/  LDL.LU.64 R28, [R1+0x7d08] ;  /* 0x007d0800011c7983 */ /* 0x001ee20000300a00 */
[----:B------:R-:W-:Y:S02]  /*1f59c0*/  F2FP.SATFINITE.E5M2.F32.PACK_AB_MERGE_C R16, R20, R4, RZ ;  /* 0x000000041410723e */ /* 0x000fe400048060ff */
[----:B------:R-:W-:-:S03]  /*1f59d0*/  F2FP.SATFINITE.E5M2.F32.PACK_AB_MERGE_C R4, R23, R22, RZ ;  /* 0x000000161704723e */ /* 0x000fc600048060ff */
[----:B------:R-:W-:Y:S04]  /*1f59e0*/  STL [R1+0x138], R16 ;  /* 0x0001381001007387 */ /* 0x000fe80000100800 */
[----:B------:R0:W-:Y:S04]  /*1f59f0*/  STL [R1+0x140], R4 ;  /* 0x0001400401007387 */ /* 0x0001e80000100800 */
[----:B------:R-:W2:Y:S01]  /*1f5a00*/  LDL.LU R19, [R1+0x1d20] ;  /* 0x001d200001137983 */ /* 0x000ea20000300800 */
[----:B------:R-:W-:Y:S02]  /*1f5a10*/  F2FP.SATFINITE.E5M2.F32.PACK_AB_MERGE_C R10, R0, R10, RZ ;  /* 0x0000000a000a723e */ /* 0x000fe400048060ff */
[----:B0-----:R-:W-:-:S02]  /*1f5a20*/  F2FP.SATFINITE.E5M2.F32.PACK_AB_MERGE_C R4, R9, R12, RZ ;  /* 0x0000000c0904723e */ /* 0x001fc400048060ff */
[----:B------:R-:W2:Y:S01]  /*1f5a30*/  LDL.LU R12, [R1+0x1d24] ;  /* 0x001d2400010c7983 */ /* 0x000ea20000300800 */
[----:B---3--:R-:W-:-:S05]  /*1f5a40*/  IADD3 R22, P1, R2, R29, RZ ;  /* 0x0000001d02167210 */ /* 0x008fca0007f3e0ff */
[----:B------:R-:W-:-:S05]  /*1f5a50*/  IMAD.X R23, R3, 0x1, R28, P1 ;  /* 0x0000000103177824 */ /* 0x000fca00008e061c */
[----:B------:R-:W-:Y:S04]  /*1f5a60*/  STL.64 [R1+0x18e8], R22 ;  /* 0x0018e81601007387 */ /* 0x000fe80000100a00 */
[----:B------:R0:W-:Y:S04]  /*1f5a70*/  STL [R1+0x124], R4 ;  /* 0x0001240401007387 */ /* 0x0001e80000100800 */
[----:B0-----:R-:W3:Y:S01]  /*1f5a80*/  LDL.LU R4, [R1+0x1d34] ;  /* 0x001d340001047983 */ /* 0x001ee20000300800 */
[----:B----4-:R-:W-:-:S03]  /*1f5a90*/  IADD3 R22, P1, R2, R25, RZ ;  /* 0x0000001902167210 */ /* 0x010fc60007f3e0ff */
[----:B------:R-:W4:Y:S04]  /*1f5aa0*/  LDL.LU R9, [R1+0x1d38] ;  /* 0x001d380001097983 */ /* 0x000f280000300800 */
[----:B------:R-:W4:Y:S01]  /*1f5ab0*/  LDL.LU R0, [R1+0x1d3c] ;  /* 0x001d3c0001007983 */ /* 0x000f220000300800 */
[----:B------:R-:W-:-:S03]  /*1f5ac0*/  IMAD.X R23, R3, 0x1, R24, P1 ;  /* 0x0000000103177824 */ /* 0x000fc600008e0618 */
[----:B------:R0:W-:Y:S04]  /*1f5ad0*/  STL [R1+0x7a20], R10 ;  /* 0x007a200a01007387 */ /* 0x0001e80000100800 */
[----:B0-----:R-:W3:Y:S04]  /*1f5ae0*/  LDL.LU R10, [R1+0x1d30] ;  /* 0x001d3000010a7983 */ /* 0x001ee80000300800 */
[----:B------:R0:W-:Y:S04]  /*1f5af0*/  STL.64 [R1+0x18d8], R22 ;  /* 0x0018d81601007387 */ /* 0x0001e80000100a00 */
[----:B0-----:R-:W4:Y:S01]  /*1f5b00*/  LDL.LU.64 R22, [R1+0x7d00] ;  /* 0x007d000001167983 */ /* 0x001f220000300a00 */
[----:B------:R-:W-:-:S02]  /*1f5b10*/  F2FP.SATFINITE.E5M2.F32.PACK_AB_MERGE_C R16, R11, R21, RZ ;  /* 0x000000150b10723e */ /* 0x000fc400048060ff */
[----:B--2---:R-:W-:Y:S01]  /*1f5b20*/  F2FP.SATFINITE.E5M2.F32.PACK_AB_MERGE_C R13, R7, R13, RZ ;  /* 0x0000000d070d723e */ /* 0x004fe200048060ff */
[----:B------:R-:W2:Y:S04]  /*1f5b30*/  LDL.LU R11, [R1+0x1d40] ;  /* 0x001d4000010b7983 */ /* 0x000ea80000300800 */
[----:B------:R-:W-:Y:S04]  /*1f5b40*/  STL [R1+0x114], R16 ;  /* 0x0001141001007387 */ /* 0x000fe80000100800 */
[----:B------:R-:W2:Y:S04]  /*1f5b50*/  LDL.LU R7, [R1+0x1d44] ;  /* 0x001d440001077983 */ /* 0x000ea80000300800 */
[----:B------:R0:W-:Y:S04]  /*1f5b60*/  STL [R1+0x7a38], R13 ;  /* 0x007a380d01007387 */ /* 0x0001e80000100800 */
[----:B0-----:R-:W3:Y:S01]  /*1f5b70*/  LDL.LU R13, [R1+0x1d2c] ;  /* 0x001d2c00010d7983 */ /* 0x001ee20000300800 */
        /* <DEDUP_REMOVED lines=9> */
[----:B------:R0:W-:Y:S01]  /*1f5c10*/  STL [R1+0x100], R5 ;  /* 0x0001000501007387 */ /* 0x0001e20000100800 */
[----:B------:R-:W-:-:S03]  /*1f5c20*/  F2FP.SATFINITE.E5M2.F32.PACK_AB_MERGE_C R12, R12, R19, RZ ;  /* 0x000000130c0c723e */ /* 0x000fc600048060ff */
[----:B0-----:R-:W2:Y:S04]  /*1f5c30*/  LDL.LU R5, [R1+0xf24] ;  /* 0x000f240001057983 */ /* 0x001ea80000300800 */
[----:B------:R0:W-:Y:S04]  /*1f5c40*/  STL [R1+0x104], R6 ;  /* 0x0001040601007387 */ /* 0x0001e80000100800 */
[----:B------:R-:W2:Y:S04]  /*1f5c50*/  LDL.LU R8, [R1+0xf28] ;  /* 0x000f280001087983 */ /* 0x000ea80000300800 */
[----:B0-----:R-:W2:Y:S01]  /*1f5c60*/  LDL.LU R6, [R1+0xf2c] ;  /* 0x000f2c0001067983 */ /* 0x001ea20000300800 */
[----:B----4-:R-:W-:-:S03]  /*1f5c70*/  IADD3 R16, P1, R2, R21, RZ ;  /* 0x0000001502107210 */ /* 0x010fc60007f3e0ff */
[----:B------:R0:W-:Y:S02]  /*1f5c80*/  STL [R1+0x7cd0], R21 ;  /* 0x007cd01501007387 */ /* 0x0001e40000100800 */
[----:B------:R-:W-:Y:S02]  /*1f5c90*/  IMAD.X R17, R3, 0x1, R20, P1 ;  /* 0x0000000103117824 */ /* 0x000fe400008e0614 */
[----:B0-----:R-:W4:Y:S04]  /*1f5ca0*/  LDL.LU R21, [R1+0x1d4c] ;  /* 0x001d4c0001157983 */ /* 0x001f280000300800 */
[----:B------:R0:W-:Y:S04]  /*1f5cb0*/  STL.64 [R1+0x18d0], R16 ;  /* 0x0018d01001007387 */ /* 0x0001e80000100a00 */
[----:B0-----:R-:W2:Y:S04]  /*1f5cc0*/  LDL.LU.64 R16, [R1+0x7cf0] ;  /* 0x007cf00001107983 */ /* 0x001ea80000300a00 */
[----:B------:R0:W-:Y:S04]  /*1f5cd0*/  STL [R1+0x7cd4], R20 ;  /* 0x007cd41401007387 */ /* 0x0001e80000100800 */
[----:B0-----:R-:W4:Y:S04]  /*1f5ce0*/  LDL.LU R20, [R1+0x1d48] ;  /* 0x001d480001147983 */ /* 0x001f280000300800 */
[----:B------:R-:W2:Y:S04]  /*1f5cf0*/  LDL.LU R19, [R1+0x7ce8] ;  /* 0x007ce80001137983 */ /* 0x000ea80000300800 */
[----:B------:R2:W-:Y:S01]  /*1f5d00*/  STL [R1+0x7a9c], R12 ;  /* 0x007a9c0c01007387 */ /* 0x0005e20000100800 */
[----:B---3--:R-:W-:-:S02]  /*1f5d10*/  F2FP.SATFINITE.E5M2.F32.PACK_AB_MERGE_C R23, R13, R23, RZ ;  /* 0x000000170d17723e */ /* 0x008fc400048060ff */
[----:B------:R-:W-:Y:S02]  /*1f5d20*/  F2FP.SATFINITE.E5M2.F32.PACK_AB_MERGE_C R4, R4, R10, RZ ;  /* 0x0000000a0404723e */ /* 0x000fe400048060ff */
[----:B------:R-:W-:Y:S02]  /*1f5d30*/  F2FP.SATFINITE.E5M2.F32.PACK_AB_MERGE_C R0, R0, R9, RZ ;  /* 0x000000090000723e */ /* 0x000fe400048060ff */
[C---:B--2---:R-:W-:Y:S01]  /*1f5d40*/  IADD3 R12, P1, R2.reuse, R19, RZ ;  /* 0x00000013020c7210 */ /* 0x044fe20007f3e0ff */
[----:B------:R-:W-:Y:S04]  /*1f5d50*/  STL [R1+0x7cc0], R19 ;  /* 0x007cc01301007387 */ /* 0x000fe80000100800 */
[----:B------:R-:W-:Y:S01]  /*1f5d60*/  IMAD.X R13, R3, 0x1, R18, P1 ;  /* 0x00000001030d7824 */ /* 0x000fe200008e0612 */
[----:B------:R-:W-:Y:S04]  /*1f5d70*/  STL [R1+0xf0], R23 ;  /* 0x0000f01701007387 */ /* 0x000fe80000100800 */
[----:B------:R0:W-:Y:S04]  /*1f5d80*/  STL.64 [R1+0x18c8], R12 ;  /* 0x0018c80c01007387 */ /* 0x0001e80000100a00 */
[----:B------:R-:W-:Y:S04]  /*1f5d90*/  STL [R1+0xe0], R4 ;  /* 0x0000e00401007387 */ /* 0x000fe80000100800 */
[----:B------:R1:W-:Y:S04]  /*1f5da0*/  STL [R1+0xe4], R0 ;  /* 0x0000e40001007387 */ /* 0x0003e80000100800 */
[----:B------:R-:W2:Y:S01]  /*1f5db0*/  LDL.LU R9, [R1+0x1d60] ;  /* 0x001d600001097983 */ /* 0x000ea20000300800 */
[----:B0-----:R-:W-:-:S03]  /*1f5dc0*/  IADD3 R12, P1, R2, R17, RZ ;  /* 0x00000011020c7210 */ /* 0x001fc60007f3e0ff */
[----:B-1----:R-:W2:Y:S04]  /*1f5dd0*/  LDL.LU R0, [R1+0x1d64] ;  /* 0x001d640001007983 */ /* 0x002ea80000300800 */
[----:B------:R-:W3:Y:S01]  /*1f5de0*/  LDL.LU R23, [R1+0x1d68] ;  /* 0x001d680001177983 */ /* 0x000ee20000300800 */
[----:B------:R-:W-:-:S05]  /*1f5df0*/  IMAD.X R13, R3, 0x1, R15, P1 ;  /* 0x00000001030d7824 */ /* 0x000fca00008e060f */
[----:B------:R0:W-:Y:S04]  /*1f5e00*/  STL.64 [R1+0x18b8], R12 ;  /* 0x0018b80c01007387 */ /* 0x0001e80000100a00 */
[----:B------:R-:W3:Y:S01]  /*1f5e10*/  LDL.LU R10, [R1+0x1d6c] ;  /* 0x001d6c00010a7983 */ /* 0x000ee20000300800 */
[----:B0-----:R-:W-:Y:S02]  /*1f5e20*/  F2FP.SATFINITE.E5M2.F32.PACK_AB_MERGE_C R13, R7, R11, RZ ;  /* 0x0000000b070d723e */ /* 0x001fe400048060ff */
[----:B------:R-:W-:-:S03]  /*1f5e30*/  IADD3 R12, P1, R2, R16, RZ ;  /* 0x00000010020c7210 */ /* 0x000fc60007f3e0ff */
[----:B------:R0:W-:Y:S04]  /*1f5e40*/  STL [R1+0x7acc], R13 ;  /* 0x007acc0d01007387 */ /* 0x0001e80000100800 */
[----:B------:R-:W-:Y:S04]  /*1f5e50*/  STL.64 [R1+0x7cc8], R16 ;  /* 0x007cc81001007387 */ /* 0x000fe80000100a00 */
[----:B------:R-:W3:Y:S04]  /*1f5e60*/  LDL.LU R4, [R1+0x1d70] ;  /* 0x001d700001047983 */ /* 0x000ee80000300800 */
[----:B------:R-:W3:Y:S01]  /*1f5e70*/  LDL.LU R11, [R1+0x1d74] ;  /* 0x001d7400010b7983 */ /* 0x000ee20000300800 */
[----:B0-----:R-:W-:-:S03]  /*1f5e80*/  IMAD.X R13, R3, 0x1, R14, P1 ;  /* 0x00000001030d7824 */ /* 0x001fc600008e060e */
[----:B------:R-:W3:Y:S04]  /*1f5e90*/  LDL.LU R3, [R1+0x1d78] ;  /* 0x001d780001037983 */ /* 0x000ee80000300800 */
[----:B------:R4:W-:Y:S04]  /*1f5ea0*/  STL.64 [R1+0x18c0], R12 ;  /* 0x0018c00c01007387 */ /* 0x0009e80000100a00 */
[----:B------:R-:W3:Y:S01]  /*1f5eb0*/  LDL.LU R7, [R1+0x1d7c] ;  /* 0x001d7c0001077983 */ /* 0x000ee20000300800 */
[----:B------:R-:W-:Y:S01]  /*1f5ec0*/  F2FP.SATFINITE.E5M2.F32.PACK_AB_MERGE_C R5, R5, R22, RZ ;  /* 0x000000160505723e */ /* 0x000fe200048060ff */
[----:B------:R-:W-:-:S02]  /*1f5ed0*/  VIADD R2, R2, UR6 ;  /* 0x0000000602027c36 */ /* 0x000fc40008000000 */
[----:B------:R0:W-:Y:S01]  /*1f5ee0*/  STL.64 [R1+0x7cd8], R14 ;  /* 0x007cd80e01007387 */ /* 0x0001e20000100a00 */
[----:B------:R-:W-:Y:S01]  /*1f5ef0*/  ULDC UR6, c[0x0][0x248] ;  /* 0x0000920000067ab9 */ /* 0x000fe20000000800 */
[----:B----4-:R-:W-:Y:S02]  /*1f5f00*/  F2FP.SATFINITE.E5M2.F32.PACK_AB_MERGE_C R12, R21, R20, RZ ;  /* 0x00000014150c723e */ /* 0x010fe400048060ff */
[----:B------:R-:W-:-:S03]  /*1f5f10*/  IADD3 R16, P1, R2, R27, RZ ;  /* 0x0000001b02107210 */ /* 0x000fc60007f3e0ff */
[----:B------:R-:W-:Y:S04]  /*1f5f20*/  STL [R1+0xd4], R12 ;  /* 0x0000d40c01007387 */ /* 0x000fe80000100800 */
[----:B------:R1:W-:Y:S01]  /*1f5f30*/  STL [R1+0x88], R5 ;  /* 0x0000880501007387 */ /* 0x0003e20000100800 */
[----:B------:R-:W-:-:S03]  /*1f5f40*/  F2FP.SATFINITE.E5M2.F32.PACK_AB_MERGE_C R13, R6, R8, RZ ;  /* 0x00000008060d723e */ /* 0x000fc600048060ff */
[----:B0-----:R-:W4:Y:S04]  /*1f5f50*/  LDL.LU R14, [R1+0x1d80] ;  /* 0x001d8000010e7983 */ /* 0x001f280000300800 */
[----:B------:R-:W4:Y:S04]  /*1f5f60*/  LDL.LU R15, [R1+0x1d84] ;  /* 0x001d8400010f7983 */ /* 0x000f280000300800 */
[----:B------:R-:W4:Y:S04]  /*1f5f70*/  LDL.LU R8, [R1+0x1d88] ;  /* 0x001d880001087983 */ /* 0x000f280000300800 */
[----:B------:R-:W4:Y:S01]  /*1f5f80*/  LDL.LU R6, [R1+0x1d8c] ;  /* 0x001d8c0001067983 */ /* 0x000f220000300800 */
[----:B-1----:R-:W-:-:S03]  /*1f5f90*/  SHF.R.S32.HI R5, RZ, 0x1f, R2 ;  /* 0x0000001fff057819 */ /* 0x002fc60000011402 */
[----:B------:R-:W-:Y:S04]  /*1f5fa0*/  STL [R1+0x7adc], R13 ;  /* 0x007adc0d01007387 */ /* 0x000fe80000100800 */
[----:B------:R-:W4:Y:S01]  /*1f5fb0*/  LDL.LU R20, [R1+0x1d90] ;  /* 0x001d900001147983 */ /* 0x000f220000300800 */
[----:B------:R-:W-:-:S03]  /*1f5fc0*/  IMAD.X R17, R5, 0x1, R26, P1 ;  /* 0x0000000105117824 */ /* 0x000fc600008e061a */
[----:B------:R-:W4:Y:S01]  /*1f5fd0*/  LDL.LU R21, [R1+0x1d94] ;  /* 0x001d940001157983 */ /* 0x000f220000300800 */
[----:B------:R-:W-:-:S03]  /*1f5fe0*/  IADD3 R22, P1, R2, R29, RZ ;  /* 0x0000001d02167210 */ /* 0x000fc60007f3e0ff */
[----:B------:R0:W-:Y:S04]  /*1f5ff0*/  STL.64 [R1+0x18b0], R16 ;  /* 0x0018b01001007387 */ /* 0x0001e80000100a00 */
[----:B0-----:R-:W4:Y:S04]  /*1f6000*/  LDL.LU R16, [R1+0x1d98] ;  /* 0x001d980001107983 */ /* 0x001f280000300800 */
[----:B------:R-:W4:Y:S04]  /*1f6010*/  LDL.LU R17, [R1+0x1d9c] ;  /* 0x001d9c0001117983 */ /* 0x000f280000300800 */
[----:B------:R0:W-:Y:S04]  /*1f6020*/  STL.64 [R1+0x7cb8], R26 ;  /* 0x007cb81a01007387 */ /* 0x0001e80000100a00 */
[----:B0-----:R-:W4:Y:S04]  /*1f6030*/  LDL.LU R26, [R1+0x1dac] ;  /* 0x001dac00011a7983 */ /* 0x001f280000300800 */
[----:B------:R-:W4:Y:S01]  /*1f6040*/  LDL.LU R19, [R1+0x1da0] ;  /* 0x001da00001137983 */ /* 0x000f220000300800 */
[----:B--2---:R-:W-:-:S03]  /*1f6050*/  F2FP.SATFINITE.E5M2.F32.PACK_AB_MERGE_C R0, R0, R9, RZ ;  /* 0x000000090000723e */ /* 0x004fc600048060ff */
[----:B------:R-:W2:Y:S04]  /*1f6060*/  LDL.LU R9, [R1+0x1db0] ;  /* 0x001db00001097983 */ /* 0x000ea80000300800 */
[----:B------:R0:W-:Y:S01]  /*1f6070*/  STL [R1+0x1bfc], R0 ;  /* 0x001bfc0001007387 */ /* 0x0001e20000100800 */
[----:B---3--:R-:W-:Y:S01]  /*1f6080*/  F2FP.SATFINITE.E5M2.F32.PACK_AB_MERGE_C R10, R10, R23, RZ ;  /* 0x000000170a0a723e */ /* 0x008fe200048060ff */
[----:B------:R-:W-:Y:S02]  /*1f6090*/  IMAD.X R23, R5, 0x1, R28, P1 ;  /* 0x0000000105177824 */ /* 0x000fe400008e061c */
[----:B0-----:R-:W2:Y:S04]  /*1f60a0*/  LDL.LU R0, [R1+0x1db4] ;  /* 0x001db40001007983 */ /* 0x001ea80000300800 */
[----:B------:R-:W3:Y:S04]  /*1f60b0*/  LDL.LU R27, [R1+0x1db8] ;  /* 0x001db800011b7983 */ /* 0x000ee80000300800 */
[----:B------:R-:W3:Y:S04]  /*1f60c0*/  LDL.LU R13, [R1+0x1dbc] ;  /* 0x001dbc00010d7983 */ /* 0x000ee80000300800 */
[----:B------:R-:W-:Y:S04]  /*1f60d0*/  STL [R1+0x1c04], R10 ;  /* 0x001c040a01007387 */ /* 0x000fe80000100800 */
[----:B------:R-:W2:Y:S04]  /*1f60e0*/  LDL.LU R12, [R1+0x1dc0] ;  /* 0x001dc000010c7983 */ /* 0x000ea80000300800 */
[----:B------:R0:W-:Y:S01]  /*1f60f0*/  STL.64 [R1+0x1898], R22 ;  /* 0x0018981601007387 */ /* 0x0001e20000100a00 */
[----:B------:R-:W-:-:S02]  /*1f6100*/  F2FP.SATFINITE.E5M2.F32.PACK_AB_MERGE_C R4, R11, R4, RZ ;  /* 0x000000040b04723e */ /* 0x000fc400048060ff */
[----:B0-----:R-:W-:-:S03]  /*1f6110*/  IADD3 R22, P1, R2, R25, RZ ;  /* 0x0000001902167210 */ /* 0x001fc60007f3e0ff */
[----:B------:R0:W-:Y:S04]  /*1f6120*/  STL [R1+0x1b2c], R4 ;  /* 0x001b2c0401007387 */ /* 0x0001e80000100800 */
[----:B------:R-:W2:Y:S01]  /*1f6130*/  LDL.LU R10, [R1+0x1dc4] ;  /* 0x001dc400010a7983 */ /* 0x000ea20000300800 */
[----:B------:R-:W-:Y:S01]  /*1f6140*/  F2FP.SATFINITE.E5M2.F32.PACK_AB_MERGE_C R3, R7, R3, RZ ;  /* 0x000000030703723e */ /* 0x000fe200048060ff */
[----:B------:R-:W-:-:S04]  /*1f6150*/  IMAD.X R23, R5, 0x1, R24, P1 ;  /* 0x0000000105177824 */ /* 0x000fc800008e0618 */
[----:B------:R1:W-:Y:S04]  /*1f6160*/  STL [R1+0x1bc8], R3 ;  /* 0x001bc80301007387 */ /* 0x0003e80000100800 */
[----:B0-----:R-:W2:Y:S04]  /*1f6170*/  LDL.LU R4, [R1+0x1dc8] ;  /* 0x001dc80001047983 */ /* 0x001ea80000300800 */
[----:B------:R-:W2:Y:S04]  /*1f6180*/  LDL.LU R11, [R1+0x1dcc] ;  /* 0x001dcc00010b7983 */ /* 0x000ea80000300800 */
[----:B-1----:R-:W2:Y:S04]  /*1f6190*/  LDL.LU R3, [R1+0x1dd0] ;  /* 0x001dd00001037983 */ /* 0x002ea80000300800 */
[----:B------:R-:W2:Y:S04]  /*1f61a0*/  LDL.LU R7, [R1+0x1dd4] ;  /* 0x001dd40001077983 */ /* 0x000ea80000300800 */
[----:B------:R0:W-:Y:S04]  /*1f61b0*/  STL.64 [R1+0x1890], R22 ;  /* 0x0018901601007387 */ /* 0x0001e80000100a00 */
[----:B0-----:R-:W3:Y:S01]  /*1f61c0*/  LDL.LU.64 R22, [R1+0x7ce0] ;  /* 0x007ce00001167983 */ /* 0x001ee20000300a00 */
[----:B----4-:R-:W-:-:S03]  /*1f61d0*/  F2FP.SATFINITE.E5M2.F32.PACK_AB_MERGE_C R15, R15, R14, RZ ;  /* 0x0000000e0f0f723e */ /* 0x010fc600048060ff */
[----:B------:R0:W-:Y:S01]  /*1f61e0*/  STL.64 [R1+0x7cb0], R24 ;  /* 0x007cb01801007387 */ /* 0x0001e20000100a00 */
[----:B------:R-:W-:-:S03]  /*1f61f0*/  F2FP.SATFINITE.E5M2.F32.PACK_AB_MERGE_C R14, R6, R8, RZ ;  /* 0x00000008060e723e */ /* 0x000fc600048060ff */
[----:B0-----:R-:W4:Y:S04]  /*1f6200*/  LDL.LU R24, [R1+0x1da4] ;  /* 0x001da40001187983 */ /* 0x001f280000300800 */
[----:B------:R-:W2:Y:S04]  /*1f6210*/  LDL.LU R25, [R1+0x1da8] ;  /* 0x001da80001197983 */ /* 0x000ea80000300800 */
[----:B------:R-:W2:Y:S04]  /*1f6220*/  LDL.LU R8, [R1+0x1dd8] ;  /* 0x001dd80001087983 */ /* 0x000ea80000300800 */
[----:B------:R-:W-:Y:S04]  /*1f6230*/  STL [R1+0x1adc], R15 ;  /* 0x001adc0f01007387 */ /* 0x000fe80000100800 */
[----:B------:R-:W2:Y:S04]  /*1f6240*/  LDL.LU R6, [R1+0x1ddc] ;  /* 0x001ddc0001067983 */ /* 0x000ea80000300800 */
[----:B------:R3:W-:Y:S01]  /*1f6250*/  STL [R1+0x1b18], R14 ;  /* 0x001b180e01007387 */ /* 0x0007e20000100800 */
[----:B------:R-:W-:-:S02]  /*1f6260*/  F2FP.SATFINITE.E5M2.F32.PACK_AB_MERGE_C R21, R21, R20, RZ ;  /* 0x000000141515723e */ /* 0x000fc400048060ff */
[----:B---3--:R-:W-:-:S05]  /*1f6270*/  IADD3 R14, P1, R2, R23, RZ ;  /* 0x00000017020e7210 */ /* 0x008fca0007f3e0ff */
[----:B------:R-:W-:-:S05]  /*1f6280*/  IMAD.X R15, R5, 0x1, R22, P1 ;  /* 0x00000001050f7824 */ /* 0x000fca00008e0616 */
[----:B------:R0:W-:Y:S04]  /*1f6290*/  STL.64 [R1+0x1888], R14 ;  /* 0x0018880e01007387 */ /* 0x0001e80000100a00 */
[----:B0-----:R-:W3:Y:S04]  /*1f62a0*/  LDL.LU.64 R14, [R1+0x7cd8] ;  /* 0x007cd800010e7983 */ /* 0x001ee80000300a00 */
[----:B------:R-:W2:Y:S04]  /*1f62b0*/  LDL.LU R20, [R1+0x7cd4] ;  /* 0x007cd40001147983 */ /* 0x000ea80000300800 */
[----:B------:R0:W-:Y:S04]  /*1f62c0*/  STL [R1+0x824], R21 ;  /* 0x0008241501007387 */ /* 0x0001e80000100800 */
[----:B0-----:R-:W3:Y:S01]  /*1f62d0*/  LDL.LU R21, [R1+0x7cd0] ;  /* 0x007cd00001157983 */ /* 0x001ee20000300800 */
[----:B------:R-:W-:-:S05]  /*1f62e0*/  F2FP.SATFINITE.E5M2.F32.PACK_AB_MERGE_C R17, R17, R16, RZ ;  /* 0x000000101111723e */ /* 0x000fca00048060ff */
[----:B------:R2:W-:Y:S01]  /*1f62f0*/  STL [R1+0x850], R17 ;  /* 0x0008501101007387 */ /* 0x0005e20000100800 */
[----:B----4-:R-:W-:Y:S02]  /*1f6300*/  F2FP.SATFINITE.E5M2.F32.PACK_AB_MERGE_C R24, R24, R19, RZ ;  /* 0x000000131818723e */ /* 0x010fe400048060ff */
[----:B---3--:R-:W-:-:S05]  /*1f6310*/  IADD3 R16, P1, R2, R21, RZ ;  /* 0x0000001502107210 */ /* 0x008fca0007f3e0ff */
[----:B--2---:R-:W-:-:S05]  /*1f6320*/  IMAD.X R17, R5, 0x1, R20, P1 ;  /* 0x0000000105117824 */ /* 0x004fca00008e0614 */
[----:B------:R0:W-:Y:S04]  /*1f6330*/  STL.64 [R1+0x1880], R16 ;  /* 0x0018801001007387 */ /* 0x0001e80000100a00 */
[----:B0-----:R-:W2:Y:S04]  /*1f6340*/  LDL.LU.64 R16, [R1+0x7cc8] ;  /* 0x007cc80001107983 */ /* 0x001ea80000300a00 */
[----:B------:R-:W3:Y:S04]  /*1f6350*/  LDL.LU R19, [R1+0x7cc0] ;  /* 0x007cc00001137983 */ /* 0x000ee80000300800 */
[----:B------:R3:W-:Y:S01]  /*1f6360*/  STL [R1+0x7cc], R24 ;  /* 0x0007cc1801007387 */ /* 0x0007e20000100800 */
[----:B------:R-:W-:-:S05]  /*1f6370*/  F2FP.SATFINITE.E5M2.F32.PACK_AB_MERGE_C R26, R26, R25, RZ ;  /* 0x000000191a1a723e */ /* 0x000fca00048060ff */
[----:B------:R2:W-:Y:S01]  /*1f6380*/  STL [R1+0x7d8], R26 ;  /* 0x0007d81a01007387 */ /* 0x0005e20000100800 */
[----:B------:R-:W-:Y:S02]  /*1f6390*/  F2FP.SATFINITE.E5M2.F32.PACK_AB_MERGE_C R13, R13, R27, RZ ;  /* 0x0000001b0d0d723e */ /* 0x000fe400048060ff */
[----:B---3--:R-:W-:-:S05]  /*1f63a0*/  IADD3 R24, P1, R2, R19, RZ ;  /* 0x0000001302187210 */ /* 0x008fca0007f3e0ff */
[----:B------:R-:W-:Y:S01]  /*1f63b0*/  IMAD.X R25, R5, 0x1, R18, P1 ;  /* 0x0000000105197824 */ /* 0x000fe200008e0612 */
[----:B--2---:R-:W-:-:S04]  /*1f63c0*/  IADD3 R26, P1, R2, R17, RZ ;  /* 0x00000011021a7210 */ /* 0x004fc80007f3e0ff */
[----:B------:R0:W-:Y:S01]  /*1f63d0*/  STL.64 [R1+0x1878], R24 ;  /* 0x0018781801007387 */ /* 0x0001e20000100a00 */
[----:B------:R-:W-:Y:S01]  /*1f63e0*/  IMAD.X R27, R5, 0x1, R15, P1 ;  /* 0x00000001051b7824 */ /* 0x000fe200008e060f */
[----:B0-----:R-:W-:Y:S02]  /*1f63f0*/  F2FP.SATFINITE.E5M2.F32.PACK_AB_MERGE_C R24, R0, R9, RZ ;  /* 0x000000090018723e */ /* 0x001fe400048060ff */
[----:B------:R-:W2:Y:S04]  /*1f6400*/  LDL.LU R9, [R1+0x1de0] ;  /* 0x001de00001097983 */ /* 0x000ea80000300800 */
[----:B------:R-:W2:Y:S04]  /*1f6410*/  LDL.LU R0, [R1+0x1de4] ;  /* 0x001de40001007983 */ /* 0x000ea80000300800 */
[----:B------:R0:W-:Y:S04]  /*1f6420*/  STL [R1+0x750], R24 ;  /* 0x0007501801007387 */ /* 0x0001e80000100800 */
[----:B0-----:R-:W3:Y:S04]  /*1f6430*/  LDL.LU R24, [R1+0x1de8] ;  /* 0x001de80001187983 */ /* 0x001ee80000300800 */
[----:B------:R-:W3:Y:S04]  /*1f6440*/  LDL.LU R25, [R1+0x1dec] ;  /* 0x001dec0001197983 */ /* 0x000ee80000300800 */
[----:B------:R-:W-:Y:S04]  /*1f6450*/  STL [R1+0x760], R13 ;  /* 0x0007600d01007387 */ /* 0x000fe80000100800 */
[----:B------:R-:W-:Y:S04]  /*1f6460*/  STL [R1+0x7ca8], R17 ;  /* 0x007ca81101007387 */ /* 0x000fe80000100800 */
[----:B------:R0:W-:Y:S04]  /*1f6470*/  STL.64 [R1+0x1870], R26 ;  /* 0x0018701a01007387 */ /* 0x0001e80000100a00 */
[----:B0-----:R-:W4:Y:S01]  /*1f6480*/  LDL.LU.64 R26, [R1+0x7cb8] ;  /* 0x007cb800011a7983 */ /* 0x001f220000300a00 */
[----:B------:R-:W-:-:S02]  /*1f6490*/  F2FP.SATFINITE.E5M2.F32.PACK_AB_MERGE_C R10, R10, R12, RZ ;  /* 0x0000000c0a0a723e */ /* 0x000fc400048060ff */
[C---:B------:R-:W-:Y:S01]  /*1f64a0*/  IADD3 R12, P1, R2.reuse, R16, RZ ;  /* 0x00000010020c7210 */ /* 0x040fe20007f3e0ff */
[----:B------:R-:W4:Y:S04]  /*1f64b0*/  LDL.LU R17, [R1+0x1dfc] ;  /* 0x001dfc0001117983 */ /* 0x000f280000300800 */
[----:B------:R-:W-:Y:S01]  /*1f64c0*/  IMAD.X R13, R5, 0x1, R14, P1 ;  /* 0x00000001050d7824 */ /* 0x000fe200008e060e */
[----:B------:R-:W-:Y:S01]  /*1f64d0*/  F2FP.SATFINITE.E5M2.F32.PACK_AB_MERGE_C R5, R11, R4, RZ ;  /* 0x000000040b05723e */ /* 0x000fe200048060ff */
[----:B------:R0:W-:Y:S01]  /*1f64e0*/  STL [R1+0x6e8], R10 ;  /* 0x0006e80a01007387 */ /* 0x0001e20000100800 */
[----:B------:R-:W-:Y:S01]  /*1f64f0*/  F2FP.SATFINITE.E5M2.F32.PACK_AB_MERGE_C R4, R7, R3, RZ ;  /* 0x000000030704723e */ /* 0x000fe200048060ff */
[----:B------:R-:W-:Y:S01]  /*1f6500*/  VIADD R2, R2, UR6 ;  /* 0x0000000602027c36 */ /* 0x000fe20008000000 */
[----:B------:R-:W-:Y:S01]  /*1f6510*/  ULDC UR6, c[0x0][0x248] ;  /* 0x0000920000067ab9 */ /* 0x000fe20000000800 */
[----:B0-----:R-:W4:Y:S04]  /*1f6520*/  LDL.LU R10, [R1+0x1e04] ;  /* 0x001e0400010a7983 */ /* 0x001f280000300800 */
[----:B------:R-:W-:Y:S04]  /*1f6530*/  STL.64 [R1+0x1858], R12 ;  /* 0x0018580c01007387 */ /* 0x000fe80000100a00 */
[----:B------:R-:W-:Y:S04]  /*1f6540*/  STL [R1+0x6f4], R5 ;  /* 0x0006f40501007387 */ /* 0x000fe80000100800 */
[----:B------:R-:W4:Y:S04]  /*1f6550*/  LDL.LU R3, [R1+0x1e08] ;  /* 0x001e080001037983 */ /* 0x000f280000300800 */
[----:B------:R0:W-:Y:S04]  /*1f6560*/  STL [R1+0x3f4], R4 ;  /* 0x0003f40401007387 */ /* 0x0001e80000100800 */
[----:B------:R-:W4:Y:S01]  /*1f6570*/  LDL.LU R7, [R1+0x1e0c] ;  /* 0x001e0c0001077983 */ /* 0x000f220000300800 */
[----:B------:R-:W-:-:S02]  /*1f6580*/  SHF.R.S32.HI R11, RZ, 0x1f, R2 ;  /* 0x0000001fff0b7819 */ /* 0x000fc40000011402 */
[----:B0-----:R-:W-:Y:S02]  /*1f6590*/  F2FP.SATFINITE.E5M2.F32.PACK_AB_MERGE_C R4, R6, R8, RZ ;  /* 0x000000080604723e */ /* 0x001fe400048060ff */
[----:B------:R-:W4:Y:S04]  /*1f65a0*/  LDL.LU R8, [R1+0x1e10] ;  /* 0x001e100001087983 */ /* 0x000f280000300800 */
[----:B------:R-:W4:Y:S04]  /*1f65b0*/  LDL.LU R6, [R1+0x1e14] ;  /* 0x001e140001067983 */ /* 0x000f280000300800 */
[----:B------:R4:W-:Y:S04]  /*1f65c0*/  STL [R1+0x3f0], R4 ;  /* 0x0003f00401007387 */ /* 0x0009e80000100800 */
[----:B------:R-:W4:Y:S04]  /*1f65d0*/  LDL.LU R13, [R1+0x1e18] ;  /* 0x001e1800010d7983 */ /* 0x000f280000300800 */
[----:B------:R-:W4:Y:S01]  /*1f65e0*/  LDL.LU R12, [R1+0x1e1c] ;  /* 0x001e1c00010c7983 */ /* 0x000f220000300800 */
[----:B--2---:R-:W-:-:S02]  /*1f65f0*/  F2FP.SATFINITE.E5M2.F32.PACK_AB_MERGE_C R0, R0, R9, RZ ;  /* 0x000000090000723e */ /* 0x004fc400048060ff */
[----:B---3--:R-:W-:Y:S02]  /*1f6600*/  F2FP.SATFINITE.E5M2.F32.PACK_AB_MERGE_C R25, R25, R24, RZ ;  /* 0x000000181919723e */ /* 0x008fe400048060ff */
[----:B----4-:R-:W-:-:S05]  /*1f6610*/  IADD3 R4, P1, R2, R27, RZ ;  /* 0x0000001b02047210 */ /* 0x010fca0007f3e0ff */
[----:B------:R-:W-:-:S05]  /*1f6620*/  IMAD.X R5, R11, 0x1, R26, P1 ;  /* 0x000000010b057824 */ /* 0x000fca00008e061a */
[----:B------:R0:W-:Y:S01]  /*1f6630*/  STL.64 [R1+0x1848], R4 ;  /* 0x0018480401007387 */ /* 0x0001e20000100a00 */
[----:B------:R-:W-:-:S03]  /*1f6640*/  IADD3 R24, P1, R2, R29, RZ ;  /* 0x0000001d02187210 */ /* 0x000fc60007f3e0ff */
[----:B0-----:R-:W2:Y:S04]  /*1f6650*/  LDL.LU R5, [R1+0x1e20] ;  /* 0x001e200001057983 */ /* 0x001ea80000300800 */
[----:B------:R-:W2:Y:S04]  /*1f6660*/  LDL.LU R4, [R1+0x1e24] ;  /* 0x001e240001047983 */ /* 0x000ea80000300800 */
[----:B------:R0:W-:Y:S04]  /*1f6670*/  STL.64 [R1+0x7ca0], R26 ;  /* 0x007ca01a01007387 */ /* 0x0001e80000100a00 */
[----:B0-----:R-:W3:Y:S04]  /*1f6680*/  LDL.LU R26, [R1+0x1df4] ;  /* 0x001df400011a7983 */ /* 0x001ee80000300800 */
[----:B------:R-:W4:Y:S04]  /*1f6690*/  LDL.LU R27, [R1+0x1df8] ;  /* 0x001df800011b7983 */ /* 0x000f280000300800 */
[----:B------:R-:W3:Y:S04]  /*1f66a0*/  LDL.LU R9, [R1+0x1e28] ;  /* 0x001e280001097983 */ /* 0x000ee80000300800 */
[----:B------:R0:W-:Y:S04]  /*1f66b0*/  STL [R1+0x3e8], R0 ;  /* 0x0003e80001007387 */ /* 0x0001e80000100800 */
[----:B0-----:R-:W3:Y:S04]  /*1f66c0*/  LDL.LU R0, [R1+0x1e2c] ;  /* 0x001e2c0001007983 */ /* 0x001ee80000300800 */
[----:B------:R0:W-:Y:S02]  /*1f66d0*/  STL [R1+0x3ec], R25 ;  /* 0x0003ec1901007387 */ /* 0x0001e40000100800 */
[----:B0-----:R-:W-:-:S05]  /*1f66e0*/  IMAD.X R25, R11, 0x1, R28, P1 ;  /* 0x000000010b197824 */ /* 0x001fca00008e061c */
[----:B------:R0:W-:Y:S04]  /*1f66f0*/  STL.64 [R1+0x1840], R24 ;  /* 0x0018401801007387 */ /* 0x0001e80000100a00 */
[----:B0-----:R-:W3:Y:S04]  /*1f6700*/  LDL.LU.64 R24, [R1+0x7cb0] ;  /* 0x007cb00001187983 */ /* 0x001ee80000300a00 */
[----:B------:R0:W-:Y:S04]  /*1f6710*/  STL.64 [R1+0x7c90], R28 ;  /* 0x007c901c01007387 */ /* 0x0001e80000100a00 */
[----:B0-----:R-:W3:Y:S04]  /*1f6720*/  LDL.LU R28, [R1+0x1df0] ;  /* 0x001df000011c7983 */ /* 0x001ee80000300800 */
[----:B------:R-:W3:Y:S01]  /*1f6730*/  LDL.LU R29, [R1+0x1e00] ;  /* 0x001e0000011d7983 */ /* 0x000ee20000300800 */
[----:B------:R-:W-:-:S02]  /*1f6740*/  F2FP.SATFINITE.E5M2.F32.PACK_AB_MERGE_C R7, R7, R3, RZ ;  /* 0x000000030707723e */ /* 0x000fc400048060ff */
[----:B----4-:R-:W-:Y:S02]  /*1f6750*/  F2FP.SATFINITE.E5M2.F32.PACK_AB_MERGE_C R17, R17, R27, RZ ;  /* 0x0000001b1111723e */ /* 0x010fe400048060ff */
[----:B--2---:R-:W-:Y:S02]  /*1f6760*/  F2FP.SATFINITE.E5M2.F32.PACK_AB_MERGE_C R4, R4, R5, RZ ;  /* 0x000000050404723e */ /* 0x004fe400048060ff */
[----:B---3--:R-:W-:Y:S02]  /*1f6770*/  F2FP.SATFINITE.E5M2.F32.PACK_AB_MERGE_C R28, R26, R28, RZ ;  /* 0x0000001c1a1c723e */ /* 0x008fe400048060ff */
[----:B------:R-:W-:-:S05]  /*1f6780*/  IADD3 R26, P1, R2, R25, RZ ;  /* 0x00000019021a7210 */ /* 0x000fca0007f3e0ff */
[----:B------:R-:W-:Y:S01]  /*1f6790*/  IMAD.X R27, R11, 0x1, R24, P1 ;  /* 0x000000010b1b7824 */ /* 0x000fe200008e0618 */
[----:B------:R-:W-:Y:S04]  /*1f67a0*/  STL [R1+0x334], R28 ;  /* 0x0003341c01007387 */ /* 0x000fe80000100800 */
[----:B------:R0:W-:Y:S01]  /*1f67b0*/  STL [R1+0x338], R17 ;  /* 0x0003381101007387 */ /* 0x0001e20000100800 */
[----:B------:R-:W-:-:S03]  /*1f67c0*/  F2FP.SATFINITE.E5M2.F32.PACK_AB_MERGE_C R10, R10, R29, RZ ;  /* 0x0000001d0a0a723e */ /* 0x000fc600048060ff */
[----:B0-----:R-:W2:Y:S04]  /*1f67d0*/  LDL.LU R17, [R1+0x1e30] ;  /* 0x001e300001117983 */ /* 0x001ea80000300800 */
[----:B------:R0:W-:Y:S04]  /*1f67e0*/  STL.64 [R1+0x1850], R26 ;  /* 0x0018501a01007387 */ /* 0x0001e80000100a00 */
[----:B0-----:R-:W3:Y:S04]  /*1f67f0*/  LDL.LU R26, [R1+0x1e38] ;  /* 0x001e3800011a7983 */ /* 0x001ee80000300800 */
[----:B------:R-:W3:Y:S04]  /*1f6800*/  LDL.LU R27, [R1+0x1e3c] ;  /* 0x001e3c00011b7983 */ /* 0x000ee80000300800 */
[----:B------:R0:W-:Y:S04]  /*1f6810*/  STL.64 [R1+0x7c88], R24 ;  /* 0x007c881801007387 */ /* 0x0001e80000100a00 */
[----:B------:R-:W4:Y:S04]  /*1f6820*/  LDL.LU R28, [R1+0x1e44] ;  /* 0x001e4400011c7983 */ /* 0x000f280000300800 */
[----:B------:R1:W-:Y:S04]  /*1f6830*/  STL [R1+0x304], R10 ;  /* 0x0003040a01007387 */ /* 0x0003e80000100800 */
[----:B------:R-:W4:Y:S04]  /*1f6840*/  LDL.LU R29, [R1+0x1e48] ;  /* 0x001e4800011d7983 */ /* 0x000f280000300800 */
[----:B------:R-:W4:Y:S04]  /*1f6850*/  LDL.LU R3, [R1+0x1e4c] ;  /* 0x001e4c0001037983 */ /* 0x000f280000300800 */
[----:B------:R1:W-:Y:S01]  /*1f6860*/  STL [R1+0x324], R7 ;  /* 0x0003240701007387 */ /* 0x0003e20000100800 */
[----:B0-----:R-:W-:-:S03]  /*1f6870*/  IADD3 R24, P1, R2, R23, RZ ;  /* 0x0000001702187210 */ /* 0x001fc60007f3e0ff */
[----:B-1----:R-:W4:Y:S04]  /*1f6880*/  LDL.LU R10, [R1+0x1e50] ;  /* 0x001e5000010a7983 */ /* 0x002f280000300800 */
[----:B------:R-:W4:Y:S01]  /*1f6890*/  LDL.LU R7, [R1+0x1e54] ;  /* 0x001e540001077983 */ /* 0x000f220000300800 */
[----:B------:R-:W-:-:S05]  /*1f68a0*/  IMAD.X R25, R11, 0x1, R22, P1 ;  /* 0x000000010b197824 */ /* 0x000fca00008e0616 */
[----:B------:R0:W-:Y:S02]  /*1f68b0*/  STL.64 [R1+0x1828], R24 ;  /* 0x0018281801007387 */ /* 0x0001e40000100a00 */
[----:B0-----:R-:W-:Y:S02]  /*1f68c0*/  F2FP.SATFINITE.E5M2.F32.PACK_AB_MERGE_C R24, R6, R8, RZ ;  /* 0x000000080618723e */ /* 0x001fe400048060ff */
[----:B------:R-:W4:Y:S04]  /*1f68d0*/  LDL.LU R8, [R1+0x1e58] ;  /* 0x001e580001087983 */ /* 0x000f280000300800 */
[----:B------:R-:W4:Y:S04]  /*1f68e0*/  LDL.LU R6, [R1+0x1e5c] ;  /* 0x001e5c0001067983 */ /* 0x000f280000300800 */
[----:B------:R0:W-:Y:S02]  /*1f68f0*/  STL [R1+0x2dc], R24 ;  /* 0x0002dc1801007387 */ /* 0x0001e40000100800 */
[----:B0-----:R-:W-:-:S02]  /*1f6900*/  F2FP.SATFINITE.E5M2.F32.PACK_AB_MERGE_C R24, R12, R13, RZ ;  /* 0x0000000d0c18723e */ /* 0x001fc400048060ff */
[----:B------:R-:W-:-:S05]  /*1f6910*/  IADD3 R12, P1, R2, R21, RZ ;  /* 0x00000015020c7210 */ /* 0x000fca0007f3e0ff */
[----:B------:R-:W-:Y:S01]  /*1f6920*/  IMAD.X R13, R11, 0x1, R20, P1 ;  /* 0x000000010b0d7824 */ /* 0x000fe200008e0614 */
[----:B------:R0:W-:Y:S01]  /*1f6930*/  STL [R1+0x2f4], R24 ;  /* 0x0002f41801007387 */ /* 0x0001e20000100800 */
[----:B------:R-:W-:-:S03]  /*1f6940*/  F2FP.SATFINITE.E5M2.F32.PACK_AB_MERGE_C R0, R0, R9, RZ ;  /* 0x000000090000723e */ /* 0x000fc600048060ff */
[----:B0-----:R-:W4:Y:S04]  /*1f6950*/  LDL.LU R24, [R1+0x1e60] ;  /* 0x001e600001187983 */ /* 0x001f280000300800 */
[----:B------:R0:W-:Y:S04]  /*1f6960*/  STL.64 [R1+0x1820], R12 ;  /* 0x0018200c01007387 */ /* 0x0001e80000100a00 */
[----:B0-----:R-:W4:Y:S04]  /*1f6970*/  LDL.LU R13, [R1+0x1e64] ;  /* 0x001e6400010d7983 */ /* 0x001f280000300800 */
[----:B------:R0:W-:Y:S04]  /*1f6980*/  STL [R1+0x2d0], R4 ;  /* 0x0002d00401007387 */ /* 0x0001e80000100800 */
[----:B------:R-:W4:Y:S04]  /*1f6990*/  LDL.LU R25, [R1+0x1e68] ;  /* 0x001e680001197983 */ /* 0x000f280000300800 */
[----:B------:R-:W4:Y:S01]  /*1f69a0*/  LDL.LU R12, [R1+0x1e6c] ;  /* 0x001e6c00010c7983 */ /* 0x000f220000300800 */
[----:B0-----:R-:W-:-:S03]  /*1f69b0*/  IADD3 R4, P1, R2, R19, RZ ;  /* 0x0000001302047210 */ /* 0x001fc60007f3e0ff */
[----:B------:R-:W-:Y:S02]  /*1f69c0*/  STL [R1+0x2d4], R0 ;  /* 0x0002d40001007387 */ /* 0x000fe40000100800 */
[----:B------:R-:W-:-:S05]  /*1f69d0*/  IMAD.X R5, R11, 0x1, R18, P1 ;  /* 0x000000010b057824 */ /* 0x000fca00008e0612 */
[----:B------:R0:W-:Y:S04]  /*1f69e0*/  STL.64 [R1+0x17f8], R4 ;  /* 0x0017f80401007387 */ /* 0x0001e80000100a00 */
[----:B0-----:R-:W4:Y:S04]  /*1f69f0*/  LDL.LU R5, [R1+0x1e70] ;  /* 0x001e700001057983 */ /* 0x001f280000300800 */
[----:B------:R-:W4:Y:S04]  /*1f6a00*/  LDL.LU R4, [R1+0x1e74] ;  /* 0x001e740001047983 */ /* 0x000f280000300800 */
[----:B------:R-:W4:Y:S04]  /*1f6a10*/  LDL.LU R9, [R1+0x1e78] ;  /* 0x001e780001097983 */ /* 0x000f280000300800 */
[----:B------:R-:W4:Y:S04]  /*1f6a20*/  LDL.LU R0, [R1+0x1e7c] ;  /* 0x001e7c0001007983 */ /* 0x000f280000300800 */
[----:B------:R0:W-:Y:S04]  /*1f6a30*/  STL.64 [R1+0x7c78], R18 ;  /* 0x007c781201007387 */ /* 0x0001e80000100a00 */
[----:B0-----:R-:W2:Y:S04]  /*1f6a40*/  LDL.LU R18, [R1+0x1e34] ;  /* 0x001e340001127983 */ /* 0x001ea80000300800 */
[----:B------:R-:W4:Y:S01]  /*1f6a50*/  LDL.LU R19, [R1+0x1e40] ;  /* 0x001e400001137983 */ /* 0x000f220000300800 */
[----:B--2---:R-:W-:-:S03]  /*1f6a60*/  F2FP.SATFINITE.E5M2.F32.PACK_AB_MERGE_C R18, R18, R17, RZ ;  /* 0x000000111212723e */ /* 0x004fc600048060ff */
[----:B------:R-:W2:Y:S04]  /*1f6a70*/  LDL.LU R17, [R1+0x7ca8] ;  /* 0x007ca80001117983 */ /* 0x000ea80000300800 */
[----:B------:R3:W-:Y:S02]  /*1f6a80*/  STL [R1+0x2a8], R18 ;  /* 0x0002a81201007387 */ /* 0x0007e40000100800 */
[----:B---3--:R-:W-:-:S05]  /*1f6a90*/  F2FP.SATFINITE.E5M2.F32.PACK_AB_MERGE_C R18, R27, R26, RZ ;  /* 0x0000001a1b12723e */ /* 0x008fca00048060ff */
[----:B------:R-:W-:Y:S01]  /*1f6aa0*/  STL [R1+0x2b0], R18 ;  /* 0x0002b01201007387 */ /* 0x000fe20000100800 */
[----:B--2---:R-:W-:-:S05]  /*1f6ab0*/  IADD3 R26, P1, R2, R17, RZ ;  /* 0x00000011021a7210 */ /* 0x004fca0007f3e0ff */
[----:B------:R-:W-:-:S05]  /*1f6ac0*/  IMAD.X R27, R11, 0x1, R15, P1 ;  /* 0x000000010b1b7824 */ /* 0x000fca00008e060f */
[----:B------:R0:W-:Y:S04]  /*1f6ad0*/  STL.64 [R1+0x1818], R26 ;  /* 0x0018181a01007387 */ /* 0x0001e80000100a00 */
[----:B0-----:R-:W2:Y:S01]  /*1f6ae0*/  LDL.LU.64 R26, [R1+0x7ca0] ;  /* 0x007ca000011a7983 */ /* 0x001ea20000300a00 */
[----:B------:R-:W-:Y:S02]  /*1f6af0*/  IADD3 R18, P1, R2, R16, RZ ;  /* 0x0000001002127210 */ /* 0x000fe40007f3e0ff */
[----:B----4-:R-:W-:-:S03]  /*1f6b00*/  F2FP.SATFINITE.E5M2.F32.PACK_AB_MERGE_C R28, R28, R19, RZ ;  /* 0x000000131c1c723e */ /* 0x010fc600048060ff */
[----:B------:R-:W-:Y:S02]  /*1f6b10*/  IMAD.X R19, R11, 0x1, R14, P1 ;  /* 0x000000010b137824 */ /* 0x000fe400008e060e */
[----:B------:R-:W-:Y:S04]  /*1f6b20*/  STL [R1+0x288], R28 ;  /* 0x0002881c01007387 */ /* 0x000fe80000100800 */
[----:B------:R-:W3:Y:S01]  /*1f6b30*/  LDL.LU R11, [R1+0x7c98] ;  /* 0x007c9800010b7983 */ /* 0x000ee20000300800 */
[----:B------:R-:W-:-:S03]  /*1f6b40*/  F2FP.SATFINITE.E5M2.F32.PACK_AB_MERGE_C R7, R7, R10, RZ ;  /* 0x0000000a0707723e */ /* 0x000fc600048060ff */
[----:B------:R0:W-:Y:S01]  /*1f6b50*/  STL.64 [R1+0x1810], R18 ;  /* 0x0018101201007387 */ /* 0x0001e20000100a00 */
[----:B------:R-:W-:Y:S01]  /*1f6b60*/  F2FP.SATFINITE.E5M2.F32.PACK_AB_MERGE_C R6, R6, R8, RZ ;  /* 0x000000080606723e */ /* 0x000fe200048060ff */
[----:B------:R-:W-:Y:S01]  /*1f6b70*/  VIADD R2, R2, UR6 ;  /* 0x0000000602027c36 */ /* 0x000fe20008000000 */
[----:B------:R-:W-:Y:S01]  /*1f6b80*/  F2FP.SATFINITE.E5M2.F32.PACK_AB_MERGE_C R4, R4, R5, RZ ;  /* 0x000000050404723e */ /* 0x000fe200048060ff */
[----:B------:R-:W-:Y:S01]  /*1f6b90*/  ULDC UR6, c[0x0][0x248] ;  /* 0x0000920000067ab9 */ /* 0x000fe20000000800 */
[----:B0-----:R-:W-:Y:S02]  /*1f6ba0*/  F2FP.SATFINITE.E5M2.F32.PACK_AB_MERGE_C R19, R3, R29, RZ ;  /* 0x0000001d0313723e */ /* 0x001fe400048060ff */
[----:B------:R-:W4:Y:S04]  /*1f6bb0*/  LDL.LU R3, [R1+0x1e84] ;  /* 0x001e840001037983 */ /* 0x000f280000300800 */
[----:B------:R-:W3:Y:S04]  /*1f6bc0*/  LDL.LU R18, [R1+0x1e8c] ;  /* 0x001e8c0001127983 */ /* 0x000ee80000300800 */
[----:B------:R-:W-:Y:S04]  /*1f6bd0*/  STL [R1+0x294], R19 ;  /* 0x0002941301007387 */ /* 0x000fe80000100800 */
[----:B------:R-:W-:Y:S04]  /*1f6be0*/  STL [R1+0x78f8], R7 ;  /* 0x0078f80701007387 */ /* 0x000fe80000100800 */
[----:B------:R-:W3:Y:S04]  /*1f6bf0*/  LDL.LU R10, [R1+0x20b0] ;  /* 0x0020b000010a7983 */ /* 0x000ee80000300800 */
[----:B------:R-:W3:Y:S04]  /*1f6c00*/  LDL.LU R8, [R1+0x20b4] ;  /* 0x0020b40001087983 */ /* 0x000ee80000300800 */
[----:B------:R0:W-:Y:S02]  /*1f6c10*/  STL [R1+0x280], R6 ;  /* 0x0002800601007387 */ /* 0x0001e40000100800 */
[----:B0-----:R-:W-:-:S02]  /*1f6c20*/  SHF.R.S32.HI R6, RZ, 0x1f, R2 ;  /* 0x0000001fff067819 */ /* 0x001fc40000011402 */
[----:B--2---:R-:W-:-:S05]  /*1f6c30*/  IADD3 R28, P1, R2, R27, RZ ;  /* 0x0000001b021c7210 */ /* 0x004fca0007f3e0ff */
[----:B------:R-:W-:-:S05]  /*1f6c40*/  IMAD.X R29, R6, 0x1, R26, P1 ;  /* 0x00000001061d7824 */ /* 0x000fca00008e061a */
[----:B------:R0:W-:Y:S04]  /*1f6c50*/  STL.64 [R1+0x17e8], R28 ;  /* 0x0017e81c01007387 */ /* 0x0001e80000100a00 */
[----:B0-----:R-:W2:Y:S01]  /*1f6c60*/  LDL.LU.64 R28, [R1+0x7c90] ;  /* 0x007c9000011c7983 */ /* 0x001ea20000300a00 */
[----:B------:R-:W-:-:S03]  /*1f6c70*/  F2FP.SATFINITE.E5M2.F32.PACK_AB_MERGE_C R7, R13, R24, RZ ;  /* 0x000000180d07723e */ /* 0x000fc600048060ff */
[----:B------:R-:W3:Y:S04]  /*1f6c80*/  LDL.LU R19, [R1+0x20b8] ;  /* 0x0020b80001137983 */ /* 0x000ee80000300800 */
[----:B------:R-:W3:Y:S04]  /*1f6c90*/  LDL.LU R13, [R1+0x20bc] ;  /* 0x0020bc00010d7983 */ /* 0x000ee80000300800 */
[----:B------:R0:W-:Y:S02]  /*1f6ca0*/  STL [R1+0x254], R7 ;  /* 0x0002540701007387 */ /* 0x0001e40000100800 */
[----:B0-----:R-:W-:-:S05]  /*1f6cb0*/  F2FP.SATFINITE.E5M2.F32.PACK_AB_MERGE_C R7, R12, R25, RZ ;  /* 0x000000190c07723e */ /* 0x001fca00048060ff */
[----:B------:R-:W-:Y:S01]  /*1f6cc0*/  STL [R1+0x25c], R7 ;  /* 0x00025c0701007387 */ /* 0x000fe20000100800 */
[----:B--2---:R-:W-:-:S05]  /*1f6cd0*/  IADD3 R24, P1, R2, R29, RZ ;  /* 0x0000001d02187210 */ /* 0x004fca0007f3e0ff */
[----:B------:R-:W-:-:S05]  /*1f6ce0*/  IMAD.X R25, R6, 0x1, R28, P1 ;  /* 0x0000000106197824 */ /* 0x000fca00008e061c */
[----:B------:R0:W-:Y:S04]  /*1f6cf0*/  STL.64 [R1+0x17b8], R24 ;  /* 0x0017b81801007387 */ /* 0x0001e80000100a00 */
[----:B0-----:R-:W2:Y:S04]  /*1f6d00*/  LDL.LU.64 R24, [R1+0x7c88] ;  /* 0x007c880001187983 */ /* 0x001ea80000300a00 */
[----:B------:R0:W-:Y:S04]  /*1f6d10*/  STL.64 [R1+0x7c68], R28 ;  /* 0x007c681c01007387 */ /* 0x0001e80000100a00 */
[----:B0-----:R-:W4:Y:S04]  /*1f6d20*/  LDL.LU R28, [R1+0x1e80] ;  /* 0x001e8000011c7983 */ /* 0x001f280000300800 */
[----:B------:R-:W3:Y:S04]  /*1f6d30*/  LDL.LU R29, [R1+0x1e88] ;  /* 0x001e8800011d7983 */ /* 0x000ee80000300800 */
[----:B------:R-:W3:Y:S04]  /*1f6d40*/  LDL.LU R12, [R1+0x1860] ;  /* 0x00186000010c7983 */ /* 0x000ee80000300800 */
[----:B------:R2:W-:Y:S01]  /*1f6d50*/  STL [R1+0x210], R4 ;  /* 0x0002100401007387 */ /* 0x0005e20000100800 */
[----:B------:R-:W-:-:S03]  /*1f6d60*/  F2FP.SATFINITE.E5M2.F32.PACK_AB_MERGE_C R7, R0, R9, RZ ;  /* 0x000000090007723e */ /* 0x000fc600048060ff */
[----:B------:R-:W3:Y:S04]  /*1f6d70*/  LDL.LU R9, [R1+0x1864] ;  /* 0x0018640001097983 */ /* 0x000ee80000300800 */
[----:B------:R3:W-:Y:S01]  /*1f6d80*/  STL [R1+0x794c], R7 ;  /* 0x00794c0701007387 */ /* 0x0007e20000100800 */
[----:B--2---:R-:W-:-:S05]  /*1f6d90*/  IADD3 R4, P1, R2, R25, RZ ;  /* 0x0000001902047210 */ /* 0x004fca0007f3e0ff */
[----:B------:R-:W-:-:S05]  /*1f6da0*/  IMAD.X R5, R6, 0x1, R24, P1 ;  /* 0x0000000106057824 */ /* 0x000fca00008e0618 */
[----:B------:R0:W-:Y:S01]  /*1f6db0*/  STL.64 [R1+0x17e0], R4 ;  /* 0x0017e00401007387 */ /* 0x0001e20000100a00 */
[----:B----4-:R-:W-:Y:S02]  /*1f6dc0*/  F2FP.SATFINITE.E5M2.F32.PACK_AB_MERGE_C R3, R3, R28, RZ ;  /* 0x0000001c0303723e */ /* 0x010fe400048060ff */
[----:B------:R-:W-:Y:S02]  /*1f6dd0*/  IADD3 R28, P1, R2, R23, RZ ;  /* 0x00000017021c7210 */ /* 0x000fe40007f3e0ff */
[----:B---3--:R-:W-:Y:S01]  /*1f6de0*/  F2FP.SATFINITE.E5M2.F32.PACK_AB_MERGE_C R7, R18, R29, RZ ;  /* 0x0000001d1207723e */ /* 0x008fe200048060ff */
[----:B0-----:R-:W2:Y:S04]  /*1f6df0*/  LDL.LU R5, [R1+0x7c80] ;  /* 0x007c800001057983 */ /* 0x001ea80000300800 */
[----:B------:R-:W3:Y:S04]  /*1f6e00*/  LDL.LU R4, [R1+0x1868] ;  /* 0x0018680001047983 */ /* 0x000ee80000300800 */
[----:B------:R-:W3:Y:S04]  /*1f6e10*/  LDL.LU R0, [R1+0x186c] ;  /* 0x00186c0001007983 */ /* 0x000ee80000300800 */
[----:B------:R0:W-:Y:S01]  /*1f6e20*/  STL.64 [R1+0x7c58], R24 ;  /* 0x007c581801007387 */ /* 0x0001e20000100a00 */
[----:B------:R-:W-:Y:S01]  /*1f6e30*/  IMAD.X R29, R6, 0x1, R22, P1 ;  /* 0x00000001061d7824 */ /* 0x000fe200008e0616 */
[----:B------:R-:W-:-:S02]  /*1f6e40*/  IADD3 R18, P1, R2, R21, RZ ;  /* 0x0000001502127210 */ /* 0x000fc40007f3e0ff */
[----:B0-----:R-:W4:Y:S04]  /*1f6e50*/  LDL.LU R24, [R1+0x18a8] ;  /* 0x0018a80001187983 */ /* 0x001f280000300800 */
[----:B------:R-:W4:Y:S04]  /*1f6e60*/  LDL.LU R25, [R1+0x18ac] ;  /* 0x0018ac0001197983 */ /* 0x000f280000300800 */
[----:B------:R0:W-:Y:S04]  /*1f6e70*/  STL [R1+0x7960], R3 ;  /* 0x0079600301007387 */ /* 0x0001e80000100800 */
[----:B------:R-:W-:Y:S04]  /*1f6e80*/  STL [R1+0x7964], R7 ;  /* 0x0079640701007387 */ /* 0x000fe80000100800 */
[----:B------:R1:W-:Y:S01]  /*1f6e90*/  STL.64 [R1+0x7c50], R22 ;  /* 0x007c501601007387 */ /* 0x0003e20000100a00 */
[----:B0-----:R-:W-:-:S03]  /*1f6ea0*/  F2FP.SATFINITE.E5M2.F32.PACK_AB_MERGE_C R3, R8, R10, RZ ;  /* 0x0000000a0803723e */ /* 0x001fc600048060ff */
[----:B-1----:R-:W2:Y:S04]  /*1f6eb0*/  LDL.LU R22, [R1+0x18a0] ;  /* 0x0018a00001167983 */ /* 0x002ea80000300800 */
[----:B------:R-:W2:Y:S04]  /*1f6ec0*/  LDL.LU R23, [R1+0x18a4] ;  /* 0x0018a40001177983 */ /* 0x000ea80000300800 */
[----:B------:R0:W-:Y:S04]  /*1f6ed0*/  STL.64 [R1+0x17f0], R28 ;  /* 0x0017f01c01007387 */ /* 0x0001e80000100a00 */
[----:B------:R-:W3:Y:S04]  /*1f6ee0*/  LDL.LU R7, [R1+0x1838] ;  /* 0x0018380001077983 */ /* 0x000ee80000300800 */
[----:B0-----:R-:W3:Y:S04]  /*1f6ef0*/  LDL.LU R28, [R1+0x183c] ;  /* 0x00183c00011c7983 */ /* 0x001ee80000300800 */
[----:B------:R0:W-:Y:S04]  /*1f6f00*/  STL [R1+0x1b4], R3 ;  /* 0x0001b40301007387 */ /* 0x0001e80000100800 */
[----:B------:R-:W3:Y:S04]  /*1f6f10*/  LDL.LU R10, [R1+0x1800] ;  /* 0x00180000010a7983 */ /* 0x000ee80000300800 */
[----:B------:R-:W3:Y:S04]  /*1f6f20*/  LDL.LU R8, [R1+0x1804] ;  /* 0x0018040001087983 */ /* 0x000ee80000300800 */
[----:B------:R-:W3:Y:S01]  /*1f6f30*/  LDL.LU R29, [R1+0x1808] ;  /* 0x00180800011d7983 */ /* 0x000ee20000300800 */
[----:B0-----:R-:W-:Y:S01]  /*1f6f40*/  F2FP.SATFINITE.E5M2.F32.PACK_AB_MERGE_C R3, R13, R19, RZ ;  /* 0x000000130d03723e */ /* 0x001fe200048060ff */
[----:B------:R-:W-:-:S02]  /*1f6f50*/  IMAD.X R19, R6, 0x1, R20, P1 ;  /* 0x0000000106137824 */ /* 0x000fc400008e0614 */
[----:B------:R-:W3:Y:S04]  /*1f6f60*/  LDL.LU R13, [R1+0x180c] ;  /* 0x00180c00010d7983 */ /* 0x000ee80000300800 */
[----:B------:R-:W-:Y:S04]  /*1f6f70*/  STL [R1+0x7978], R3 ;  /* 0x0079780301007387 */ /* 0x000fe80000100800 */
[----:B------:R0:W-:Y:S04]  /*1f6f80*/  STL.64 [R1+0x17d8], R18 ;  /* 0x0017d81201007387 */ /* 0x0001e80000100a00 */
[----:B0-----:R-:W3:Y:S01]  /*1f6f90*/  LDL.LU.64 R18, [R1+0x7c78] ;  /* 0x007c780001127983 */ /* 0x001ee20000300a00 */
[----:B----4-:R-:W-:-:S05]  /*1f6fa0*/  F2FP.SATFINITE.E5M2.F32.PACK_AB_MERGE_C R3, R25, R24, RZ ;  /* 0x000000181903723e */ /* 0x010fca00048060ff */
[----:B------:R-:W-:Y:S01]  /*1f6fb0*/  STL [R1+0x797c], R3 ;  /* 0x00797c0301007387 */ /* 0x000fe20000100800 */
[----:B--2---:R-:W-:-:S05]  /*1f6fc0*/  F2FP.SATFINITE.E5M2.F32.PACK_AB_MERGE_C R22, R23, R22, RZ ;  /* 0x000000161716723e */ /* 0x004fca00048060ff */
[----:B------:R3:W-:Y:S02]  /*1f6fd0*/  STL [R1+0x17c], R22 ;  /* 0x00017c1601007387 */ /* 0x0007e40000100800 */
[----:B---3--:R-:W-:Y:S02]  /*1f6fe0*/  IADD3 R22, P1, R2, R19, RZ ;  /* 0x0000001302167210 */ /* 0x008fe40007f3e0ff */
[----:B------:R0:W-:Y:S03]  /*1f6ff0*/  STL.64 [R1+0x7c48], R18 ;  /* 0x007c481201007387 */ /* 0x0001e60000100a00 */
[----:B------:R-:W-:Y:S02]  /*1f7000*/  IMAD.X R23, R6, 0x1, R18, P1 ;  /* 0x0000000106177824 */ /* 0x000fe400008e0612 */
[----:B0-----:R-:W2:Y:S04]  /*1f7010*/  LDL.LU R18, [R1+0x1830] ;  /* 0x0018300001127983 */ /* 0x001ea80000300800 */
[----:B------:R-:W2:Y:S04]  /*1f7020*/  LDL.LU R19, [R1+0x1834] ;  /* 0x0018340001137983 */ /* 0x000ea80000300800 */
[----:B------:R0:W-:Y:S01]  /*1f7030*/  STL.64 [R1+0x17a8], R22 ;  /* 0x0017a81601007387 */ /* 0x0001e20000100a00 */
[----:B------:R-:W-:-:S02]  /*1f7040*/  F2FP.SATFINITE.E5M2.F32.PACK_AB_MERGE_C R12, R9, R12, RZ ;  /* 0x0000000c090c723e */ /* 0x000fc400048060ff */
[----:B------:R-:W-:Y:S01]  /*1f7050*/  F2FP.SATFINITE.E5M2.F32.PACK_AB_MERGE_C R4, R0, R4, RZ ;  /* 0x000000040004723e */ /* 0x000fe200048060ff */
[----:B------:R-:W3:Y:S04]  /*1f7060*/  LDL.LU R9, [R1+0x17c0] ;  /* 0x0017c00001097983 */ /* 0x000ee80000300800 */
[----:B------:R-:W3:Y:S04]  /*1f7070*/  LDL.LU R3, [R1+0x17c4] ;  /* 0x0017c40001037983 */ /* 0x000ee80000300800 */
[----:B------:R-:W-:Y:S04]  /*1f7080*/  STL [R1+0x128], R12 ;  /* 0x0001280c01007387 */ /* 0x000fe80000100800 */
        /* <DEDUP_REMOVED lines=9> */
[----:B------:R-:W4:Y:S01]  /*1f7120*/  LDL.LU R0, [R1+0x179c] ;  /* 0x00179c0001007983 */ /* 0x000f220000300800 */
[----:B--2---:R-:W-:-:S02]  /*1f7130*/  F2FP.SATFINITE.E5M2.F32.PACK_AB_MERGE_C R4, R19, R18, RZ ;  /* 0x000000121304723e */ /* 0x004fc400048060ff */
[----:B------:R-:W-:-:S03]  /*1f7140*/  IADD3 R18, P1, R2, R16, RZ ;  /* 0x0000001002127210 */ /* 0x000fc60007f3e0ff */
[----:B------:R0:W-:Y:S02]  /*1f7150*/  STL [R1+0x79b8], R4 ;  /* 0x0079b80401007387 */ /* 0x0001e40000100800 */
[----:B------:R-:W-:Y:S02]  /*1f7160*/  IMAD.X R19, R6, 0x1, R14, P1 ;  /* 0x0000000106137824 */ /* 0x000fe400008e060e */
[----:B------:R-:W2:Y:S01]  /*1f7170*/  LDL.LU R6, [R1+0x7c70] ;  /* 0x007c700001067983 */ /* 0x000ea20000300800 */
[----:B------:R-:W-:Y:S01]  /*1f7180*/  F2FP.SATFINITE.E5M2.F32.PACK_AB_MERGE_C R8, R8, R10, RZ ;  /* 0x0000000a0808723e */ /* 0x000fe200048060ff */
[----:B------:R-:W-:Y:S01]  /*1f7190*/  VIADD R2, R2, UR6 ;  /* 0x0000000602027c36 */ /* 0x000fe20008000000 */
[----:B---3--:R-:W-:Y:S01]  /*1f71a0*/  F2FP.SATFINITE.E5M2.F32.PACK_AB_MERGE_C R3, R3, R9, RZ ;  /* 0x000000090303723e */ /* 0x008fe200048060ff */
[----:B------:R-:W-:Y:S02]  /*1f71b0*/  ULDC UR6, c[0x0][0x248] ;  /* 0x0000920000067ab9 */ /* 0x000fe40000000800 */
[----:B------:R1:W-:Y:S01]  /*1f71c0*/  STL [R1+0x79d0], R8 ;  /* 0x0079d00801007387 */ /* 0x0003e20000100800 */
[----:B0-----:R-:W-:-:S02]  /*1f71d0*/  F2FP.SATFINITE.E5M2.F32.PACK_AB_MERGE_C R4, R28, R7, RZ ;  /* 0x000000071c04723e */ /* 0x001fc400048060ff */
[----:B------:R-:W-:Y:S01]  /*1f71e0*/  IADD3 R28, P1, R2, R27, RZ ;  /* 0x0000001b021c7210 */ /* 0x000fe20007f3e0ff */
[----:B------:R-:W-:Y:S01]  /*1f71f0*/  STL.64 [R1+0x17b0], R18 ;  /* 0x0017b01201007387 */ /* 0x000fe20000100a00 */
[----:B------:R-:W-:-:S03]  /*1f7200*/  F2FP.SATFINITE.E5M2.F32.PACK_AB_MERGE_C R7, R13, R29, RZ ;  /* 0x0000001d0d07723e */ /* 0x000fc600048060ff */
[----:B------:R0:W-:Y:S04]  /*1f7210*/  STL [R1+0x10c], R4 ;  /* 0x00010c0401007387 */ /* 0x0001e80000100800 */
[----:B------:R-:W3:Y:S01]  /*1f7220*/  LDL.LU R10, [R1+0x1764] ;  /* 0x00176400010a7983 */ /* 0x000ee20000300800 */
[----:B-1----:R-:W-:-:S05]  /*1f7230*/  SHF.R.S32.HI R8, RZ, 0x1f, R2 ;  /* 0x0000001fff087819 */ /* 0x002fca0000011402 */
[----:B------:R-:W-:Y:S01]  /*1f7240*/  IMAD.X R29, R8, 0x1, R26, P1 ;  /* 0x00000001081d7824 */ /* 0x000fe200008e061a */
[----:B0-----:R-:W3:Y:S04]  /*1f7250*/  LDL.LU R4, [R1+0x1750] ;  /* 0x0017500001047983 */ /* 0x001ee80000300800 */
[----:B------:R-:W3:Y:S04]  /*1f7260*/  LDL.LU R18, [R1+0x1754] ;  /* 0x0017540001127983 */ /* 0x000ee80000300800 */
[----:B--2---:R0:W-:Y:S04]  /*1f7270*/  STL.64 [R1+0x7a40], R6 ;  /* 0x007a400601007387 */ /* 0x0041e80000100a00 */
[----:B0-----:R-:W2:Y:S04]  /*1f7280*/  LDL.LU R6, [R1+0x1768] ;  /* 0x0017680001067983 */ /* 0x001ea80000300800 */
[----:B------:R-:W2:Y:S04]  /*1f7290*/  LDL.LU R7, [R1+0x176c] ;  /* 0x00176c0001077983 */ /* 0x000ea80000300800 */
[----:B------:R0:W-:Y:S04]  /*1f72a0*/  STL.64 [R1+0x17a0], R28 ;  /* 0x0017a01c01007387 */ /* 0x0001e80000100a00 */
[----:B0-----:R-:W3:Y:S04]  /*1f72b0*/  LDL.LU.64 R28, [R1+0x7c68] ;  /* 0x007c6800011c7983 */ /* 0x001ee80000300a00 */
[----:B------:R-:W2:Y:S04]  /*1f72c0*/  LDL.LU R19, [R1+0x1758] ;  /* 0x0017580001137983 */ /* 0x000ea80000300800 */
[----:B------:R-:W2:Y:S04]  /*1f72d0*/  LDL.LU R13, [R1+0x175c] ;  /* 0x00175c00010d7983 */ /* 0x000ea80000300800 */
[----:B------:R-:W2:Y:S04]  /*1f72e0*/  LDL.LU R9, [R1+0x7c60] ;  /* 0x007c600001097983 */ /* 0x000ea80000300800 */
[----:B------:R4:W-:Y:S02]  /*1f72f0*/  STL [R1+0xec], R3 ;  /* 0x0000ec0301007387 */ /* 0x0009e40000100800 */
[----:B----4-:R-:W-:-:S05]  /*1f7300*/  F2FP.SATFINITE.E5M2.F32.PACK_AB_MERGE_C R3, R25, R24, RZ ;  /* 0x000000181903723e */ /* 0x010fca00048060ff */
[----:B------:R0:W-:Y:S04]  /*1f7310*/  STL [R1+0x79e8], R3 ;  /* 0x0079e80301007387 */ /* 0x0001e80000100800 */
[----:B0-----:R-:W4:Y:S01]  /*1f7320*/  LDL.LU R3, [R1+0x1760] ;  /* 0x0017600001037983 */ /* 0x001f220000300800 */
[----:B---3--:R-:W-:-:S03]  /*1f7330*/  IADD3 R24, P1, R2, R29, RZ ;  /* 0x0000001d02187210 */ /* 0x008fc60007f3e0ff */
[----:B------:R-:W-:Y:S02]  /*1f7340*/  STL [R1+0x7c38], R29 ;  /* 0x007c381d01007387 */ /* 0x000fe40000100800 */
[----:B------:R-:W-:-:S05]  /*1f7350*/  IMAD.X R25, R8, 0x1, R28, P1 ;  /* 0x0000000108197824 */ /* 0x000fca00008e061c */
[----:B------:R0:W-:Y:S04]  /*1f7360*/  STL.64 [R1+0x1788], R24 ;  /* 0x0017881801007387 */ /* 0x0001e80000100a00 */
[----:B0-----:R-:W3:Y:S01]  /*1f7370*/  LDL.LU.64 R24, [R1+0x7c58] ;  /* 0x007c580001187983 */ /* 0x001ee20000300a00 */
[----:B------:R-:W-:Y:S02]  /*1f7380*/  F2FP.SATFINITE.E5M2.F32.PACK_AB_MERGE_C R8, R23, R22, RZ ;  /* 0x000000161708723e */ /* 0x000fe400048060ff */
[----:B------:R-:W-:-:S03]  /*1f7390*/  F2FP.SATFINITE.E5M2.F32.PACK_AB_MERGE_C R0, R0, R12, RZ ;  /* 0x0000000c0000723e */ /* 0x000fc600048060ff */
[----:B--2---:R0:W-:Y:S02]  /*1f73a0*/  STL.64 [R1+0x7a48], R8 ;  /* 0x007a480801007387 */ /* 0x0041e40000100a00 */
[----:B0-----:R-:W-:Y:S02]  /*1f73b0*/  SHF.R.S32.HI R8, RZ, 0x1f, R2 ;  /* 0x0000001fff087819 */ /* 0x001fe40000011402 */
[----:B------:R-:W2:Y:S04]  /*1f73c0*/  LDL.LU R9, [R1+0x1734] ;  /* 0x0017340001097983 */ /* 0x000ea80000300800 */
[----:B------:R0:W-:Y:S04]  /*1f73d0*/  STL [R1+0xdc], R0 ;  /* 0x0000dc0001007387 */ /* 0x0001e80000100800 */
[----:B------:R-:W2:Y:S04]  /*1f73e0*/  LDL.LU R12, [R1+0x1738] ;  /* 0x00173800010c7983 */ /* 0x000ea80000300800 */
[----:B0-----:R-:W2:Y:S01]  /*1f73f0*/  LDL.LU R0, [R1+0x173c] ;  /* 0x00173c0001007983 */ /* 0x001ea20000300800 */
[----:B---3--:R-:W-:-:S05]  /*1f7400*/  IADD3 R22, P1, R2, R25, RZ ;  /* 0x0000001902167210 */ /* 0x008fca0007f3e0ff */
[----:B------:R-:W-:-:S05]  /*1f7410*/  IMAD.X R23, R8, 0x1, R24, P1 ;  /* 0x0000000108177824 */ /* 0x000fca00008e0618 */
[----:B------:R0:W-:Y:S04]  /*1f7420*/  STL.64 [R1+0x1778], R22 ;  /* 0x0017781601007387 */ /* 0x0001e80000100a00 */
[----:B0-----:R-:W3:Y:S01]  /*1f7430*/  LDL.LU.64 R22, [R1+0x7c50] ;  /* 0x007c500001167983 */ /* 0x001ee20000300a00 */
[----:B----4-:R-:W-:Y:S02]  /*1f7440*/  F2FP.SATFINITE.E5M2.F32.PACK_AB_MERGE_C R10, R10, R3, RZ ;  /* 0x000000030a0a723e */ /* 0x010fe400048060ff */
[----:B------:R-:W-:Y:S01]  /*1f7450*/  F2FP.SATFINITE.E5M2.F32.PACK_AB_MERGE_C R3, R7, R6, RZ ;  /* 0x000000060703723e */ /* 0x000fe200048060ff */
[----:B------:R-:W4:Y:S04]  /*1f7460*/  LDL.LU R29, [R1+0x16ec] ;  /* 0x0016ec00011d7983 */ /* 0x000f280000300800 */
[----:B------:R0:W-:Y:S04]  /*1f7470*/  STL.64 [R1+0x7c30], R24 ;  /* 0x007c301801007387 */ /* 0x0001e80000100a00 */
[----:B0-----:R-:W4:Y:S04]  /*1f7480*/  LDL.LU R24, [R1+0x16e4] ;  /* 0x0016e40001187983 */ /* 0x001f280000300800 */
[----:B------:R-:W4:Y:S04]  /*1f7490*/  LDL.LU R25, [R1+0x16e8] ;  /* 0x0016e80001197983 */ /* 0x000f280000300800 */
[----:B------:R0:W-:Y:S04]  /*1f74a0*/  STL [R1+0x7a28], R10 ;  /* 0x007a280a01007387 */ /* 0x0001e80000100800 */
[----:B0-----:R-:W4:Y:S04]  /*1f74b0*/  LDL.LU R10, [R1+0x16e0] ;  /* 0x0016e000010a7983 */ /* 0x001f280000300800 */
[----:B------:R0:W-:Y:S04]  /*1f74c0*/  STL [R1+0x7a50], R3 ;  /* 0x007a500301007387 */ /* 0x0001e80000100800 */
[----:B0-----:R-:W2:Y:S01]  /*1f74d0*/  LDL.LU R3, [R1+0x1730] ;  /* 0x0017300001037983 */ /* 0x001ea20000300800 */
[----:B---3--:R-:W-:-:S03]  /*1f74e0*/  IADD3 R6, P1, R2, R23, RZ ;  /* 0x0000001702067210 */ /* 0x008fc60007f3e0ff */
[----:B------:R0:W-:Y:S02]  /*1f74f0*/  STL.64 [R1+0x7c40], R22 ;  /* 0x007c401601007387 */ /* 0x0001e40000100a00 */
[----:B------:R-:W-:-:S05]  /*1f7500*/  IMAD.X R7, R8, 0x1, R22, P1 ;  /* 0x0000000108077824 */ /* 0x000fca00008e0616 */
[----:B------:R1:W-:Y:S01]  /*1f7510*/  STL.64 [R1+0x1780], R6 ;  /* 0x0017800601007387 */ /* 0x0003e20000100a00 */
[----:B0-----:R-:W-:Y:S02]  /*1f7520*/  SHF.R.S32.HI R22, RZ, 0x1f, R2 ;  /* 0x0000001fff167819 */ /* 0x001fe40000011402 */
[----:B-1----:R-:W-:Y:S02]  /*1f7530*/  F2FP.SATFINITE.E5M2.F32.PACK_AB_MERGE_C R7, R18, R4, RZ ;  /* 0x000000041207723e */ /* 0x002fe400048060ff */
[----:B------:R-:W-:Y:S02]  /*1f7540*/  IADD3 R18, P1, R2, R21, RZ ;  /* 0x0000001502127210 */ /* 0x000fe40007f3e0ff */
[----:B------:R-:W-:Y:S01]  /*1f7550*/  F2FP.SATFINITE.E5M2.F32.PACK_AB_MERGE_C R4, R13, R19, RZ ;  /* 0x000000130d04723e */ /* 0x000fe200048060ff */
[----:B------:R0:W-:Y:S02]  /*1f7560*/  STL [R1+0x7ab0], R7 ;  /* 0x007ab00701007387 */ /* 0x0001e40000100800 */
[----:B------:R-:W-:-:S02]  /*1f7570*/  IMAD.X R19, R22, 0x1, R20, P1 ;  /* 0x0000000116137824 */ /* 0x000fc400008e0614 */
[----:B0-----:R-:W3:Y:S04]  /*1f7580*/  LDL.LU R7, [R1+0x11b4] ;  /* 0x0011b40001077983 */ /* 0x001ee80000300800 */
[----:B------:R-:W3:Y:S04]  /*1f7590*/  LDL.LU R8, [R1+0x11b8] ;  /* 0x0011b80001087983 */ /* 0x000ee80000300800 */
[----:B------:R-:W3:Y:S04]  /*1f75a0*/  LDL.LU R13, [R1+0x11bc] ;  /* 0x0011bc00010d7983 */ /* 0x000ee80000300800 */
[----:B------:R0:W-:Y:S04]  /*1f75b0*/  STL.64 [R1+0x7a78], R4 ;  /* 0x007a780401007387 */ /* 0x0001e80000100a00 */
[----:B0-----:R-:W3:Y:S04]  /*1f75c0*/  LDL.LU R5, [R1+0x11b0] ;  /* 0x0011b00001057983 */ /* 0x001ee80000300800 */
[----:B------:R0:W-:Y:S04]  /*1f75d0*/  STL.64 [R1+0x1770], R18 ;  /* 0x0017701201007387 */ /* 0x0001e80000100a00 */
[----:B0-----:R-:W3:Y:S04]  /*1f75e0*/  LDL.LU.64 R18, [R1+0x7c48] ;  /* 0x007c480001127983 */ /* 0x001ee80000300a00 */
[----:B------:R-:W3:Y:S04]  /*1f75f0*/  LDL.LU R23, [R1+0x1160] ;  /* 0x0011600001177983 */ /* 0x000ee80000300800 */
[----:B------:R-:W3:Y:S01]  /*1f7600*/  LDL.LU R6, [R1+0x1164] ;  /* 0x0011640001067983 */ /* 0x000ee20000300800 */
[----:B--2---:R-:W-:-:S03]  /*1f7610*/  F2FP.SATFINITE.E5M2.F32.PACK_AB_MERGE_C R3, R9, R3, RZ ;  /* 0x000000030903723e */ /* 0x004fc600048060ff */
[----:B------:R3:W-:Y:S01]  /*1f7620*/  STL.64 [R1+0x7c28], R20 ;  /* 0x007c281401007387 */ /* 0x0007e20000100a00 */
[----:B------:R-:W-:-:S03]  /*1f7630*/  F2FP.SATFINITE.E5M2.F32.PACK_AB_MERGE_C R9, R0, R12, RZ ;  /* 0x0000000c0009723e */ /* 0x000fc600048060ff */
[----:B------:R-:W-:Y:S04]  /*1f7640*/  STL [R1+0x7ab4], R3 ;  /* 0x007ab40301007387 */ /* 0x000fe80000100800 */
[----:B------:R-:W2:Y:S04]  /*1f7650*/  LDL.LU R12, [R1+0x1168] ;  /* 0x00116800010c7983 */ /* 0x000ea80000300800 */
[----:B------:R-:W2:Y:S04]  /*1f7660*/  LDL.LU R0, [R1+0x116c] ;  /* 0x00116c0001007983 */ /* 0x000ea80000300800 */
[----:B------:R-:W-:Y:S01]  /*1f7670*/  STL [R1+0x7a98], R9 ;  /* 0x007a980901007387 */ /* 0x000fe20000100800 */
[----:B----4-:R-:W-:-:S02]  /*1f7680*/  F2FP.SATFINITE.E5M2.F32.PACK_AB_MERGE_C R4, R24, R10, RZ ;  /* 0x0000000a1804723e */ /* 0x010fc400048060ff */
[----:B------:R-:W-:Y:S02]  /*1f7690*/  F2FP.SATFINITE.E5M2.F32.PACK_AB_MERGE_C R10, R29, R25, RZ ;  /* 0x000000191d0a723e */ /* 0x000fe400048060ff */
[----:B---3--:R-:W-:Y:S01]  /*1f76a0*/  IADD3 R20, P1, R2, R19, RZ ;  /* 0x0000001302147210 */ /* 0x008fe20007f3e0ff */
[----:B------:R0:W-:Y:S04]  /*1f76b0*/  STL.64 [R1+0x7c20], R18 ;  /* 0x007c201201007387 */ /* 0x0001e80000100a00 */
[----:B------:R-:W-:Y:S01]  /*1f76c0*/  IMAD.X R21, R22, 0x1, R18, P1 ;  /* 0x0000000116157824 */ /* 0x000fe200008e0612 */
[----:B------:R1:W-:Y:S01]  /*1f76d0*/  STL [R1+0x7ab8], R4 ;  /* 0x007ab80401007387 */ /* 0x0003e20000100800 */
[----:B0-----:R-:W-:-:S03]  /*1f76e0*/  IADD3 R18, P1, R2, R17, RZ ;  /* 0x0000001102127210 */ /* 0x001fc60007f3e0ff */
[----:B------:R0:W-:Y:S04]  /*1f76f0*/  STL.64 [R1+0x1768], R20 ;  /* 0x0017681401007387 */ /* 0x0001e80000100a00 */
[----:B------:R3:W-:Y:S01]  /*1f7700*/  STL.64 [R1+0x7aa0], R10 ;  /* 0x007aa00a01007387 */ /* 0x0007e20000100a00 */
[----:B------:R-:W-:-:S03]  /*1f7710*/  IMAD.X R19, R22, 0x1, R15, P1 ;  /* 0x0000000116137824 */ /* 0x000fc600008e060f */
[----:B------:R-:W4:Y:S04]  /*1f7720*/  LDL.LU R29, [R1+0x2f90] ;  /* 0x002f9000011d7983 */ /* 0x000f280000300800 */
[----:B------:R-:W4:Y:S01]  /*1f7730*/  LDL.LU R24, [R1+0x2f98] ;  /* 0x002f980001187983 */ /* 0x000f220000300800 */
[----:B-1----:R-:W-:-:S03]  /*1f7740*/  F2FP.SATFINITE.E5M2.F32.PACK_AB_MERGE_C R4, R7, R5, RZ ;  /* 0x000000050704723e */ /* 0x002fc600048060ff */
[----:B------:R-:W4:Y:S04]  /*1f7750*/  LDL.LU R25, [R1+0x2f9c] ;  /* 0x002f9c0001197983 */ /* 0x000f280000300800 */
[----:B------:R-:W-:Y:S04]  /*1f7760*/  STL.64 [R1+0x1760], R18 ;  /* 0x0017601201007387 */ /* 0x000fe80000100a00 */
[----:B0-----:R-:W4:Y:S01]  /*1f7770*/  LDL.LU R20, [R1+0x2f88] ;  /* 0x002f880001147983 */ /* 0x001f220000300800 */
[----:B---3--:R-:W-:-:S03]  /*1f7780*/  IADD3 R10, P1, R2, R16, RZ ;  /* 0x00000010020a7210 */ /* 0x008fc60007f3e0ff */
[----:B------:R-:W3:Y:S04]  /*1f7790*/  LDL.LU R21, [R1+0x2f8c] ;  /* 0x002f8c0001157983 */ /* 0x000ee80000300800 */
[----:B------:R0:W-:Y:S01]  /*1f77a0*/  STL [R1+0x7ae8], R4 ;  /* 0x007ae80401007387 */ /* 0x0001e20000100800 */
[----:B------:R-:W-:Y:S01]  /*1f77b0*/  IMAD.X R11, R22, 0x1, R14, P1 ;  /* 0x00000001160b7824 */ /* 0x000fe200008e060e */
[----:B------:R-:W-:Y:S02]  /*1f77c0*/  F2FP.SATFINITE.E5M2.F32.PACK_AB_MERGE_C R9, R6, R23, RZ ;  /* 0x000000170609723e */ /* 0x000fe400048060ff */
[----:B0-----:R-:W3:Y:S04]  /*1f77d0*/  LDL.LU R4, [R1+0x2f84] ;  /* 0x002f840001047983 */ /* 0x001ee80000300800 */
[----:B------:R0:W-:Y:S04]  /*1f77e0*/  STL.64 [R1+0x1758], R10 ;  /* 0x0017580a01007387 */ /* 0x0001e80000100a00 */
[----:B------:R-:W3:Y:S04]  /*1f77f0*/  LDL.LU R5, [R1+0x2f70] ;  /* 0x002f700001057983 */ /* 0x000ee80000300800 */
[----:B------:R-:W3:Y:S01]  /*1f7800*/  LDL.LU R7, [R1+0x2f74] ;  /* 0x002f740001077983 */ /* 0x000ee20000300800 */
[----:B0-----:R-:W-:-:S03]  /*1f7810*/  F2FP.SATFINITE.E5M2.F32.PACK_AB_MERGE_C R11, R13, R8, RZ ;  /* 0x000000080d0b723e */ /* 0x001fc600048060ff */
[----:B------:R-:W3:Y:S04]  /*1f7820*/  LDL.LU R8, [R1+0x2f78] ;  /* 0x002f780001087983 */ /* 0x000ee80000300800 */
[----:B------:R-:W3:Y:S04]  /*1f7830*/  LDL.LU R13, [R1+0x2f7c] ;  /* 0x002f7c00010d7983 */ /* 0x000ee80000300800 */
[----:B------:R0:W-:Y:S04]  /*1f7840*/  STL [R1+0x7abc], R11 ;  /* 0x007abc0b01007387 */ /* 0x0001e80000100800 */
[----:B0-----:R-:W3:Y:S04]  /*1f7850*/  LDL.LU R11, [R1+0x2f80] ;  /* 0x002f8000010b7983 */ /* 0x001ee80000300800 */
[----:B------:R0:W-:Y:S04]  /*1f7860*/  STL [R1+0x7aec], R9 ;  /* 0x007aec0901007387 */ /* 0x0001e80000100800 */
[----:B0-----:R-:W4:Y:S01]  /*1f7870*/  LDL.LU R9, [R1+0x2f94] ;  /* 0x002f940001097983 */ /* 0x001f220000300800 */
[----:B--2---:R-:W-:Y:S01]  /*1f7880*/  F2FP.SATFINITE.E5M2.F32.PACK_AB_MERGE_C R6, R0, R12, RZ ;  /* 0x0000000c0006723e */ /* 0x004fe200048060ff */
[----:B------:R-:W-:Y:S01]  /*1f7890*/  VIADD R2, R2, UR6 ;  /* 0x0000000602027c36 */ /* 0x000fe20008000000 */
[----:B------:R-:W-:-:S03]  /*1f78a0*/  ULDC UR6, c[0x0][0x248] ;  /* 0x0000920000067ab9 */ /* 0x000fc60000000800 */
[----:B------:R0:W-:Y:S01]  /*1f78b0*/  STL [R1+0x7af0], R6 ;  /* 0x007af00601007387 */ /* 0x0001e20000100800 */
[----:B------:R-:W-:-:S03]  /*1f78c0*/  IADD3 R22, P1, R2, R27, RZ ;  /* 0x0000001b02167210 */ /* 0x000fc60007f3e0ff */
[----:B0-----:R-:W2:Y:S04]  /*1f78d0*/  LDL.LU R6, [R1+0x2f64] ;  /* 0x002f640001067983 */ /* 0x001ea80000300800 */
[----:B------:R-:W2:Y:S04]  /*1f78e0*/  LDL.LU R18, [R1+0x2f68] ;  /* 0x002f680001127983 */ /* 0x000ea80000300800 */
[----:B------:R-:W2:Y:S04]  /*1f78f0*/  LDL.LU R19, [R1+0x2f6c] ;  /* 0x002f6c0001137983 */ /* 0x000ea80000300800 */
[----:B------:R0:W-:Y:S02]  /*1f7900*/  STL [R1+0x7c18], R27 ;  /* 0x007c181b01007387 */ /* 0x0001e40000100800 */
[----:B0-----:R-:W-:-:S05]  /*1f7910*/  SHF.R.S32.HI R27, RZ, 0x1f, R2 ;  /* 0x0000001fff1b7819 */ /* 0x001fca0000011402 */
[----:B------:R-:W-:-:S05]  /*1f7920*/  IMAD.X R23, R27, 0x1, R26, P1 ;  /* 0x000000011b177824 */ /* 0x000fca00008e061a */
[----:B------:R0:W-:Y:S04]  /*1f7930*/  STL.64 [R1+0x1750], R22 ;  /* 0x0017501601007387 */ /* 0x0001e80000100a00 */
[----:B0-----:R-:W2:Y:S04]  /*1f7940*/  LDL.LU.64 R22, [R1+0x7c40] ;  /* 0x007c400001167983 */ /* 0x001ea80000300a00 */
[----:B------:R-:W2:Y:S04]  /*1f7950*/  LDL.LU R10, [R1+0x2f50] ;  /* 0x002f5000010a7983 */ /* 0x000ea80000300800 */
[----:B------:R-:W2:Y:S04]  /*1f7960*/  LDL.LU R3, [R1+0x2f54] ;  /* 0x002f540001037983 */ /* 0x000ea80000300800 */
[----:B------:R-:W2:Y:S04]  /*1f7970*/  LDL.LU R12, [R1+0x2f58] ;  /* 0x002f5800010c7983 */ /* 0x000ea80000300800 */
[----:B------:R-:W2:Y:S01]  /*1f7980*/  LDL.LU R0, [R1+0x2f5c] ;  /* 0x002f5c0001007983 */ /* 0x000ea20000300800 */
[----:B----4-:R-:W-:-:S03]  /*1f7990*/  F2FP.SATFINITE.E5M2.F32.PACK_AB_MERGE_C R9, R9, R29, RZ ;  /* 0x0000001d0909723e */ /* 0x010fc600048060ff */
[----:B------:R-:W4:Y:S04]  /*1f79a0*/  LDL.LU R29, [R1+0x7c38] ;  /* 0x007c3800011d7983 */ /* 0x000f280000300800 */
[----:B------:R0:W-:Y:S02]  /*1f79b0*/  STL [R1+0x1d68], R9 ;  /* 0x001d680901007387 */ /* 0x0001e40000100800 */
[----:B0-----:R-:W-:-:S05]  /*1f79c0*/  F2FP.SATFINITE.E5M2.F32.PACK_AB_MERGE_C R9, R25, R24, RZ ;  /* 0x000000181909723e */ /* 0x001fca00048060ff */
[----:B------:R-:W-:Y:S01]  /*1f79d0*/  STL [R1+0x1d64], R9 ;  /* 0x001d640901007387 */ /* 0x000fe20000100800 */
[----:B----4-:R-:W-:-:S05]  /*1f79e0*/  IADD3 R24, P1, R2, R29, RZ ;  /* 0x0000001d02187210 */ /* 0x010fca0007f3e0ff */
[----:B------:R-:W-:-:S05]  /*1f79f0*/  IMAD.X R25, R27, 0x1, R28, P1 ;  /* 0x000000011b197824 */ /* 0x000fca00008e061c */
[----:B------:R0:W-:Y:S04]  /*1f7a00*/  STL.64 [R1+0x1748], R24 ;  /* 0x0017481801007387 */ /* 0x0001e80000100a00 */
[----:B0-----:R-:W4:Y:S01]  /*1f7a10*/  LDL.LU.64 R24, [R1+0x7c30] ;  /* 0x007c300001187983 */ /* 0x001f220000300a00 */
[----:B---3--:R-:W-:Y:S02]  /*1f7a20*/  F2FP.SATFINITE.E5M2.F32.PACK_AB_MERGE_C R11, R4, R11, RZ ;  /* 0x0000000b040b723e */ /* 0x008fe400048060ff */
[----:B------:R-:W-:Y:S01]  /*1f7a30*/  F2FP.SATFINITE.E5M2.F32.PACK_AB_MERGE_C R4, R21, R20, RZ ;  /* 0x000000141504723e */ /* 0x000fe200048060ff */
[----:B------:R-:W3:Y:S04]  /*1f7a40*/  LDL.LU R9, [R1+0x2f44] ;  /* 0x002f440001097983 */ /* 0x000ee80000300800 */
[----:B------:R0:W-:Y:S01]  /*1f7a50*/  STL [R1+0x1d88], R11 ;  /* 0x001d880b01007387 */ /* 0x0001e20000100800 */
[----:B------:R-:W-:-:S03]  /*1f7a60*/  F2FP.SATFINITE.E5M2.F32.PACK_AB_MERGE_C R7, R7, R5, RZ ;  /* 0x000000050707723e */ /* 0x000fc600048060ff */
[----:B0-----:R-:W3:Y:S04]  /*1f7a70*/  LDL.LU R11, [R1+0x2f48] ;  /* 0x002f4800010b7983 */ /* 0x001ee80000300800 */
[----:B------:R0:W-:Y:S01]  /*1f7a80*/  STL [R1+0x1d84], R4 ;  /* 0x001d840401007387 */ /* 0x0001e20000100800 */
[----:B------:R-:W-:-:S03]  /*1f7a90*/  F2FP.SATFINITE.E5M2.F32.PACK_AB_MERGE_C R5, R13, R8, RZ ;  /* 0x000000080d05723e */ /* 0x000fc600048060ff */
[----:B0-----:R-:W3:Y:S01]  /*1f7aa0*/  LDL.LU R4, [R1+0x2f4c] ;  /* 0x002f4c0001047983 */ /* 0x001ee20000300800 */
[----:B----4-:R-:W-:-:S03]  /*1f7ab0*/  IADD3 R20, P1, R2, R25, RZ ;  /* 0x0000001902147210 */ /* 0x010fc60007f3e0ff */
[----:B------:R0:W-:Y:S02]  /*1f7ac0*/  STL.64 [R1+0x7c10], R24 ;  /* 0x007c101801007387 */ /* 0x0001e40000100a00 */
[----:B------:R-:W-:Y:S02]  /*1f7ad0*/  IMAD.X R21, R27, 0x1, R24, P1 ;  /* 0x000000011b157824 */ /* 0x000fe400008e0618 */
[----:B0-----:R-:W4:Y:S04]  /*1f7ae0*/  LDL.LU R25, [R1+0x2f60] ;  /* 0x002f600001197983 */ /* 0x001f280000300800 */
[----:B------:R2:W-:Y:S04]  /*1f7af0*/  STL.64 [R1+0x1740], R20 ;  /* 0x0017401401007387 */ /* 0x0005e80000100a00 */
[----:B------:R-:W3:Y:S04]  /*1f7b00*/  LDL.LU R24, [R1+0x2f34] ;  /* 0x002f340001187983 */ /* 0x000ee80000300800 */
[----:B------:R-:W-:Y:S04]  /*1f7b10*/  STL [R1+0x1da0], R7 ;  /* 0x001da00701007387 */ /* 0x000fe80000100800 */
[----:B------:R-:W-:Y:S01]  /*1f7b20*/  STL [R1+0x1d9c], R5 ;  /* 0x001d9c0501007387 */ /* 0x000fe20000100800 */
[----:B--2---:R-:W-:-:S05]  /*1f7b30*/  IADD3 R20, P1, R2, R23, RZ ;  /* 0x0000001702147210 */ /* 0x004fca0007f3e0ff */
[----:B------:R-:W-:-:S05]  /*1f7b40*/  IMAD.X R21, R27, 0x1, R22, P1 ;  /* 0x000000011b157824 */ /* 0x000fca00008e0616 */
[----:B------:R0:W-:Y:S04]  /*1f7b50*/  STL.64 [R1+0x1738], R20 ;  /* 0x0017381401007387 */ /* 0x0001e80000100a00 */
[----:B0-----:R-:W2:Y:S04]  /*1f7b60*/  LDL.LU.64 R20, [R1+0x7c28] ;  /* 0x007c280001147983 */ /* 0x001ea80000300a00 */
[----:B------:R-:W3:Y:S04]  /*1f7b70*/  LDL.LU R5, [R1+0x2f38] ;  /* 0x002f380001057983 */ /* 0x000ee80000300800 */
[----:B------:R-:W3:Y:S04]  /*1f7b80*/  LDL.LU R7, [R1+0x2f3c] ;  /* 0x002f3c0001077983 */ /* 0x000ee80000300800 */
[----:B------:R-:W3:Y:S04]  /*1f7b90*/  LDL.LU R8, [R1+0x3020] ;  /* 0x0030200001087983 */ /* 0x000ee80000300800 */
[----:B------:R-:W3:Y:S04]  /*1f7ba0*/  LDL.LU R13, [R1+0x3024] ;  /* 0x00302400010d7983 */ /* 0x000ee80000300800 */
[----:B------:R0:W-:Y:S04]  /*1f7bb0*/  STL.64 [R1+0x7c08], R22 ;  /* 0x007c081601007387 */ /* 0x0001e80000100a00 */
[----:B0-----:R-:W3:Y:S04]  /*1f7bc0*/  LDL.LU R23, [R1+0x2f40] ;  /* 0x002f400001177983 */ /* 0x001ee80000300800 */
[----:B------:R-:W3:Y:S01]  /*1f7bd0*/  LDL.LU R22, [R1+0x2f30] ;  /* 0x002f300001167983 */ /* 0x000ee20000300800 */
[----:B----4-:R-:W-:-:S02]  /*1f7be0*/  F2FP.SATFINITE.E5M2.F32.PACK_AB_MERGE_C R25, R6, R25, RZ ;  /* 0x000000190619723e */ /* 0x010fc400048060ff */
        /* <DEDUP_REMOVED lines=8> */
[----:B------:R-:W-:Y:S01]  /*1f7c70*/  STL.64 [R1+0x7c00], R20 ;  /* 0x007c001401007387 */ /* 0x000fe20000100a00 */
[----:B------:R-:W-:-:S03]  /*1f7c80*/  F2FP.SATFINITE.E5M2.F32.PACK_AB_MERGE_C R0, R0, R12, RZ ;  /* 0x0000000c0000723e */ /* 0x000fc600048060ff */
[----:B------:R-:W4:Y:S04]  /*1f7c90*/  LDL.LU R25, [R1+0x3028] ;  /* 0x0030280001197983 */ /* 0x000f280000300800 */
[----:B------:R0:W-:Y:S04]  /*1f7ca0*/  STL [R1+0x1dd0], R3 ;  /* 0x001dd00301007387 */ /* 0x0001e80000100800 */
[----:B------:R-:W4:Y:S04]  /*1f7cb0*/  LDL.LU R6, [R1+0x302c] ;  /* 0x00302c0001067983 */ /* 0x000f280000300800 */
[----:B------:R1:W-:Y:S04]  /*1f7cc0*/  STL [R1+0x1dcc], R0 ;  /* 0x001dcc0001007387 */ /* 0x0003e80000100800 */
[----:B------:R-:W4:Y:S01]  /*1f7cd0*/  LDL.LU R10, [R1+0x3010] ;  /* 0x00301000010a7983 */ /* 0x000f220000300800 */
[----:B---3--:R-:W-:-:S03]  /*1f7ce0*/  F2FP.SATFINITE.E5M2.F32.PACK_AB_MERGE_C R9, R9, R23, RZ ;  /* 0x000000170909723e */ /* 0x008fc600048060ff */
[----:B0-----:R-:W3:Y:S04]  /*1f7cf0*/  LDL.LU R3, [R1+0x3014] ;  /* 0x0030140001037983 */ /* 0x001ee80000300800 */
[----:B------:R-:W3:Y:S04]  /*1f7d00*/  LDL.LU R12, [R1+0x3018] ;  /* 0x00301800010c7983 */ /* 0x000ee80000300800 */
[----:B-1----:R-:W3:Y:S01]  /*1f7d10*/  LDL.LU R0, [R1+0x301c] ;  /* 0x00301c0001007983 */ /* 0x002ee20000300800 */
[----:B------:R-:W-:Y:S02]  /*1f7d20*/  F2FP.SATFINITE.E5M2.F32.PACK_AB_MERGE_C R4, R4, R11, RZ ;  /* 0x0000000b0404723e */ /* 0x000fe400048060ff */
[----:B--2---:R-:W-:Y:S01]  /*1f7d30*/  IADD3 R20, P1, R2, R19, RZ ;  /* 0x0000001302147210 */ /* 0x004fe20007f3e0ff */
[----:B------:R0:W-:Y:S04]  /*1f7d40*/  STL [R1+0x7bf0], R19 ;  /* 0x007bf01301007387 */ /* 0x0001e80000100800 */
[----:B------:R-:W-:-:S05]  /*1f7d50*/  IMAD.X R21, R27, 0x1, R18, P1 ;  /* 0x000000011b157824 */ /* 0x000fca00008e0612 */
[----:B------:R-:W-:Y:S04]  /*1f7d60*/  STL.64 [R1+0x1728], R20 ;  /* 0x0017281401007387 */ /* 0x000fe80000100a00 */
[----:B------:R1:W-:Y:S04]  /*1f7d70*/  STL [R1+0x1de0], R9 ;  /* 0x001de00901007387 */ /* 0x0003e80000100800 */
[----:B------:R2:W-:Y:S04]  /*1f7d80*/  STL [R1+0x1ddc], R4 ;  /* 0x001ddc0401007387 */ /* 0x0005e80000100800 */
[----:B------:R-:W3:Y:S01]  /*1f7d90*/  LDL.LU R23, [R1+0x3000] ;  /* 0x0030000001177983 */ /* 0x000ee20000300800 */
[----:B0-----:R-:W-:-:S03]  /*1f7da0*/  F2FP.SATFINITE.E5M2.F32.PACK_AB_MERGE_C R19, R24, R22, RZ ;  /* 0x000000161813723e */ /* 0x001fc600048060ff */
[----:B-1----:R-:W3:Y:S01]  /*1f7db0*/  LDL.LU R9, [R1+0x3004] ;  /* 0x0030040001097983 */ /* 0x002ee20000300800 */
[----:B------:R-:W-:-:S03]  /*1f7dc0*/  IADD3 R20, P1, R2, R17, RZ ;  /* 0x0000001102147210 */ /* 0x000fc60007f3e0ff */
[----:B------:R-:W3:Y:S02]  /*1f7dd0*/  LDL.LU R11, [R1+0x3008] ;  /* 0x00300800010b7983 */ /* 0x000ee40000300800 */
[----:B------:R-:W-:-:S05]  /*1f7de0*/  IMAD.X R21, R27, 0x1, R15, P1 ;  /* 0x000000011b157824 */ /* 0x000fca00008e060f */
[----:B------:R0:W-:Y:S04]  /*1f7df0*/  STL.64 [R1+0x1718], R20 ;  /* 0x0017181401007387 */ /* 0x0001e80000100a00 */
[----:B--2---:R-:W2:Y:S04]  /*1f7e00*/  LDL.LU R4, [R1+0x300c] ;  /* 0x00300c0001047983 */ /* 0x004ea80000300800 */
[----:B------:R-:W-:Y:S04]  /*1f7e10*/  STL.64 [R1+0x7bf8], R16 ;  /* 0x007bf81001007387 */ /* 0x000fe80000100a00 */
[----:B------:R4:W-:Y:S01]  /*1f7e20*/  STL [R1+0x1dfc], R19 ;  /* 0x001dfc1301007387 */ /* 0x0009e20000100800 */
[----:B0-----:R-:W-:-:S05]  /*1f7e30*/  IADD3 R20, P1, R2, R16, RZ ;  /* 0x0000001002147210 */ /* 0x001fca0007f3e0ff */
[----:B------:R-:W-:Y:S02]  /*1f7e40*/  IMAD.X R21, R27, 0x1, R14, P1 ;  /* 0x000000011b157824 */ /* 0x000fe400008e060e */
[----:B------:R-:W2:Y:S01]  /*1f7e50*/  LDL.LU R27, [R1+0x7c18] ;  /* 0x007c1800011b7983 */ /* 0x000ea20000300800 */
[----:B------:R-:W-:Y:S01]  /*1f7e60*/  F2FP.SATFINITE.E5M2.F32.PACK_AB_MERGE_C R7, R7, R5, RZ ;  /* 0x000000050707723e */ /* 0x000fe200048060ff */
[----:B------:R-:W-:Y:S01]  /*1f7e70*/  VIADD R2, R2, UR6 ;  /* 0x0000000602027c36 */ /* 0x000fe20008000000 */
[----:B------:R-:W-:Y:S01]  /*1f7e80*/  F2FP.SATFINITE.E5M2.F32.PACK_AB_MERGE_C R5, R13, R8, RZ ;  /* 0x000000080d05723e */ /* 0x000fe200048060ff */
[----:B------:R0:W-:Y:S01]  /*1f7e90*/  STL.64 [R1+0x1720], R20 ;  /* 0x0017201401007387 */ /* 0x0001e20000100a00 */
[----:B----4-:R-:W-:Y:S02]  /*1f7ea0*/  F2FP.SATFINITE.E5M2.F32.PACK_AB_MERGE_C R19, R6, R25, RZ ;  /* 0x000000190613723e */ /* 0x010fe400048060ff */
[----:B---3--:R-:W-:Y:S02]  /*1f7eb0*/  F2FP.SATFINITE.E5M2.F32.PACK_AB_MERGE_C R3, R3, R10, RZ ;  /* 0x0000000a0303723e */ /* 0x008fe400048060ff */
[----:B------:R-:W-:-:S02]  /*1f7ec0*/  SHF.R.S32.HI R6, RZ, 0x1f, R2 ;  /* 0x0000001fff067819 */ /* 0x000fc40000011402 */
[----:B------:R-:W-:Y:S01]  /*1f7ed0*/  F2FP.SATFINITE.E5M2.F32.PACK_AB_MERGE_C R0, R0, R12, RZ ;  /* 0x0000000c0000723e */ /* 0x000fe200048060ff */
[----:B------:R-:W-:Y:S01]  /*1f7ee0*/  ULDC UR6, c[0x0][0x248] ;  /* 0x0000920000067ab9 */ /* 0x000fe20000000800 */
[----:B0-----:R-:W3:Y:S04]  /*1f7ef0*/  LDL.LU R20, [R1+0x2ff0] ;  /* 0x002ff00001147983 */ /* 0x001ee80000300800 */
[----:B------:R-:W-:Y:S04]  /*1f7f00*/  STL [R1+0x1df8], R7 ;  /* 0x001df80701007387 */ /* 0x000fe80000100800 */
[----:B------:R-:W3:Y:S04]  /*1f7f10*/  LDL.LU R21, [R1+0x2ff4] ;  /* 0x002ff40001157983 */ /* 0x000ee80000300800 */
        /* <DEDUP_REMOVED lines=8> */
[----:B0-----:R-:W4:Y:S01]  /*1f7fa0*/  LDL.LU R19, [R1+0x2fd0] ;  /* 0x002fd00001137983 */ /* 0x001f220000300800 */
[----:B--2---:R-:W-:-:S05]  /*1f7fb0*/  IADD3 R24, P1, R2, R27, RZ ;  /* 0x0000001b02187210 */ /* 0x004fca0007f3e0ff */
[----:B------:R-:W-:-:S05]  /*1f7fc0*/  IMAD.X R25, R6, 0x1, R26, P1 ;  /* 0x0000000106197824 */ /* 0x000fca00008e061a */
[----:B------:R-:W-:Y:S04]  /*1f7fd0*/  STL.64 [R1+0x1710], R24 ;  /* 0x0017101801007387 */ /* 0x000fe80000100a00 */
[----:B------:R0:W-:Y:S04]  /*1f7fe0*/  STL [R1+0x1e24], R3 ;  /* 0x001e240301007387 */ /* 0x0001e80000100800 */
[----:B------:R-:W2:Y:S04]  /*1f7ff0*/  LDL.LU R10, [R1+0x2fc0] ;  /* 0x002fc000010a7983 */ /* 0x000ea80000300800 */
[----:B------:R1:W-:Y:S04]  /*1f8000*/  STL [R1+0x1e20], R0 ;  /* 0x001e200001007387 */ /* 0x0003e80000100800 */
[----:B0-----:R-:W2:Y:S01]  /*1f8010*/  LDL.LU R3, [R1+0x2fc4] ;  /* 0x002fc40001037983 */ /* 0x001ea20000300800 */
[----:B------:R-:W-:-:S03]  /*1f8020*/  IADD3 R24, P1, R2, R29, RZ ;  /* 0x0000001d02187210 */ /* 0x000fc60007f3e0ff */
[----:B------:R-:W2:Y:S04]  /*1f8030*/  LDL.LU R12, [R1+0x2fc8] ;  /* 0x002fc800010c7983 */ /* 0x000ea80000300800 */
[----:B-1----:R-:W2:Y:S01]  /*1f8040*/  LDL.LU R0, [R1+0x2fcc] ;  /* 0x002fcc0001007983 */ /* 0x002ea20000300800 */
[----:B------:R-:W-:-:S05]  /*1f8050*/  IMAD.X R25, R6, 0x1, R28, P1 ;  /* 0x0000000106197824 */ /* 0x000fca00008e061c */
[----:B------:R0:W-:Y:S04]  /*1f8060*/  STL.64 [R1+0x1708], R24 ;  /* 0x0017081801007387 */ /* 0x0001e80000100a00 */
[----:B0-----:R-:W3:Y:S01]  /*1f8070*/  LDL.LU.64 R24, [R1+0x7c10] ;  /* 0x007c100001187983 */ /* 0x001ee20000300a00 */
[----:B------:R-:W-:-:S03]  /*1f8080*/  F2FP.SATFINITE.E5M2.F32.PACK_AB_MERGE_C R22, R9, R23, RZ ;  /* 0x000000170916723e */ /* 0x000fc600048060ff */
[----:B------:R-:W2:Y:S04]  /*1f8090*/  LDL.LU R9, [R1+0x2fb4] ;  /* 0x002fb40001097983 */ /* 0x000ea80000300800 */
[----:B------:R3:W-:Y:S01]  /*1f80a0*/  STL [R1+0x1e38], R22 ;  /* 0x001e381601007387 */ /* 0x0007e20000100800 */
[----:B------:R-:W-:-:S05]  /*1f80b0*/  F2FP.SATFINITE.E5M2.F32.PACK_AB_MERGE_C R4, R4, R11, RZ ;  /* 0x0000000b0404723e */ /* 0x000fca00048060ff */
[----:B------:R-:W-:Y:S01]  /*1f80c0*/  STL [R1+0x1e34], R4 ;  /* 0x001e340401007387 */ /* 0x000fe20000100800 */
[----:B---3--:R-:W-:-:S05]  /*1f80d0*/  IADD3 R22, P1, R2, R25, RZ ;  /* 0x0000001902167210 */ /* 0x008fca0007f3e0ff */
[----:B------:R-:W-:-:S05]  /*1f80e0*/  IMAD.X R23, R6, 0x1, R24, P1 ;  /* 0x0000000106177824 */ /* 0x000fca00008e0618 */
[----:B------:R0:W-:Y:S04]  /*1f80f0*/  STL.64 [R1+0x16f8], R22 ;  /* 0x0016f81601007387 */ /* 0x0001e80000100a00 */
[----:B0-----:R-:W3:Y:S04]  /*1f8100*/  LDL.LU.64 R22, [R1+0x7c08] ;  /* 0x007c080001167983 */ /* 0x001ee80000300a00 */
[----:B------:R-:W2:Y:S04]  /*1f8110*/  LDL.LU R11, [R1+0x2fb8] ;  /* 0x002fb800010b7983 */ /* 0x000ea80000300800 */
[----:B------:R-:W2:Y:S01]  /*1f8120*/  LDL.LU R4, [R1+0x2fbc] ;  /* 0x002fbc0001047983 */ /* 0x000ea20000300800 */
[----:B------:R-:W-:-:S03]  /*1f8130*/  F2FP.SATFINITE.E5M2.F32.PACK_AB_MERGE_C R21, R21, R20, RZ ;  /* 0x000000141515723e */ /* 0x000fc600048060ff */
[----:B------:R0:W-:Y:S01]  /*1f8140*/  STL.64 [R1+0x7be8], R24 ;  /* 0x007be81801007387 */ /* 0x0001e20000100a00 */
[----:B----4-:R-:W-:-:S03]  /*1f8150*/  F2FP.SATFINITE.E5M2.F32.PACK_AB_MERGE_C R20, R7, R5, RZ ;  /* 0x000000050714723e */ /* 0x010fc600048060ff */
[----:B0-----:R-:W4:Y:S04]  /*1f8160*/  LDL.LU R24, [R1+0x2fdc] ;  /* 0x002fdc0001187983 */ /* 0x001f280000300800 */
[----:B------:R-:W2:Y:S04]  /*1f8170*/  LDL.LU R25, [R1+0x2fb0] ;  /* 0x002fb00001197983 */ /* 0x000ea80000300800 */
[----:B------:R-:W2:Y:S04]  /*1f8180*/  LDL.LU R5, [R1+0x30b0] ;  /* 0x0030b00001057983 */ /* 0x000ea80000300800 */
[----:B------:R-:W-:Y:S04]  /*1f8190*/  STL [R1+0x1e54], R21 ;  /* 0x001e541501007387 */ /* 0x000fe80000100800 */
[----:B------:R-:W2:Y:S04]  /*1f81a0*/  LDL.LU R7, [R1+0x30b4] ;  /* 0x0030b40001077983 */ /* 0x000ea80000300800 */
[----:B------:R3:W-:Y:S02]  /*1f81b0*/  STL [R1+0x1e4c], R20 ;  /* 0x001e4c1401007387 */ /* 0x0007e40000100800 */
[----:B---3--:R-:W-:-:S05]  /*1f81c0*/  IADD3 R20, P1, R2, R23, RZ ;  /* 0x0000001702147210 */ /* 0x008fca0007f3e0ff */
[----:B------:R-:W-:-:S05]  /*1f81d0*/  IMAD.X R21, R6, 0x1, R22, P1 ;  /* 0x0000000106157824 */ /* 0x000fca00008e0616 */
        /* <DEDUP_REMOVED lines=18> */
[----:B--2---:R-:W-:Y:S02]  /*1f8300*/  F2FP.SATFINITE.E5M2.F32.PACK_AB_MERGE_C R24, R24, R21, RZ ;  /* 0x000000151818723e */ /* 0x004fe400048060ff */
[----:B------:R-:W-:Y:S02]  /*1f8310*/  F2FP.SATFINITE.E5M2.F32.PACK_AB_MERGE_C R3, R3, R10, RZ ;  /* 0x0000000a0303723e */ /* 0x000fe400048060ff */
[----:B------:R-:W-:Y:S02]  /*1f8320*/  F2FP.SATFINITE.E5M2.F32.PACK_AB_MERGE_C R0, R0, R12, RZ ;  /* 0x0000000c0000723e */ /* 0x000fe400048060ff */
[----:B------:R-:W-:-:S02]  /*1f8330*/  F2FP.SATFINITE.E5M2.F32.PACK_AB_MERGE_C R9, R9, R25, RZ ;  /* 0x000000190909723e */ /* 0x000fc400048060ff */
[----:B------:R-:W-:Y:S02]  /*1f8340*/  F2FP.SATFINITE.E5M2.F32.PACK_AB_MERGE_C R4, R4, R11, RZ ;  /* 0x0000000b0404723e */ /* 0x000fe400048060ff */
[----:B------:R-:W-:Y:S02]  /*1f8350*/  F2FP.SATFINITE.E5M2.F32.PACK_AB_MERGE_C R5, R7, R5, RZ ;  /* 0x000000050705723e */ /* 0x000fe400048060ff */
[----:B----4-:R-:W-:Y:S01]  /*1f8360*/  IADD3 R20, P1, R2, R19, RZ ;  /* 0x0000001302147210 */ /* 0x010fe20007f3e0ff */
[----:B------:R-:W-:Y:S04]  /*1f8370*/  STL [R1+0x7bd0], R19 ;  /* 0x007bd01301007387 */ /* 0x000fe80000100800 */
[----:B------:R-:W-:Y:S01]  /*1f8380*/  STL [R1+0x1e7c], R24 ;  /* 0x001e7c1801007387 */ /* 0x000fe20000100800 */
[----:B------:R-:W-:-:S03]  /*1f8390*/  IMAD.X R21, R6, 0x1, R18, P1 ;  /* 0x0000000106157824 */ /* 0x000fc600008e0612 */
[----:B------:R-:W2:Y:S04]  /*1f83a0*/  LDL.LU R10, [R1+0x30a0] ;  /* 0x0030a000010a7983 */ /* 0x000ea80000300800 */
[----:B------:R-:W-:Y:S04]  /*1f83b0*/  STL.64 [R1+0x16e8], R20 ;  /* 0x0016e81401007387 */ /* 0x000fe80000100a00 */
[----:B------:R0:W-:Y:S04]  /*1f83c0*/  STL [R1+0x20b8], R3 ;  /* 0x0020b80301007387 */ /* 0x0001e80000100800 */
[----:B0-----:R-:W2:Y:S04]  /*1f83d0*/  LDL.LU R3, [R1+0x30a4] ;  /* 0x0030a40001037983 */ /* 0x001ea80000300800 */
[----:B------:R0:W-:Y:S04]  /*1f83e0*/  STL [R1+0x20b4], R0 ;  /* 0x0020b40001007387 */ /* 0x0001e80000100800 */
[----:B------:R-:W4:Y:S04]  /*1f83f0*/  LDL.LU R12, [R1+0x30a8] ;  /* 0x0030a800010c7983 */ /* 0x000f280000300800 */
[----:B0-----:R-:W4:Y:S01]  /*1f8400*/  LDL.LU R0, [R1+0x30ac] ;  /* 0x0030ac0001007983 */ /* 0x001f220000300800 */
[----:B---3--:R-:W-:-:S05]  /*1f8410*/  IADD3 R20, P1, R2, R17, RZ ;  /* 0x0000001102147210 */ /* 0x008fca0007f3e0ff */
[----:B------:R-:W-:-:S05]  /*1f8420*/  IMAD.X R21, R6, 0x1, R15, P1 ;  /* 0x0000000106157824 */ /* 0x000fca00008e060f */
[----:B------:R0:W-:Y:S04]  /*1f8430*/  STL.64 [R1+0x16d8], R20 ;  /* 0x0016d81401007387 */ /* 0x0001e80000100a00 */
[----:B------:R-:W-:Y:S04]  /*1f8440*/  STL.64 [R1+0x7bd8], R16 ;  /* 0x007bd81001007387 */ /* 0x000fe80000100a00 */
[----:B------:R-:W-:Y:S01]  /*1f8450*/  STL [R1+0x2f34], R9 ;  /* 0x002f340901007387 */ /* 0x000fe20000100800 */
[----:B0-----:R-:W-:-:S05]  /*1f8460*/  IADD3 R20, P1, R2, R16, RZ ;  /* 0x0000001002147210 */ /* 0x001fca0007f3e0ff */
[----:B------:R-:W-:-:S05]  /*1f8470*/  IMAD.X R21, R6, 0x1, R14, P1 ;  /* 0x0000000106157824 */ /* 0x000fca00008e060e */
[----:B------:R0:W-:Y:S01]  /*1f8480*/  STL.64 [R1+0x16e0], R20 ;  /* 0x0016e01401007387 */ /* 0x0001e20000100a00 */
[----:B------:R-:W-:Y:S01]  /*1f8490*/  F2FP.SATFINITE.E5M2.F32.PACK_AB_MERGE_C R6, R13, R8, RZ ;  /* 0x000000080d06723e */ /* 0x000fe200048060ff */
[----:B------:R-:W-:Y:S01]  /*1f84a0*/  VIADD R2, R2, UR6 ;  /* 0x0000000602027c36 */ /* 0x000fe20008000000 */
[----:B------:R-:W-:Y:S01]  /*1f84b0*/  ULDC UR6, c[0x0][0x248] ;  /* 0x0000920000067ab9 */ /* 0x000fe20000000800 */
[----:B0-----:R-:W3:Y:S04]  /*1f84c0*/  LDL.LU R20, [R1+0x3094] ;  /* 0x0030940001147983 */ /* 0x001ee80000300800 */
[----:B------:R-:W3:Y:S04]  /*1f84d0*/  LDL.LU R21, [R1+0x3098] ;  /* 0x0030980001157983 */ /* 0x000ee80000300800 */
[----:B------:R0:W-:Y:S04]  /*1f84e0*/  STL [R1+0x2f30], R4 ;  /* 0x002f300401007387 */ /* 0x0001e80000100800 */
[----:B------:R-:W3:Y:S04]  /*1f84f0*/  LDL.LU R9, [R1+0x309c] ;  /* 0x00309c0001097983 */ /* 0x000ee80000300800 */
[----:B------:R-:W3:Y:S01]  /*1f8500*/  LDL.LU R11, [R1+0x3080] ;  /* 0x00308000010b7983 */ /* 0x000ee20000300800 */
[----:B------:R-:W-:-:S03]  /*1f8510*/  IADD3 R24, P1, R2, R27, RZ ;  /* 0x0000001b02187210 */ /* 0x000fc60007f3e0ff */
        /* <DEDUP_REMOVED lines=8> */
[----:B------:R-:W3:Y:S04]  /*1f85a0*/  LDL.LU R13, [R1+0x307c] ;  /* 0x00307c00010d7983 */ /* 0x000ee80000300800 */
[----:B------:R-:W3:Y:S01]  /*1f85b0*/  LDL.LU R19, [R1+0x3060] ;  /* 0x0030600001137983 */ /* 0x000ee20000300800 */
[----:B0-----:R-:W-:-:S03]  /*1f85c0*/  SHF.R.S32.HI R6, RZ, 0x1f, R2 ;  /* 0x0000001fff067819 */ /* 0x001fc60000011402 */
[----:B------:R0:W-:Y:S02]  /*1f85d0*/  STL.64 [R1+0x7bc8], R26 ;  /* 0x007bc81a01007387 */ /* 0x0001e40000100a00 */
[----:B------:R-:W-:Y:S02]  /*1f85e0*/  IMAD.X R25, R6, 0x1, R26, P1 ;  /* 0x0000000106197824 */ /* 0x000fe400008e061a */
[----:B0-----:R-:W3:Y:S04]  /*1f85f0*/  LDL.LU R26, [R1+0x3068] ;  /* 0x00306800011a7983 */ /* 0x001ee80000300800 */
[----:B------:R0:W-:Y:S04]  /*1f8600*/  STL.64 [R1+0x16d0], R24 ;  /* 0x0016d01801007387 */ /* 0x0001e80000100a00 */
[----:B------:R-:W3:Y:S01]  /*1f8610*/  LDL.LU R27, [R1+0x306c] ;  /* 0x00306c00011b7983 */ /* 0x000ee20000300800 */
[----:B0-----:R-:W-:-:S05]  /*1f8620*/  IADD3 R24, P1, R2, R29, RZ ;  /* 0x0000001d02187210 */ /* 0x001fca0007f3e0ff */
[----:B------:R-:W-:Y:S01]  /*1f8630*/  IMAD.X R25, R6, 0x1, R28, P1 ;  /* 0x0000000106197824 */ /* 0x000fe200008e061c */
[----:B--2---:R-:W-:-:S05]  /*1f8640*/  F2FP.SATFINITE.E5M2.F32.PACK_AB_MERGE_C R3, R3, R10, RZ ;  /* 0x0000000a0303723e */ /* 0x004fca00048060ff */
[----:B------:R-:W-:Y:S01]  /*1f8650*/  STL [R1+0x1c78], R3 ;  /* 0x001c780301007387 */ /* 0x000fe20000100800 */
[----:B----4-:R-:W-:-:S05]  /*1f8660*/  F2FP.SATFINITE.E5M2.F32.PACK_AB_MERGE_C R0, R0, R12, RZ ;  /* 0x0000000c0000723e */ /* 0x010fca00048060ff */
[----:B------:R-:W-:Y:S04]  /*1f8670*/  STL [R1+0x1c90], R0 ;  /* 0x001c900001007387 */ /* 0x000fe80000100800 */
[----:B------:R0:W-:Y:S04]  /*1f8680*/  STL.64 [R1+0x16c8], R24 ;  /* 0x0016c81801007387 */ /* 0x0001e80000100a00 */
[----:B0-----:R-:W2:Y:S04]  /*1f8690*/  LDL.LU.64 R24, [R1+0x7be8] ;  /* 0x007be80001187983 */ /* 0x001ea80000300a00 */
[----:B------:R-:W4:Y:S04]  /*1f86a0*/  LDL.LU R10, [R1+0x3050] ;  /* 0x00305000010a7983 */ /* 0x000f280000300800 */
[----:B------:R-:W4:Y:S04]  /*1f86b0*/  LDL.LU R3, [R1+0x3054] ;  /* 0x0030540001037983 */ /* 0x000f280000300800 */
[----:B------:R-:W4:Y:S04]  /*1f86c0*/  LDL.LU R12, [R1+0x3058] ;  /* 0x00305800010c7983 */ /* 0x000f280000300800 */
[----:B------:R-:W4:Y:S04]  /*1f86d0*/  LDL.LU R0, [R1+0x305c] ;  /* 0x00305c0001007983 */ /* 0x000f280000300800 */
[----:B------:R0:W-:Y:S04]  /*1f86e0*/  STL.64 [R1+0x7bc0], R28 ;  /* 0x007bc01c01007387 */ /* 0x0001e80000100a00 */
[----:B0-----:R-:W2:Y:S04]  /*1f86f0*/  LDL.LU R29, [R1+0x3090] ;  /* 0x00309000011d7983 */ /* 0x001ea80000300800 */
[----:B------:R-:W4:Y:S01]  /*1f8700*/  LDL.LU R28, [R1+0x3064] ;  /* 0x00306400011c7983 */ /* 0x000f220000300800 */
[----:B---3--:R-:W-:-:S02]  /*1f8710*/  F2FP.SATFINITE.E5M2.F32.PACK_AB_MERGE_C R9, R9, R21, RZ ;  /* 0x000000150909723e */ /* 0x008fc400048060ff */
[----:B------:R-:W-:Y:S02]  /*1f8720*/  F2FP.SATFINITE.E5M2.F32.PACK_AB_MERGE_C R4, R4, R11, RZ ;  /* 0x0000000b0404723e */ /* 0x000fe400048060ff */
[----:B------:R-:W-:Y:S02]  /*1f8730*/  F2FP.SATFINITE.E5M2.F32.PACK_AB_MERGE_C R5, R7, R5, RZ ;  /* 0x000000050705723e */ /* 0x000fe400048060ff */
[----:B--2---:R-:W-:Y:S02]  /*1f8740*/  F2FP.SATFINITE.E5M2.F32.PACK_AB_MERGE_C R29, R20, R29, RZ ;  /* 0x0000001d141d723e */ /* 0x004fe400048060ff */
[----:B------:R-:W-:-:S03]  /*1f8750*/  IADD3 R20, P1, R2, R25, RZ ;  /* 0x0000001902147210 */ /* 0x000fc60007f3e0ff */
[----:B------:R0:W-:Y:S02]  /*1f8760*/  STL [R1+0x1c3c], R29 ;  /* 0x001c3c1d01007387 */ /* 0x0001e40000100800 */
[----:B------:R-:W-:Y:S02]  /*1f8770*/  IMAD.X R21, R6, 0x1, R24, P1 ;  /* 0x0000000106157824 */ /* 0x000fe400008e0618 */
[----:B------:R1:W-:Y:S04]  /*1f8780*/  STL [R1+0x1c44], R9 ;  /* 0x001c440901007387 */ /* 0x0003e80000100800 */
[----:B0-----:R-:W2:Y:S04]  /*1f8790*/  LDL.LU R29, [R1+0x3040] ;  /* 0x00304000011d7983 */ /* 0x001ea80000300800 */
[----:B-1----:R-:W2:Y:S04]  /*1f87a0*/  LDL.LU R9, [R1+0x3044] ;  /* 0x0030440001097983 */ /* 0x002ea80000300800 */
        /* <DEDUP_REMOVED lines=10> */
[----:B0-----:R-:W2:Y:S01]  /*1f8850*/  LDL.LU.64 R20, [R1+0x7be0] ;  /* 0x007be00001147983 */ /* 0x001ea20000300a00 */
[----:B------:R-:W-:-:S02]  /*1f8860*/  F2FP.SATFINITE.E5M2.F32.PACK_AB_MERGE_C R17, R17, R16, RZ ;  /* 0x000000101111723e */ /* 0x000fc400048060ff */
[----:B------:R-:W-:-:S03]  /*1f8870*/  F2FP.SATFINITE.E5M2.F32.PACK_AB_MERGE_C R8, R13, R8, RZ ;  /* 0x000000080d08723e */ /* 0x000fc600048060ff */
[----:B------:R0:W-:Y:S04]  /*1f8880*/  STL [R1+0x1c08], R17 ;  /* 0x001c081101007387 */ /* 0x0001e80000100800 */
[----:B------:R-:W-:Y:S01]  /*1f8890*/  STL [R1+0x1c0c], R8 ;  /* 0x001c0c0801007387 */ /* 0x000fe20000100800 */
[----:B----4-:R-:W-:Y:S02]  /*1f88a0*/  F2FP.SATFINITE.E5M2.F32.PACK_AB_MERGE_C R28, R28, R19, RZ ;  /* 0x000000131c1c723e */ /* 0x010fe400048060ff */
[----:B--2---:R-:W-:-:S05]  /*1f88b0*/  IADD3 R16, P1, R2, R21, RZ ;  /* 0x0000001502107210 */ /* 0x004fca0007f3e0ff */
[----:B0-----:R-:W-:-:S05]  /*1f88c0*/  IMAD.X R17, R6, 0x1, R20, P1 ;  /* 0x0000000106117824 */ /* 0x001fca00008e0614 */
[----:B------:R0:W-:Y:S04]  /*1f88d0*/  STL.64 [R1+0x16b0], R16 ;  /* 0x0016b01001007387 */ /* 0x0001e80000100a00 */
[----:B0-----:R-:W2:Y:S04]  /*1f88e0*/  LDL.LU.64 R16, [R1+0x7bd8] ;  /* 0x007bd80001107983 */ /* 0x001ea80000300a00 */
[----:B------:R-:W4:Y:S04]  /*1f88f0*/  LDL.LU R8, [R1+0x30d8] ;  /* 0x0030d80001087983 */ /* 0x000f280000300800 */
[----:B------:R-:W4:Y:S04]  /*1f8900*/  LDL.LU R13, [R1+0x30dc] ;  /* 0x0030dc00010d7983 */ /* 0x000f280000300800 */
[----:B------:R-:W3:Y:S04]  /*1f8910*/  LDL.LU R19, [R1+0x7bd0] ;  /* 0x007bd00001137983 */ /* 0x000ee80000300800 */
[----:B------:R0:W-:Y:S02]  /*1f8920*/  STL [R1+0x1bf4], R28 ;  /* 0x001bf41c01007387 */ /* 0x0001e40000100800 */
[----:B0-----:R-:W-:-:S02]  /*1f8930*/  F2FP.SATFINITE.E5M2.F32.PACK_AB_MERGE_C R28, R27, R26, RZ ;  /* 0x0000001a1b1c723e */ /* 0x001fc400048060ff */
[----:B------:R-:W-:Y:S02]  /*1f8940*/  F2FP.SATFINITE.E5M2.F32.PACK_AB_MERGE_C R3, R3, R10, RZ ;  /* 0x0000000a0303723e */ /* 0x000fe400048060ff */
[----:B------:R-:W-:Y:S02]  /*1f8950*/  F2FP.SATFINITE.E5M2.F32.PACK_AB_MERGE_C R0, R0, R12, RZ ;  /* 0x0000000c0000723e */ /* 0x000fe400048060ff */
[----:B---3--:R-:W-:Y:S01]  /*1f8960*/  IADD3 R26, P1, R2, R19, RZ ;  /* 0x00000013021a7210 */ /* 0x008fe20007f3e0ff */
[----:B------:R0:W-:Y:S04]  /*1f8970*/  STL [R1+0x7bb0], R19 ;  /* 0x007bb01301007387 */ /* 0x0001e80000100800 */
[----:B------:R-:W-:Y:S01]  /*1f8980*/  STL [R1+0x1bf8], R28 ;  /* 0x001bf81c01007387 */ /* 0x000fe20000100800 */
[----:B------:R-:W-:-:S03]  /*1f8990*/  IMAD.X R27, R6, 0x1, R18, P1 ;  /* 0x00000001061b7824 */ /* 0x000fc600008e0612 */
[----:B0-----:R-:W3:Y:S04]  /*1f89a0*/  LDL.LU R19, [R1+0x316c] ;  /* 0x00316c0001137983 */ /* 0x001ee80000300800 */
[----:B------:R0:W-:Y:S04]  /*1f89b0*/  STL [R1+0x7bb4], R18 ;  /* 0x007bb41201007387 */ /* 0x0001e80000100800 */
[----:B0-----:R-:W3:Y:S04]  /*1f89c0*/  LDL.LU R18, [R1+0x3168] ;  /* 0x0031680001127983 */ /* 0x001ee80000300800 */
[----:B------:R2:W-:Y:S04]  /*1f89d0*/  STL.64 [R1+0x16a8], R26 ;  /* 0x0016a81a01007387 */ /* 0x0005e80000100a00 */
[----:B------:R-:W3:Y:S04]  /*1f89e0*/  LDL.LU R10, [R1+0x3150] ;  /* 0x00315000010a7983 */ /* 0x000ee80000300800 */
[----:B------:R0:W-:Y:S01]  /*1f89f0*/  STL [R1+0x1be0], R3 ;  /* 0x001be00301007387 */ /* 0x0001e20000100800 */
[----:B--2---:R-:W-:-:S03]  /*1f8a00*/  IADD3 R26, P1, R2, R17, RZ ;  /* 0x00000011021a7210 */ /* 0x004fc60007f3e0ff */
[----:B0-----:R-:W2:Y:S02]  /*1f8a10*/  LDL.LU R3, [R1+0x3154] ;  /* 0x0031540001037983 */ /* 0x001ea40000300800 */
[----:B------:R-:W-:Y:S02]  /*1f8a20*/  IMAD.X R27, R6, 0x1, R15, P1 ;  /* 0x00000001061b7824 */ /* 0x000fe400008e060f */
[----:B------:R-:W-:Y:S04]  /*1f8a30*/  STL [R1+0x1be8], R0 ;  /* 0x001be80001007387 */ /* 0x000fe80000100800 */
[----:B------:R0:W-:Y:S04]  /*1f8a40*/  STL.64 [R1+0x1698], R26 ;  /* 0x0016981a01007387 */ /* 0x0001e80000100a00 */
[----:B0-----:R-:W3:Y:S01]  /*1f8a50*/  LDL.LU.64 R26, [R1+0x7bc8] ;  /* 0x007bc800011a7983 */ /* 0x001ee20000300a00 */
[----:B------:R-:W-:-:S02]  /*1f8a60*/  IADD3 R28, P1, R2, R16, RZ ;  /* 0x00000010021c7210 */ /* 0x000fc40007f3e0ff */
[----:B------:R-:W-:Y:S01]  /*1f8a70*/  F2FP.SATFINITE.E5M2.F32.PACK_AB_MERGE_C R9, R9, R29, RZ ;  /* 0x0000001d0909723e */ /* 0x000fe200048060ff */
[----:B------:R-:W2:Y:S04]  /*1f8a80*/  LDL.LU R12, [R1+0x3158] ;  /* 0x00315800010c7983 */ /* 0x000ea80000300800 */
[----:B------:R-:W2:Y:S04]  /*1f8a90*/  LDL.LU R0, [R1+0x315c] ;  /* 0x00315c0001007983 */ /* 0x000ea80000300800 */
[----:B------:R0:W-:Y:S01]  /*1f8aa0*/  STL.64 [R1+0x7bb8], R16 ;  /* 0x007bb81001007387 */ /* 0x0001e20000100a00 */
[----:B------:R-:W-:-:S03]  /*1f8ab0*/  IMAD.X R29, R6, 0x1, R14, P1 ;  /* 0x00000001061d7824 */ /* 0x000fc600008e060e */
[----:B------:R1:W-:Y:S01]  /*1f8ac0*/  STL [R1+0x1bd0], R9 ;  /* 0x001bd00901007387 */ /* 0x0003e20000100800 */
[----:B------:R-:W-:Y:S01]  /*1f8ad0*/  VIADD R2, R2, UR6 ;  /* 0x0000000602027c36 */ /* 0x000fe20008000000 */
[----:B------:R-:W-:Y:S02]  /*1f8ae0*/  ULDC UR6, c[0x0][0x248] ;  /* 0x0000920000067ab9 */ /* 0x000fe40000000800 */
[----:B0-----:R-:W2:Y:S04]  /*1f8af0*/  LDL.LU R16, [R1+0x3160] ;  /* 0x0031600001107983 */ /* 0x001ea80000300800 */
[----:B------:R-:W2:Y:S01]  /*1f8b00*/  LDL.LU R17, [R1+0x3164] ;  /* 0x0031640001117983 */ /* 0x000ea20000300800 */
[----:B-1----:R-:W-:-:S03]  /*1f8b10*/  F2FP.SATFINITE.E5M2.F32.PACK_AB_MERGE_C R9, R4, R11, RZ ;  /* 0x0000000b0409723e */ /* 0x002fc600048060ff */
[----:B------:R-:W2:Y:S01]  /*1f8b20*/  LDL.LU R6, [R1+0x3140] ;  /* 0x0031400001067983 */ /* 0x000ea20000300800 */
[----:B------:R-:W-:-:S03]  /*1f8b30*/  F2FP.SATFINITE.E5M2.F32.PACK_AB_MERGE_C R4, R7, R5, RZ ;  /* 0x000000050704723e */ /* 0x000fc600048060ff */
[----:B------:R-:W-:Y:S01]  /*1f8b40*/  STL.64 [R1+0x16a0], R28 ;  /* 0x0016a01c01007387 */ /* 0x000fe20000100a00 */
[----:B------:R-:W-:-:S03]  /*1f8b50*/  SHF.R.S32.HI R5, RZ, 0x1f, R2 ;  /* 0x0000001fff057819 */ /* 0x000fc60000011402 */
[----:B------:R0:W-:Y:S01]  /*1f8b60*/  STL [R1+0x1bd8], R9 ;  /* 0x001bd80901007387 */ /* 0x0001e20000100800 */
[----:B----4-:R-:W-:-:S03]  /*1f8b70*/  F2FP.SATFINITE.E5M2.F32.PACK_AB_MERGE_C R7, R13, R8, RZ ;  /* 0x000000080d07723e */ /* 0x010fc600048060ff */
[----:B0-----:R-:W4:Y:S04]  /*1f8b80*/  LDL.LU R9, [R1+0x3144] ;  /* 0x0031440001097983 */ /* 0x001f280000300800 */
[----:B------:R0:W-:Y:S04]  /*1f8b90*/  STL [R1+0x1bb8], R4 ;  /* 0x001bb80401007387 */ /* 0x0001e80000100800 */
[----:B------:R-:W4:Y:S04]  /*1f8ba0*/  LDL.LU R11, [R1+0x3148] ;  /* 0x00314800010b7983 */ /* 0x000f280000300800 */
[----:B0-----:R-:W4:Y:S04]  /*1f8bb0*/  LDL.LU R4, [R1+0x314c] ;  /* 0x00314c0001047983 */ /* 0x001f280000300800 */
[----:B------:R-:W-:Y:S01]  /*1f8bc0*/  STL [R1+0x1bbc], R7 ;  /* 0x001bbc0701007387 */ /* 0x000fe20000100800 */
[----:B---3--:R-:W-:-:S05]  /*1f8bd0*/  IADD3 R28, P1, R2, R27, RZ ;  /* 0x0000001b021c7210 */ /* 0x008fca0007f3e0ff */
[----:B------:R-:W-:-:S05]  /*1f8be0*/  IMAD.X R29, R5, 0x1, R26, P1 ;  /* 0x00000001051d7824 */ /* 0x000fca00008e061a */
[----:B------:R0:W-:Y:S04]  /*1f8bf0*/  STL.64 [R1+0x1690], R28 ;  /* 0x0016901c01007387 */ /* 0x0001e80000100a00 */
[----:B0-----:R-:W3:Y:S04]  /*1f8c00*/  LDL.LU.64 R28, [R1+0x7bc0] ;  /* 0x007bc000011c7983 */ /* 0x001ee80000300a00 */
[----:B------:R-:W4:Y:S04]  /*1f8c10*/  LDL.LU R5, [R1+0x3130] ;  /* 0x0031300001057983 */ /* 0x000f280000300800 */
[----:B------:R-:W4:Y:S04]  /*1f8c20*/  LDL.LU R7, [R1+0x3134] ;  /* 0x0031340001077983 */ /* 0x000f280000300800 */
[----:B------:R-:W4:Y:S04]  /*1f8c30*/  LDL.LU R8, [R1+0x3138] ;  /* 0x0031380001087983 */ /* 0x000f280000300800 */
[----:B------:R-:W4:Y:S04]  /*1f8c40*/  LDL.LU R13, [R1+0x313c] ;  /* 0x00313c00010d7983 */ /* 0x000f280000300800 */
[----:B------:R2:W-:Y:S01]  /*1f8c50*/  STL.64 [R1+0x7b98], R26 ;  /* 0x007b981a01007387 */ /* 0x0005e20000100a00 */
[----:B------:R-:W-:-:S02]  /*1f8c60*/  F2FP.SATFINITE.E5M2.F32.PACK_AB_MERGE_C R18, R19, R18, RZ ;  /* 0x000000121312723e */ /* 0x000fc400048060ff */
[----:B--2---:R-:W-:-:S05]  /*1f8c70*/  F2FP.SATFINITE.E5M2.F32.PACK_AB_MERGE_C R26, R17, R16, RZ ;  /* 0x00000010111a723e */ /* 0x004fca00048060ff */
[----:B------:R-:W-:Y:S01]  /*1f8c80*/  STL [R1+0x2f74], R26 ;  /* 0x002f741a01007387 */ /* 0x000fe20000100800 */
[----:B------:R-:W-:Y:S02]  /*1f8c90*/  F2FP.SATFINITE.E5M2.F32.PACK_AB_MERGE_C R3, R3, R10, RZ ;  /* 0x0000000a0303723e */ /* 0x000fe400048060ff */
[----:B------:R-:W-:Y:S01]  /*1f8ca0*/  F2FP.SATFINITE.E5M2.F32.PACK_AB_MERGE_C R0, R0, R12, RZ ;  /* 0x0000000c0000723e */ /* 0x000fe200048060ff */
[----:B---3--:R-:W-:Y:S04]  /*1f8cb0*/  STL [R1+0x7ba0], R29 ;  /* 0x007ba01d01007387 */ /* 0x008fe80000100800 */
[----:B------:R0:W-:Y:S04]  /*1f8cc0*/  STL [R1+0x2f70], R18 ;  /* 0x002f701201007387 */ /* 0x0001e80000100800 */
[----:B0-----:R-:W2:Y:S04]  /*1f8cd0*/  LDL.LU R18, [R1+0x3120] ;  /* 0x0031200001127983 */ /* 0x001ea80000300800 */
[----:B------:R-:W2:Y:S01]  /*1f8ce0*/  LDL.LU R19, [R1+0x3124] ;  /* 0x0031240001137983 */ /* 0x000ea20000300800 */
[----:B------:R-:W-:-:S02]  /*1f8cf0*/  IADD3 R16, P1, R2, R29, RZ ;  /* 0x0000001d02107210 */ /* 0x000fc40007f3e0ff */
[----:B------:R-:W-:-:S05]  /*1f8d00*/  SHF.R.S32.HI R29, RZ, 0x1f, R2 ;  /* 0x0000001fff1d7819 */ /* 0x000fca0000011402 */
[----:B------:R-:W-:-:S05]  /*1f8d10*/  IMAD.X R17, R29, 0x1, R28, P1 ;  /* 0x000000011d117824 */ /* 0x000fca00008e061c */
[----:B------:R-:W-:Y:S04]  /*1f8d20*/  STL.64 [R1+0x1688], R16 ;  /* 0x0016881001007387 */ /* 0x000fe80000100a00 */
[----:B------:R0:W-:Y:S04]  /*1f8d30*/  STL [R1+0x2f88], R3 ;  /* 0x002f880301007387 */ /* 0x0001e80000100800 */
[----:B------:R-:W3:Y:S01]  /*1f8d40*/  LDL.LU R10, [R1+0x3110] ;  /* 0x00311000010a7983 */ /* 0x000ee20000300800 */
[----:B----4-:R-:W-:-:S03]  /*1f8d50*/  F2FP.SATFINITE.E5M2.F32.PACK_AB_MERGE_C R6, R9, R6, RZ ;  /* 0x000000060906723e */ /* 0x010fc600048060ff */
[----:B0-----:R-:W3:Y:S01]  /*1f8d60*/  LDL.LU R3, [R1+0x3114] ;  /* 0x0031140001037983 */ /* 0x001ee20000300800 */
[----:B------:R-:W-:-:S03]  /*1f8d70*/  IADD3 R16, P1, R2, R25, RZ ;  /* 0x0000001902107210 */ /* 0x000fc60007f3e0ff */
[----:B------:R0:W-:Y:S04]  /*1f8d80*/  STL [R1+0x2f84], R0 ;  /* 0x002f840001007387 */ /* 0x0001e80000100800 */
[----:B------:R-:W4:Y:S01]  /*1f8d90*/  LDL.LU R12, [R1+0x3118] ;  /* 0x00311800010c7983 */ /* 0x000f220000300800 */
[----:B------:R-:W-:Y:S01]  /*1f8da0*/  IMAD.X R17, R29, 0x1, R24, P1 ;  /* 0x000000011d117824 */ /* 0x000fe200008e0618 */
[----:B------:R-:W-:Y:S02]  /*1f8db0*/  F2FP.SATFINITE.E5M2.F32.PACK_AB_MERGE_C R4, R4, R11, RZ ;  /* 0x0000000b0404723e */ /* 0x000fe400048060ff */
[----:B0-----:R-:W4:Y:S04]  /*1f8dc0*/  LDL.LU R0, [R1+0x311c] ;  /* 0x00311c0001007983 */ /* 0x001f280000300800 */
[----:B------:R0:W-:Y:S04]  /*1f8dd0*/  STL.64 [R1+0x7ba8], R24 ;  /* 0x007ba81801007387 */ /* 0x0001e80000100a00 */
[----:B0-----:R-:W4:Y:S04]  /*1f8de0*/  LDL.LU R24, [R1+0x3128] ;  /* 0x0031280001187983 */ /* 0x001f280000300800 */
[----:B------:R-:W4:Y:S04]  /*1f8df0*/  LDL.LU R25, [R1+0x312c] ;  /* 0x00312c0001197983 */ /* 0x000f280000300800 */
[----:B------:R0:W-:Y:S04]  /*1f8e00*/  STL.64 [R1+0x1678], R16 ;  /* 0x0016781001007387 */ /* 0x0001e80000100a00 */
[----:B------:R-:W4:Y:S04]  /*1f8e10*/  LDL.LU R26, [R1+0x3100] ;  /* 0x00310000011a7983 */ /* 0x000f280000300800 */
[----:B------:R1:W-:Y:S04]  /*1f8e20*/  STL [R1+0x2f98], R6 ;  /* 0x002f980601007387 */ /* 0x0003e80000100800 */
[----:B------:R-:W4:Y:S04]  /*1f8e30*/  LDL.LU R27, [R1+0x3104] ;  /* 0x00310400011b7983 */ /* 0x000f280000300800 */
[----:B------:R1:W-:Y:S01]  /*1f8e40*/  STL [R1+0x2f94], R4 ;  /* 0x002f940401007387 */ /* 0x0003e20000100800 */
[----:B0-----:R-:W-:-:S03]  /*1f8e50*/  IADD3 R16, P1, R2, R23, RZ ;  /* 0x0000001702107210 */ /* 0x001fc60007f3e0ff */
[----:B-1----:R-:W4:Y:S04]  /*1f8e60*/  LDL.LU R6, [R1+0x3108] ;  /* 0x0031080001067983 */ /* 0x002f280000300800 */
[----:B------:R-:W4:Y:S01]  /*1f8e70*/  LDL.LU R9, [R1+0x310c] ;  /* 0x00310c0001097983 */ /* 0x000f220000300800 */
[----:B------:R-:W-:Y:S01]  /*1f8e80*/  IMAD.X R17, R29, 0x1, R22, P1 ;  /* 0x000000011d117824 */ /* 0x000fe200008e0616 */
[----:B------:R-:W-:Y:S02]  /*1f8e90*/  F2FP.SATFINITE.E5M2.F32.PACK_AB_MERGE_C R4, R7, R5, RZ ;  /* 0x000000050704723e */ /* 0x000fe400048060ff */
[----:B------:R-:W4:Y:S04]  /*1f8ea0*/  LDL.LU R5, [R1+0x30f8] ;  /* 0x0030f80001057983 */ /* 0x000f280000300800 */
[----:B------:R-:W4:Y:S04]  /*1f8eb0*/  LDL.LU R7, [R1+0x30fc] ;  /* 0x0030fc0001077983 */ /* 0x000f280000300800 */
[----:B------:R0:W-:Y:S04]  /*1f8ec0*/  STL.64 [R1+0x1680], R16 ;  /* 0x0016801001007387 */ /* 0x0001e80000100a00 */
[----:B------:R1:W-:Y:S04]  /*1f8ed0*/  STL [R1+0x2fb4], R4 ;  /* 0x002fb40401007387 */ /* 0x0003e80000100800 */
[----:B------:R1:W-:Y:S01]  /*1f8ee0*/  STL [R1+0x7b88], R21 ;  /* 0x007b881501007387 */ /* 0x0003e20000100800 */
[----:B0-----:R-:W-:-:S02]  /*1f8ef0*/  IADD3 R16, P1, R2, R21, RZ ;  /* 0x0000001502107210 */ /* 0x001fc40007f3e0ff */
[----:B-1----:R-:W-:-:S03]  /*1f8f00*/  F2FP.SATFINITE.E5M2.F32.PACK_AB_MERGE_C R4, R13, R8, RZ ;  /* 0x000000080d04723e */ /* 0x002fc600048060ff */
[----:B------:R-:W-:Y:S02]  /*1f8f10*/  IMAD.X R17, R29, 0x1, R20, P1 ;  /* 0x000000011d117824 */ /* 0x000fe400008e0614 */
[----:B------:R-:W-:Y:S04]  /*1f8f20*/  STL [R1+0x2fb0], R4 ;  /* 0x002fb00401007387 */ /* 0x000fe80000100800 */
[----:B------:R-:W4:Y:S04]  /*1f8f30*/  LDL.LU R21, [R1+0x30f4] ;  /* 0x0030f40001157983 */ /* 0x000f280000300800 */
[----:B------:R0:W-:Y:S04]  /*1f8f40*/  STL.64 [R1+0x1670], R16 ;  /* 0x0016701001007387 */ /* 0x0001e80000100a00 */
[----:B0-----:R-:W4:Y:S04]  /*1f8f50*/  LDL.LU.64 R16, [R1+0x7bb8] ;  /* 0x007bb80001107983 */ /* 0x001f280000300a00 */
[----:B------:R-:W4:Y:S04]  /*1f8f60*/  LDL.LU R11, [R1+0x3170] ;  /* 0x00317000010b7983 */ /* 0x000f280000300800 */
[----:B------:R-:W4:Y:S04]  /*1f8f70*/  LDL.LU R4, [R1+0x3174] ;  /* 0x0031740001047983 */ /* 0x000f280000300800 */
[----:B------:R-:W4:Y:S04]  /*1f8f80*/  LDL.LU R8, [R1+0x3178] ;  /* 0x0031780001087983 */ /* 0x000f280000300800 */
[----:B------:R-:W4:Y:S01]  /*1f8f90*/  LDL.LU R13, [R1+0x317c] ;  /* 0x00317c00010d7983 */ /* 0x000f220000300800 */
[----:B--2---:R-:W-:-:S03]  /*1f8fa0*/  F2FP.SATFINITE.E5M2.F32.PACK_AB_MERGE_C R19, R19, R18, RZ ;  /* 0x000000121313723e */ /* 0x004fc600048060ff */
[----:B------:R-:W2:Y:S04]  /*1f8fb0*/  LDL.LU R18, [R1+0x7bb4] ;  /* 0x007bb40001127983 */ /* 0x000ea80000300800 */
[----:B------:R0:W-:Y:S04]  /*1f8fc0*/  STL [R1+0x2fbc], R19 ;  /* 0x002fbc1301007387 */ /* 0x0001e80000100800 */
[----:B0-----:R-:W2:Y:S01]  /*1f8fd0*/  LDL.LU R19, [R1+0x7bb0] ;  /* 0x007bb00001137983 */ /* 0x001ea20000300800 */
[----:B---3--:R-:W-:Y:S02]  /*1f8fe0*/  F2FP.SATFINITE.E5M2.F32.PACK_AB_MERGE_C R3, R3, R10, RZ ;  /* 0x0000000a0303723e */ /* 0x008fe400048060ff */
[----:B----4-:R-:W-:-:S05]  /*1f8ff0*/  F2FP.SATFINITE.E5M2.F32.PACK_AB_MERGE_C R25, R25, R24, RZ ;  /* 0x000000181919723e */ /* 0x010fca00048060ff */
[----:B------:R0:W-:Y:S01]  /*1f9000*/  STL [R1+0x2fb8], R25 ;  /* 0x002fb81901007387 */ /* 0x0001e20000100800 */
[----:B------:R-:W-:Y:S02]  /*1f9010*/  F2FP.SATFINITE.E5M2.F32.PACK_AB_MERGE_C R0, R0, R12, RZ ;  /* 0x0000000c0000723e */ /* 0x000fe400048060ff */
[----:B--2---:R-:W-:Y:S01]  /*1f9020*/  IADD3 R24, P1, R2, R19, RZ ;  /* 0x0000001302187210 */ /* 0x004fe20007f3e0ff */
[----:B------:R1:W-:Y:S04]  /*1f9030*/  STL.64 [R1+0x7b90], R18 ;  /* 0x007b901201007387 */ /* 0x0003e80000100a00 */
[----:B0-----:R-:W-:Y:S01]  /*1f9040*/  IMAD.X R25, R29, 0x1, R18, P1 ;  /* 0x000000011d197824 */ /* 0x001fe200008e0612 */
[----:B-1----:R-:W2:Y:S04]  /*1f9050*/  LDL.LU R19, [R1+0x30f0] ;  /* 0x0030f00001137983 */ /* 0x002ea80000300800 */
[----:B------:R0:W-:Y:S01]  /*1f9060*/  STL.64 [R1+0x1668], R24 ;  /* 0x0016681801007387 */ /* 0x0001e20000100a00 */
[----:B------:R-:W-:-:S03]  /*1f9070*/  F2FP.SATFINITE.E5M2.F32.PACK_AB_MERGE_C R18, R27, R26, RZ ;  /* 0x0000001a1b12723e */ /* 0x000fc600048060ff */
[----:B------:R-:W3:Y:S04]  /*1f9080*/  LDL.LU R10, [R1+0x30e0] ;  /* 0x0030e000010a7983 */ /* 0x000ee80000300800 */
[----:B------:R1:W-:Y:S01]  /*1f9090*/  STL [R1+0x2fc8], R3 ;  /* 0x002fc80301007387 */ /* 0x0003e20000100800 */
[----:B0-----:R-:W-:-:S03]  /*1f90a0*/  IADD3 R24, P1, R2, R17, RZ ;  /* 0x0000001102187210 */ /* 0x001fc60007f3e0ff */
[----:B-1----:R-:W3:Y:S02]  /*1f90b0*/  LDL.LU R3, [R1+0x30e4] ;  /* 0x0030e40001037983 */ /* 0x002ee40000300800 */
[C---:B------:R-:W-:Y:S01]  /*1f90c0*/  IMAD.X R25, R29.reuse, 0x1, R15, P1 ;  /* 0x000000011d197824 */ /* 0x040fe200008e060f */
[----:B------:R-:W-:Y:S01]  /*1f90d0*/  IADD3 R26, P1, R2, R16, RZ ;  /* 0x00000010021a7210 */ /* 0x000fe20007f3e0ff */
[----:B------:R0:W-:Y:S04]  /*1f90e0*/  STL [R1+0x2fc4], R0 ;  /* 0x002fc40001007387 */ /* 0x0001e80000100800 */
[----:B------:R-:W4:Y:S01]  /*1f90f0*/  LDL.LU R12, [R1+0x30e8] ;  /* 0x0030e800010c7983 */ /* 0x000f220000300800 */
[----:B------:R-:W-:-:S03]  /*1f9100*/  IMAD.X R27, R29, 0x1, R14, P1 ;  /* 0x000000011d1b7824 */ /* 0x000fc600008e060e */
[----:B0-----:R-:W4:Y:S04]  /*1f9110*/  LDL.LU R0, [R1+0x30ec] ;  /* 0x0030ec0001007983 */ /* 0x001f280000300800 */
[----:B------:R0:W-:Y:S04]  /*1f9120*/  STL.64 [R1+0x1658], R24 ;  /* 0x0016581801007387 */ /* 0x0001e80000100a00 */
[----:B0-----:R-:W4:Y:S04]  /*1f9130*/  LDL.LU.64 R24, [R1+0x7ba8] ;  /* 0x007ba80001187983 */ /* 0x001f280000300a00 */
[----:B------:R-:W-:Y:S04]  /*1f9140*/  STL [R1+0x2fd0], R18 ;  /* 0x002fd01201007387 */ /* 0x000fe80000100800 */
[----:B------:R-:W4:Y:S04]  /*1f9150*/  LDL.LU R29, [R1+0x7ba0] ;  /* 0x007ba000011d7983 */ /* 0x000f280000300800 */
[----:B------:R0:W-:Y:S04]  /*1f9160*/  STL.64 [R1+0x1660], R26 ;  /* 0x0016601a01007387 */ /* 0x0001e80000100a00 */
[----:B0-----:R-:W4:Y:S01]  /*1f9170*/  LDL.LU.64 R26, [R1+0x7b98] ;  /* 0x007b9800011a7983 */ /* 0x001f220000300a00 */
[----:B------:R-:W-:-:S03]  /*1f9180*/  F2FP.SATFINITE.E5M2.F32.PACK_AB_MERGE_C R18, R9, R6, RZ ;  /* 0x000000060912723e */ /* 0x000fc600048060ff */
[----:B------:R-:W4:Y:S04]  /*1f9190*/  LDL.LU R6, [R1+0x30c0] ;  /* 0x0030c00001067983 */ /* 0x000f280000300800 */
[----:B------:R-:W4:Y:S01]  /*1f91a0*/  LDL.LU R9, [R1+0x30c4] ;  /* 0x0030c40001097983 */ /* 0x000f220000300800 */
[----:B------:R-:W-:Y:S01]  /*1f91b0*/  VIADD R2, R2, UR6 ;  /* 0x0000000602027c36 */ /* 0x000fe20008000000 */
[----:B------:R-:W-:Y:S02]  /*1f91c0*/  F2FP.SATFINITE.E5M2.F32.PACK_AB_MERGE_C R7, R7, R5, RZ ;  /* 0x000000050707723e */ /* 0x000fe400048060ff */
[----:B------:R2:W-:Y:S01]  /*1f91d0*/  STL [R1+0x2fcc], R18 ;  /* 0x002fcc1201007387 */ /* 0x0005e20000100800 */
[----:B------:R-:W-:Y:S01]  /*1f91e0*/  F2FP.SATFINITE.E5M2.F32.PACK_AB_MERGE_C R11, R4, R11, RZ ;  /* 0x0000000b040b723e */ /* 0x000fe200048060ff */
[----:B------:R-:W-:Y:S01]  /*1f91f0*/  ULDC UR6, c[0x0][0x248] ;  /* 0x0000920000067ab9 */ /* 0x000fe20000000800 */
[----:B------:R-:W-:-:S02]  /*1f9200*/  SHF.R.S32.HI R5, RZ, 0x1f, R2 ;  /* 0x0000001fff057819 */ /* 0x000fc40000011402 */
[----:B------:R-:W-:Y:S02]  /*1f9210*/  F2FP.SATFINITE.E5M2.F32.PACK_AB_MERGE_C R4, R13, R8, RZ ;  /* 0x000000080d04723e */ /* 0x000fe400048060ff */
[----:B--2---:R-:W-:-:S05]  /*1f9220*/  F2FP.SATFINITE.E5M2.F32.PACK_AB_MERGE_C R18, R21, R19, RZ ;  /* 0x000000131512723e */ /* 0x004fca00048060ff */
[----:B------:R0:W-:Y:S04]  /*1f9230*/  STL [R1+0x2fdc], R18 ;  /* 0x002fdc1201007387 */ /* 0x0001e80000100800 */
[----:B------:R1:W-:Y:S01]  /*1f9240*/  STL [R1+0x2fd8], R7 ;  /* 0x002fd80701007387 */ /* 0x0003e20000100800 */
[----:B---3--:R-:W-:Y:S02]  /*1f9250*/  F2FP.SATFINITE.E5M2.F32.PACK_AB_MERGE_C R3, R3, R10, RZ ;  /* 0x0000000a0303723e */ /* 0x008fe400048060ff */
[----:B----4-:R-:W-:Y:S02]  /*1f9260*/  F2FP.SATFINITE.E5M2.F32.PACK_AB_MERGE_C R0, R0, R12, RZ ;  /* 0x0000000c0000723e */ /* 0x010fe400048060ff */
[----:B0-----:R-:W-:-:S05]  /*1f9270*/  IADD3 R18, P1, R2, R27, RZ ;  /* 0x0000001b02127210 */ /* 0x001fca0007f3e0ff */
[----:B------:R-:W-:Y:S02]  /*1f9280*/  IMAD.X R19, R5, 0x1, R26, P1 ;  /* 0x0000000105137824 */ /* 0x000fe400008e061a */
[----:B------:R-:W2:Y:S04]  /*1f9290*/  LDL.LU R5, [R1+0x30c8] ;  /* 0x0030c80001057983 */ /* 0x000ea80000300800 */
[----:B-1----:R-:W2:Y:S04]  /*1f92a0*/  LDL.LU R7, [R1+0x30cc] ;  /* 0x0030cc0001077983 */ /* 0x002ea80000300800 */
[----:B------:R-:W-:Y:S04]  /*1f92b0*/  STL.64 [R1+0x7b70], R26 ;  /* 0x007b701a01007387 */ /* 0x000fe80000100a00 */
[----:B------:R-:W-:Y:S04]  /*1f92c0*/  STL.64 [R1+0x1650], R18 ;  /* 0x0016501201007387 */ /* 0x000fe80000100a00 */
[----:B------:R-:W3:Y:S04]  /*1f92d0*/  LDL.LU R21, [R1+0x3030] ;  /* 0x0030300001157983 */ /* 0x000ee80000300800 */
[----:B------:R0:W-:Y:S04]  /*1f92e0*/  STL [R1+0x1d10], R11 ;  /* 0x001d100b01007387 */ /* 0x0001e80000100800 */
[----:B0-----:R-:W4:Y:S04]  /*1f92f0*/  LDL.LU R11, [R1+0x2fa0] ;  /* 0x002fa000010b7983 */ /* 0x001f280000300800 */
[----:B------:R0:W-:Y:S01]  /*1f9300*/  STL [R1+0x1cfc], R4 ;  /* 0x001cfc0401007387 */ /* 0x0001e20000100800 */
[----:B------:R-:W-:-:S03]  /*1f9310*/  IADD3 R18, P1, R2, R29, RZ ;  /* 0x0000001d02127210 */ /* 0x000fc60007f3e0ff */
[----:B0-----:R-:W4:Y:S04]  /*1f9320*/  LDL.LU R4, [R1+0x2fa4] ;  /* 0x002fa40001047983 */ /* 0x001f280000300800 */
[----:B------:R-:W4:Y:S04]  /*1f9330*/  LDL.LU R8, [R1+0x2fa8] ;  /* 0x002fa80001087983 */ /* 0x000f280000300800 */
[----:B------:R-:W4:Y:S04]  /*1f9340*/  LDL.LU R13, [R1+0x2fac] ;  /* 0x002fac00010d7983 */ /* 0x000f280000300800 */
[----:B------:R0:W-:Y:S04]  /*1f9350*/  STL [R1+0x7b78], R29 ;  /* 0x007b781d01007387 */ /* 0x0001e80000100800 */
[----:B------:R-:W4:Y:S01]  /*1f9360*/  LDL.LU R10, [R1+0x2f20] ;  /* 0x002f2000010a7983 */ /* 0x000f220000300800 */
[----:B0-----:R-:W-:-:S05]  /*1f9370*/  SHF.R.S32.HI R29, RZ, 0x1f, R2 ;  /* 0x0000001fff1d7819 */ /* 0x001fca0000011402 */
[----:B------:R-:W-:-:S05]  /*1f9380*/  IMAD.X R19, R29, 0x1, R28, P1 ;  /* 0x000000011d137824 */ /* 0x000fca00008e061c */
[----:B------:R-:W-:Y:S04]  /*1f9390*/  STL.64 [R1+0x1648], R18 ;  /* 0x0016481201007387 */ /* 0x000fe80000100a00 */
[----:B------:R0:W-:Y:S04]  /*1f93a0*/  STL [R1+0x1d28], R3 ;  /* 0x001d280301007387 */ /* 0x0001e80000100800 */
[----:B0-----:R-:W4:Y:S04]  /*1f93b0*/  LDL.LU R3, [R1+0x2f24] ;  /* 0x002f240001037983 */ /* 0x001f280000300800 */
[----:B------:R0:W-:Y:S04]  /*1f93c0*/  STL [R1+0x1d24], R0 ;  /* 0x001d240001007387 */ /* 0x0001e80000100800 */
[----:B------:R-:W4:Y:S04]  /*1f93d0*/  LDL.LU R12, [R1+0x2f28] ;  /* 0x002f2800010c7983 */ /* 0x000f280000300800 */
[----:B0-----:R-:W4:Y:S04]  /*1f93e0*/  LDL.LU R0, [R1+0x2f2c] ;  /* 0x002f2c0001007983 */ /* 0x001f280000300800 */
[----:B------:R-:W-:Y:S04]  /*1f93f0*/  STL [R1+0x7b68], R25 ;  /* 0x007b681901007387 */ /* 0x000fe80000100800 */
[----:B------:R-:W3:Y:S04]  /*1f9400*/  LDL.LU R26, [R1+0x1120] ;  /* 0x00112000011a7983 */ /* 0x000ee80000300800 */
[----:B------:R-:W3:Y:S01]  /*1f9410*/  LDL.LU R27, [R1+0x1124] ;  /* 0x00112400011b7983 */ /* 0x000ee20000300800 */
[----:B------:R-:W-:-:S02]  /*1f9420*/  IADD3 R18, P1, R2, R25, RZ ;  /* 0x0000001902127210 */ /* 0x000fc40007f3e0ff */
[----:B------:R-:W-:-:S03]  /*1f9430*/  F2FP.SATFINITE.E5M2.F32.PACK_AB_MERGE_C R6, R9, R6, RZ ;  /* 0x000000060906723e */ /* 0x000fc600048060ff */
[----:B------:R-:W-:-:S05]  /*1f9440*/  IMAD.X R19, R29, 0x1, R24, P1 ;  /* 0x000000011d137824 */ /* 0x000fca00008e0618 */
[----:B------:R2:W-:Y:S04]  /*1f9450*/  STL.64 [R1+0x1640], R18 ;  /* 0x0016401201007387 */ /* 0x0005e80000100a00 */
[----:B------:R-:W-:Y:S01]  /*1f9460*/  STL [R1+0x1d40], R6 ;  /* 0x001d400601007387 */ /* 0x000fe20000100800 */
[----:B--2---:R-:W-:-:S03]  /*1f9470*/  F2FP.SATFINITE.E5M2.F32.PACK_AB_MERGE_C R18, R7, R5, RZ ;  /* 0x000000050712723e */ /* 0x004fc600048060ff */
[----:B---3--:R0:W-:Y:S04]  /*1f9480*/  STL.64 [R1+0x7b80], R26 ;  /* 0x007b801a01007387 */ /* 0x0081e80000100a00 */
[----:B0-----:R-:W2:Y:S04]  /*1f9490*/  LDL.LU R26, [R1+0x3038] ;  /* 0x00303800011a7983 */ /* 0x001ea80000300800 */
[----:B------:R-:W2:Y:S04]  /*1f94a0*/  LDL.LU R27, [R1+0x303c] ;  /* 0x00303c00011b7983 */ /* 0x000ea80000300800 */
[----:B------:R-:W3:Y:S04]  /*1f94b0*/  LDL.LU R25, [R1+0x112c] ;  /* 0x00112c0001197983 */ /* 0x000ee80000300800 */
[----:B------:R-:W3:Y:S04]  /*1f94c0*/  LDL.LU R6, [R1+0x10e0] ;  /* 0x0010e00001067983 */ /* 0x000ee80000300800 */
        /* <DEDUP_REMOVED lines=9> */
[----:B0-----:R-:W4:Y:S04]  /*1f9560*/  LDL.LU R22, [R1+0x3034] ;  /* 0x0030340001167983 */ /* 0x001f280000300800 */
[----:B------:R-:W3:Y:S01]  /*1f9570*/  LDL.LU R23, [R1+0x1128] ;  /* 0x0011280001177983 */ /* 0x000ee20000300800 */
[----:B----4-:R-:W-:-:S03]  /*1f9580*/  F2FP.SATFINITE.E5M2.F32.PACK_AB_MERGE_C R22, R22, R21, RZ ;  /* 0x000000151616723e */ /* 0x010fc600048060ff */
[----:B------:R-:W4:Y:S04]  /*1f9590*/  LDL.LU R21, [R1+0x7b88] ;  /* 0x007b880001157983 */ /* 0x000f280000300800 */
[----:B------:R2:W-:Y:S01]  /*1f95a0*/  STL [R1+0x1d50], R22 ;  /* 0x001d501601007387 */ /* 0x0005e20000100800 */
[----:B------:R-:W-:Y:S02]  /*1f95b0*/  F2FP.SATFINITE.E5M2.F32.PACK_AB_MERGE_C R11, R4, R11, RZ ;  /* 0x0000000b040b723e */ /* 0x000fe400048060ff */
[----:B--2---:R-:W-:Y:S02]  /*1f95c0*/  F2FP.SATFINITE.E5M2.F32.PACK_AB_MERGE_C R22, R27, R26, RZ ;  /* 0x0000001a1b16723e */ /* 0x004fe400048060ff */
[----:B------:R-:W-:-:S03]  /*1f95d0*/  F2FP.SATFINITE.E5M2.F32.PACK_AB_MERGE_C R4, R13, R8, RZ ;  /* 0x000000080d04723e */ /* 0x000fc600048060ff */
[----:B------:R-:W-:Y:S04]  /*1f95e0*/  STL [R1+0x1d4c], R22 ;  /* 0x001d4c1601007387 */ /* 0x000fe80000100800 */
[----:B------:R-:W2:Y:S01]  /*1f95f0*/  LDL.LU R8, [R1+0x1090] ;  /* 0x0010900001087983 */ /* 0x000ea20000300800 */
[----:B------:R-:W-:Y:S02]  /*1f9600*/  F2FP.SATFINITE.E5M2.F32.PACK_AB_MERGE_C R3, R3, R10, RZ ;  /* 0x0000000a0303723e */ /* 0x000fe400048060ff */
[----:B------:R-:W-:Y:S02]  /*1f9610*/  F2FP.SATFINITE.E5M2.F32.PACK_AB_MERGE_C R0, R0, R12, RZ ;  /* 0x0000000c0000723e */ /* 0x000fe400048060ff */
[----:B----4-:R-:W-:-:S05]  /*1f9620*/  IADD3 R26, P1, R2, R21, RZ ;  /* 0x00000015021a7210 */ /* 0x010fca0007f3e0ff */
[----:B------:R-:W-:-:S05]  /*1f9630*/  IMAD.X R27, R29, 0x1, R20, P1 ;  /* 0x000000011d1b7824 */ /* 0x000fca00008e0614 */
[----:B------:R-:W-:Y:S04]  /*1f9640*/  STL.64 [R1+0x1630], R26 ;  /* 0x0016301a01007387 */ /* 0x000fe80000100a00 */
[----:B------:R0:W-:Y:S04]  /*1f9650*/  STL [R1+0x1d74], R11 ;  /* 0x001d740b01007387 */ /* 0x0001e80000100800 */
[----:B------:R-:W2:Y:S04]  /*1f9660*/  LDL.LU R13, [R1+0x1094] ;  /* 0x00109400010d7983 */ /* 0x000ea80000300800 */
[----:B------:R1:W-:Y:S04]  /*1f9670*/  STL [R1+0x1d70], R4 ;  /* 0x001d700401007387 */ /* 0x0003e80000100800 */
[----:B0-----:R-:W4:Y:S01]  /*1f9680*/  LDL.LU R11, [R1+0x1098] ;  /* 0x00109800010b7983 */ /* 0x001f220000300800 */
[----:B---3--:R-:W-:-:S03]  /*1f9690*/  IADD3 R26, P1, R2, R19, RZ ;  /* 0x00000013021a7210 */ /* 0x008fc60007f3e0ff */
[----:B-1----:R-:W4:Y:S02]  /*1f96a0*/  LDL.LU R4, [R1+0x109c] ;  /* 0x00109c0001047983 */ /* 0x002f240000300800 */
[----:B------:R-:W-:-:S05]  /*1f96b0*/  IMAD.X R27, R29, 0x1, R18, P1 ;  /* 0x000000011d1b7824 */ /* 0x000fca00008e0612 */
[----:B------:R0:W-:Y:S04]  /*1f96c0*/  STL.64 [R1+0x1628], R26 ;  /* 0x0016281a01007387 */ /* 0x0001e80000100a00 */
[----:B------:R-:W-:Y:S04]  /*1f96d0*/  STL [R1+0x1d90], R3 ;  /* 0x001d900301007387 */ /* 0x000fe80000100800 */
[----:B------:R-:W-:Y:S01]  /*1f96e0*/  STL [R1+0x1d8c], R0 ;  /* 0x001d8c0001007387 */ /* 0x000fe20000100800 */
[----:B0-----:R-:W-:-:S05]  /*1f96f0*/  IADD3 R26, P1, R2, R17, RZ ;  /* 0x00000011021a7210 */ /* 0x001fca0007f3e0ff */
[----:B------:R-:W-:-:S05]  /*1f9700*/  IMAD.X R27, R29, 0x1, R15, P1 ;  /* 0x000000011d1b7824 */ /* 0x000fca00008e060f */
[----:B------:R0:W-:Y:S04]  /*1f9710*/  STL.64 [R1+0x1620], R26 ;  /* 0x0016201a01007387 */ /* 0x0001e80000100a00 */
[----:B0-----:R-:W3:Y:S04]  /*1f9720*/  LDL.LU.64 R26, [R1+0x7b80] ;  /* 0x007b8000011a7983 */ /* 0x001ee80000300a00 */
[----:B------:R-:W2:Y:S04]  /*1f9730*/  LDL.LU R10, [R1+0xeb0] ;  /* 0x000eb000010a7983 */ /* 0x000ea80000300800 */
[----:B------:R-:W2:Y:S04]  /*1f9740*/  LDL.LU R3, [R1+0xeb4] ;  /* 0x000eb40001037983 */ /* 0x000ea80000300800 */
[----:B------:R-:W4:Y:S04]  /*1f9750*/  LDL.LU R12, [R1+0xeb8] ;  /* 0x000eb800010c7983 */ /* 0x000f280000300800 */
[----:B------:R-:W4:Y:S01]  /*1f9760*/  LDL.LU R0, [R1+0xebc] ;  /* 0x000ebc0001007983 */ /* 0x000f220000300800 */
[----:B---3--:R-:W-:-:S02]  /*1f9770*/  F2FP.SATFINITE.E5M2.F32.PACK_AB_MERGE_C R22, R27, R26, RZ ;  /* 0x0000001a1b16723e */ /* 0x008fc400048060ff */
[----:B------:R-:W-:-:S05]  /*1f9780*/  IADD3 R26, P1, R2, R16, RZ ;  /* 0x00000010021a7210 */ /* 0x000fca0007f3e0ff */
[----:B------:R-:W-:Y:S01]  /*1f9790*/  IMAD.X R27, R29, 0x1, R14, P1 ;  /* 0x000000011d1b7824 */ /* 0x000fe200008e060e */
[----:B------:R-:W-:Y:S04]  /*1f97a0*/  STL [R1+0x1da8], R22 ;  /* 0x001da81601007387 */ /* 0x000fe80000100800 */
[----:B------:R-:W3:Y:S04]  /*1f97b0*/  LDL.LU R29, [R1+0x7b78] ;  /* 0x007b7800011d7983 */ /* 0x000ee80000300800 */
[----:B------:R0:W-:Y:S04]  /*1f97c0*/  STL.64 [R1+0x1618], R26 ;  /* 0x0016181a01007387 */ /* 0x0001e80000100a00 */
[----:B0-----:R-:W3:Y:S01]  /*1f97d0*/  LDL.LU.64 R26, [R1+0x7b70] ;  /* 0x007b7000011a7983 */ /* 0x001ee20000300a00 */
[----:B------:R-:W-:Y:S01]  /*1f97e0*/  F2FP.SATFINITE.E5M2.F32.PACK_AB_MERGE_C R22, R25, R23, RZ ;  /* 0x000000171916723e */ /* 0x000fe200048060ff */
[----:B------:R-:W-:Y:S01]  /*1f97f0*/  VIADD R2, R2, UR6 ;  /* 0x0000000602027c36 */ /* 0x000fe20008000000 */
[----:B------:R-:W-:-:S02]  /*1f9800*/  F2FP.SATFINITE.E5M2.F32.PACK_AB_MERGE_C R6, R9, R6, RZ ;  /* 0x000000060906723e */ /* 0x000fc400048060ff */
[----:B------:R-:W-:Y:S02]  /*1f9810*/  F2FP.SATFINITE.E5M2.F32.PACK_AB_MERGE_C R5, R7, R5, RZ ;  /* 0x000000050705723e */ /* 0x000fe400048060ff */
[----:B--2---:R-:W-:Y:S01]  /*1f9820*/  F2FP.SATFINITE.E5M2.F32.PACK_AB_MERGE_C R3, R3, R10, RZ ;  /* 0x0000000a0303723e */ /* 0x004fe200048060ff */
[----:B------:R-:W-:Y:S01]  /*1f9830*/  STL [R1+0x1da4], R22 ;  /* 0x001da41601007387 */ /* 0x000fe20000100800 */
[----:B------:R-:W-:-:S03]  /*1f9840*/  SHF.R.S32.HI R25, RZ, 0x1f, R2 ;  /* 0x0000001fff197819 */ /* 0x000fc60000011402 */
[----:B------:R0:W-:Y:S01]  /*1f9850*/  STL [R1+0x1dc0], R6 ;  /* 0x001dc00601007387 */ /* 0x0001e20000100800 */
[----:B----4-:R-:W-:Y:S01]  /*1f9860*/  F2FP.SATFINITE.E5M2.F32.PACK_AB_MERGE_C R0, R0, R12, RZ ;  /* 0x0000000c0000723e */ /* 0x010fe200048060ff */
[----:B------:R-:W-:Y:S02]  /*1f9870*/  ULDC UR6, c[0x0][0x248] ;  /* 0x0000920000067ab9 */ /* 0x000fe40000000800 */
[----:B0-----:R-:W2:Y:S04]  /*1f9880*/  LDL.LU R6, [R1+0xe00] ;  /* 0x000e000001067983 */ /* 0x001ea80000300800 */
[----:B------:R-:W2:Y:S04]  /*1f9890*/  LDL.LU R9, [R1+0xe04] ;  /* 0x000e040001097983 */ /* 0x000ea80000300800 */
[----:B------:R0:W-:Y:S04]  /*1f98a0*/  STL [R1+0x1dbc], R5 ;  /* 0x001dbc0501007387 */ /* 0x0001e80000100800 */
[----:B0-----:R-:W4:Y:S04]  /*1f98b0*/  LDL.LU R5, [R1+0xe08] ;  /* 0x000e080001057983 */ /* 0x001f280000300800 */
[----:B------:R-:W4:Y:S01]  /*1f98c0*/  LDL.LU R7, [R1+0xe0c] ;  /* 0x000e0c0001077983 */ /* 0x000f220000300800 */
[----:B---3--:R-:W-:-:S03]  /*1f98d0*/  IADD3 R22, P1, R2, R27, RZ ;  /* 0x0000001b02167210 */ /* 0x008fc60007f3e0ff */
[----:B------:R0:W-:Y:S02]  /*1f98e0*/  STL.64 [R1+0x7b50], R26 ;  /* 0x007b501a01007387 */ /* 0x0001e40000100a00 */
[----:B------:R-:W-:Y:S02]  /*1f98f0*/  IMAD.X R23, R25, 0x1, R26, P1 ;  /* 0x0000000119177824 */ /* 0x000fe400008e061a */
[----:B0-----:R-:W3:Y:S04]  /*1f9900*/  LDL.LU R26, [R1+0xe78] ;  /* 0x000e7800011a7983 */ /* 0x001ee80000300800 */
        /* <DEDUP_REMOVED lines=11> */
[----:B------:R-:W-:Y:S02]  /*1f99c0*/  IMAD.X R23, R25, 0x1, R28, P1 ;  /* 0x0000000119177824 */ /* 0x000fe400008e061c */
[----:B------:R-:W2:Y:S04]  /*1f99d0*/  LDL.LU R25, [R1+0x7b68] ;  /* 0x007b680001197983 */ /* 0x000ea80000300800 */
[----:B------:R0:W-:Y:S04]  /*1f99e0*/  STL.64 [R1+0x7b48], R28 ;  /* 0x007b481c01007387 */ /* 0x0001e80000100a00 */
[----:B0-----:R-:W4:Y:S04]  /*1f99f0*/  LDL.LU R29, [R1+0xe74] ;  /* 0x000e7400011d7983 */ /* 0x001f280000300800 */
[----:B------:R-:W-:Y:S01]  /*1f9a00*/  STL.64 [R1+0x1600], R22 ;  /* 0x0016001601007387 */ /* 0x000fe20000100a00 */
[----:B------:R-:W-:-:S03]  /*1f9a10*/  SHF.R.S32.HI R28, RZ, 0x1f, R2 ;  /* 0x0000001fff1c7819 */ /* 0x000fc60000011402 */
[----:B------:R-:W4:Y:S04]  /*1f9a20*/  LDL.LU R10, [R1+0xda0] ;  /* 0x000da000010a7983 */ /* 0x000f280000300800 */
[----:B------:R0:W-:Y:S04]  /*1f9a30*/  STL [R1+0x1de8], R3 ;  /* 0x001de80301007387 */ /* 0x0001e80000100800 */
[----:B0-----:R-:W4:Y:S04]  /*1f9a40*/  LDL.LU R3, [R1+0xda4] ;  /* 0x000da40001037983 */ /* 0x001f280000300800 */
[----:B------:R0:W-:Y:S04]  /*1f9a50*/  STL [R1+0x1de4], R0 ;  /* 0x001de40001007387 */ /* 0x0001e80000100800 */
[----:B------:R-:W4:Y:S04]  /*1f9a60*/  LDL.LU R12, [R1+0xda8] ;  /* 0x000da800010c7983 */ /* 0x000f280000300800 */
[----:B0-----:R-:W4:Y:S01]  /*1f9a70*/  LDL.LU R0, [R1+0xdac] ;  /* 0x000dac0001007983 */ /* 0x001f220000300800 */
[----:B--2---:R-:W-:-:S05]  /*1f9a80*/  IADD3 R22, P1, R2, R25, RZ ;  /* 0x0000001902167210 */ /* 0x004fca0007f3e0ff */
[----:B------:R-:W-:-:S05]  /*1f9a90*/  IMAD.X R23, R28, 0x1, R24, P1 ;  /* 0x000000011c177824 */ /* 0x000fca00008e0618 */
[----:B------:R0:W-:Y:S04]  /*1f9aa0*/  STL.64 [R1+0x1610], R22 ;  /* 0x0016101601007387 */ /* 0x0001e80000100a00 */
[----:B0-----:R-:W2:Y:S04]  /*1f9ab0*/  LDL.LU.64 R22, [R1+0x7b60] ;  /* 0x007b600001167983 */ /* 0x001ea80000300a00 */
[----:B------:R0:W-:Y:S04]  /*1f9ac0*/  STL.64 [R1+0x7b58], R24 ;  /* 0x007b581801007387 */ /* 0x0001e80000100a00 */
[----:B0-----:R-:W2:Y:S01]  /*1f9ad0*/  LDL.LU R25, [R1+0xe70] ;  /* 0x000e700001197983 */ /* 0x001ea20000300800 */
[----:B---3--:R-:W-:-:S03]  /*1f9ae0*/  F2FP.SATFINITE.E5M2.F32.PACK_AB_MERGE_C R24, R27, R26, RZ ;  /* 0x0000001a1b18723e */ /* 0x008fc600048060ff */
[----:B------:R-:W3:Y:S01]  /*1f9af0*/  LDL.LU R26, [R1+0xd50] ;  /* 0x000d5000011a7983 */ /* 0x000ee20000300800 */
[----:B------:R-:W-:Y:S02]  /*1f9b00*/  F2FP.SATFINITE.E5M2.F32.PACK_AB_MERGE_C R9, R9, R6, RZ ;  /* 0x000000060909723e */ /* 0x000fe400048060ff */
[----:B----4-:R-:W-:Y:S02]  /*1f9b10*/  F2FP.SATFINITE.E5M2.F32.PACK_AB_MERGE_C R5, R7, R5, RZ ;  /* 0x000000050705723e */ /* 0x010fe400048060ff */
[----:B------:R-:W-:Y:S02]  /*1f9b20*/  F2FP.SATFINITE.E5M2.F32.PACK_AB_MERGE_C R4, R4, R11, RZ ;  /* 0x0000000b0404723e */ /* 0x000fe400048060ff */
[----:B--2---:R-:W-:-:S05]  /*1f9b30*/  F2FP.SATFINITE.E5M2.F32.PACK_AB_MERGE_C R25, R29, R25, RZ ;  /* 0x000000191d19723e */ /* 0x004fca00048060ff */
[----:B------:R-:W-:Y:S04]  /*1f9b40*/  STL [R1+0x1e04], R25 ;  /* 0x001e041901007387 */ /* 0x000fe80000100800 */
[----:B------:R-:W3:Y:S04]  /*1f9b50*/  LDL.LU R27, [R1+0xd54] ;  /* 0x000d5400011b7983 */ /* 0x000ee80000300800 */
[----:B------:R0:W-:Y:S02]  /*1f9b60*/  STL [R1+0x1e00], R24 ;  /* 0x001e001801007387 */ /* 0x0001e40000100800 */
[----:B0-----:R-:W-:-:S05]  /*1f9b70*/  IADD3 R24, P1, R2, R23, RZ ;  /* 0x0000001702187210 */ /* 0x001fca0007f3e0ff */
[----:B------:R-:W-:Y:S01]  /*1f9b80*/  IMAD.X R25, R28, 0x1, R22, P1 ;  /* 0x000000011c197824 */ /* 0x000fe200008e0616 */
[----:B------:R-:W-:-:S04]  /*1f9b90*/  IADD3 R6, P1, R2, R21, RZ ;  /* 0x0000001502067210 */ /* 0x000fc80007f3e0ff */
[----:B------:R-:W-:Y:S01]  /*1f9ba0*/  STL.64 [R1+0x15f8], R24 ;  /* 0x0015f81801007387 */ /* 0x000fe20000100a00 */
[----:B------:R-:W-:-:S03]  /*1f9bb0*/  IMAD.X R7, R28, 0x1, R20, P1 ;  /* 0x000000011c077824 */ /* 0x000fc600008e0614 */
[----:B------:R0:W-:Y:S04]  /*1f9bc0*/  STL [R1+0x1e18], R9 ;  /* 0x001e180901007387 */ /* 0x0001e80000100800 */
[----:B------:R-:W-:Y:S04]  /*1f9bd0*/  STL [R1+0x1e14], R5 ;  /* 0x001e140501007387 */ /* 0x000fe80000100800 */
[----:B------:R-:W2:Y:S04]  /*1f9be0*/  LDL.LU R29, [R1+0xd58] ;  /* 0x000d5800011d7983 */ /* 0x000ea80000300800 */
[----:B------:R1:W-:Y:S01]  /*1f9bf0*/  STL.64 [R1+0x15f0], R6 ;  /* 0x0015f00601007387 */ /* 0x0003e20000100a00 */
[----:B0-----:R-:W-:-:S02]  /*1f9c00*/  F2FP.SATFINITE.E5M2.F32.PACK_AB_MERGE_C R9, R13, R8, RZ ;  /* 0x000000080d09723e */ /* 0x001fc400048060ff */
[----:B------:R-:W-:Y:S01]  /*1f9c10*/  IADD3 R24, P1, R2, R19, RZ ;  /* 0x0000001302187210 */ /* 0x000fe20007f3e0ff */
[----:B-1----:R-:W2:Y:S04]  /*1f9c20*/  LDL.LU R6, [R1+0xd5c] ;  /* 0x000d5c0001067983 */ /* 0x002ea80000300800 */
[----:B------:R-:W4:Y:S04]  /*1f9c30*/  LDL.LU R5, [R1+0xd10] ;  /* 0x000d100001057983 */ /* 0x000f280000300800 */
[----:B------:R-:W4:Y:S04]  /*1f9c40*/  LDL.LU R7, [R1+0xd14] ;  /* 0x000d140001077983 */ /* 0x000f280000300800 */
[----:B------:R-:W4:Y:S04]  /*1f9c50*/  LDL.LU R8, [R1+0xd18] ;  /* 0x000d180001087983 */ /* 0x000f280000300800 */
[----:B------:R-:W4:Y:S04]  /*1f9c60*/  LDL.LU R13, [R1+0xd1c] ;  /* 0x000d1c00010d7983 */ /* 0x000f280000300800 */
[----:B------:R-:W-:Y:S04]  /*1f9c70*/  STL [R1+0x1e2c], R9 ;  /* 0x001e2c0901007387 */ /* 0x000fe80000100800 */
[----:B------:R0:W-:Y:S01]  /*1f9c80*/  STL [R1+0x7b38], R19 ;  /* 0x007b381301007387 */ /* 0x0001e20000100800 */
[----:B------:R-:W-:-:S03]  /*1f9c90*/  IMAD.X R25, R28, 0x1, R18, P1 ;  /* 0x000000011c197824 */ /* 0x000fc600008e0612 */
[----:B------:R1:W-:Y:S01]  /*1f9ca0*/  STL [R1+0x1e28], R4 ;  /* 0x001e280401007387 */ /* 0x0003e20000100800 */
[----:B------:R-:W-:-:S03]  /*1f9cb0*/  F2FP.SATFINITE.E5M2.F32.PACK_AB_MERGE_C R3, R3, R10, RZ ;  /* 0x0000000a0303723e */ /* 0x000fc600048060ff */
[----:B0-----:R-:W4:Y:S04]  /*1f9cc0*/  LDL.LU R19, [R1+0xc80] ;  /* 0x000c800001137983 */ /* 0x001f280000300800 */
[----:B------:R-:W4:Y:S04]  /*1f9cd0*/  LDL.LU R9, [R1+0xc84] ;  /* 0x000c840001097983 */ /* 0x000f280000300800 */
[----:B------:R-:W4:Y:S04]  /*1f9ce0*/  LDL.LU R11, [R1+0xc88] ;  /* 0x000c8800010b7983 */ /* 0x000f280000300800 */
[----:B------:R0:W-:Y:S01]  /*1f9cf0*/  STL.64 [R1+0x15d8], R24 ;  /* 0x0015d81801007387 */ /* 0x0001e20000100a00 */
[----:B------:R-:W-:-:S03]  /*1f9d00*/  F2FP.SATFINITE.E5M2.F32.PACK_AB_MERGE_C R0, R0, R12, RZ ;  /* 0x0000000c0000723e */ /* 0x000fc600048060ff */
[----:B-1----:R-:W4:Y:S04]  /*1f9d10*/  LDL.LU R4, [R1+0xc8c] ;  /* 0x000c8c0001047983 */ /* 0x002f280000300800 */
[----:B------:R1:W-:Y:S01]  /*1f9d20*/  STL [R1+0x7b3c], R18 ;  /* 0x007b3c1201007387 */ /* 0x0003e20000100800 */
[----:B0-----:R-:W-:-:S03]  /*1f9d30*/  IADD3 R24, P1, R2, R17, RZ ;  /* 0x0000001102187210 */ /* 0x001fc60007f3e0ff */
[----:B-1----:R-:W4:Y:S04]  /*1f9d40*/  LDL.LU R18, [R1+0xcdc] ;  /* 0x000cdc0001127983 */ /* 0x002f280000300800 */
[----:B------:R-:W-:Y:S01]  /*1f9d50*/  STL [R1+0x1e40], R3 ;  /* 0x001e400301007387 */ /* 0x000fe20000100800 */
[----:B------:R-:W-:-:S03]  /*1f9d60*/  IMAD.X R25, R28, 0x1, R15, P1 ;  /* 0x000000011c197824 */ /* 0x000fc600008e060f */
[----:B------:R-:W-:Y:S04]  /*1f9d70*/  STL [R1+0x1e3c], R0 ;  /* 0x001e3c0001007387 */ /* 0x000fe80000100800 */
[----:B------:R0:W-:Y:S04]  /*1f9d80*/  STL.64 [R1+0x15e8], R24 ;  /* 0x0015e81801007387 */ /* 0x0001e80000100a00 */
[----:B0-----:R-:W4:Y:S04]  /*1f9d90*/  LDL.LU.64 R24, [R1+0x7b58] ;  /* 0x007b580001187983 */ /* 0x001f280000300a00 */
[----:B------:R-:W4:Y:S04]  /*1f9da0*/  LDL.LU R10, [R1+0xc40] ;  /* 0x000c4000010a7983 */ /* 0x000f280000300800 */
[----:B------:R-:W4:Y:S04]  /*1f9db0*/  LDL.LU R3, [R1+0xc44] ;  /* 0x000c440001037983 */ /* 0x000f280000300800 */
[----:B------:R-:W4:Y:S04]  /*1f9dc0*/  LDL.LU R12, [R1+0xc48] ;  /* 0x000c4800010c7983 */ /* 0x000f280000300800 */
[----:B------:R-:W4:Y:S01]  /*1f9dd0*/  LDL.LU R0, [R1+0xc4c] ;  /* 0x000c4c0001007983 */ /* 0x000f220000300800 */
[----:B---3--:R-:W-:-:S02]  /*1f9de0*/  F2FP.SATFINITE.E5M2.F32.PACK_AB_MERGE_C R27, R27, R26, RZ ;  /* 0x0000001a1b1b723e */ /* 0x008fc400048060ff */
[----:B------:R-:W-:-:S03]  /*1f9df0*/  IADD3 R26, P1, R2, R16, RZ ;  /* 0x00000010021a7210 */ /* 0x000fc60007f3e0ff */
[----:B------:R0:W-:Y:S04]  /*1f9e00*/  STL [R1+0x1e60], R27 ;  /* 0x001e601b01007387 */ /* 0x0001e80000100800 */
[----:B------:R1:W-:Y:S01]  /*1f9e10*/  STL.64 [R1+0x7b30], R16 ;  /* 0x007b301001007387 */ /* 0x0003e20000100a00 */
[----:B0-----:R-:W-:-:S03]  /*1f9e20*/  IMAD.X R27, R28, 0x1, R14, P1 ;  /* 0x000000011c1b7824 */ /* 0x001fc600008e060e */
[----:B-1----:R-:W3:Y:S04]  /*1f9e30*/  LDL.LU R16, [R1+0xcd4] ;  /* 0x000cd40001107983 */ /* 0x002ee80000300800 */
[----:B------:R-:W3:Y:S04]  /*1f9e40*/  LDL.LU R17, [R1+0xcd8] ;  /* 0x000cd80001117983 */ /* 0x000ee80000300800 */
[----:B------:R0:W-:Y:S04]  /*1f9e50*/  STL.64 [R1+0x15e0], R26 ;  /* 0x0015e01a01007387 */ /* 0x0001e80000100a00 */
[----:B0-----:R-:W3:Y:S04]  /*1f9e60*/  LDL.LU.64 R26, [R1+0x7b50] ;  /* 0x007b5000011a7983 */ /* 0x001ee80000300a00 */
[----:B------:R0:W-:Y:S01]  /*1f9e70*/  STL.64 [R1+0x7b40], R14 ;  /* 0x007b400e01007387 */ /* 0x0001e20000100a00 */
[----:B--2---:R-:W-:-:S02]  /*1f9e80*/  F2FP.SATFINITE.E5M2.F32.PACK_AB_MERGE_C R6, R6, R29, RZ ;  /* 0x0000001d0606723e */ /* 0x004fc400048060ff */
[----:B----4-:R-:W-:Y:S01]  /*1f9e90*/  F2FP.SATFINITE.E5M2.F32.PACK_AB_MERGE_C R5, R7, R5, RZ ;  /* 0x000000050705723e */ /* 0x010fe200048060ff */
[----:B------:R-:W-:Y:S01]  /*1f9ea0*/  VIADD R2, R2, UR6 ;  /* 0x0000000602027c36 */ /* 0x000fe20008000000 */
[----:B------:R-:W-:Y:S01]  /*1f9eb0*/  ULDC UR6, c[0x0][0x248] ;  /* 0x0000920000067ab9 */ /* 0x000fe20000000800 */
[----:B0-----:R-:W2:Y:S04]  /*1f9ec0*/  LDL.LU R15, [R1+0xcd0] ;  /* 0x000cd000010f7983 */ /* 0x001ea80000300800 */
[----:B------:R0:W-:Y:S04]  /*1f9ed0*/  STL [R1+0x1e5c], R6 ;  /* 0x001e5c0601007387 */ /* 0x0001e80000100800 */
[----:B------:R1:W-:Y:S01]  /*1f9ee0*/  STL [R1+0x1e70], R5 ;  /* 0x001e700501007387 */ /* 0x0003e20000100800 */
[----:B0-----:R-:W-:-:S03]  /*1f9ef0*/  F2FP.SATFINITE.E5M2.F32.PACK_AB_MERGE_C R6, R13, R8, RZ ;  /* 0x000000080d06723e */ /* 0x001fc600048060ff */
[----:B-1----:R-:W4:Y:S04]  /*1f9f00*/  LDL.LU R5, [R1+0xbe0] ;  /* 0x000be00001057983 */ /* 0x002f280000300800 */
[----:B------:R-:W4:Y:S04]  /*1f9f10*/  LDL.LU R7, [R1+0xbe4] ;  /* 0x000be40001077983 */ /* 0x000f280000300800 */
[----:B------:R0:W-:Y:S04]  /*1f9f20*/  STL [R1+0x1e6c], R6 ;  /* 0x001e6c0601007387 */ /* 0x0001e80000100800 */
[----:B------:R-:W4:Y:S04]  /*1f9f30*/  LDL.LU R8, [R1+0xbe8] ;  /* 0x000be80001087983 */ /* 0x000f280000300800 */
[----:B------:R-:W4:Y:S01]  /*1f9f40*/  LDL.LU R13, [R1+0xbec] ;  /* 0x000bec00010d7983 */ /* 0x000f220000300800 */
[----:B0-----:R-:W-:-:S02]  /*1f9f50*/  SHF.R.S32.HI R6, RZ, 0x1f, R2 ;  /* 0x0000001fff067819 */ /* 0x001fc40000011402 */
[----:B---3--:R-:W-:-:S05]  /*1f9f60*/  IADD3 R28, P1, R2, R27, RZ ;  /* 0x0000001b021c7210 */ /* 0x008fca0007f3e0ff */
[----:B------:R-:W-:-:S05]  /*1f9f70*/  IMAD.X R29, R6, 0x1, R26, P1 ;  /* 0x00000001061d7824 */ /* 0x000fca00008e061a */
[----:B------:R0:W-:Y:S04]  /*1f9f80*/  STL.64 [R1+0x15c8], R28 ;  /* 0x0015c81c01007387 */ /* 0x0001e80000100a00 */
[----:B0-----:R-:W3:Y:S01]  /*1f9f90*/  LDL.LU.64 R28, [R1+0x7b48] ;  /* 0x007b4800011c7983 */ /* 0x001ee20000300a00 */
[----:B--2---:R-:W-:Y:S02]  /*1f9fa0*/  F2FP.SATFINITE.E5M2.F32.PACK_AB_MERGE_C R15, R16, R15, RZ ;  /* 0x0000000f100f723e */ /* 0x004fe400048060ff */
[----:B------:R-:W-:Y:S02]  /*1f9fb0*/  F2FP.SATFINITE.E5M2.F32.PACK_AB_MERGE_C R16, R18, R17, RZ ;  /* 0x000000111210723e */ /* 0x000fe400048060ff */
[----:B------:R-:W-:Y:S01]  /*1f9fc0*/  F2FP.SATFINITE.E5M2.F32.PACK_AB_MERGE_C R9, R9, R19, RZ ;  /* 0x000000130909723e */ /* 0x000fe200048060ff */
[----:B------:R0:W-:Y:S04]  /*1f9fd0*/  STL [R1+0x1c40], R15 ;  /* 0x001c400f01007387 */ /* 0x0001e80000100800 */
[----:B------:R1:W-:Y:S04]  /*1f9fe0*/  STL [R1+0x1e78], R16 ;  /* 0x001e781001007387 */ /* 0x0003e80000100800 */
[----:B------:R-:W2:Y:S01]  /*1f9ff0*/  LDL.LU R18, [R1+0xbb0] ;  /* 0x000bb00001127983 */ /* 0x000ea20000300800 */
[----:B------:R-:W-:-:S02]  /*1fa000*/  F2FP.SATFINITE.E5M2.F32.PACK_AB_MERGE_C R4, R4, R11, RZ ;  /* 0x0000000b0404723e */ /* 0x000fc400048060ff */
[----:B------:R-:W-:Y:S02]  /*1fa010*/  F2FP.SATFINITE.E5M2.F32.PACK_AB_MERGE_C R3, R3, R10, RZ ;  /* 0x0000000a0303723e */ /* 0x000fe400048060ff */
[----:B------:R-:W-:Y:S02]  /*1fa020*/  F2FP.SATFINITE.E5M2.F32.PACK_AB_MERGE_C R0, R0, R12, RZ ;  /* 0x0000000c0000723e */ /* 0x000fe400048060ff */
[----:B---3--:R-:W-:-:S05]  /*1fa030*/  IADD3 R14, P1, R2, R29, RZ ;  /* 0x0000001d020e7210 */ /* 0x008fca0007f3e0ff */
[----:B0-----:R-:W-:-:S05]  /*1fa040*/  IMAD.X R15, R6, 0x1, R28, P1 ;  /* 0x00000001060f7824 */ /* 0x001fca00008e061c */
[----:B------:R-:W-:Y:S04]  /*1fa050*/  STL.64 [R1+0x15a8], R14 ;  /* 0x0015a80e01007387 */ /* 0x000fe80000100a00 */
[----:B------:R0:W-:Y:S04]  /*1fa060*/  STL [R1+0x1c18], R9 ;  /* 0x001c180901007387 */ /* 0x0001e80000100800 */
[----:B------:R-:W2:Y:S04]  /*1fa070*/  LDL.LU R19, [R1+0xbb4] ;  /* 0x000bb40001137983 */ /* 0x000ea80000300800 */
[----:B------:R3:W-:Y:S04]  /*1fa080*/  STL [R1+0x1e84], R4 ;  /* 0x001e840401007387 */ /* 0x0007e80000100800 */
[----:B-1----:R-:W2:Y:S04]  /*1fa090*/  LDL.LU R16, [R1+0xbb8] ;  /* 0x000bb80001107983 */ /* 0x002ea80000300800 */
[----:B------:R-:W2:Y:S04]  /*1fa0a0*/  LDL.LU R17, [R1+0xbbc] ;  /* 0x000bbc0001117983 */ /* 0x000ea80000300800 */
[----:B0-----:R-:W2:Y:S01]  /*1fa0b0*/  LDL.LU R9, [R1+0xb14] ;  /* 0x000b140001097983 */ /* 0x001ea20000300800 */
[----:B------:R-:W-:-:S05]  /*1fa0c0*/  IADD3 R14, P1, R2, R25, RZ ;  /* 0x00000019020e7210 */ /* 0x000fca0007f3e0ff */
[----:B------:R-:W-:-:S05]  /*1fa0d0*/  IMAD.X R15, R6, 0x1, R24, P1 ;  /* 0x00000001060f7824 */ /* 0x000fca00008e0618 */
[----:B------:R0:W-:Y:S04]  /*1fa0e0*/  STL.64 [R1+0x15c0], R14 ;  /* 0x0015c00e01007387 */ /* 0x0001e80000100a00 */
[----:B------:R-:W-:Y:S04]  /*1fa0f0*/  STL [R1+0x1be4], R3 ;  /* 0x001be40301007387 */ /* 0x000fe80000100800 */
[----:B------:R-:W2:Y:S04]  /*1fa100*/  LDL.LU R11, [R1+0xb18] ;  /* 0x000b1800010b7983 */ /* 0x000ea80000300800 */
[----:B------:R1:W-:Y:S04]  /*1fa110*/  STL [R1+0x1e8c], R0 ;  /* 0x001e8c0001007387 */ /* 0x0003e80000100800 */
[----:B---3--:R-:W3:Y:S04]  /*1fa120*/  LDL.LU R4, [R1+0xb1c] ;  /* 0x000b1c0001047983 */ /* 0x008ee80000300800 */
[----:B------:R-:W3:Y:S01]  /*1fa130*/  LDL.LU R12, [R1+0xae0] ;  /* 0x000ae000010c7983 */ /* 0x000ee20000300800 */
[----:B0-----:R-:W-:-:S03]  /*1fa140*/  IADD3 R14, P1, R2, R23, RZ ;  /* 0x00000017020e7210 */ /* 0x001fc60007f3e0ff */
[----:B-1----:R-:W3:Y:S04]  /*1fa150*/  LDL.LU R0, [R1+0xae4] ;  /* 0x000ae40001007983 */ /* 0x002ee80000300800 */
[----:B------:R0:W-:Y:S01]  /*1fa160*/  STL [R1+0x7b20], R23 ;  /* 0x007b201701007387 */ /* 0x0001e20000100800 */
[----:B------:R-:W-:Y:S01]  /*1fa170*/  IMAD.X R15, R6, 0x1, R22, P1 ;  /* 0x00000001060f7824 */ /* 0x000fe200008e0616 */
[----:B----4-:R-:W-:Y:S02]  /*1fa180*/  F2FP.SATFINITE.E5M2.F32.PACK_AB_MERGE_C R5, R7, R5, RZ ;  /* 0x000000050705723e */ /* 0x010fe400048060ff */
[----:B------:R-:W-:Y:S01]  /*1fa190*/  F2FP.SATFINITE.E5M2.F32.PACK_AB_MERGE_C R8, R13, R8, RZ ;  /* 0x000000080d08723e */ /* 0x000fe200048060ff */
[----:B0-----:R-:W4:Y:S04]  /*1fa1a0*/  LDL.LU R23, [R1+0xb10] ;  /* 0x000b100001177983 */ /* 0x001f280000300800 */
[----:B------:R0:W-:Y:S04]  /*1fa1b0*/  STL [R1+0x7b24], R22 ;  /* 0x007b241601007387 */ /* 0x0001e80000100800 */
[----:B0-----:R-:W3:Y:S04]  /*1fa1c0*/  LDL.LU R22, [R1+0xb7c] ;  /* 0x000b7c0001167983 */ /* 0x001ee80000300800 */
[----:B------:R0:W-:Y:S04]  /*1fa1d0*/  STL.64 [R1+0x15d0], R14 ;  /* 0x0015d00e01007387 */ /* 0x0001e80000100a00 */
[----:B------:R-:W3:Y:S04]  /*1fa1e0*/  LDL.LU R10, [R1+0xae8] ;  /* 0x000ae800010a7983 */ /* 0x000ee80000300800 */
[----:B------:R-:W3:Y:S04]  /*1fa1f0*/  LDL.LU R3, [R1+0xaec] ;  /* 0x000aec0001037983 */ /* 0x000ee80000300800 */
[----:B------:R1:W-:Y:S01]  /*1fa200*/  STL [R1+0x1bd4], R5 ;  /* 0x001bd40501007387 */ /* 0x0003e20000100800 */
[----:B0-----:R-:W-:-:S03]  /*1fa210*/  IADD3 R14, P1, R2, R21, RZ ;  /* 0x00000015020e7210 */ /* 0x001fc60007f3e0ff */
[----:B-1----:R-:W3:Y:S04]  /*1fa220*/  LDL.LU R5, [R1+0xaa0] ;  /* 0x000aa00001057983 */ /* 0x002ee80000300800 */
[----:B------:R-:W3:Y:S04]  /*1fa230*/  LDL.LU R7, [R1+0xaa4] ;  /* 0x000aa40001077983 */ /* 0x000ee80000300800 */
[----:B------:R0:W-:Y:S01]  /*1fa240*/  STL [R1+0x20bc], R8 ;  /* 0x0020bc0801007387 */ /* 0x0001e20000100800 */
[----:B------:R-:W-:-:S03]  /*1fa250*/  IMAD.X R15, R6, 0x1, R20, P1 ;  /* 0x00000001060f7824 */ /* 0x000fc600008e0614 */
[----:B0-----:R-:W3:Y:S04]  /*1fa260*/  LDL.LU R8, [R1+0xaa8] ;  /* 0x000aa80001087983 */ /* 0x001ee80000300800 */
[----:B------:R-:W3:Y:S04]  /*1fa270*/  LDL.LU R13, [R1+0xaac] ;  /* 0x000aac00010d7983 */ /* 0x000ee80000300800 */
[----:B------:R0:W-:Y:S04]  /*1fa280*/  STL [R1+0x7b10], R21 ;  /* 0x007b101501007387 */ /* 0x0001e80000100800 */
[----:B0-----:R-:W3:Y:S04]  /*1fa290*/  LDL.LU R21, [R1+0xb78] ;  /* 0x000b780001157983 */ /* 0x001ee80000300800 */
[----:B------:R0:W-:Y:S04]  /*1fa2a0*/  STL.64 [R1+0x15b8], R14 ;  /* 0x0015b80e01007387 */ /* 0x0001e80000100a00 */
[----:B0-----:R-:W3:Y:S04]  /*1fa2b0*/  LDL.LU.64 R14, [R1+0x7b40] ;  /* 0x007b4000010e7983 */ /* 0x001ee80000300a00 */
[----:B------:R0:W-:Y:S04]  /*1fa2c0*/  STL [R1+0x7b14], R20 ;  /* 0x007b141401007387 */ /* 0x0001e80000100800 */
[----:B0-----:R-:W3:Y:S01]  /*1fa2d0*/  LDL.LU R20, [R1+0xb74] ;  /* 0x000b740001147983 */ /* 0x001ee20000300800 */
[----:B--2---:R-:W-:-:S03]  /*1fa2e0*/  F2FP.SATFINITE.E5M2.F32.PACK_AB_MERGE_C R19, R19, R18, RZ ;  /* 0x000000121313723e */ /* 0x004fc600048060ff */
[----:B------:R-:W2:Y:S04]  /*1fa2f0*/  LDL.LU R18, [R1+0x7b3c] ;  /* 0x007b3c0001127983 */ /* 0x000ea80000300800 */
[----:B------:R0:W-:Y:S04]  /*1fa300*/  STL [R1+0x1bc0], R19 ;  /* 0x001bc01301007387 */ /* 0x0001e80000100800 */
[----:B0-----:R-:W4:Y:S01]  /*1fa310*/  LDL.LU R19, [R1+0x7b38] ;  /* 0x007b380001137983 */ /* 0x001f220000300800 */
[----:B------:R-:W-:-:S05]  /*1fa320*/  F2FP.SATFINITE.E5M2.F32.PACK_AB_MERGE_C R17, R17, R16, RZ ;  /* 0x000000101111723e */ /* 0x000fca00048060ff */
[----:B------:R2:W-:Y:S01]  /*1fa330*/  STL [R1+0x2f20], R17 ;  /* 0x002f201101007387 */ /* 0x0005e20000100800 */
[----:B----4-:R-:W-:-:S03]  /*1fa340*/  IADD3 R16, P1, R2, R19, RZ ;  /* 0x0000001302107210 */ /* 0x010fc60007f3e0ff */
[----:B------:R0:W-:Y:S02]  /*1fa350*/  STL [R1+0x7b00], R19 ;  /* 0x007b001301007387 */ /* 0x0001e40000100800 */
[----:B--2---:R-:W-:Y:S02]  /*1fa360*/  IMAD.X R17, R6, 0x1, R18, P1 ;  /* 0x0000000106117824 */ /* 0x004fe400008e0612 */
[----:B0-----:R-:W2:Y:S04]  /*1fa370*/  LDL.LU R19, [R1+0xb70] ;  /* 0x000b700001137983 */ /* 0x001ea80000300800 */
[----:B------:R0:W-:Y:S04]  /*1fa380*/  STL.64 [R1+0x1598], R16 ;  /* 0x0015981001007387 */ /* 0x0001e80000100a00 */
[----:B0-----:R-:W4:Y:S04]  /*1fa390*/  LDL.LU.64 R16, [R1+0x7b30] ;  /* 0x007b300001107983 */ /* 0x001f280000300a00 */
[----:B------:R4:W-:Y:S01]  /*1fa3a0*/  STL [R1+0x7b04], R18 ;  /* 0x007b041201007387 */ /* 0x0009e20000100800 */
[----:B------:R-:W-:-:S02]  /*1fa3b0*/  F2FP.SATFINITE.E5M2.F32.PACK_AB_MERGE_C R9, R9, R23, RZ ;  /* 0x000000170909723e */ /* 0x000fc400048060ff */
[----:B---3--:R-:W-:Y:S02]  /*1fa3c0*/  F2FP.SATFINITE.E5M2.F32.PACK_AB_MERGE_C R3, R3, R10, RZ ;  /* 0x0000000a0303723e */ /* 0x008fe400048060ff */
[----:B------:R-:W-:Y:S02]  /*1fa3d0*/  F2FP.SATFINITE.E5M2.F32.PACK_AB_MERGE_C R5, R7, R5, RZ ;  /* 0x000000050705723e */ /* 0x000fe400048060ff */
[----:B--2---:R-:W-:Y:S02]  /*1fa3e0*/  F2FP.SATFINITE.E5M2.F32.PACK_AB_MERGE_C R19, R20, R19, RZ ;  /* 0x000000131413723e */ /* 0x004fe400048060ff */
[----:B------:R-:W-:-:S03]  /*1fa3f0*/  F2FP.SATFINITE.E5M2.F32.PACK_AB_MERGE_C R20, R22, R21, RZ ;  /* 0x000000151614723e */ /* 0x000fc600048060ff */
[----:B------:R0:W-:Y:S01]  /*1fa400*/  STL [R1+0x1b20], R19 ;  /* 0x001b201301007387 */ /* 0x0001e20000100800 */
[----:B----4-:R-:W-:-:S03]  /*1fa410*/  IADD3 R18, P1, R2, R17, RZ ;  /* 0x0000001102127210 */ /* 0x010fc60007f3e0ff */
[----:B------:R-:W-:Y:S02]  /*1fa420*/  STL [R1+0x2f28], R20 ;  /* 0x002f281401007387 */ /* 0x000fe40000100800 */
[----:B0-----:R-:W-:-:S05]  /*1fa430*/  IMAD.X R19, R6, 0x1, R15, P1 ;  /* 0x0000000106137824 */ /* 0x001fca00008e060f */
[----:B------:R0:W-:Y:S04]  /*1fa440*/  STL.64 [R1+0x15b0], R18 ;  /* 0x0015b01201007387 */ /* 0x0001e80000100a00 */
[----:B------:R-:W-:Y:S04]  /*1fa450*/  STL.64 [R1+0x7af8], R16 ;  /* 0x007af81001007387 */ /* 0x000fe80000100a00 */
[----:B------:R-:W-:Y:S04]  /*1fa460*/  STL [R1+0x1b1c], R9 ;  /* 0x001b1c0901007387 */ /* 0x000fe80000100800 */
[----:B------:R-:W-:Y:S01]  /*1fa470*/  STL.64 [R1+0x7b08], R14 ;  /* 0x007b080e01007387 */ /* 0x000fe20000100a00 */
[----:B0-----:R-:W-:-:S05]  /*1fa480*/  IADD3 R18, P1, R2, R16, RZ ;  /* 0x0000001002127210 */ /* 0x001fca0007f3e0ff */
[----:B------:R-:W-:Y:S01]  /*1fa490*/  IMAD.X R19, R6, 0x1, R14, P1 ;  /* 0x0000000106137824 */ /* 0x000fe200008e060e */
[----:B------:R-:W-:Y:S02]  /*1fa4a0*/  F2FP.SATFINITE.E5M2.F32.PACK_AB_MERGE_C R6, R4, R11, RZ ;  /* 0x0000000b0406723e */ /* 0x000fe400048060ff */
[----:B------:R-:W-:Y:S01]  /*1fa4b0*/  F2FP.SATFINITE.E5M2.F32.PACK_AB_MERGE_C R4, R0, R12, RZ ;  /* 0x0000000c0004723e */ /* 0x000fe200048060ff */
[----:B------:R-:W-:Y:S01]  /*1fa4c0*/  VIADD R2, R2, UR6 ;  /* 0x0000000602027c36 */ /* 0x000fe20008000000 */
[----:B------:R-:W-:Y:S01]  /*1fa4d0*/  ULDC UR6, c[0x0][0x248] ;  /* 0x0000920000067ab9 */ /* 0x000fe20000000800 */
[----:B------:R-:W-:Y:S04]  /*1fa4e0*/  STL.64 [R1+0x15a0], R18 ;  /* 0x0015a01201007387 */ /* 0x000fe80000100a00 */
[----:B------:R-:W2:Y:S04]  /*1fa4f0*/  LDL.LU R12, [R1+0xa0] ;  /* 0x0000a000010c7983 */ /* 0x000ea80000300800 */
[----:B------:R-:W-:Y:S04]  /*1fa500*/  STL [R1+0x2f2c], R6 ;  /* 0x002f2c0601007387 */ /* 0x000fe80000100800 */
[----:B------:R-:W2:Y:S04]  /*1fa510*/  LDL.LU R0, [R1+0xa4] ;  /* 0x0000a40001007983 */ /* 0x000ea80000300800 */
[----:B------:R0:W-:Y:S01]  /*1fa520*/  STL [R1+0x1b04], R4 ;  /* 0x001b040401007387 */ /* 0x0001e20000100800 */
[----:B------:R-:W-:-:S03]  /*1fa530*/  IADD3 R10, P1, R2, R27, RZ ;  /* 0x0000001b020a7210 */ /* 0x000fc60007f3e0ff */
[----:B------:R1:W-:Y:S01]  /*1fa540*/  STL [R1+0x2f44], R3 ;  /* 0x002f440301007387 */ /* 0x0003e20000100800 */
[----:B0-----:R-:W-:-:S03]  /*1fa550*/  SHF.R.S32.HI R4, RZ, 0x1f, R2 ;  /* 0x0000001fff047819 */ /* 0x001fc60000011402 */
[----:B------:R-:W-:Y:S02]  /*1fa560*/  STL.64 [R1+0x7ae0], R26 ;  /* 0x007ae01a01007387 */ /* 0x000fe40000100a00 */
[----:B------:R-:W-:-:S05]  /*1fa570*/  IMAD.X R11, R4, 0x1, R26, P1 ;  /* 0x00000001040b7824 */ /* 0x000fca00008e061a */
[----:B------:R-:W-:Y:S04]  /*1fa580*/  STL.64 [R1+0x1590], R10 ;  /* 0x0015900a01007387 */ /* 0x000fe80000100a00 */
[----:B------:R-:W3:Y:S04]  /*1fa590*/  LDL.LU R22, [R1+0xa68] ;  /* 0x000a680001167983 */ /* 0x000ee80000300800 */
[----:B------:R-:W-:Y:S04]  /*1fa5a0*/  STL [R1+0x2f4c], R5 ;  /* 0x002f4c0501007387 */ /* 0x000fe80000100800 */
[----:B------:R-:W3:Y:S01]  /*1fa5b0*/  LDL.LU R23, [R1+0xa6c] ;  /* 0x000a6c0001177983 */ /* 0x000ee20000300800 */
[----:B-1----:R-:W-:-:S05]  /*1fa5c0*/  F2FP.SATFINITE.E5M2.F32.PACK_AB_MERGE_C R3, R13, R8, RZ ;  /* 0x000000080d03723e */ /* 0x002fca00048060ff */
[----:B------:R-:W-:Y:S04]  /*1fa5d0*/  STL [R1+0x2f48], R3 ;  /* 0x002f480301007387 */ /* 0x000fe80000100800 */
[----:B---3--:R0:W-:Y:S04]  /*1fa5e0*/  STL.64 [R1+0x7b28], R22 ;  /* 0x007b281601007387 */ /* 0x0081e80000100a00 */
[----:B0-----:R-:W3:Y:S04]  /*1fa5f0*/  LDL.LU R22, [R1+0xa60] ;  /* 0x000a600001167983 */ /* 0x001ee80000300800 */
[----:B------:R-:W3:Y:S04]  /*1fa600*/  LDL.LU R23, [R1+0xa64] ;  /* 0x000a640001177983 */ /* 0x000ee80000300800 */
[----:B------:R-:W4:Y:S04]  /*1fa610*/  LDL.LU R20, [R1+0xa18] ;  /* 0x000a180001147983 */ /* 0x000f280000300800 */
[----:B------:R-:W4:Y:S01]  /*1fa620*/  LDL.LU R21, [R1+0xa1c] ;  /* 0x000a1c0001157983 */ /* 0x000f220000300800 */
[----:B------:R-:W-:-:S02]  /*1fa630*/  IADD3 R10, P1, R2, R29, RZ ;  /* 0x0000001d020a7210 */ /* 0x000fc40007f3e0ff */
[----:B--2---:R-:W-:-:S03]  /*1fa640*/  F2FP.SATFINITE.E5M2.F32.PACK_AB_MERGE_C R0, R0, R12, RZ ;  /* 0x0000000c0000723e */ /* 0x004fc600048060ff */
[----:B------:R-:W-:Y:S01]  /*1fa650*/  IMAD.X R11, R4, 0x1, R28, P1 ;  /* 0x00000001040b7824 */ /* 0x000fe200008e061c */
[----:B----4-:R0:W-:Y:S04]  /*1fa660*/  STL.64 [R1+0x7b18], R20 ;  /* 0x007b181401007387 */ /* 0x0101e80000100a00 */
[----:B0-----:R-:W2:Y:S04]  /*1fa670*/  LDL.LU R20, [R1+0xa10] ;  /* 0x000a100001147983 */ /* 0x001ea80000300800 */
        /* <DEDUP_REMOVED lines=14> */
[----:B------:R0:W-:Y:S04]  /*1fa760*/  STL [R1+0x2fac], R0 ;  /* 0x002fac0001007387 */ /* 0x0001e80000100800 */
[----:B------:R-:W4:Y:S01]  /*1fa770*/  LDL.LU R13, [R1+0x8e0] ;  /* 0x0008e000010d7983 */ /* 0x000f220000300800 */
[----:B---3--:R-:W-:-:S02]  /*1fa780*/  F2FP.SATFINITE.E5M2.F32.PACK_AB_MERGE_C R23, R23, R22, RZ ;  /* 0x000000161717723e */ /* 0x008fc400048060ff */
[----:B------:R-:W-:Y:S01]  /*1fa790*/  IADD3 R22, P1, R2, R25, RZ ;  /* 0x0000001902167210 */ /* 0x000fe20007f3e0ff */
[----:B0-----:R-:W3:Y:S04]  /*1fa7a0*/  LDL.LU R0, [R1+0x8e4] ;  /* 0x0008e40001007983 */ /* 0x001ee80000300800 */
[----:B------:R-:W3:Y:S04]  /*1fa7b0*/  LDL.LU R11, [R1+0xa8] ;  /* 0x0000a800010b7983 */ /* 0x000ee80000300800 */
[----:B------:R-:W3:Y:S04]  /*1fa7c0*/  LDL.LU R10, [R1+0xac] ;  /* 0x0000ac00010a7983 */ /* 0x000ee80000300800 */
[----:B------:R-:W3:Y:S04]  /*1fa7d0*/  LDL.LU R5, [R1+0x88] ;  /* 0x0000880001057983 */ /* 0x000ee80000300800 */
[----:B------:R-:W3:Y:S04]  /*1fa7e0*/  LDL.LU R7, [R1+0x1d0] ;  /* 0x0001d00001077983 */ /* 0x000ee80000300800 */
[----:B------:R-:W3:Y:S04]  /*1fa7f0*/  LDL.LU R3, [R1+0x160] ;  /* 0x0001600001037983 */ /* 0x000ee80000300800 */
[----:B------:R0:W-:Y:S02]  /*1fa800*/  STL [R1+0x2f54], R23 ;  /* 0x002f541701007387 */ /* 0x0001e40000100800 */
[----:B0-----:R-:W-:-:S05]  /*1fa810*/  IMAD.X R23, R4, 0x1, R24, P1 ;  /* 0x0000000104177824 */ /* 0x001fca00008e0618 */
[----:B------:R0:W-:Y:S04]  /*1fa820*/  STL.64 [R1+0x1578], R22 ;  /* 0x0015781601007387 */ /* 0x0001e80000100a00 */
[----:B0-----:R-:W2:Y:S02]  /*1fa830*/  LDL.LU.64 R22, [R1+0x7b28] ;  /* 0x007b280001167983 */ /* 0x001ea40000300a00 */
[----:B--2---:R-:W-:Y:S02]  /*1fa840*/  F2FP.SATFINITE.E5M2.F32.PACK_AB_MERGE_C R23, R23, R22, RZ ;  /* 0x000000161717723e */ /* 0x004fe400048060ff */
        /* <DEDUP_REMOVED lines=10> */
[----:B0-----:R-:W4:Y:S04]  /*1fa8f0*/  LDL.LU R22, [R1+0x8e8] ;  /* 0x0008e80001167983 */ /* 0x001f280000300800 */
[----:B------:R-:W4:Y:S01]  /*1fa900*/  LDL.LU R23, [R1+0x8ec] ;  /* 0x0008ec0001177983 */ /* 0x000f220000300800 */
[----:B--2---:R-:W-:-:S03]  /*1fa910*/  F2FP.SATFINITE.E5M2.F32.PACK_AB_MERGE_C R21, R21, R20, RZ ;  /* 0x000000141515723e */ /* 0x004fc600048060ff */
[----:B------:R-:W2:Y:S04]  /*1fa920*/  LDL.LU R20, [R1+0x7b14] ;  /* 0x007b140001147983 */ /* 0x000ea80000300800 */
[----:B------:R0:W-:Y:S04]  /*1fa930*/  STL [R1+0x2f5c], R21 ;  /* 0x002f5c1501007387 */ /* 0x0001e80000100800 */
[----:B0-----:R-:W3:Y:S01]  /*1fa940*/  LDL.LU R21, [R1+0x7b10] ;  /* 0x007b100001157983 */ /* 0x001ee20000300800 */
[----:B------:R-:W-:Y:S02]  /*1fa950*/  F2FP.SATFINITE.E5M2.F32.PACK_AB_MERGE_C R15, R15, R14, RZ ;  /* 0x0000000e0f0f723e */ /* 0x000fe400048060ff */
[----:B------:R-:W-:-:S03]  /*1fa960*/  F2FP.SATFINITE.E5M2.F32.PACK_AB_MERGE_C R19, R19, R18, RZ ;  /* 0x000000121313723e */ /* 0x000fc600048060ff */
[----:B------:R2:W-:Y:S01]  /*1fa970*/  STL [R1+0x2f6c], R15 ;  /* 0x002f6c0f01007387 */ /* 0x0005e20000100800 */
[----:B---3--:R-:W-:-:S05]  /*1fa980*/  IADD3 R14, P1, R2, R21, RZ ;  /* 0x00000015020e7210 */ /* 0x008fca0007f3e0ff */
[----:B--2---:R-:W-:-:S05]  /*1fa990*/  IMAD.X R15, R4, 0x1, R20, P1 ;  /* 0x00000001040f7824 */ /* 0x004fca00008e0614 */
[----:B------:R0:W-:Y:S04]  /*1fa9a0*/  STL.64 [R1+0x1570], R14 ;  /* 0x0015700e01007387 */ /* 0x0001e80000100a00 */
[----:B0-----:R-:W2:Y:S04]  /*1fa9b0*/  LDL.LU.64 R14, [R1+0x7b08] ;  /* 0x007b0800010e7983 */ /* 0x001ea80000300a00 */
        /* <DEDUP_REMOVED lines=10> */
[----:B------:R-:W4:Y:S04]  /*1faa60*/  LDL.LU R6, [R1+0x7af0] ;  /* 0x007af00001067983 */ /* 0x000f280000300800 */
[----:B------:R0:W-:Y:S02]  /*1faa70*/  STL [R1+0x2f78], R26 ;  /* 0x002f781a01007387 */ /* 0x0001e40000100800 */
[----:B0-----:R-:W-:Y:S02]  /*1faa80*/  F2FP.SATFINITE.E5M2.F32.PACK_AB_MERGE_C R26, R8, R9, RZ ;  /* 0x00000009081a723e */ /* 0x001fe400048060ff */
[----:B------:R-:W-:-:S03]  /*1faa90*/  F2FP.SATFINITE.E5M2.F32.PACK_AB_MERGE_C R27, R12, R27, RZ ;  /* 0x0000001b0c1b723e */ /* 0x000fc600048060ff */
[----:B------:R0:W-:Y:S01]  /*1faaa0*/  STL [R1+0x2f90], R26 ;  /* 0x002f901a01007387 */ /* 0x0001e20000100800 */
[----:B------:R-:W-:Y:S02]  /*1faab0*/  F2FP.SATFINITE.E5M2.F32.PACK_AB_MERGE_C R0, R0, R13, RZ ;  /* 0x0000000d0000723e */ /* 0x000fe400048060ff */
[----:B---3--:R-:W-:-:S05]  /*1faac0*/  IADD3 R8, P1, R2, R17, RZ ;  /* 0x0000001102087210 */ /* 0x008fca0007f3e0ff */
[----:B--2---:R-:W-:Y:S01]  /*1faad0*/  IMAD.X R9, R4, 0x1, R15, P1 ;  /* 0x0000000104097824 */ /* 0x004fe200008e060f */
[----:B0-----:R-:W-:-:S04]  /*1faae0*/  IADD3 R26, P1, R2, R16, RZ ;  /* 0x00000010021a7210 */ /* 0x001fc80007f3e0ff */
[----:B------:R0:W-:Y:S04]  /*1faaf0*/  STL.64 [R1+0x1560], R8 ;  /* 0x0015600801007387 */ /* 0x0001e80000100a00 */
[----:B0-----:R-:W2:Y:S04]  /*1fab00*/  LDL.LU R9, [R1+0x7aec] ;  /* 0x007aec0001097983 */ /* 0x001ea80000300800 */
[----:B------:R-:W3:Y:S04]  /*1fab10*/  LDL.LU R8, [R1+0x1d4] ;  /* 0x0001d40001087983 */ /* 0x000ee80000300800 */
[----:B------:R-:W2:Y:S04]  /*1fab20*/  LDL.LU R12, [R1+0x164] ;  /* 0x00016400010c7983 */ /* 0x000ea80000300800 */
[----:B------:R0:W-:Y:S02]  /*1fab30*/  STL [R1+0x2f8c], R27 ;  /* 0x002f8c1b01007387 */ /* 0x0001e40000100800 */
[----:B0-----:R-:W-:-:S02]  /*1fab40*/  IMAD.X R27, R4, 0x1, R14, P1 ;  /* 0x00000001041b7824 */ /* 0x001fc400008e060e */
[----:B------:R-:W2:Y:S04]  /*1fab50*/  LDL.LU R4, [R1+0x7ae8] ;  /* 0x007ae80001047983 */ /* 0x000ea80000300800 */
[----:B------:R0:W-:Y:S04]  /*1fab60*/  STL.64 [R1+0x1558], R26 ;  /* 0x0015581a01007387 */ /* 0x0001e80000100a00 */
[----:B0-----:R-:W3:Y:S04]  /*1fab70*/  LDL.LU.64 R26, [R1+0x7ae0] ;  /* 0x007ae000011a7983 */ /* 0x001ee80000300a00 */
[----:B------:R-:W2:Y:S04]  /*1fab80*/  LDL.LU R13, [R1+0x7adc] ;  /* 0x007adc00010d7983 */ /* 0x000ea80000300800 */
[----:B------:R0:W-:Y:S04]  /*1fab90*/  STL [R1+0x2fa0], R0 ;  /* 0x002fa00001007387 */ /* 0x0001e80000100800 */
[----:B0-----:R-:W2:Y:S01]  /*1faba0*/  LDL.LU R0, [R1+0x7ad8] ;  /* 0x007ad80001007983 */ /* 0x001ea20000300800 */
[----:B------:R-:W-:-:S02]  /*1fabb0*/  F2FP.SATFINITE.E5M2.F32.PACK_AB_MERGE_C R22, R23, R22, RZ ;  /* 0x000000161716723e */ /* 0x000fc400048060ff */
[----:B------:R-:W-:Y:S02]  /*1fabc0*/  F2FP.SATFINITE.E5M2.F32.PACK_AB_MERGE_C R10, R10, R11, RZ ;  /* 0x0000000b0a0a723e */ /* 0x000fe400048060ff */
[----:B------:R-:W-:Y:S02]  /*1fabd0*/  LOP3.LUT R5, R5, 0xffff, RZ, 0xc0, !PT ;  /* 0x0000ffff05057812 */ /* 0x000fe400078ec0ff */
[----:B------:R-:W-:Y:S02]  /*1fabe0*/  LOP3.LUT R7, R7, 0xffff, RZ, 0xc0, !PT ;  /* 0x0000ffff07077812 */ /* 0x000fe400078ec0ff */
[----:B------:R-:W-:Y:S01]  /*1fabf0*/  LOP3.LUT R11, R3, 0xffff, RZ, 0xc0, !PT ;  /* 0x0000ffff030b7812 */ /* 0x000fe200078ec0ff */
[----:B------:R-:W-:Y:S04]  /*1fac00*/  STL [R1+0x2f9c], R22 ;  /* 0x002f9c1601007387 */ /* 0x000fe80000100800 */
[----:B------:R2:W-:Y:S01]  /*1fac10*/  STL [R1+0x2fa8], R10 ;  /* 0x002fa80a01007387 */ /* 0x0005e20000100800 */
[--C-:B------:R-:W-:Y:S01]  /*1fac20*/  PRMT R3, R7, 0x3340, R11.reuse ;  /* 0x0000334007037816 */ /* 0x100fe2000000000b */
[----:B------:R-:W-:Y:S01]  /*1fac30*/  VIADD R2, R2, UR6 ;  /* 0x0000000602027c36 */ /* 0x000fe20008000000 */
[----:B------:R-:W-:-:S02]  /*1fac40*/  SHF.R.U32.HI R11, RZ, 0x8, R11 ;  /* 0x00000008ff0b7819 */ /* 0x000fc4000001160b */
[----:B----4-:R-:W-:Y:S01]  /*1fac50*/  LOP3.LUT R6, R6, 0xffff, RZ, 0xc0, !PT ;  /* 0x0000ffff06067812 */ /* 0x010fe200078ec0ff */
[----:B------:R-:W-:Y:S01]  /*1fac60*/  ULDC UR6, c[0x0][0x248] ;  /* 0x0000920000067ab9 */ /* 0x000fe20000000800 */
[----:B------:R-:W-:Y:S01]  /*1fac70*/  LOP3.LUT R11, R11, 0xffff, RZ, 0xc0, !PT ;  /* 0x0000ffff0b0b7812 */ /* 0x000fe200078ec0ff */
[----:B---3--:R-:W-:Y:S01]  /*1fac80*/  STL [R1+0x7ac8], R27 ;  /* 0x007ac81b01007387 */ /* 0x008fe20000100800 */
[----:B--2---:R-:W-:-:S04]  /*1fac90*/  PRMT R10, R5, 0x3340, R0 ;  /* 0x00003340050a7816 */ /* 0x004fc80000000000 */
[----:B------:R-:W-:Y:S02]  /*1faca0*/  PRMT R3, R3, 0x5410, R10 ;  /* 0x0000541003037816 */ /* 0x000fe4000000000a */
[----:B------:R-:W-:-:S03]  /*1facb0*/  SHF.R.U32.HI R10, RZ, 0x8, R7 ;  /* 0x00000008ff0a7819 */ /* 0x000fc60000011607 */
[----:B------:R0:W-:Y:S04]  /*1facc0*/  STL [R1+0x3148], R3 ;  /* 0x0031480301007387 */ /* 0x0001e80000100800 */
[----:B0-----:R-:W2:Y:S04]  /*1facd0*/  LDL.LU R3, [R1+0x1a0] ;  /* 0x0001a00001037983 */ /* 0x001ea80000300800 */
[----:B------:R-:W3:Y:S01]  /*1face0*/  LDL.LU R7, [R1+0x11c] ;  /* 0x00011c0001077983 */ /* 0x000ee20000300800 */
[----:B------:R-:W-:Y:S02]  /*1facf0*/  IADD3 R22, P1, R2, R27, RZ ;  /* 0x0000001b02167210 */ /* 0x000fe40007f3e0ff */
[----:B------:R-:W-:-:S02]  /*1fad00*/  SHF.R.S32.HI R27, RZ, 0x1f, R2 ;  /* 0x0000001fff1b7819 */ /* 0x000fc40000011402 */
[----:B------:R-:W-:Y:S02]  /*1fad10*/  SHF.R.U32.HI R5, RZ, 0x8, R5 ;  /* 0x00000008ff057819 */ /* 0x000fe40000011605 */
[----:B------:R-:W-:Y:S01]  /*1fad20*/  LOP3.LUT R10, R10, 0xffff, RZ, 0xc0, !PT ;  /* 0x0000ffff0a0a7812 */ /* 0x000fe200078ec0ff */
[----:B------:R-:W-:Y:S01]  /*1fad30*/  IMAD.X R23, R27, 0x1, R26, P1 ;  /* 0x000000011b177824 */ /* 0x000fe200008e061a */
[----:B------:R-:W-:-:S04]  /*1fad40*/  LOP3.LUT R5, R5, 0xffff, RZ, 0xc0, !PT ;  /* 0x0000ffff05057812 */ /* 0x000fc800078ec0ff */
[----:B------:R0:W-:Y:S02]  /*1fad50*/  STL.64 [R1+0x1550], R22 ;  /* 0x0015501601007387 */ /* 0x0001e40000100a00 */
[----:B0-----:R-:W-:Y:S02]  /*1fad60*/  PRMT R22, R10, 0x3340, R11 ;  /* 0x000033400a167816 */ /* 0x001fe4000000000b */
[--C-:B------:R-:W-:Y:S02]  /*1fad70*/  PRMT R11, R5, 0x3340, R0.reuse ;  /* 0x00003340050b7816 */ /* 0x100fe40000000000 */
[----:B------:R-:W-:Y:S02]  /*1fad80*/  LOP3.LUT R10, R8, 0xffff, RZ, 0xc0, !PT ;  /* 0x0000ffff080a7812 */ /* 0x000fe400078ec0ff */
[----:B------:R-:W-:Y:S02]  /*1fad90*/  LOP3.LUT R5, R13, 0xffff, RZ, 0xc0, !PT ;  /* 0x0000ffff0d057812 */ /* 0x000fe400078ec0ff */
[----:B------:R-:W-:Y:S01]  /*1fada0*/  LOP3.LUT R8, R12, 0xffff, RZ, 0xc0, !PT ;  /* 0x0000ffff0c087812 */ /* 0x000fe200078ec0ff */
[----:B------:R-:W-:Y:S04]  /*1fadb0*/  STL [R1+0x1ad0], R22 ;  /* 0x001ad01601007387 */ /* 0x000fe80000100800 */
[----:B------:R0:W-:Y:S01]  /*1fadc0*/  STL [R1+0x268], R11 ;  /* 0x0002680b01007387 */ /* 0x0001e20000100800 */
[----:B------:R-:W-:-:S02]  /*1fadd0*/  PRMT R12, R5, 0x3340, R0 ;  /* 0x00003340050c7816 */ /* 0x000fc40000000000 */
[----:B0-----:R-:W-:-:S04]  /*1fade0*/  PRMT R11, R10, 0x3340, R8 ;  /* 0x000033400a0b7816 */ /* 0x001fc80000000008 */
[----:B------:R-:W-:Y:S02]  /*1fadf0*/  PRMT R11, R11, 0x5410, R12 ;  /* 0x000054100b0b7816 */ /* 0x000fe4000000000c */
[----:B------:R-:W-:-:S05]  /*1fae00*/  IADD3 R12, P1, R2, R29, RZ ;  /* 0x0000001d020c7210 */ /* 0x000fca0007f3e0ff */
[----:B------:R-:W-:Y:S01]  /*1fae10*/  IMAD.X R13, R27, 0x1, R28, P1 ;  /* 0x000000011b0d7824 */ /* 0x000fe200008e061c */
[----:B------:R0:W-:Y:S01]  /*1fae20*/  STL [R1+0x3144], R11 ;  /* 0x0031440b01007387 */ /* 0x0001e20000100800 */
[----:B------:R-:W-:-:S03]  /*1fae30*/  SHF.R.U32.HI R22, RZ, 0x8, R10 ;  /* 0x00000008ff167819 */ /* 0x000fc6000001160a */
[----:B------:R1:W-:Y:S01]  /*1fae40*/  STL.64 [R1+0x1548], R12 ;  /* 0x0015480c01007387 */ /* 0x0003e20000100a00 */
[----:B------:R-:W-:-:S03]  /*1fae50*/  LOP3.LUT R22, R22, 0xffff, RZ, 0xc0, !PT ;  /* 0x0000ffff16167812 */ /* 0x000fc600078ec0ff */
[----:B------:R-:W4:Y:S01]  /*1fae60*/  LDL.LU R10, [R1+0x1a4] ;  /* 0x0001a400010a7983 */ /* 0x000f220000300800 */
[----:B0-----:R-:W-:-:S03]  /*1fae70*/  SHF.R.U32.HI R11, RZ, 0x8, R5 ;  /* 0x00000008ff0b7819 */ /* 0x001fc60000011605 */
[----:B------:R-:W4:Y:S01]  /*1fae80*/  LDL.LU R5, [R1+0x118] ;  /* 0x0001180001057983 */ /* 0x000f220000300800 */
[----:B-1----:R-:W-:Y:S02]  /*1fae90*/  SHF.R.U32.HI R12, RZ, 0x8, R8 ;  /* 0x00000008ff0c7819 */ /* 0x002fe40000011608 */
[----:B------:R-:W-:Y:S01]  /*1faea0*/  LOP3.LUT R11, R11, 0xffff, RZ, 0xc0, !PT ;  /* 0x0000ffff0b0b7812 */ /* 0x000fe200078ec0ff */
[----:B------:R-:W4:Y:S04]  /*1faeb0*/  LDL.LU R8, [R1+0x660] ;  /* 0x0006600001087983 */ /* 0x000f280000300800 */
[----:B------:R-:W4:Y:S01]  /*1faec0*/  LDL.LU R13, [R1+0x204] ;  /* 0x00020400010d7983 */ /* 0x000f220000300800 */
[----:B------:R-:W-:Y:S02]  /*1faed0*/  LOP3.LUT R23, R12, 0xffff, RZ, 0xc0, !PT ;  /* 0x0000ffff0c177812 */ /* 0x000fe400078ec0ff */
[----:B------:R-:W-:-:S02]  /*1faee0*/  PRMT R11, R11, 0x3340, R0 ;  /* 0x000033400b0b7816 */ /* 0x000fc40000000000 */
[----:B------:R-:W-:Y:S01]  /*1faef0*/  LOP3.LUT R9, R9, 0xffff, RZ, 0xc0, !PT ;  /* 0x0000ffff09097812 */ /* 0x000fe200078ec0ff */
[----:B------:R-:W4:Y:S01]  /*1faf00*/  LDL.LU R12, [R1+0x22c] ;  /* 0x00022c00010c7983 */ /* 0x000f220000300800 */
[----:B------:R-:W-:-:S05]  /*1faf10*/  PRMT R22, R22, 0x3340, R23 ;  /* 0x0000334016167816 */ /* 0x000fca0000000017 */
[----:B------:R0:W-:Y:S04]  /*1faf20*/  STL [R1+0x1acc], R22 ;  /* 0x001acc1601007387 */ /* 0x0001e80000100800 */
[----:B------:R1:W-:Y:S01]  /*1faf30*/  STL [R1+0x264], R11 ;  /* 0x0002640b01007387 */ /* 0x0003e20000100800 */
[----:B0-----:R-:W-:Y:S02]  /*1faf40*/  PRMT R22, R9, 0x3340, R0 ;  /* 0x0000334009167816 */ /* 0x001fe40000000000 */
[----:B--2---:R-:W-:Y:S02]  /*1faf50*/  LOP3.LUT R3, R3, 0xffff, RZ, 0xc0, !PT ;  /* 0x0000ffff03037812 */ /* 0x004fe400078ec0ff */
[----:B---3--:R-:W-:-:S04]  /*1faf60*/  LOP3.LUT R7, R7, 0xffff, RZ, 0xc0, !PT ;  /* 0x0000ffff07077812 */ /* 0x008fc800078ec0ff */
[----:B-1----:R-:W-:-:S04]  /*1faf70*/  PRMT R11, R3, 0x3340, R7 ;  /* 0x00003340030b7816 */ /* 0x002fc80000000007 */
[----:B------:R-:W-:Y:S02]  /*1faf80*/  PRMT R11, R11, 0x5410, R22 ;  /* 0x000054100b0b7816 */ /* 0x000fe40000000016 */
[----:B------:R-:W-:-:S05]  /*1faf90*/  IADD3 R22, P1, R2, R25, RZ ;  /* 0x0000001902167210 */ /* 0x000fca0007f3e0ff */
[----:B------:R-:W-:Y:S01]  /*1fafa0*/  IMAD.X R23, R27, 0x1, R24, P1 ;  /* 0x000000011b177824 */ /* 0x000fe200008e0618 */
[----:B------:R-:W-:Y:S04]  /*1fafb0*/  STL [R1+0x3140], R11 ;  /* 0x0031400b01007387 */ /* 0x000fe80000100800 */
[----:B------:R0:W-:Y:S04]  /*1fafc0*/  STL.64 [R1+0x1540], R22 ;  /* 0x0015401601007387 */ /* 0x0001e80000100a00 */
[----:B0-----:R-:W2:Y:S01]  /*1fafd0*/  LDL.LU.64 R22, [R1+0x7ad0] ;  /* 0x007ad00001167983 */ /* 0x001ea20000300a00 */
[----:B------:R-:W-:-:S02]  /*1fafe0*/  SHF.R.U32.HI R3, RZ, 0x8, R3 ;  /* 0x00000008ff037819 */ /* 0x000fc40000011603 */
[----:B------:R-:W-:Y:S02]  /*1faff0*/  SHF.R.U32.HI R7, RZ, 0x8, R7 ;  /* 0x00000008ff077819 */ /* 0x000fe40000011607 */
[----:B------:R-:W-:Y:S02]  /*1fb000*/  SHF.R.U32.HI R9, RZ, 0x8, R9 ;  /* 0x00000008ff097819 */ /* 0x000fe40000011609 */
[----:B------:R-:W-:Y:S02]  /*1fb010*/  LOP3.LUT R3, R3, 0xffff, RZ, 0xc0, !PT ;  /* 0x0000ffff03037812 */ /* 0x000fe400078ec0ff */
[----:B------:R-:W-:Y:S02]  /*1fb020*/  LOP3.LUT R7, R7, 0xffff, RZ, 0xc0, !PT ;  /* 0x0000ffff07077812 */ /* 0x000fe400078ec0ff */
[----:B------:R-:W-:Y:S01]  /*1fb030*/  LOP3.LUT R11, R9, 0xffff, RZ, 0xc0, !PT ;  /* 0x0000ffff090b7812 */ /* 0x000fe200078ec0ff */
[----:B------:R-:W-:Y:S01]  /*1fb040*/  STL.64 [R1+0x7ac0], R24 ;  /* 0x007ac01801007387 */ /* 0x000fe20000100a00 */
[----:B------:R-:W-:-:S02]  /*1fb050*/  PRMT R7, R3, 0x3340, R7 ;  /* 0x0000334003077816 */ /* 0x000fc40000000007 */
[----:B------:R-:W-:Y:S01]  /*1fb060*/  PRMT R11, R11, 0x3340, R0 ;  /* 0x000033400b0b7816 */ /* 0x000fe20000000000 */
[----:B------:R-:W3:Y:S04]  /*1fb070*/  LDL.LU R3, [R1+0x234] ;  /* 0x0002340001037983 */ /* 0x000ee80000300800 */
[----:B------:R-:W3:Y:S04]  /*1fb080*/  LDL.LU R9, [R1+0x1fc] ;  /* 0x0001fc0001097983 */ /* 0x000ee80000300800 */
[----:B------:R0:W-:Y:S04]  /*1fb090*/  STL [R1+0x1ac8], R7 ;  /* 0x001ac80701007387 */ /* 0x0001e80000100800 */
[----:B0-----:R-:W3:Y:S01]  /*1fb0a0*/  LDL.LU R7, [R1+0x220] ;  /* 0x0002200001077983 */ /* 0x001ee20000300800 */
[----:B----4-:R-:W-:-:S03]  /*1fb0b0*/  LOP3.LUT R24, R10, 0xffff, RZ, 0xc0, !PT ;  /* 0x0000ffff0a187812 */ /* 0x010fc600078ec0ff */
[----:B------:R-:W-:Y:S04]  /*1fb0c0*/  STL [R1+0x260], R11 ;  /* 0x0002600b01007387 */ /* 0x000fe80000100800 */
[----:B------:R0:W-:Y:S01]  /*1fb0d0*/  STL [R1+0x3168], R6 ;  /* 0x0031680601007387 */ /* 0x0001e20000100800 */
[----:B------:R-:W-:Y:S02]  /*1fb0e0*/  LOP3.LUT R25, R5, 0xffff, RZ, 0xc0, !PT ;  /* 0x0000ffff05197812 */ /* 0x000fe400078ec0ff */
[----:B------:R-:W-:Y:S02]  /*1fb0f0*/  LOP3.LUT R10, R8, 0xffff, RZ, 0xc0, !PT ;  /* 0x0000ffff080a7812 */ /* 0x000fe400078ec0ff */
[----:B------:R-:W-:Y:S02]  /*1fb100*/  PRMT R8, R6, 0x3340, R0 ;  /* 0x0000334006087816 */ /* 0x000fe40000000000 */
[----:B0-----:R-:W-:-:S02]  /*1fb110*/  PRMT R6, R24, 0x3340, R25 ;  /* 0x0000334018067816 */ /* 0x001fc40000000019 */
[----:B------:R-:W-:Y:S02]  /*1fb120*/  LOP3.LUT R11, R12, 0xffff, RZ, 0xc0, !PT ;  /* 0x0000ffff0c0b7812 */ /* 0x000fe400078ec0ff */
[----:B------:R-:W-:Y:S02]  /*1fb130*/  PRMT R12, R6, 0x5410, R8 ;  /* 0x00005410060c7816 */ /* 0x000fe40000000008 */
[----:B------:R-:W-:Y:S02]  /*1fb140*/  LOP3.LUT R5, R13, 0xffff, RZ, 0xc0, !PT ;  /* 0x0000ffff0d057812 */ /* 0x000fe400078ec0ff */
[----:B------:R-:W-:Y:S01]  /*1fb150*/  PRMT R6, R10, 0x3340, R11 ;  /* 0x000033400a067816 */ /* 0x000fe2000000000b */
[----:B------:R2:W-:Y:S01]  /*1fb160*/  STL [R1+0x313c], R12 ;  /* 0x00313c0c01007387 */ /* 0x0005e20000100800 */
[----:B------:R-:W-:-:S04]  /*1fb170*/  PRMT R8, R5, 0x3340, R0 ;  /* 0x0000334005087816 */ /* 0x000fc80000000000 */
[----:B------:R-:W-:-:S05]  /*1fb180*/  PRMT R6, R6, 0x5410, R8 ;  /* 0x0000541006067816 */ /* 0x000fca0000000008 */
[----:B------:R-:W-:Y:S01]  /*1fb190*/  STL [R1+0x3138], R6 ;  /* 0x0031380601007387 */ /* 0x000fe20000100800 */
[----:B--2---:R-:W-:-:S05]  /*1fb1a0*/  IADD3 R12, P1, R2, R23, RZ ;  /* 0x00000017020c7210 */ /* 0x004fca0007f3e0ff */
[----:B------:R-:W-:-:S05]  /*1fb1b0*/  IMAD.X R13, R27, 0x1, R22, P1 ;  /* 0x000000011b0d7824 */ /* 0x000fca00008e0616 */
[----:B------:R0:W-:Y:S04]  /*1fb1c0*/  STL.64 [R1+0x1528], R12 ;  /* 0x0015280c01007387 */ /* 0x0001e80000100a00 */
[----:B0-----:R-:W2:Y:S04]  /*1fb1d0*/  LDL.LU R13, [R1+0x7acc] ;  /* 0x007acc00010d7983 */ /* 0x001ea80000300800 */
[----:B------:R-:W4:Y:S04]  /*1fb1e0*/  LDL.LU R8, [R1+0x664] ;  /* 0x0006640001087983 */ /* 0x000f280000300800 */
[----:B------:R-:W2:Y:S04]  /*1fb1f0*/  LDL.LU R6, [R1+0x208] ;  /* 0x0002080001067983 */ /* 0x000ea80000300800 */
[----:B------:R-:W2:Y:S01]  /*1fb200*/  LDL.LU R12, [R1+0x230] ;  /* 0x00023000010c7983 */ /* 0x000ea20000300800 */
[----:B------:R-:W-:-:S02]  /*1fb210*/  SHF.R.U32.HI R24, RZ, 0x8, R24 ;  /* 0x00000008ff187819 */ /* 0x000fc40000011618 */
[----:B------:R-:W-:Y:S02]  /*1fb220*/  SHF.R.U32.HI R25, RZ, 0x8, R25 ;  /* 0x00000008ff197819 */ /* 0x000fe40000011619 */
[----:B------:R-:W-:Y:S02]  /*1fb230*/  SHF.R.U32.HI R10, RZ, 0x8, R10 ;  /* 0x00000008ff0a7819 */ /* 0x000fe4000001160a */
[----:B------:R-:W-:Y:S02]  /*1fb240*/  SHF.R.U32.HI R11, RZ, 0x8, R11 ;  /* 0x00000008ff0b7819 */ /* 0x000fe4000001160b */
[----:B------:R-:W-:Y:S02]  /*1fb250*/  LOP3.LUT R24, R24, 0xffff, RZ, 0xc0, !PT ;  /* 0x0000ffff18187812 */ /* 0x000fe400078ec0ff */
[----:B------:R-:W-:Y:S02]  /*1fb260*/  LOP3.LUT R25, R25, 0xffff, RZ, 0xc0, !PT ;  /* 0x0000ffff19197812 */ /* 0x000fe400078ec0ff */
[----:B------:R-:W-:-:S02]  /*1fb270*/  LOP3.LUT R10, R10, 0xffff, RZ, 0xc0, !PT ;  /* 0x0000ffff0a0a7812 */ /* 0x000fc400078ec0ff */
[----:B------:R-:W-:Y:S02]  /*1fb280*/  LOP3.LUT R11, R11, 0xffff, RZ, 0xc0, !PT ;  /* 0x0000ffff0b0b7812 */ /* 0x000fe400078ec0ff */
[----:B------:R-:W-:Y:S02]  /*1fb290*/  PRMT R24, R24, 0x3340, R25 ;  /* 0x0000334018187816 */ /* 0x000fe40000000019 */
[----:B------:R-:W-:Y:S02]  /*1fb2a0*/  PRMT R10, R10, 0x3340, R11 ;  /* 0x000033400a0a7816 */ /* 0x000fe4000000000b */
[----:B---3--:R-:W-:Y:S02]  /*1fb2b0*/  LOP3.LUT R3, R3, 0xffff, RZ, 0xc0, !PT ;  /* 0x0000ffff03037812 */ /* 0x008fe400078ec0ff */
[----:B------:R-:W-:Y:S02]  /*1fb2c0*/  LOP3.LUT R11, R9, 0xffff, RZ, 0xc0, !PT ;  /* 0x0000ffff090b7812 */ /* 0x000fe400078ec0ff */
[----:B------:R-:W-:Y:S01]  /*1fb2d0*/  LOP3.LUT R7, R7, 0xffff, RZ, 0xc0, !PT ;  /* 0x0000ffff07077812 */ /* 0x000fe200078ec0ff */
[----:B------:R-:W-:Y:S04]  /*1fb2e0*/  STL [R1+0x3040], R24 ;  /* 0x0030401801007387 */ /* 0x000fe80000100800 */
[----:B------:R0:W-:Y:S01]  /*1fb2f0*/  STL [R1+0x1ac4], R10 ;  /* 0x001ac40a01007387 */ /* 0x0001e20000100800 */
[----:B------:R-:W-:-:S02]  /*1fb300*/  PRMT R9, R3, 0x3340, R7 ;  /* 0x0000334003097816 */ /* 0x000fc40000000007 */
[----:B------:R-:W-:Y:S02]  /*1fb310*/  SHF.R.U32.HI R5, RZ, 0x8, R5 ;  /* 0x00000008ff057819 */ /* 0x000fe40000011605 */
[----:B0-----:R-:W-:Y:S02]  /*1fb320*/  PRMT R10, R11, 0x3340, R0 ;  /* 0x000033400b0a7816 */ /* 0x001fe40000000000 */
[----:B------:R-:W-:Y:S02]  /*1fb330*/  IADD3 R24, P1, R2, R21, RZ ;  /* 0x0000001502187210 */ /* 0x000fe40007f3e0ff */
[----:B------:R-:W-:-:S03]  /*1fb340*/  PRMT R9, R9, 0x5410, R10 ;  /* 0x0000541009097816 */ /* 0x000fc6000000000a */
[----:B------:R-:W-:Y:S01]  /*1fb350*/  IMAD.X R25, R27, 0x1, R20, P1 ;  /* 0x000000011b197824 */ /* 0x000fe200008e0614 */
[----:B------:R-:W-:Y:S02]  /*1fb360*/  SHF.R.U32.HI R3, RZ, 0x8, R3 ;  /* 0x00000008ff037819 */ /* 0x000fe40000011603 */
[----:B------:R-:W-:Y:S01]  /*1fb370*/  LOP3.LUT R10, R5, 0xffff, RZ, 0xc0, !PT ;  /* 0x0000ffff050a7812 */ /* 0x000fe200078ec0ff */
[----:B------:R0:W-:Y:S04]  /*1fb380*/  STL [R1+0x3134], R9 ;  /* 0x0031340901007387 */ /* 0x0001e80000100800 */
[----:B------:R1:W-:Y:S01]  /*1fb390*/  STL.64 [R1+0x1538], R24 ;  /* 0x0015381801007387 */ /* 0x0003e20000100a00 */
[----:B------:R-:W-:Y:S02]  /*1fb3a0*/  LOP3.LUT R3, R3, 0xffff, RZ, 0xc0, !PT ;  /* 0x0000ffff03037812 */ /* 0x000fe400078ec0ff */
[----:B------:R-:W-:-:S02]  /*1fb3b0*/  PRMT R10, R10, 0x3340, R0 ;  /* 0x000033400a0a7816 */ /* 0x000fc40000000000 */
[----:B0-----:R-:W-:Y:S02]  /*1fb3c0*/  SHF.R.U32.HI R9, RZ, 0x8, R7 ;  /* 0x00000008ff097819 */ /* 0x001fe40000011607 */
[----:B------:R-:W3:Y:S04]  /*1fb3d0*/  LDL.LU R7, [R1+0x238] ;  /* 0x0002380001077983 */ /* 0x000ee80000300800 */
[----:B------:R-:W3:Y:S01]  /*1fb3e0*/  LDL.LU R5, [R1+0x224] ;  /* 0x0002240001057983 */ /* 0x000ee20000300800 */
[----:B------:R-:W-:-:S03]  /*1fb3f0*/  LOP3.LUT R9, R9, 0xffff, RZ, 0xc0, !PT ;  /* 0x0000ffff09097812 */ /* 0x000fc600078ec0ff */
[----:B------:R0:W-:Y:S01]  /*1fb400*/  STL [R1+0x24c], R10 ;  /* 0x00024c0a01007387 */ /* 0x0001e20000100800 */
[----:B------:R-:W-:-:S05]  /*1fb410*/  PRMT R9, R3, 0x3340, R9 ;  /* 0x0000334003097816 */ /* 0x000fca0000000009 */
[----:B------:R0:W-:Y:S01]  /*1fb420*/  STL [R1+0x1ac0], R9 ;  /* 0x001ac00901007387 */ /* 0x0001e20000100800 */
[----:B------:R-:W-:Y:S02]  /*1fb430*/  SHF.R.U32.HI R11, RZ, 0x8, R11 ;  /* 0x00000008ff0b7819 */ /* 0x000fe4000001160b */
[----:B-1----:R-:W-:Y:S02]  /*1fb440*/  IADD3 R24, P1, R2, R19, RZ ;  /* 0x0000001302187210 */ /* 0x002fe40007f3e0ff */
[----:B------:R-:W-:-:S03]  /*1fb450*/  LOP3.LUT R11, R11, 0xffff, RZ, 0xc0, !PT ;  /* 0x0000ffff0b0b7812 */ /* 0x000fc600078ec0ff */
[----:B------:R-:W-:Y:S01]  /*1fb460*/  IMAD.X R25, R27, 0x1, R18, P1 ;  /* 0x000000011b197824 */ /* 0x000fe200008e0612 */
[--C-:B------:R-:W-:Y:S02]  /*1fb470*/  PRMT R11, R11, 0x3340, R0.reuse ;  /* 0x000033400b0b7816 */ /* 0x100fe40000000000 */
[----:B----4-:R-:W-:Y:S02]  /*1fb480*/  LOP3.LUT R8, R8, 0xffff, RZ, 0xc0, !PT ;  /* 0x0000ffff08087812 */ /* 0x010fe400078ec0ff */
[----:B--2---:R-:W-:Y:S02]  /*1fb490*/  LOP3.LUT R3, R6, 0xffff, RZ, 0xc0, !PT ;  /* 0x0000ffff06037812 */ /* 0x004fe400078ec0ff */
[----:B0-----:R-:W-:Y:S01]  /*1fb4a0*/  LOP3.LUT R10, R12, 0xffff, RZ, 0xc0, !PT ;  /* 0x0000ffff0c0a7812 */ /* 0x001fe200078ec0ff */
[----:B------:R-:W2:Y:S01]  /*1fb4b0*/  LDL.LU R6, [R1+0x1d8] ;  /* 0x0001d80001067983 */ /* 0x000ea20000300800 */
[----:B------:R-:W-:Y:S02]  /*1fb4c0*/  PRMT R12, R3, 0x3340, R0 ;  /* 0x00003340030c7816 */ /* 0x000fe40000000000 */
[----:B------:R-:W-:-:S04]  /*1fb4d0*/  PRMT R9, R8, 0x3340, R10 ;  /* 0x0000334008097816 */ /* 0x000fc8000000000a */
[----:B------:R-:W-:Y:S02]  /*1fb4e0*/  PRMT R12, R9, 0x5410, R12 ;  /* 0x00005410090c7816 */ /* 0x000fe4000000000c */
[----:B------:R-:W4:Y:S01]  /*1fb4f0*/  LDL.LU R9, [R1+0x170] ;  /* 0x0001700001097983 */ /* 0x000f220000300800 */
[----:B------:R-:W-:Y:S02]  /*1fb500*/  SHF.R.U32.HI R8, RZ, 0x8, R8 ;  /* 0x00000008ff087819 */ /* 0x000fe40000011608 */
[----:B------:R-:W-:Y:S02]  /*1fb510*/  SHF.R.U32.HI R10, RZ, 0x8, R10 ;  /* 0x00000008ff0a7819 */ /* 0x000fe4000001160a */
[----:B------:R-:W-:Y:S02]  /*1fb520*/  LOP3.LUT R8, R8, 0xffff, RZ, 0xc0, !PT ;  /* 0x0000ffff08087812 */ /* 0x000fe400078ec0ff */
[----:B------:R-:W-:Y:S01]  /*1fb530*/  LOP3.LUT R10, R10, 0xffff, RZ, 0xc0, !PT ;  /* 0x0000ffff0a0a7812 */ /* 0x000fe200078ec0ff */
[----:B------:R0:W-:Y:S04]  /*1fb540*/  STL [R1+0x3130], R12 ;  /* 0x0031300c01007387 */ /* 0x0001e80000100800 */
[----:B------:R-:W-:Y:S04]  /*1fb550*/  STL.64 [R1+0x7aa8], R18 ;  /* 0x007aa81201007387 */ /* 0x000fe80000100a00 */
[----:B------:R-:W-:Y:S01]  /*1fb560*/  STL.64 [R1+0x1530], R24 ;  /* 0x0015301801007387 */ /* 0x000fe20000100a00 */
[----:B------:R-:W-:-:S03]  /*1fb570*/  PRMT R10, R8, 0x3340, R10 ;  /* 0x00003340080a7816 */ /* 0x000fc6000000000a */
[----:B------:R-:W4:Y:S04]  /*1fb580*/  LDL.LU R8, [R1+0x1b0] ;  /* 0x0001b00001087983 */ /* 0x000f280000300800 */
[----:B------:R-:W-:Y:S04]  /*1fb590*/  STL [R1+0x244], R11 ;  /* 0x0002440b01007387 */ /* 0x000fe80000100800 */
[----:B0-----:R-:W4:Y:S01]  /*1fb5a0*/  LDL.LU R12, [R1+0x12c] ;  /* 0x00012c00010c7983 */ /* 0x001f220000300800 */
[----:B------:R-:W-:-:S03]  /*1fb5b0*/  SHF.R.U32.HI R3, RZ, 0x8, R3 ;  /* 0x00000008ff037819 */ /* 0x000fc60000011603 */
[----:B------:R0:W-:Y:S01]  /*1fb5c0*/  STL [R1+0x1abc], R10 ;  /* 0x001abc0a01007387 */ /* 0x0001e20000100800 */
[----:B------:R-:W-:Y:S02]  /*1fb5d0*/  LOP3.LUT R3, R3, 0xffff, RZ, 0xc0, !PT ;  /* 0x0000ffff03037812 */ /* 0x000fe400078ec0ff */
[----:B0-----:R-:W-:Y:S02]  /*1fb5e0*/  IADD3 R10, P1, R2, R17, RZ ;  /* 0x00000011020a7210 */ /* 0x001fe40007f3e0ff */
[----:B------:R-:W-:-:S03]  /*1fb5f0*/  PRMT R3, R3, 0x3340, R0 ;  /* 0x0000334003037816 */ /* 0x000fc60000000000 */
[----:B------:R-:W-:Y:S01]  /*1fb600*/  IMAD.X R11, R27, 0x1, R15, P1 ;  /* 0x000000011b0b7824 */ /* 0x000fe200008e060f */
[----:B---3--:R-:W-:Y:S02]  /*1fb610*/  LOP3.LUT R7, R7, 0xffff, RZ, 0xc0, !PT ;  /* 0x0000ffff07077812 */ /* 0x008fe400078ec0ff */
[----:B------:R-:W-:Y:S02]  /*1fb620*/  LOP3.LUT R5, R5, 0xffff, RZ, 0xc0, !PT ;  /* 0x0000ffff05057812 */ /* 0x000fe400078ec0ff */
[----:B------:R-:W-:Y:S04]  /*1fb630*/  STL.64 [R1+0x1520], R10 ;  /* 0x0015200a01007387 */ /* 0x000fe80000100a00 */
[----:B------:R0:W-:Y:S02]  /*1fb640*/  STL [R1+0x240], R3 ;  /* 0x0002400301007387 */ /* 0x0001e40000100800 */
[----:B0-----:R-:W-:-:S02]  /*1fb650*/  SHF.R.U32.HI R3, RZ, 0x8, R7 ;  /* 0x00000008ff037819 */ /* 0x001fc40000011607 */
[--C-:B------:R-:W-:Y:S02]  /*1fb660*/  PRMT R7, R7, 0x3340, R5.reuse ;  /* 0x0000334007077816 */ /* 0x100fe40000000005 */
[----:B------:R-:W-:Y:S02]  /*1fb670*/  SHF.R.U32.HI R5, RZ, 0x8, R5 ;  /* 0x00000008ff057819 */ /* 0x000fe40000011605 */
[----:B------:R-:W-:Y:S02]  /*1fb680*/  LOP3.LUT R3, R3, 0xffff, RZ, 0xc0, !PT ;  /* 0x0000ffff03037812 */ /* 0x000fe400078ec0ff */
[----:B------:R-:W-:-:S04]  /*1fb690*/  LOP3.LUT R5, R5, 0xffff, RZ, 0xc0, !PT ;  /* 0x0000ffff05057812 */ /* 0x000fc800078ec0ff */
[----:B------:R-:W-:Y:S01]  /*1fb6a0*/  PRMT R5, R3, 0x3340, R5 ;  /* 0x0000334003057816 */ /* 0x000fe20000000005 */
[----:B------:R-:W-:Y:S04]  /*1fb6b0*/  STL [R1+0x1ad8], R7 ;  /* 0x001ad80701007387 */ /* 0x000fe80000100800 */
[----:B------:R0:W-:Y:S04]  /*1fb6c0*/  STL [R1+0x302c], R5 ;  /* 0x00302c0501007387 */ /* 0x0001e80000100800 */
[----:B0-----:R-:W3:Y:S04]  /*1fb6d0*/  LDL.LU R5, [R1+0xd4] ;  /* 0x0000d40001057983 */ /* 0x001ee80000300800 */
[----:B------:R-:W3:Y:S01]  /*1fb6e0*/  LDL.LU R7, [R1+0x1e4] ;  /* 0x0001e40001077983 */ /* 0x000ee20000300800 */
[----:B--2---:R-:W-:-:S02]  /*1fb6f0*/  LOP3.LUT R3, R6, 0xffff, RZ, 0xc0, !PT ;  /* 0x0000ffff06037812 */ /* 0x004fc400078ec0ff */
[----:B------:R-:W-:Y:S02]  /*1fb700*/  LOP3.LUT R6, R13, 0xffff, RZ, 0xc0, !PT ;  /* 0x0000ffff0d067812 */ /* 0x000fe400078ec0ff */
[----:B------:R-:W2:Y:S02]  /*1fb710*/  LDL.LU R13, [R1+0x174] ;  /* 0x00017400010d7983 */ /* 0x000ea40000300800 */
[----:B------:R-:W-:Y:S02]  /*1fb720*/  PRMT R11, R6, 0x3340, R0 ;  /* 0x00003340060b7816 */ /* 0x000fe40000000000 */
[----:B----4-:R-:W-:-:S04]  /*1fb730*/  LOP3.LUT R9, R9, 0xffff, RZ, 0xc0, !PT ;  /* 0x0000ffff09097812 */ /* 0x010fc800078ec0ff */
[----:B------:R-:W-:Y:S02]  /*1fb740*/  PRMT R10, R3, 0x3340, R9 ;  /* 0x00003340030a7816 */ /* 0x000fe40000000009 */
[----:B------:R-:W-:Y:S02]  /*1fb750*/  SHF.R.U32.HI R3, RZ, 0x8, R3 ;  /* 0x00000008ff037819 */ /* 0x000fe40000011603 */
[----:B------:R-:W-:Y:S02]  /*1fb760*/  PRMT R18, R10, 0x5410, R11 ;  /* 0x000054100a127816 */ /* 0x000fe4000000000b */
[----:B------:R-:W-:Y:S02]  /*1fb770*/  IADD3 R10, P1, R2, R16, RZ ;  /* 0x00000010020a7210 */ /* 0x000fe40007f3e0ff */
[----:B------:R-:W-:Y:S02]  /*1fb780*/  SHF.R.U32.HI R9, RZ, 0x8, R9 ;  /* 0x00000008ff097819 */ /* 0x000fe40000011609 */
[----:B------:R-:W-:Y:S01]  /*1fb790*/  LOP3.LUT R3, R3, 0xffff, RZ, 0xc0, !PT ;  /* 0x0000ffff03037812 */ /* 0x000fe200078ec0ff */
[----:B------:R-:W-:Y:S01]  /*1fb7a0*/  IMAD.X R11, R27, 0x1, R14, P1 ;  /* 0x000000011b0b7824 */ /* 0x000fe200008e060e */
[----:B------:R-:W-:Y:S01]  /*1fb7b0*/  LOP3.LUT R9, R9, 0xffff, RZ, 0xc0, !PT ;  /* 0x0000ffff09097812 */ /* 0x000fe200078ec0ff */
[----:B------:R-:W-:Y:S04]  /*1fb7c0*/  STL [R1+0x3128], R18 ;  /* 0x0031281201007387 */ /* 0x000fe80000100800 */
[----:B------:R-:W4:Y:S04]  /*1fb7d0*/  LDL.LU R27, [R1+0x7ac8] ;  /* 0x007ac800011b7983 */ /* 0x000f280000300800 */
[----:B------:R0:W-:Y:S01]  /*1fb7e0*/  STL.64 [R1+0x1518], R10 ;  /* 0x0015180a01007387 */ /* 0x0001e20000100a00 */
[----:B------:R-:W-:-:S02]  /*1fb7f0*/  PRMT R9, R3, 0x3340, R9 ;  /* 0x0000334003097816 */ /* 0x000fc40000000009 */
[----:B------:R-:W-:-:S03]  /*1fb800*/  LOP3.LUT R3, R8, 0xffff, RZ, 0xc0, !PT ;  /* 0x0000ffff08037812 */ /* 0x000fc600078ec0ff */
[----:B------:R1:W-:Y:S01]  /*1fb810*/  STL [R1+0x1ab4], R9 ;  /* 0x001ab40901007387 */ /* 0x0003e20000100800 */
[----:B0-----:R-:W-:Y:S02]  /*1fb820*/  LOP3.LUT R11, R4, 0xffff, RZ, 0xc0, !PT ;  /* 0x0000ffff040b7812 */ /* 0x001fe400078ec0ff */
[----:B------:R-:W-:Y:S02]  /*1fb830*/  LOP3.LUT R4, R12, 0xffff, RZ, 0xc0, !PT ;  /* 0x0000ffff0c047812 */ /* 0x000fe400078ec0ff */
[----:B-1----:R-:W-:Y:S02]  /*1fb840*/  PRMT R9, R11, 0x3340, R0 ;  /* 0x000033400b097816 */ /* 0x002fe40000000000 */
[----:B------:R-:W-:-:S04]  /*1fb850*/  PRMT R8, R3, 0x3340, R4 ;  /* 0x0000334003087816 */ /* 0x000fc80000000004 */
[----:B------:R-:W-:Y:S02]  /*1fb860*/  PRMT R10, R8, 0x5410, R9 ;  /* 0x00005410080a7816 */ /* 0x000fe40000000009 */
[----:B------:R-:W-:Y:S01]  /*1fb870*/  SHF.R.U32.HI R9, RZ, 0x8, R6 ;  /* 0x00000008ff097819 */ /* 0x000fe20000011606 */
[----:B------:R-:W4:Y:S04]  /*1fb880*/  LDL.LU R8, [R1+0x668] ;  /* 0x0006680001087983 */ /* 0x000f280000300800 */
[----:B------:R0:W-:Y:S04]  /*1fb890*/  STL [R1+0x3124], R10 ;  /* 0x0031240a01007387 */ /* 0x0001e80000100800 */
[----:B------:R-:W4:Y:S04]  /*1fb8a0*/  LDL.LU R6, [R1+0x20c] ;  /* 0x00020c0001067983 */ /* 0x000f280000300800 */
[----:B------:R-:W4:Y:S01]  /*1fb8b0*/  LDL.LU R12, [R1+0x59c] ;  /* 0x00059c00010c7983 */ /* 0x000f220000300800 */
[----:B------:R-:W-:-:S02]  /*1fb8c0*/  SHF.R.U32.HI R3, RZ, 0x8, R3 ;  /* 0x00000008ff037819 */ /* 0x000fc40000011603 */
[----:B------:R-:W-:Y:S02]  /*1fb8d0*/  SHF.R.U32.HI R4, RZ, 0x8, R4 ;  /* 0x00000008ff047819 */ /* 0x000fe40000011604 */
[----:B------:R-:W-:Y:S02]  /*1fb8e0*/  LOP3.LUT R9, R9, 0xffff, RZ, 0xc0, !PT ;  /* 0x0000ffff09097812 */ /* 0x000fe400078ec0ff */
[----:B------:R-:W-:Y:S02]  /*1fb8f0*/  LOP3.LUT R3, R3, 0xffff, RZ, 0xc0, !PT ;  /* 0x0000ffff03037812 */ /* 0x000fe400078ec0ff */
[----:B------:R-:W-:Y:S02]  /*1fb900*/  LOP3.LUT R4, R4, 0xffff, RZ, 0xc0, !PT ;  /* 0x0000ffff04047812 */ /* 0x000fe400078ec0ff */
[----:B0-----:R-:W-:Y:S02]  /*1fb910*/  PRMT R10, R9, 0x3340, R0 ;  /* 0x00003340090a7816 */ /* 0x001fe40000000000 */
[----:B------:R-:W-:-:S03]  /*1fb920*/  PRMT R9, R3, 0x3340, R4 ;  /* 0x0000334003097816 */ /* 0x000fc60000000004 */
[----:B------:R-:W-:Y:S04]  /*1fb930*/  STL [R1+0x238], R10 ;  /* 0x0002380a01007387 */ /* 0x000fe80000100800 */
[----:B------:R0:W-:Y:S01]  /*1fb940*/  STL [R1+0x1ab8], R9 ;  /* 0x001ab80901007387 */ /* 0x0001e20000100800 */
[----:B------:R-:W-:Y:S01]  /*1fb950*/  VIADD R2, R2, UR6 ;  /* 0x0000000602027c36 */ /* 0x000fe20008000000 */
[----:B------:R-:W-:Y:S01]  /*1fb960*/  SHF.R.U32.HI R11, RZ, 0x8, R11 ;  /* 0x00000008ff0b7819 */ /* 0x000fe2000001160b */
[----:B------:R-:W-:Y:S01]  /*1fb970*/  ULDC UR6, c[0x0][0x248] ;  /* 0x0000920000067ab9 */ /* 0x000fe20000000800 */
[----:B---3--:R-:W-:Y:S02]  /*1fb980*/  LOP3.LUT R3, R5, 0xffff, RZ, 0xc0, !PT ;  /* 0x0000ffff05037812 */ /* 0x008fe400078ec0ff */
[----:B------:R-:W-:-:S02]  /*1fb990*/  LOP3.LUT R4, R7, 0xffff, RZ, 0xc0, !PT ;  /* 0x0000ffff07047812 */ /* 0x000fc400078ec0ff */
[----:B0-----:R-:W-:Y:S02]  /*1fb9a0*/  PRMT R9, R3, 0x3340, R0 ;  /* 0x0000334003097816 */ /* 0x001fe40000000000 */
[----:B------:R-:W-:-:S04]  /*1fb9b0*/  SHF.R.U32.HI R3, RZ, 0x8, R3 ;  /* 0x00000008ff037819 */ /* 0x000fc80000011603 */
[----:B------:R-:W-:-:S04]  /*1fb9c0*/  LOP3.LUT R3, R3, 0xffff, RZ, 0xc0, !PT ;  /* 0x0000ffff03037812 */ /* 0x000fc800078ec0ff */
[----:B------:R-:W-:Y:S02]  /*1fb9d0*/  PRMT R3, R3, 0x3340, R0 ;  /* 0x0000334003037816 */ /* 0x000fe40000000000 */
[----:B------:R-:W-:-:S04]  /*1fb9e0*/  LOP3.LUT R11, R11, 0xffff, RZ, 0xc0, !PT ;  /* 0x0000ffff0b0b7812 */ /* 0x000fc800078ec0ff */
[----:B------:R-:W-:Y:S02]  /*1fb9f0*/  PRMT R11, R11, 0x3340, R0 ;  /* 0x000033400b0b7816 */ /* 0x000fe40000000000 */
[----:B--2---:R-:W-:-:S04]  /*1fba00*/  LOP3.LUT R7, R13, 0xffff, RZ, 0xc0, !PT ;  /* 0x0000ffff0d077812 */ /* 0x004fc800078ec0ff */
[----:B------:R-:W-:-:S04]  /*1fba10*/  PRMT R5, R4, 0x3340, R7 ;  /* 0x0000334004057816 */ /* 0x000fc80000000007 */
[----:B------:R-:W-:Y:S02]  /*1fba20*/  PRMT R5, R5, 0x5410, R9 ;  /* 0x0000541005057816 */ /* 0x000fe40000000009 */
[----:B------:R-:W-:Y:S02]  /*1fba30*/  SHF.R.S32.HI R13, RZ, 0x1f, R2 ;  /* 0x0000001fff0d7819 */ /* 0x000fe40000011402 */
[----:B------:R-:W-:Y:S01]  /*1fba40*/  SHF.R.U32.HI R7, RZ, 0x8, R7 ;  /* 0x00000008ff077819 */ /* 0x000fe20000011607 */
[----:B------:R0:W-:Y:S03]  /*1fba50*/  STL [R1+0x3120], R5 ;  /* 0x0031200501007387 */ /* 0x0001e60000100800 */
[----:B------:R-:W-:Y:S02]  /*1fba60*/  LOP3.LUT R7, R7, 0xffff, RZ, 0xc0, !PT ;  /* 0x0000ffff07077812 */ /* 0x000fe400078ec0ff */
[----:B----4-:R-:W-:-:S02]  /*1fba70*/  IADD3 R18, P1, R2, R27, RZ ;  /* 0x0000001b02127210 */ /* 0x010fc40007f3e0ff */
[----:B0-----:R-:W-:Y:S02]  /*1fba80*/  SHF.R.U32.HI R5, RZ, 0x8, R4 ;  /* 0x00000008ff057819 */ /* 0x001fe40000011604 */
[----:B------:R-:W2:Y:S02]  /*1fba90*/  LDL.LU R4, [R1+0x1b8] ;  /* 0x0001b80001047983 */ /* 0x000ea40000300800 */
[----:B------:R-:W-:Y:S01]  /*1fbaa0*/  LOP3.LUT R5, R5, 0xffff, RZ, 0xc0, !PT ;  /* 0x0000ffff05057812 */ /* 0x000fe200078ec0ff */
[----:B------:R-:W-:-:S03]  /*1fbab0*/  IMAD.X R19, R13, 0x1, R26, P1 ;  /* 0x000000010d137824 */ /* 0x000fc600008e061a */
[----:B------:R-:W-:Y:S02]  /*1fbac0*/  PRMT R5, R5, 0x3340, R7 ;  /* 0x0000334005057816 */ /* 0x000fe40000000007 */
[----:B------:R0:W-:Y:S04]  /*1fbad0*/  STL.64 [R1+0x1510], R18 ;  /* 0x0015101201007387 */ /* 0x0001e80000100a00 */
[----:B------:R-:W3:Y:S04]  /*1fbae0*/  LDL.LU R9, [R1+0x130] ;  /* 0x0001300001097983 */ /* 0x000ee80000300800 */
[----:B------:R1:W-:Y:S04]  /*1fbaf0*/  STL [R1+0x1aac], R5 ;  /* 0x001aac0501007387 */ /* 0x0003e80000100800 */
[----:B------:R4:W-:Y:S01]  /*1fbb00*/  STL [R1+0x234], R3 ;  /* 0x0002340301007387 */ /* 0x0009e20000100800 */
[----:B------:R-:W-:-:S03]  /*1fbb10*/  IADD3 R24, P1, R2, R29, RZ ;  /* 0x0000001d02187210 */ /* 0x000fc60007f3e0ff */
[----:B------:R-:W3:Y:S01]  /*1fbb20*/  LDL.LU R7, [R1+0x66c] ;  /* 0x00066c0001077983 */ /* 0x000ee20000300800 */
[----:B0-----:R-:W-:Y:S02]  /*1fbb30*/  LOP3.LUT R18, R8, 0xffff, RZ, 0xc0, !PT ;  /* 0x0000ffff08127812 */ /* 0x001fe400078ec0ff */
[----:B------:R-:W-:Y:S02]  /*1fbb40*/  LOP3.LUT R10, R6, 0xffff, RZ, 0xc0, !PT ;  /* 0x0000ffff060a7812 */ /* 0x000fe400078ec0ff */
[----:B------:R-:W-:Y:S02]  /*1fbb50*/  LOP3.LUT R12, R12, 0xffff, RZ, 0xc0, !PT ;  /* 0x0000ffff0c0c7812 */ /* 0x000fe400078ec0ff */
[----:B-1----:R-:W-:Y:S02]  /*1fbb60*/  PRMT R5, R10, 0x3340, R0 ;  /* 0x000033400a057816 */ /* 0x002fe40000000000 */
[----:B----4-:R-:W-:Y:S01]  /*1fbb70*/  PRMT R3, R18, 0x3340, R12 ;  /* 0x0000334012037816 */ /* 0x010fe2000000000c */
[----:B------:R-:W-:-:S03]  /*1fbb80*/  IMAD.X R25, R13, 0x1, R28, P1 ;  /* 0x000000010d197824 */ /* 0x000fc600008e061c */
[----:B------:R-:W-:Y:S02]  /*1fbb90*/  PRMT R5, R3, 0x5410, R5 ;  /* 0x0000541003057816 */ /* 0x000fe40000000005 */
[----:B------:R-:W4:Y:S04]  /*1fbba0*/  LDL.LU R3, [R1+0x218] ;  /* 0x0002180001037983 */ /* 0x000f280000300800 */
[----:B------:R0:W-:Y:S01]  /*1fbbb0*/  STL [R1+0x311c], R5 ;  /* 0x00311c0501007387 */ /* 0x0001e20000100800 */
[----:B------:R-:W-:-:S03]  /*1fbbc0*/  SHF.R.U32.HI R19, RZ, 0x8, R12 ;  /* 0x00000008ff137819 */ /* 0x000fc6000001160c */
[----:B0-----:R-:W4:Y:S04]  /*1fbbd0*/  LDL.LU R5, [R1+0x5a8] ;  /* 0x0005a80001057983 */ /* 0x001f280000300800 */
[----:B------:R-:W4:Y:S04]  /*1fbbe0*/  LDL.LU R8, [R1+0x60c] ;  /* 0x00060c0001087983 */ /* 0x000f280000300800 */
[----:B------:R0:W-:Y:S04]  /*1fbbf0*/  STL.64 [R1+0x1508], R24 ;  /* 0x0015081801007387 */ /* 0x0001e80000100a00 */
[----:B0-----:R-:W4:Y:S04]  /*1fbc00*/  LDL.LU.64 R24, [R1+0x7ac0] ;  /* 0x007ac00001187983 */ /* 0x001f280000300a00 */
[----:B------:R-:W4:Y:S04]  /*1fbc10*/  LDL.LU R6, [R1+0x200] ;  /* 0x0002000001067983 */ /* 0x000f280000300800 */
[----:B------:R-:W4:Y:S04]  /*1fbc20*/  LDL.LU R12, [R1+0x554] ;  /* 0x00055400010c7983 */ /* 0x000f280000300800 */
[----:B------:R0:W-:Y:S04]  /*1fbc30*/  STL [R1+0x230], R11 ;  /* 0x0002300b01007387 */ /* 0x0001e80000100800 */
[----:B0-----:R-:W4:Y:S01]  /*1fbc40*/  LDL.LU R11, [R1+0x7abc] ;  /* 0x007abc00010b7983 */ /* 0x001f220000300800 */
[----:B------:R-:W-:-:S02]  /*1fbc50*/  SHF.R.U32.HI R18, RZ, 0x8, R18 ;  /* 0x00000008ff127819 */ /* 0x000fc40000011612 */
[----:B------:R-:W-:Y:S02]  /*1fbc60*/  LOP3.LUT R19, R19, 0xffff, RZ, 0xc0, !PT ;  /* 0x0000ffff13137812 */ /* 0x000fe400078ec0ff */
[----:B------:R-:W-:-:S04]  /*1fbc70*/  LOP3.LUT R18, R18, 0xffff, RZ, 0xc0, !PT ;  /* 0x0000ffff12127812 */ /* 0x000fc800078ec0ff */
[----:B------:R-:W-:-:S05]  /*1fbc80*/  PRMT R18, R18, 0x3340, R19 ;  /* 0x0000334012127816 */ /* 0x000fca0000000013 */
[----:B------:R0:W-:Y:S01]  /*1fbc90*/  STL [R1+0x1ab0], R18 ;  /* 0x001ab01201007387 */ /* 0x0001e20000100800 */
[----:B------:R-:W-:-:S04]  /*1fbca0*/  SHF.R.U32.HI R10, RZ, 0x8, R10 ;  /* 0x00000008ff0a7819 */ /* 0x000fc8000001160a */
[----:B------:R-:W-:-:S04]  /*1fbcb0*/  LOP3.LUT R10, R10, 0xffff, RZ, 0xc0, !PT ;  /* 0x0000ffff0a0a7812 */ /* 0x000fc800078ec0ff */
[----:B------:R-:W-:Y:S02]  /*1fbcc0*/  PRMT R10, R10, 0x3340, R0 ;  /* 0x000033400a0a7816 */ /* 0x000fe40000000000 */
[----:B--2---:R-:W-:Y:S02]  /*1fbcd0*/  LOP3.LUT R4, R4, 0xffff, RZ, 0xc0, !PT ;  /* 0x0000ffff04047812 */ /* 0x004fe400078ec0ff */
[----:B---3--:R-:W-:Y:S02]  /*1fbce0*/  LOP3.LUT R9, R9, 0xffff, RZ, 0xc0, !PT ;  /* 0x0000ffff09097812 */ /* 0x008fe400078ec0ff */
[----:B------:R-:W-:Y:S02]  /*1fbcf0*/  LOP3.LUT R7, R7, 0xffff, RZ, 0xc0, !PT ;  /* 0x0000ffff07077812 */ /* 0x000fe400078ec0ff */
[----:B----4-:R-:W-:-:S04]  /*1fbd00*/  LOP3.LUT R11, R11, 0xffff, RZ, 0xc0, !PT ;  /* 0x0000ffff0b0b7812 */ /* 0x010fc800078ec0ff */
[----:B0-----:R-:W-:Y:S01]  /*1fbd10*/  PRMT R18, R11, 0x3340, R0 ;  /* 0x000033400b127816 */ /* 0x001fe20000000000 */
[----:B------:R0:W-:Y:S02]  /*1fbd20*/  STL [R1+0x3164], R11 ;  /* 0x0031640b01007387 */ /* 0x0001e40000100800 */
[--C-:B0-----:R-:W-:Y:S02]  /*1fbd30*/  PRMT R11, R4, 0x3340, R9.reuse ;  /* 0x00003340040b7816 */ /* 0x101fe40000000009 */
[----:B------:R-:W-:Y:S02]  /*1fbd40*/  SHF.R.U32.HI R4, RZ, 0x8, R4 ;  /* 0x00000008ff047819 */ /* 0x000fe40000011604 */
[----:B------:R-:W-:Y:S02]  /*1fbd50*/  SHF.R.U32.HI R9, RZ, 0x8, R9 ;  /* 0x00000008ff097819 */ /* 0x000fe40000011609 */
[----:B------:R-:W-:Y:S02]  /*1fbd60*/  PRMT R11, R11, 0x5410, R18 ;  /* 0x000054100b0b7816 */ /* 0x000fe40000000012 */
[----:B------:R-:W-:-:S02]  /*1fbd70*/  IADD3 R18, P1, R2, R25, RZ ;  /* 0x0000001902127210 */ /* 0x000fc40007f3e0ff */
[----:B------:R-:W-:Y:S02]  /*1fbd80*/  LOP3.LUT R4, R4, 0xffff, RZ, 0xc0, !PT ;  /* 0x0000ffff04047812 */ /* 0x000fe400078ec0ff */
[----:B------:R-:W-:Y:S01]  /*1fbd90*/  LOP3.LUT R9, R9, 0xffff, RZ, 0xc0, !PT ;  /* 0x0000ffff09097812 */ /* 0x000fe200078ec0ff */
[----:B------:R-:W-:-:S03]  /*1fbda0*/  IMAD.X R19, R13, 0x1, R24, P1 ;  /* 0x000000010d137824 */ /* 0x000fc600008e0618 */
[----:B------:R-:W-:Y:S02]  /*1fbdb0*/  PRMT R4, R4, 0x3340, R9 ;  /* 0x0000334004047816 */ /* 0x000fe40000000009 */
[----:B------:R-:W-:Y:S01]  /*1fbdc0*/  LOP3.LUT R9, R3, 0xffff, RZ, 0xc0, !PT ;  /* 0x0000ffff03097812 */ /* 0x000fe200078ec0ff */
[----:B------:R-:W-:Y:S01]  /*1fbdd0*/  STL [R1+0x3118], R11 ;  /* 0x0031180b01007387 */ /* 0x000fe20000100800 */
[----:B------:R-:W-:-:S03]  /*1fbde0*/  LOP3.LUT R3, R5, 0xffff, RZ, 0xc0, !PT ;  /* 0x0000ffff05037812 */ /* 0x000fc600078ec0ff */
[----:B------:R-:W-:Y:S04]  /*1fbdf0*/  STL.64 [R1+0x1500], R18 ;  /* 0x0015001201007387 */ /* 0x000fe80000100a00 */
[----:B------:R-:W-:Y:S04]  /*1fbe00*/  STL [R1+0x22c], R10 ;  /* 0x00022c0a01007387 */ /* 0x000fe80000100800 */
[----:B------:R0:W-:Y:S01]  /*1fbe10*/  STL [R1+0x3020], R4 ;  /* 0x0030200401007387 */ /* 0x0001e20000100800 */
[----:B------:R-:W-:Y:S02]  /*1fbe20*/  PRMT R5, R9, 0x3340, R0 ;  /* 0x0000334009057816 */ /* 0x000fe40000000000 */
[----:B0-----:R-:W-:-:S02]  /*1fbe30*/  PRMT R4, R7, 0x3340, R3 ;  /* 0x0000334007047816 */ /* 0x001fc40000000003 */
[----:B------:R-:W-:Y:S02]  /*1fbe40*/  LOP3.LUT R18, R8, 0xffff, RZ, 0xc0, !PT ;  /* 0x0000ffff08127812 */ /* 0x000fe400078ec0ff */
[----:B------:R-:W-:Y:S02]  /*1fbe50*/  LOP3.LUT R10, R6, 0xffff, RZ, 0xc0, !PT ;  /* 0x0000ffff060a7812 */ /* 0x000fe400078ec0ff */
[----:B------:R-:W-:Y:S02]  /*1fbe60*/  LOP3.LUT R19, R12, 0xffff, RZ, 0xc0, !PT ;  /* 0x0000ffff0c137812 */ /* 0x000fe400078ec0ff */
[----:B------:R-:W-:Y:S01]  /*1fbe70*/  PRMT R6, R4, 0x5410, R5 ;  /* 0x0000541004067816 */ /* 0x000fe20000000005 */
[----:B------:R-:W2:Y:S01]  /*1fbe80*/  LDL.LU R8, [R1+0x614] ;  /* 0x0006140001087983 */ /* 0x000ea20000300800 */
[----:B------:R-:W-:Y:S02]  /*1fbe90*/  PRMT R5, R10, 0x3340, R0 ;  /* 0x000033400a057816 */ /* 0x000fe40000000000 */
[----:B------:R-:W-:Y:S01]  /*1fbea0*/  PRMT R4, R18, 0x3340, R19 ;  /* 0x0000334012047816 */ /* 0x000fe20000000013 */
[----:B------:R-:W3:Y:S04]  /*1fbeb0*/  LDL.LU R11, [R1+0x55c] ;  /* 0x00055c00010b7983 */ /* 0x000ee80000300800 */
[----:B------:R0:W-:Y:S01]  /*1fbec0*/  STL [R1+0x3114], R6 ;  /* 0x0031140601007387 */ /* 0x0001e20000100800 */
[----:B------:R-:W-:-:S02]  /*1fbed0*/  SHF.R.U32.HI R7, RZ, 0x8, R7 ;  /* 0x00000008ff077819 */ /* 0x000fc40000011607 */
[----:B------:R-:W-:Y:S02]  /*1fbee0*/  SHF.R.U32.HI R3, RZ, 0x8, R3 ;  /* 0x00000008ff037819 */ /* 0x000fe40000011603 */
[----:B------:R-:W-:Y:S02]  /*1fbef0*/  SHF.R.U32.HI R18, RZ, 0x8, R18 ;  /* 0x00000008ff127819 */ /* 0x000fe40000011612 */
[----:B------:R-:W-:Y:S02]  /*1fbf00*/  SHF.R.U32.HI R19, RZ, 0x8, R19 ;  /* 0x00000008ff137819 */ /* 0x000fe40000011613 */
[----:B0-----:R-:W-:Y:S02]  /*1fbf10*/  PRMT R6, R4, 0x5410, R5 ;  /* 0x0000541004067816 */ /* 0x001fe40000000005 */
[----:B------:R-:W-:Y:S02]  /*1fbf20*/  IADD3 R4, P1, R2, R23, RZ ;  /* 0x0000001702047210 */ /* 0x000fe40007f3e0ff */
[----:B------:R-:W-:-:S02]  /*1fbf30*/  LOP3.LUT R7, R7, 0xffff, RZ, 0xc0, !PT ;  /* 0x0000ffff07077812 */ /* 0x000fc400078ec0ff */
[----:B------:R-:W-:Y:S01]  /*1fbf40*/  LOP3.LUT R3, R3, 0xffff, RZ, 0xc0, !PT ;  /* 0x0000ffff03037812 */ /* 0x000fe200078ec0ff */
[----:B------:R-:W-:Y:S01]  /*1fbf50*/  IMAD.X R5, R13, 0x1, R22, P1 ;  /* 0x000000010d057824 */ /* 0x000fe200008e0616 */
[----:B------:R-:W-:Y:S01]  /*1fbf60*/  STL [R1+0x3110], R6 ;  /* 0x0031100601007387 */ /* 0x000fe20000100800 */
[----:B------:R-:W-:Y:S02]  /*1fbf70*/  LOP3.LUT R18, R18, 0xffff, RZ, 0xc0, !PT ;  /* 0x0000ffff12127812 */ /* 0x000fe400078ec0ff */
[----:B------:R-:W-:Y:S02]  /*1fbf80*/  LOP3.LUT R19, R19, 0xffff, RZ, 0xc0, !PT ;  /* 0x0000ffff13137812 */ /* 0x000fe400078ec0ff */
[----:B------:R-:W-:Y:S01]  /*1fbf90*/  PRMT R7, R7, 0x3340, R3 ;  /* 0x0000334007077816 */ /* 0x000fe20000000003 */
[----:B------:R0:W-:Y:S01]  /*1fbfa0*/  STL.64 [R1+0x14f8], R4 ;  /* 0x0014f80401007387 */ /* 0x0001e20000100a00 */
[----:B------:R-:W-:Y:S02]  /*1fbfb0*/  PRMT R19, R18, 0x3340, R19 ;  /* 0x0000334012137816 */ /* 0x000fe40000000013 */
[----:B------:R-:W-:Y:S01]  /*1fbfc0*/  IADD3 R18, P1, R2, R21, RZ ;  /* 0x0000001502127210 */ /* 0x000fe20007f3e0ff */
[----:B0-----:R-:W4:Y:S04]  /*1fbfd0*/  LDL.LU R4, [R1+0x7ab8] ;  /* 0x007ab80001047983 */ /* 0x001f280000300800 */
[----:B------:R-:W4:Y:S04]  /*1fbfe0*/  LDL.LU R5, [R1+0x1f0] ;  /* 0x0001f00001057983 */ /* 0x000f280000300800 */
[----:B------:R-:W4:Y:S04]  /*1fbff0*/  LDL.LU R6, [R1+0xe0] ;  /* 0x0000e00001067983 */ /* 0x000f280000300800 */
[----:B------:R-:W4:Y:S04]  /*1fc000*/  LDL.LU R12, [R1+0x178] ;  /* 0x00017800010c7983 */ /* 0x000f280000300800 */
[----:B------:R-:W4:Y:S04]  /*1fc010*/  LDL.LU R3, [R1+0x7ab4] ;  /* 0x007ab40001037983 */ /* 0x000f280000300800 */
[----:B------:R0:W-:Y:S04]  /*1fc020*/  STL [R1+0x1aa8], R7 ;  /* 0x001aa80701007387 */ /* 0x0001e80000100800 */
[----:B0-----:R-:W4:Y:S04]  /*1fc030*/  LDL.LU R7, [R1+0x7ab0] ;  /* 0x007ab00001077983 */ /* 0x001f280000300800 */
[----:B------:R0:W-:Y:S02]  /*1fc040*/  STL [R1+0x1aa4], R19 ;  /* 0x001aa41301007387 */ /* 0x0001e40000100800 */
[----:B0-----:R-:W-:-:S05]  /*1fc050*/  IMAD.X R19, R13, 0x1, R20, P1 ;  /* 0x000000010d137824 */ /* 0x001fca00008e0614 */
[----:B------:R0:W-:Y:S04]  /*1fc060*/  STL.64 [R1+0x14f0], R18 ;  /* 0x0014f01201007387 */ /* 0x0001e80000100a00 */
[----:B0-----:R-:W4:Y:S01]  /*1fc070*/  LDL.LU.64 R18, [R1+0x7aa8] ;  /* 0x007aa80001127983 */ /* 0x001f220000300a00 */
[----:B------:R-:W-:-:S04]  /*1fc080*/  SHF.R.U32.HI R10, RZ, 0x8, R10 ;  /* 0x00000008ff0a7819 */ /* 0x000fc8000001160a */
[----:B------:R-:W-:Y:S01]  /*1fc090*/  LOP3.LUT R10, R10, 0xffff, RZ, 0xc0, !PT ;  /* 0x0000ffff0a0a7812 */ /* 0x000fe200078ec0ff */
[----:B------:R2:W-:Y:S03]  /*1fc0a0*/  STL.64 [R1+0x7a90], R20 ;  /* 0x007a901401007387 */ /* 0x0005e60000100a00 */
[----:B------:R-:W-:Y:S02]  /*1fc0b0*/  PRMT R10, R10, 0x3340, R0 ;  /* 0x000033400a0a7816 */ /* 0x000fe40000000000 */
[----:B--2---:R-:W-:Y:S02]  /*1fc0c0*/  LOP3.LUT R20, R8, 0xffff, RZ, 0xc0, !PT ;  /* 0x0000ffff08147812 */ /* 0x004fe400078ec0ff */
[----:B------:R-:W2:Y:S04]  /*1fc0d0*/  LDL.LU R8, [R1+0x1bc] ;  /* 0x0001bc0001087983 */ /* 0x000ea80000300800 */
[----:B------:R3:W-:Y:S02]  /*1fc0e0*/  STL [R1+0x224], R10 ;  /* 0x0002240a01007387 */ /* 0x0007e40000100800 */
[----:B---3--:R-:W-:-:S02]  /*1fc0f0*/  LOP3.LUT R10, R11, 0xffff, RZ, 0xc0, !PT ;  /* 0x0000ffff0b0a7812 */ /* 0x008fc400078ec0ff */
[----:B------:R-:W-:Y:S02]  /*1fc100*/  SHF.R.U32.HI R11, RZ, 0x8, R9 ;  /* 0x00000008ff0b7819 */ /* 0x000fe40000011609 */
[----:B------:R-:W-:Y:S02]  /*1fc110*/  SHF.R.U32.HI R9, RZ, 0x8, R20 ;  /* 0x00000008ff097819 */ /* 0x000fe40000011614 */
[--C-:B------:R-:W-:Y:S02]  /*1fc120*/  PRMT R20, R20, 0x3340, R10.reuse ;  /* 0x0000334014147816 */ /* 0x100fe4000000000a */
[----:B------:R-:W-:Y:S02]  /*1fc130*/  LOP3.LUT R11, R11, 0xffff, RZ, 0xc0, !PT ;  /* 0x0000ffff0b0b7812 */ /* 0x000fe400078ec0ff */
[----:B------:R-:W-:Y:S02]  /*1fc140*/  SHF.R.U32.HI R10, RZ, 0x8, R10 ;  /* 0x00000008ff0a7819 */ /* 0x000fe4000001160a */
[----:B------:R-:W-:Y:S01]  /*1fc150*/  LOP3.LUT R9, R9, 0xffff, RZ, 0xc0, !PT ;  /* 0x0000ffff09097812 */ /* 0x000fe200078ec0ff */
[----:B------:R4:W-:Y:S01]  /*1fc160*/  STL [R1+0x1ad4], R20 ;  /* 0x001ad41401007387 */ /* 0x0009e20000100800 */
[----:B------:R-:W-:-:S02]  /*1fc170*/  PRMT R11, R11, 0x3340, R0 ;  /* 0x000033400b0b7816 */ /* 0x000fc40000000000 */
[----:B------:R-:W-:-:S04]  /*1fc180*/  LOP3.LUT R10, R10, 0xffff, RZ, 0xc0, !PT ;  /* 0x0000ffff0a0a7812 */ /* 0x000fc800078ec0ff */
[----:B------:R-:W-:Y:S01]  /*1fc190*/  PRMT R9, R9, 0x3340, R10 ;  /* 0x0000334009097816 */ /* 0x000fe2000000000a */
[----:B------:R0:W-:Y:S01]  /*1fc1a0*/  STL [R1+0x220], R11 ;  /* 0x0002200b01007387 */ /* 0x0001e20000100800 */
[----:B----4-:R-:W-:Y:S02]  /*1fc1b0*/  LOP3.LUT R20, R5, 0xffff, RZ, 0xc0, !PT ;  /* 0x0000ffff05147812 */ /* 0x010fe400078ec0ff */
[----:B------:R-:W-:Y:S02]  /*1fc1c0*/  LOP3.LUT R5, R6, 0xffff, RZ, 0xc0, !PT ;  /* 0x0000ffff06057812 */ /* 0x000fe400078ec0ff */
[----:B------:R-:W-:Y:S02]  /*1fc1d0*/  LOP3.LUT R21, R12, 0xffff, RZ, 0xc0, !PT ;  /* 0x0000ffff0c157812 */ /* 0x000fe400078ec0ff */
[----:B0-----:R-:W-:Y:S02]  /*1fc1e0*/  PRMT R11, R5, 0x3340, R0 ;  /* 0x00003340050b7816 */ /* 0x001fe40000000000 */
[----:B------:R-:W-:Y:S01]  /*1fc1f0*/  PRMT R10, R20, 0x3340, R21 ;  /* 0x00003340140a7816 */ /* 0x000fe20000000015 */
[----:B------:R0:W-:Y:S03]  /*1fc200*/  STL [R1+0x3018], R9 ;  /* 0x0030180901007387 */ /* 0x0001e60000100800 */
[----:B------:R-:W-:Y:S01]  /*1fc210*/  PRMT R11, R10, 0x5410, R11 ;  /* 0x000054100a0b7816 */ /* 0x000fe2000000000b */
[----:B0-----:R-:W3:Y:S04]  /*1fc220*/  LDL.LU R9, [R1+0x1f4] ;  /* 0x0001f40001097983 */ /* 0x001ee80000300800 */
[----:B------:R-:W4:Y:S04]  /*1fc230*/  LDL.LU R6, [R1+0xe4] ;  /* 0x0000e40001067983 */ /* 0x000f280000300800 */
[----:B------:R-:W4:Y:S04]  /*1fc240*/  LDL.LU R12, [R1+0x184] ;  /* 0x00018400010c7983 */ /* 0x000f280000300800 */
[----:B------:R0:W-:Y:S01]  /*1fc250*/  STL [R1+0x3108], R11 ;  /* 0x0031080b01007387 */ /* 0x0001e20000100800 */
[----:B------:R-:W-:-:S05]  /*1fc260*/  IADD3 R10, P1, R2, R19, RZ ;  /* 0x00000013020a7210 */ /* 0x000fca0007f3e0ff */
[----:B0-----:R-:W-:-:S05]  /*1fc270*/  IMAD.X R11, R13, 0x1, R18, P1 ;  /* 0x000000010d0b7824 */ /* 0x001fca00008e0612 */
[----:B------:R0:W-:Y:S04]  /*1fc280*/  STL.64 [R1+0x14e8], R10 ;  /* 0x0014e80a01007387 */ /* 0x0001e80000100a00 */
[----:B0-----:R-:W4:Y:S04]  /*1fc290*/  LDL.LU.64 R10, [R1+0x7aa0] ;  /* 0x007aa000010a7983 */ /* 0x001f280000300a00 */
[----:B------:R0:W-:Y:S01]  /*1fc2a0*/  STL.64 [R1+0x7a80], R18 ;  /* 0x007a801201007387 */ /* 0x0001e20000100a00 */
[----:B------:R-:W-:Y:S02]  /*1fc2b0*/  SHF.R.U32.HI R20, RZ, 0x8, R20 ;  /* 0x00000008ff147819 */ /* 0x000fe40000011614 */
[----:B------:R-:W-:-:S02]  /*1fc2c0*/  SHF.R.U32.HI R5, RZ, 0x8, R5 ;  /* 0x00000008ff057819 */ /* 0x000fc40000011605 */
[----:B0-----:R-:W-:Y:S02]  /*1fc2d0*/  SHF.R.U32.HI R19, RZ, 0x8, R21 ;  /* 0x00000008ff137819 */ /* 0x001fe40000011615 */
[----:B------:R-:W-:Y:S02]  /*1fc2e0*/  LOP3.LUT R18, R20, 0xffff, RZ, 0xc0, !PT ;  /* 0x0000ffff14127812 */ /* 0x000fe400078ec0ff */
[----:B------:R-:W-:Y:S02]  /*1fc2f0*/  LOP3.LUT R19, R19, 0xffff, RZ, 0xc0, !PT ;  /* 0x0000ffff13137812 */ /* 0x000fe400078ec0ff */
[----:B------:R-:W-:Y:S02]  /*1fc300*/  LOP3.LUT R5, R5, 0xffff, RZ, 0xc0, !PT ;  /* 0x0000ffff05057812 */ /* 0x000fe400078ec0ff */
[----:B------:R-:W-:Y:S02]  /*1fc310*/  PRMT R19, R18, 0x3340, R19 ;  /* 0x0000334012137816 */ /* 0x000fe40000000013 */
[----:B------:R-:W-:-:S02]  /*1fc320*/  PRMT R18, R5, 0x3340, R0 ;  /* 0x0000334005127816 */ /* 0x000fc40000000000 */
[----:B------:R-:W-:Y:S01]  /*1fc330*/  LOP3.LUT R4, R4, 0xffff, RZ, 0xc0, !PT ;  /* 0x0000ffff04047812 */ /* 0x000fe200078ec0ff */
[----:B------:R-:W-:Y:S01]  /*1fc340*/  STL [R1+0x18ac], R19 ;  /* 0x0018ac1301007387 */ /* 0x000fe20000100800 */
[----:B------:R-:W-:-:S03]  /*1fc350*/  IADD3 R20, P1, R2, R17, RZ ;  /* 0x0000001102147210 */ /* 0x000fc60007f3e0ff */
[----:B------:R0:W-:Y:S02]  /*1fc360*/  STL [R1+0x218], R18 ;  /* 0x0002181201007387 */ /* 0x0001e40000100800 */
[----:B------:R-:W-:Y:S01]  /*1fc370*/  IMAD.X R21, R13, 0x1, R15, P1 ;  /* 0x000000010d157824 */ /* 0x000fe200008e060f */
[----:B--2---:R-:W-:-:S04]  /*1fc380*/  LOP3.LUT R5, R8, 0xffff, RZ, 0xc0, !PT ;  /* 0x0000ffff08057812 */ /* 0x004fc800078ec0ff */
[----:B0-----:R-:W-:-:S04]  /*1fc390*/  SHF.R.U32.HI R18, RZ, 0x8, R5 ;  /* 0x00000008ff127819 */ /* 0x001fc80000011605 */
[----:B------:R-:W-:Y:S02]  /*1fc3a0*/  LOP3.LUT R18, R18, 0xffff, RZ, 0xc0, !PT ;  /* 0x0000ffff12127812 */ /* 0x000fe400078ec0ff */
[----:B---3--:R-:W-:Y:S02]  /*1fc3b0*/  LOP3.LUT R9, R9, 0xffff, RZ, 0xc0, !PT ;  /* 0x0000ffff09097812 */ /* 0x008fe400078ec0ff */
[----:B----4-:R-:W-:Y:S02]  /*1fc3c0*/  LOP3.LUT R6, R6, 0xffff, RZ, 0xc0, !PT ;  /* 0x0000ffff06067812 */ /* 0x010fe400078ec0ff */
[----:B------:R-:W-:Y:S02]  /*1fc3d0*/  LOP3.LUT R12, R12, 0xffff, RZ, 0xc0, !PT ;  /* 0x0000ffff0c0c7812 */ /* 0x000fe400078ec0ff */
[----:B------:R-:W-:Y:S02]  /*1fc3e0*/  LOP3.LUT R19, R11, 0xffff, RZ, 0xc0, !PT ;  /* 0x0000ffff0b137812 */ /* 0x000fe400078ec0ff */
[----:B------:R-:W-:-:S02]  /*1fc3f0*/  PRMT R11, R4, 0x3340, R0 ;  /* 0x00003340040b7816 */ /* 0x000fc40000000000 */
[----:B------:R-:W-:-:S04]  /*1fc400*/  PRMT R8, R5, 0x3340, R19 ;  /* 0x0000334005087816 */ /* 0x000fc80000000013 */
[----:B------:R-:W-:Y:S02]  /*1fc410*/  PRMT R8, R8, 0x5410, R11 ;  /* 0x0000541008087816 */ /* 0x000fe4000000000b */
[----:B------:R-:W-:-:S03]  /*1fc420*/  SHF.R.U32.HI R19, RZ, 0x8, R19 ;  /* 0x00000008ff137819 */ /* 0x000fc60000011613 */
[----:B------:R0:W-:Y:S01]  /*1fc430*/  STL [R1+0x3104], R8 ;  /* 0x0031040801007387 */ /* 0x0001e20000100800 */
[----:B------:R-:W-:-:S03]  /*1fc440*/  LOP3.LUT R19, R19, 0xffff, RZ, 0xc0, !PT ;  /* 0x0000ffff13137812 */ /* 0x000fc600078ec0ff */
[----:B0-----:R-:W2:Y:S04]  /*1fc450*/  LDL.LU R8, [R1+0x51c] ;  /* 0x00051c0001087983 */ /* 0x001ea80000300800 */
[----:B------:R-:W3:Y:S04]  /*1fc460*/  LDL.LU R5, [R1+0x678] ;  /* 0x0006780001057983 */ /* 0x000ee80000300800 */
[----:B------:R-:W-:Y:S04]  /*1fc470*/  STL.64 [R1+0x14d8], R20 ;  /* 0x0014d81401007387 */ /* 0x000fe80000100a00 */
[----:B------:R-:W4:Y:S01]  /*1fc480*/  LDL.LU R11, [R1+0x5bc] ;  /* 0x0005bc00010b7983 */ /* 0x000f220000300800 */
[----:B------:R-:W-:-:S02]  /*1fc490*/  PRMT R18, R18, 0x3340, R19 ;  /* 0x0000334012127816 */ /* 0x000fc40000000013 */
[----:B------:R-:W-:-:S03]  /*1fc4a0*/  PRMT R19, R6, 0x3340, R0 ;  /* 0x0000334006137816 */ /* 0x000fc60000000000 */
        /* <DEDUP_REMOVED lines=10> */
[----:B------:R-:W-:Y:S01]  /*1fc550*/  SHF.R.U32.HI R9, RZ, 0x8, R6 ;  /* 0x00000008ff097819 */ /* 0x000fe20000011606 */
[----:B------:R-:W-:Y:S04]  /*1fc560*/  STL [R1+0x3100], R20 ;  /* 0x0031001401007387 */ /* 0x000fe80000100800 */
[----:B------:R-:W-:Y:S04]  /*1fc570*/  STL.64 [R1+0x14e0], R18 ;  /* 0x0014e01201007387 */ /* 0x000fe80000100a00 */
[----:B------:R0:W-:Y:S04]  /*1fc580*/  STL [R1+0x18a4], R12 ;  /* 0x0018a40c01007387 */ /* 0x0001e80000100800 */
[----:B------:R-:W4:Y:S01]  /*1fc590*/  LDL.LU R6, [R1+0x1c4] ;  /* 0x0001c40001067983 */ /* 0x000f220000300800 */
[----:B------:R-:W-:-:S03]  /*1fc5a0*/  LOP3.LUT R13, R9, 0xffff, RZ, 0xc0, !PT ;  /* 0x0000ffff090d7812 */ /* 0x000fc600078ec0ff */
[----:B------:R-:W4:Y:S04]  /*1fc5b0*/  LDL.LU R21, [R1+0x144] ;  /* 0x0001440001157983 */ /* 0x000f280000300800 */
[----:B------:R-:W4:Y:S04]  /*1fc5c0*/  LDL.LU R9, [R1+0x624] ;  /* 0x0006240001097983 */ /* 0x000f280000300800 */
[----:B0-----:R-:W4:Y:S01]  /*1fc5d0*/  LDL.LU R12, [R1+0x4d8] ;  /* 0x0004d800010c7983 */ /* 0x001f220000300800 */
[----:B------:R-:W-:-:S03]  /*1fc5e0*/  PRMT R19, R13, 0x3340, R0 ;  /* 0x000033400d137816 */ /* 0x000fc60000000000 */
[----:B------:R-:W4:Y:S01]  /*1fc5f0*/  LDL.LU R13, [R1+0x56c] ;  /* 0x00056c00010d7983 */ /* 0x000f220000300800 */
[----:B------:R-:W-:-:S04]  /*1fc600*/  SHF.R.U32.HI R4, RZ, 0x8, R4 ;  /* 0x00000008ff047819 */ /* 0x000fc80000011604 */
[----:B------:R-:W-:-:S04]  /*1fc610*/  LOP3.LUT R4, R4, 0xffff, RZ, 0xc0, !PT ;  /* 0x0000ffff04047812 */ /* 0x000fc800078ec0ff */
[----:B------:R-:W-:Y:S01]  /*1fc620*/  PRMT R18, R4, 0x3340, R0 ;  /* 0x0000334004127816 */ /* 0x000fe20000000000 */
[----:B------:R-:W-:Y:S01]  /*1fc630*/  STL [R1+0x208], R19 ;  /* 0x0002081301007387 */ /* 0x000fe20000100800 */
[----:B------:R-:W-:Y:S01]  /*1fc640*/  VIADD R2, R2, UR6 ;  /* 0x0000000602027c36 */ /* 0x000fe20008000000 */
[----:B------:R-:W-:Y:S02]  /*1fc650*/  LOP3.LUT R10, R10, 0xffff, RZ, 0xc0, !PT ;  /* 0x0000ffff0a0a7812 */ /* 0x000fe400078ec0ff */
[----:B------:R-:W-:Y:S01]  /*1fc660*/  LOP3.LUT R3, R3, 0xffff, RZ, 0xc0, !PT ;  /* 0x0000ffff03037812 */ /* 0x000fe200078ec0ff */
[----:B------:R0:W-:Y:S01]  /*1fc670*/  STL [R1+0x20c], R18 ;  /* 0x00020c1201007387 */ /* 0x0001e20000100800 */
[----:B------:R-:W-:Y:S01]  /*1fc680*/  ULDC UR6, c[0x0][0x248] ;  /* 0x0000920000067ab9 */ /* 0x000fe20000000800 */
[----:B--2---:R-:W-:Y:S02]  /*1fc690*/  LOP3.LUT R8, R8, 0xffff, RZ, 0xc0, !PT ;  /* 0x0000ffff08087812 */ /* 0x004fe400078ec0ff */
[----:B---3--:R-:W-:-:S02]  /*1fc6a0*/  LOP3.LUT R4, R5, 0xffff, RZ, 0xc0, !PT ;  /* 0x0000ffff05047812 */ /* 0x008fc400078ec0ff */
[----:B----4-:R-:W-:Y:S02]  /*1fc6b0*/  LOP3.LUT R5, R11, 0xffff, RZ, 0xc0, !PT ;  /* 0x0000ffff0b057812 */ /* 0x010fe400078ec0ff */
[----:B0-----:R-:W-:Y:S02]  /*1fc6c0*/  PRMT R18, R8, 0x3340, R0 ;  /* 0x0000334008127816 */ /* 0x001fe40000000000 */
[----:B------:R-:W-:-:S04]  /*1fc6d0*/  PRMT R11, R4, 0x3340, R5 ;  /* 0x00003340040b7816 */ /* 0x000fc80000000005 */
[----:B------:R-:W-:Y:S02]  /*1fc6e0*/  PRMT R20, R11, 0x5410, R18 ;  /* 0x000054100b147816 */ /* 0x000fe40000000012 */
[----:B------:R-:W-:Y:S02]  /*1fc6f0*/  SHF.R.S32.HI R11, RZ, 0x1f, R2 ;  /* 0x0000001fff0b7819 */ /* 0x000fe40000011402 */
[----:B------:R-:W-:Y:S02]  /*1fc700*/  IADD3 R18, P1, R2, R27, RZ ;  /* 0x0000001b02127210 */ /* 0x000fe40007f3e0ff */
[----:B------:R-:W-:Y:S02]  /*1fc710*/  SHF.R.U32.HI R4, RZ, 0x8, R4 ;  /* 0x00000008ff047819 */ /* 0x000fe40000011604 */
[----:B------:R-:W-:Y:S02]  /*1fc720*/  SHF.R.U32.HI R5, RZ, 0x8, R5 ;  /* 0x00000008ff057819 */ /* 0x000fe40000011605 */
[----:B------:R-:W-:Y:S01]  /*1fc730*/  SHF.R.U32.HI R8, RZ, 0x8, R8 ;  /* 0x00000008ff087819 */ /* 0x000fe20000011608 */
[----:B------:R-:W-:Y:S01]  /*1fc740*/  IMAD.X R19, R11, 0x1, R26, P1 ;  /* 0x000000010b137824 */ /* 0x000fe200008e061a */
[----:B------:R-:W-:Y:S01]  /*1fc750*/  STL [R1+0x30fc], R20 ;  /* 0x0030fc1401007387 */ /* 0x000fe20000100800 */
[----:B------:R-:W-:-:S02]  /*1fc760*/  LOP3.LUT R4, R4, 0xffff, RZ, 0xc0, !PT ;  /* 0x0000ffff04047812 */ /* 0x000fc400078ec0ff */
[----:B------:R-:W-:Y:S01]  /*1fc770*/  LOP3.LUT R5, R5, 0xffff, RZ, 0xc0, !PT ;  /* 0x0000ffff05057812 */ /* 0x000fe200078ec0ff */
[----:B------:R0:W-:Y:S02]  /*1fc780*/  STL.64 [R1+0x14d0], R18 ;  /* 0x0014d01201007387 */ /* 0x0001e40000100a00 */
[----:B0-----:R-:W-:Y:S02]  /*1fc790*/  LOP3.LUT R18, R8, 0xffff, RZ, 0xc0, !PT ;  /* 0x0000ffff08127812 */ /* 0x001fe400078ec0ff */
[----:B------:R-:W-:Y:S02]  /*1fc7a0*/  PRMT R8, R4, 0x3340, R5 ;  /* 0x0000334004087816 */ /* 0x000fe40000000005 */
[----:B------:R-:W2:Y:S01]  /*1fc7b0*/  LDL.LU R4, [R1+0x67c] ;  /* 0x00067c0001047983 */ /* 0x000ea20000300800 */
[----:B------:R-:W-:-:S03]  /*1fc7c0*/  PRMT R18, R18, 0x3340, R0 ;  /* 0x0000334012127816 */ /* 0x000fc60000000000 */
[----:B------:R-:W3:Y:S04]  /*1fc7d0*/  LDL.LU R5, [R1+0x520] ;  /* 0x0005200001057983 */ /* 0x000ee80000300800 */
[----:B------:R0:W-:Y:S01]  /*1fc7e0*/  STL [R1+0x18a8], R8 ;  /* 0x0018a80801007387 */ /* 0x0001e20000100800 */
[----:B------:R-:W-:Y:S02]  /*1fc7f0*/  LOP3.LUT R6, R6, 0xffff, RZ, 0xc0, !PT ;  /* 0x0000ffff06067812 */ /* 0x000fe400078ec0ff */
[----:B------:R-:W-:Y:S02]  /*1fc800*/  LOP3.LUT R21, R21, 0xffff, RZ, 0xc0, !PT ;  /* 0x0000ffff15157812 */ /* 0x000fe400078ec0ff */
[----:B------:R-:W-:Y:S02]  /*1fc810*/  LOP3.LUT R19, R12, 0xffff, RZ, 0xc0, !PT ;  /* 0x0000ffff0c137812 */ /* 0x000fe400078ec0ff */
[----:B------:R-:W-:-:S02]  /*1fc820*/  PRMT R12, R10, 0x3340, R0 ;  /* 0x000033400a0c7816 */ /* 0x000fc40000000000 */
[----:B------:R-:W-:Y:S01]  /*1fc830*/  LOP3.LUT R9, R9, 0xffff, RZ, 0xc0, !PT ;  /* 0x0000ffff09097812 */ /* 0x000fe200078ec0ff */
[----:B0-----:R-:W4:Y:S04]  /*1fc840*/  LDL.LU R8, [R1+0x5c8] ;  /* 0x0005c80001087983 */ /* 0x001f280000300800 */
[----:B------:R0:W-:Y:S04]  /*1fc850*/  STL [R1+0x204], R18 ;  /* 0x0002041201007387 */ /* 0x0001e80000100800 */
[----:B------:R1:W-:Y:S01]  /*1fc860*/  STL [R1+0x3160], R10 ;  /* 0x0031600a01007387 */ /* 0x0003e20000100800 */
[----:B0-----:R-:W-:-:S02]  /*1fc870*/  LOP3.LUT R18, R13, 0xffff, RZ, 0xc0, !PT ;  /* 0x0000ffff0d127812 */ /* 0x001fc400078ec0ff */
[----:B-1----:R-:W-:-:S04]  /*1fc880*/  PRMT R10, R6, 0x3340, R21 ;  /* 0x00003340060a7816 */ /* 0x002fc80000000015 */
[----:B------:R-:W-:Y:S02]  /*1fc890*/  PRMT R13, R10, 0x5410, R12 ;  /* 0x000054100a0d7816 */ /* 0x000fe4000000000c */
[----:B------:R-:W-:Y:S02]  /*1fc8a0*/  PRMT R12, R19, 0x3340, R0 ;  /* 0x00003340130c7816 */ /* 0x000fe40000000000 */
[----:B------:R-:W-:-:S04]  /*1fc8b0*/  PRMT R10, R9, 0x3340, R18 ;  /* 0x00003340090a7816 */ /* 0x000fc80000000012 */
[----:B------:R-:W-:Y:S02]  /*1fc8c0*/  PRMT R10, R10, 0x5410, R12 ;  /* 0x000054100a0a7816 */ /* 0x000fe4000000000c */
[----:B------:R-:W-:Y:S01]  /*1fc8d0*/  IADD3 R12, P1, R2, R29, RZ ;  /* 0x0000001d020c7210 */ /* 0x000fe20007f3e0ff */
[----:B------:R0:W-:Y:S04]  /*1fc8e0*/  STL [R1+0x30f4], R13 ;  /* 0x0030f40d01007387 */ /* 0x0001e80000100800 */
[----:B------:R-:W-:Y:S01]  /*1fc8f0*/  STL [R1+0x30f0], R10 ;  /* 0x0030f00a01007387 */ /* 0x000fe20000100800 */
[----:B------:R-:W-:Y:S01]  /*1fc900*/  SHF.R.U32.HI R20, RZ, 0x8, R6 ;  /* 0x00000008ff147819 */ /* 0x000fe20000011606 */
[----:B0-----:R-:W-:-:S05]  /*1fc910*/  IMAD.X R13, R11, 0x1, R28, P1 ;  /* 0x000000010b0d7824 */ /* 0x001fca00008e061c */
[----:B------:R0:W-:Y:S04]  /*1fc920*/  STL.64 [R1+0x14c8], R12 ;  /* 0x0014c80c01007387 */ /* 0x0001e80000100a00 */
[----:B0-----:R-:W4:Y:S04]  /*1fc930*/  LDL.LU R12, [R1+0x7a9c] ;  /* 0x007a9c00010c7983 */ /* 0x001f280000300800 */
[----:B------:R-:W4:Y:S04]  /*1fc940*/  LDL.LU R10, [R1+0x1f8] ;  /* 0x0001f800010a7983 */ /* 0x000f280000300800 */
[----:B------:R-:W4:Y:S04]  /*1fc950*/  LDL.LU R6, [R1+0xf0] ;  /* 0x0000f00001067983 */ /* 0x000f280000300800 */
[----:B------:R-:W4:Y:S01]  /*1fc960*/  LDL.LU R13, [R1+0x18c] ;  /* 0x00018c00010d7983 */ /* 0x000f220000300800 */
[----:B------:R-:W-:-:S02]  /*1fc970*/  SHF.R.U32.HI R21, RZ, 0x8, R21 ;  /* 0x00000008ff157819 */ /* 0x000fc40000011615 */
[----:B------:R-:W-:Y:S02]  /*1fc980*/  SHF.R.U32.HI R9, RZ, 0x8, R9 ;  /* 0x00000008ff097819 */ /* 0x000fe40000011609 */
[----:B------:R-:W-:Y:S02]  /*1fc990*/  SHF.R.U32.HI R18, RZ, 0x8, R18 ;  /* 0x00000008ff127819 */ /* 0x000fe40000011612 */
[----:B------:R-:W-:Y:S02]  /*1fc9a0*/  LOP3.LUT R20, R20, 0xffff, RZ, 0xc0, !PT ;  /* 0x0000ffff14147812 */ /* 0x000fe400078ec0ff */
[----:B------:R-:W-:Y:S02]  /*1fc9b0*/  LOP3.LUT R21, R21, 0xffff, RZ, 0xc0, !PT ;  /* 0x0000ffff15157812 */ /* 0x000fe400078ec0ff */
[----:B------:R-:W-:Y:S02]  /*1fc9c0*/  LOP3.LUT R9, R9, 0xffff, RZ, 0xc0, !PT ;  /* 0x0000ffff09097812 */ /* 0x000fe400078ec0ff */
[----:B------:R-:W-:-:S02]  /*1fc9d0*/  LOP3.LUT R18, R18, 0xffff, RZ, 0xc0, !PT ;  /* 0x0000ffff12127812 */ /* 0x000fc400078ec0ff */
[----:B------:R-:W-:Y:S02]  /*1fc9e0*/  PRMT R20, R20, 0x3340, R21 ;  /* 0x0000334014147816 */ /* 0x000fe40000000015 */
[----:B------:R-:W-:-:S03]  /*1fc9f0*/  PRMT R9, R9, 0x3340, R18 ;  /* 0x0000334009097816 */ /* 0x000fc60000000012 */
[----:B------:R4:W-:Y:S04]  /*1fca00*/  STL [R1+0x300c], R20 ;  /* 0x00300c1401007387 */ /* 0x0009e80000100800 */
[----:B------:R0:W-:Y:S01]  /*1fca10*/  STL [R1+0x18a0], R9 ;  /* 0x0018a00901007387 */ /* 0x0001e20000100800 */
[----:B--2---:R-:W-:Y:S02]  /*1fca20*/  LOP3.LUT R18, R4, 0xffff, RZ, 0xc0, !PT ;  /* 0x0000ffff04127812 */ /* 0x004fe400078ec0ff */
[----:B---3--:R-:W-:Y:S02]  /*1fca30*/  LOP3.LUT R4, R5, 0xffff, RZ, 0xc0, !PT ;  /* 0x0000ffff05047812 */ /* 0x008fe400078ec0ff */
[----:B----4-:R-:W-:Y:S02]  /*1fca40*/  LOP3.LUT R20, R8, 0xffff, RZ, 0xc0, !PT ;  /* 0x0000ffff08147812 */ /* 0x010fe400078ec0ff */
[----:B------:R-:W-:-:S02]  /*1fca50*/  PRMT R8, R4, 0x3340, R0 ;  /* 0x0000334004087816 */ /* 0x000fc40000000000 */
[----:B------:R-:W-:Y:S02]  /*1fca60*/  PRMT R5, R18, 0x3340, R20 ;  /* 0x0000334012057816 */ /* 0x000fe40000000014 */
[----:B------:R-:W-:Y:S02]  /*1fca70*/  SHF.R.U32.HI R18, RZ, 0x8, R18 ;  /* 0x00000008ff127819 */ /* 0x000fe40000011612 */
[----:B------:R-:W-:Y:S02]  /*1fca80*/  SHF.R.U32.HI R20, RZ, 0x8, R20 ;  /* 0x00000008ff147819 */ /* 0x000fe40000011614 */
[----:B------:R-:W-:Y:S02]  /*1fca90*/  PRMT R21, R5, 0x5410, R8 ;  /* 0x0000541005157816 */ /* 0x000fe40000000008 */
[----:B------:R-:W-:Y:S02]  /*1fcaa0*/  IADD3 R8, P1, R2, R25, RZ ;  /* 0x0000001902087210 */ /* 0x000fe40007f3e0ff */
[----:B------:R-:W-:-:S02]  /*1fcab0*/  SHF.R.U32.HI R4, RZ, 0x8, R4 ;  /* 0x00000008ff047819 */ /* 0x000fc40000011604 */
[----:B------:R-:W-:Y:S02]  /*1fcac0*/  LOP3.LUT R18, R18, 0xffff, RZ, 0xc0, !PT ;  /* 0x0000ffff12127812 */ /* 0x000fe400078ec0ff */
[----:B------:R-:W-:Y:S01]  /*1fcad0*/  LOP3.LUT R20, R20, 0xffff, RZ, 0xc0, !PT ;  /* 0x0000ffff14147812 */ /* 0x000fe200078ec0ff */
[----:B------:R-:W2:Y:S01]  /*1fcae0*/  LDL.LU R5, [R1+0x360] ;  /* 0x0003600001057983 */ /* 0x000ea20000300800 */
[----:B0-----:R-:W-:Y:S01]  /*1fcaf0*/  IMAD.X R9, R11, 0x1, R24, P1 ;  /* 0x000000010b097824 */ /* 0x001fe200008e0618 */
[----:B------:R-:W-:Y:S02]  /*1fcb00*/  LOP3.LUT R4, R4, 0xffff, RZ, 0xc0, !PT ;  /* 0x0000ffff04047812 */ /* 0x000fe400078ec0ff */
[----:B------:R-:W-:Y:S01]  /*1fcb10*/  STL [R1+0x30ec], R21 ;  /* 0x0030ec1501007387 */ /* 0x000fe20000100800 */
[----:B------:R-:W-:-:S03]  /*1fcb20*/  PRMT R20, R18, 0x3340, R20 ;  /* 0x0000334012147816 */ /* 0x000fc60000000014 */
[----:B------:R0:W-:Y:S01]  /*1fcb30*/  STL.64 [R1+0x14c0], R8 ;  /* 0x0014c00801007387 */ /* 0x0001e20000100a00 */
[----:B------:R-:W-:-:S03]  /*1fcb40*/  PRMT R18, R4, 0x3340, R0 ;  /* 0x0000334004127816 */ /* 0x000fc60000000000 */
[----:B0-----:R-:W3:Y:S04]  /*1fcb50*/  LDL.LU R9, [R1+0x7a98] ;  /* 0x007a980001097983 */ /* 0x001ee80000300800 */
[----:B------:R-:W4:Y:S04]  /*1fcb60*/  LDL.LU R8, [R1+0x194] ;  /* 0x0001940001087983 */ /* 0x000f280000300800 */
[----:B------:R-:W-:Y:S04]  /*1fcb70*/  STL.64 [R1+0x7a68], R24 ;  /* 0x007a681801007387 */ /* 0x000fe80000100a00 */
[----:B------:R0:W-:Y:S04]  /*1fcb80*/  STL [R1+0x186c], R20 ;  /* 0x00186c1401007387 */ /* 0x0001e80000100800 */
[----:B------:R1:W-:Y:S01]  /*1fcb90*/  STL [R1+0x200], R18 ;  /* 0x0002001201007387 */ /* 0x0003e20000100800 */
[----:B0-----:R-:W-:-:S02]  /*1fcba0*/  IADD3 R20, P1, R2, R23, RZ ;  /* 0x0000001702147210 */ /* 0x001fc40007f3e0ff */
[----:B------:R-:W-:Y:S02]  /*1fcbb0*/  LOP3.LUT R4, R10, 0xffff, RZ, 0xc0, !PT ;  /* 0x0000ffff0a047812 */ /* 0x000fe400078ec0ff */
[----:B------:R-:W-:Y:S02]  /*1fcbc0*/  LOP3.LUT R24, R6, 0xffff, RZ, 0xc0, !PT ;  /* 0x0000ffff06187812 */ /* 0x000fe400078ec0ff */
[----:B-1----:R-:W-:Y:S02]  /*1fcbd0*/  LOP3.LUT R18, R13, 0xffff, RZ, 0xc0, !PT ;  /* 0x0000ffff0d127812 */ /* 0x002fe400078ec0ff */
[----:B------:R-:W-:Y:S02]  /*1fcbe0*/  PRMT R10, R24, 0x3340, R0 ;  /* 0x00003340180a7816 */ /* 0x000fe40000000000 */
[----:B------:R-:W-:Y:S01]  /*1fcbf0*/  PRMT R6, R4, 0x3340, R18 ;  /* 0x0000334004067816 */ /* 0x000fe20000000012 */
[----:B------:R-:W-:-:S03]  /*1fcc00*/  IMAD.X R21, R11, 0x1, R22, P1 ;  /* 0x000000010b157824 */ /* 0x000fc600008e0616 */
[----:B------:R-:W-:Y:S02]  /*1fcc10*/  PRMT R13, R6, 0x5410, R10 ;  /* 0x00005410060d7816 */ /* 0x000fe4000000000a */
[----:B------:R-:W3:Y:S04]  /*1fcc20*/  LDL.LU R10, [R1+0x680] ;  /* 0x00068000010a7983 */ /* 0x000ee80000300800 */
[----:B------:R-:W3:Y:S04]  /*1fcc30*/  LDL.LU R6, [R1+0x52c] ;  /* 0x00052c0001067983 */ /* 0x000ee80000300800 */
[----:B------:R0:W-:Y:S04]  /*1fcc40*/  STL [R1+0x30e4], R13 ;  /* 0x0030e40d01007387 */ /* 0x0001e80000100800 */
[----:B0-----:R-:W3:Y:S04]  /*1fcc50*/  LDL.LU R13, [R1+0x5d4] ;  /* 0x0005d400010d7983 */ /* 0x001ee80000300800 */
[----:B------:R0:W-:Y:S04]  /*1fcc60*/  STL.64 [R1+0x14b8], R20 ;  /* 0x0014b81401007387 */ /* 0x0001e80000100a00 */
[----:B0-----:R-:W3:Y:S01]  /*1fcc70*/  LDL.LU.64 R20, [R1+0x7a90] ;  /* 0x007a900001147983 */ /* 0x001ee20000300a00 */
[----:B------:R-:W-:-:S02]  /*1fcc80*/  SHF.R.U32.HI R19, RZ, 0x8, R19 ;  /* 0x00000008ff137819 */ /* 0x000fc40000011613 */
[----:B------:R-:W-:Y:S02]  /*1fcc90*/  SHF.R.U32.HI R4, RZ, 0x8, R4 ;  /* 0x00000008ff047819 */ /* 0x000fe40000011604 */
[----:B------:R-:W-:Y:S02]  /*1fcca0*/  SHF.R.U32.HI R18, RZ, 0x8, R18 ;  /* 0x00000008ff127819 */ /* 0x000fe40000011612 */
[----:B------:R-:W-:Y:S02]  /*1fccb0*/  LOP3.LUT R19, R19, 0xffff, RZ, 0xc0, !PT ;  /* 0x0000ffff13137812 */ /* 0x000fe400078ec0ff */
[----:B------:R-:W-:Y:S02]  /*1fccc0*/  LOP3.LUT R4, R4, 0xffff, RZ, 0xc0, !PT ;  /* 0x0000ffff04047812 */ /* 0x000fe400078ec0ff */
[----:B------:R-:W-:Y:S02]  /*1fccd0*/  LOP3.LUT R18, R18, 0xffff, RZ, 0xc0, !PT ;  /* 0x0000ffff12127812 */ /* 0x000fe400078ec0ff */
[----:B------:R-:W-:-:S02]  /*1fcce0*/  PRMT R19, R19, 0x3340, R0 ;  /* 0x0000334013137816 */ /* 0x000fc40000000000 */
[----:B------:R-:W-:Y:S02]  /*1fccf0*/  PRMT R18, R4, 0x3340, R18 ;  /* 0x0000334004127816 */ /* 0x000fe40000000012 */
[----:B------:R-:W-:Y:S01]  /*1fcd00*/  LOP3.LUT R4, R12, 0xffff, RZ, 0xc0, !PT ;  /* 0x0000ffff0c047812 */ /* 0x000fe200078ec0ff */
[----:B------:R0:W-:Y:S04]  /*1fcd10*/  STL [R1+0x1fc], R19 ;  /* 0x0001fc1301007387 */ /* 0x0001e80000100800 */
[----:B------:R1:W-:Y:S04]  /*1fcd20*/  STL [R1+0x1868], R18 ;  /* 0x0018681201007387 */ /* 0x0003e80000100800 */
[----:B------:R-:W3:Y:S01]  /*1fcd30*/  LDL.LU R12, [R1+0x7a88] ;  /* 0x007a8800010c7983 */ /* 0x000ee20000300800 */
[----:B0-----:R-:W-:-:S02]  /*1fcd40*/  PRMT R19, R4, 0x3340, R0 ;  /* 0x0000334004137816 */ /* 0x001fc40000000000 */
[----:B--2---:R-:W-:Y:S02]  /*1fcd50*/  LOP3.LUT R5, R5, 0xffff, RZ, 0xc0, !PT ;  /* 0x0000ffff05057812 */ /* 0x004fe400078ec0ff */
[----:B----4-:R-:W-:Y:S02]  /*1fcd60*/  LOP3.LUT R25, R8, 0xffff, RZ, 0xc0, !PT ;  /* 0x0000ffff08197812 */ /* 0x010fe400078ec0ff */
[----:B------:R-:W2:Y:S02]  /*1fcd70*/  LDL.LU R8, [R1+0x1c8] ;  /* 0x0001c80001087983 */ /* 0x000ea40000300800 */
[----:B-1----:R-:W-:-:S04]  /*1fcd80*/  PRMT R18, R5, 0x3340, R25 ;  /* 0x0000334005127816 */ /* 0x002fc80000000019 */
[----:B------:R-:W-:-:S05]  /*1fcd90*/  PRMT R19, R18, 0x5410, R19 ;  /* 0x0000541012137816 */ /* 0x000fca0000000013 */
[----:B------:R0:W-:Y:S01]  /*1fcda0*/  STL [R1+0x30e0], R19 ;  /* 0x0030e01301007387 */ /* 0x0001e20000100800 */
[----:B---3--:R-:W-:-:S05]  /*1fcdb0*/  IADD3 R18, P1, R2, R21, RZ ;  /* 0x0000001502127210 */ /* 0x008fca0007f3e0ff */
[----:B0-----:R-:W-:-:S05]  /*1fcdc0*/  IMAD.X R19, R11, 0x1, R20, P1 ;  /* 0x000000010b137824 */ /* 0x001fca00008e0614 */
[----:B------:R0:W-:Y:S04]  /*1fcdd0*/  STL.64 [R1+0x14a8], R18 ;  /* 0x0014a81201007387 */ /* 0x0001e80000100a00 */
[----:B0-----:R-:W3:Y:S04]  /*1fcde0*/  LDL.LU.64 R18, [R1+0x7a80] ;  /* 0x007a800001127983 */ /* 0x001ee80000300a00 */
[----:B------:R0:W-:Y:S01]  /*1fcdf0*/  STL.64 [R1+0x7a58], R20 ;  /* 0x007a581401007387 */ /* 0x0001e20000100a00 */
[----:B------:R-:W-:Y:S02]  /*1fce00*/  SHF.R.U32.HI R5, RZ, 0x8, R5 ;  /* 0x00000008ff057819 */ /* 0x000fe40000011605 */
[----:B------:R-:W-:-:S02]  /*1fce10*/  SHF.R.U32.HI R4, RZ, 0x8, R4 ;  /* 0x00000008ff047819 */ /* 0x000fc40000011604 */
[----:B------:R-:W-:Y:S02]  /*1fce20*/  LOP3.LUT R5, R5, 0xffff, RZ, 0xc0, !PT ;  /* 0x0000ffff05057812 */ /* 0x000fe400078ec0ff */
[----:B------:R-:W-:Y:S02]  /*1fce30*/  LOP3.LUT R4, R4, 0xffff, RZ, 0xc0, !PT ;  /* 0x0000ffff04047812 */ /* 0x000fe400078ec0ff */
[----:B0-----:R-:W-:-:S04]  /*1fce40*/  SHF.R.U32.HI R20, RZ, 0x8, R25 ;  /* 0x00000008ff147819 */ /* 0x001fc80000011619 */
[----:B------:R-:W-:Y:S02]  /*1fce50*/  LOP3.LUT R20, R20, 0xffff, RZ, 0xc0, !PT ;  /* 0x0000ffff14147812 */ /* 0x000fe400078ec0ff */
[----:B------:R-:W-:Y:S02]  /*1fce60*/  PRMT R4, R4, 0x3340, R0 ;  /* 0x0000334004047816 */ /* 0x000fe40000000000 */
[----:B------:R-:W-:Y:S02]  /*1fce70*/  PRMT R5, R5, 0x3340, R20 ;  /* 0x0000334005057816 */ /* 0x000fe40000000014 */
[----:B------:R-:W-:Y:S02]  /*1fce80*/  LOP3.LUT R10, R10, 0xffff, RZ, 0xc0, !PT ;  /* 0x0000ffff0a0a7812 */ /* 0x000fe400078ec0ff */
[----:B------:R-:W-:Y:S02]  /*1fce90*/  LOP3.LUT R6, R6, 0xffff, RZ, 0xc0, !PT ;  /* 0x0000ffff06067812 */ /* 0x000fe400078ec0ff */
[----:B------:R-:W-:Y:S01]  /*1fcea0*/  LOP3.LUT R20, R13, 0xffff, RZ, 0xc0, !PT ;  /* 0x0000ffff0d147812 */ /* 0x000fe200078ec0ff */
[----:B------:R0:W-:Y:S04]  /*1fceb0*/  STL [R1+0x1864], R5 ;  /* 0x0018640501007387 */ /* 0x0001e80000100800 */
[----:B------:R1:W-:Y:S04]  /*1fcec0*/  STL [R1+0x1f8], R4 ;  /* 0x0001f80401007387 */ /* 0x0003e80000100800 */
[----:B------:R-:W4:Y:S01]  /*1fced0*/  LDL.LU R13, [R1+0x1cc] ;  /* 0x0001cc00010d7983 */ /* 0x000f220000300800 */
[----:B0-----:R-:W-:-:S02]  /*1fcee0*/  PRMT R5, R6, 0x3340, R0 ;  /* 0x0000334006057816 */ /* 0x001fc40000000000 */
[----:B-1----:R-:W-:-:S04]  /*1fcef0*/  PRMT R4, R10, 0x3340, R20 ;  /* 0x000033400a047816 */ /* 0x002fc80000000014 */
[----:B------:R-:W-:-:S05]  /*1fcf00*/  PRMT R21, R4, 0x5410, R5 ;  /* 0x0000541004157816 */ /* 0x000fca0000000005 */
[----:B------:R0:W-:Y:S01]  /*1fcf10*/  STL [R1+0x30dc], R21 ;  /* 0x0030dc1501007387 */ /* 0x0001e20000100800 */
[----:B------:R-:W-:Y:S02]  /*1fcf20*/  SHF.R.U32.HI R10, RZ, 0x8, R10 ;  /* 0x00000008ff0a7819 */ /* 0x000fe4000001160a */
[----:B------:R-:W-:Y:S02]  /*1fcf30*/  SHF.R.U32.HI R20, RZ, 0x8, R20 ;  /* 0x00000008ff147819 */ /* 0x000fe40000011614 */
[----:B0-----:R-:W-:-:S04]  /*1fcf40*/  SHF.R.U32.HI R21, RZ, 0x8, R24 ;  /* 0x00000008ff157819 */ /* 0x001fc80000011618 */
[----:B------:R-:W-:Y:S02]  /*1fcf50*/  LOP3.LUT R21, R21, 0xffff, RZ, 0xc0, !PT ;  /* 0x0000ffff15157812 */ /* 0x000fe400078ec0ff */
[----:B------:R-:W-:Y:S02]  /*1fcf60*/  LOP3.LUT R10, R10, 0xffff, RZ, 0xc0, !PT ;  /* 0x0000ffff0a0a7812 */ /* 0x000fe400078ec0ff */
[----:B------:R-:W-:Y:S02]  /*1fcf70*/  LOP3.LUT R20, R20, 0xffff, RZ, 0xc0, !PT ;  /* 0x0000ffff14147812 */ /* 0x000fe400078ec0ff */
[----:B------:R-:W-:Y:S02]  /*1fcf80*/  PRMT R21, R21, 0x3340, R0 ;  /* 0x0000334015157816 */ /* 0x000fe40000000000 */
[----:B------:R-:W-:Y:S02]  /*1fcf90*/  PRMT R10, R10, 0x3340, R20 ;  /* 0x000033400a0a7816 */ /* 0x000fe40000000014 */
[----:B--2---:R-:W-:-:S02]  /*1fcfa0*/  LOP3.LUT R20, R8, 0xffff, RZ, 0xc0, !PT ;  /* 0x0000ffff08147812 */ /* 0x004fc400078ec0ff */
[----:B---3--:R-:W-:-:S05]  /*1fcfb0*/  IADD3 R4, P1, R2, R19, RZ ;  /* 0x0000001302047210 */ /* 0x008fca0007f3e0ff */
[----:B------:R-:W-:-:S05]  /*1fcfc0*/  IMAD.X R5, R11, 0x1, R18, P1 ;  /* 0x000000010b057824 */ /* 0x000fca00008e0612 */
[----:B------:R0:W-:Y:S04]  /*1fcfd0*/  STL.64 [R1+0x14a0], R4 ;  /* 0x0014a00401007387 */ /* 0x0001e80000100a00 */
[----:B0-----:R-:W2:Y:S04]  /*1fcfe0*/  LDL.LU.64 R4, [R1+0x7a78] ;  /* 0x007a780001047983 */ /* 0x001ea80000300a00 */
[----:B------:R0:W-:Y:S04]  /*1fcff0*/  STL [R1+0x1f4], R21 ;  /* 0x0001f41501007387 */ /* 0x0001e80000100800 */
[----:B------:R1:W-:Y:S01]  /*1fd000*/  STL [R1+0x1860], R10 ;  /* 0x0018600a01007387 */ /* 0x0003e20000100800 */
[----:B0-----:R-:W-:-:S02]  /*1fd010*/  LOP3.LUT R21, R12, 0xffff, RZ, 0xc0, !PT ;  /* 0x0000ffff0c157812 */ /* 0x001fc400078ec0ff */
[----:B-1----:R-:W-:Y:S02]  /*1fd020*/  PRMT R10, R3, 0x3340, R0 ;  /* 0x00003340030a7816 */ /* 0x002fe40000000000 */
[----:B------:R-:W-:-:S04]  /*1fd030*/  PRMT R8, R20, 0x3340, R21 ;  /* 0x0000334014087816 */ /* 0x000fc80000000015 */
[----:B------:R-:W-:-:S05]  /*1fd040*/  PRMT R8, R8, 0x5410, R10 ;  /* 0x0000541008087816 */ /* 0x000fca000000000a */
[----:B------:R0:W-:Y:S04]  /*1fd050*/  STL [R1+0x30d8], R8 ;  /* 0x0030d80801007387 */ /* 0x0001e80000100800 */
[----:B------:R-:W3:Y:S04]  /*1fd060*/  LDL.LU R10, [R1+0x530] ;  /* 0x00053000010a7983 */ /* 0x000ee80000300800 */
[----:B0-----:R-:W3:Y:S04]  /*1fd070*/  LDL.LU R8, [R1+0x684] ;  /* 0x0006840001087983 */ /* 0x001ee80000300800 */
[----:B------:R-:W3:Y:S01]  /*1fd080*/  LDL.LU R12, [R1+0x5dc] ;  /* 0x0005dc00010c7983 */ /* 0x000ee20000300800 */
[----:B------:R-:W-:-:S02]  /*1fd090*/  IADD3 R24, P1, R2, R17, RZ ;  /* 0x0000001102187210 */ /* 0x000fc40007f3e0ff */
[----:B------:R-:W-:Y:S02]  /*1fd0a0*/  SHF.R.U32.HI R20, RZ, 0x8, R20 ;  /* 0x00000008ff147819 */ /* 0x000fe40000011614 */
[----:B------:R-:W-:Y:S01]  /*1fd0b0*/  SHF.R.U32.HI R21, RZ, 0x8, R21 ;  /* 0x00000008ff157819 */ /* 0x000fe20000011615 */
[----:B------:R-:W-:Y:S01]  /*1fd0c0*/  IMAD.X R25, R11, 0x1, R15, P1 ;  /* 0x000000010b197824 */ /* 0x000fe200008e060f */
[----:B------:R-:W-:Y:S02]  /*1fd0d0*/  LOP3.LUT R20, R20, 0xffff, RZ, 0xc0, !PT ;  /* 0x0000ffff14147812 */ /* 0x000fe400078ec0ff */
[----:B------:R-:W-:Y:S02]  /*1fd0e0*/  LOP3.LUT R21, R21, 0xffff, RZ, 0xc0, !PT ;  /* 0x0000ffff15157812 */ /* 0x000fe400078ec0ff */
[----:B------:R0:W-:Y:S01]  /*1fd0f0*/  STL.64 [R1+0x1498], R24 ;  /* 0x0014981801007387 */ /* 0x0001e20000100a00 */
[----:B------:R-:W-:Y:S02]  /*1fd100*/  SHF.R.U32.HI R3, RZ, 0x8, R3 ;  /* 0x00000008ff037819 */ /* 0x000fe40000011603 */
[----:B0-----:R-:W-:-:S02]  /*1fd110*/  PRMT R24, R20, 0x3340, R21 ;  /* 0x0000334014187816 */ /* 0x001fc40000000015 */
[----:B------:R-:W-:Y:S02]  /*1fd120*/  IADD3 R20, P1, R2, R16, RZ ;  /* 0x0000001002147210 */ /* 0x000fe40007f3e0ff */
[----:B------:R-:W-:-:S03]  /*1fd130*/  LOP3.LUT R3, R3, 0xffff, RZ, 0xc0, !PT ;  /* 0x0000ffff03037812 */ /* 0x000fc600078ec0ff */
[----:B------:R-:W-:Y:S01]  /*1fd140*/  IMAD.X R21, R11, 0x1, R14, P1 ;  /* 0x000000010b157824 */ /* 0x000fe200008e060e */
[----:B------:R-:W-:Y:S04]  /*1fd150*/  STL [R1+0x5d4], R24 ;  /* 0x0005d41801007387 */ /* 0x000fe80000100800 */
[----:B------:R-:W3:Y:S01]  /*1fd160*/  LDL.LU R11, [R1+0x7a70] ;  /* 0x007a7000010b7983 */ /* 0x000ee20000300800 */
[----:B------:R-:W-:-:S03]  /*1fd170*/  LOP3.LUT R9, R9, 0xffff, RZ, 0xc0, !PT ;  /* 0x0000ffff09097812 */ /* 0x000fc600078ec0ff */
[----:B------:R0:W-:Y:S02]  /*1fd180*/  STL.64 [R1+0x14b0], R20 ;  /* 0x0014b01401007387 */ /* 0x0001e40000100a00 */
[--C-:B0-----:R-:W-:Y:S02]  /*1fd190*/  PRMT R20, R3, 0x3340, R0.reuse ;  /* 0x0000334003147816 */ /* 0x101fe40000000000 */
[----:B----4-:R-:W-:Y:S02]  /*1fd1a0*/  LOP3.LUT R3, R13, 0xffff, RZ, 0xc0, !PT ;  /* 0x0000ffff0d037812 */ /* 0x010fe400078ec0ff */
[----:B------:R-:W-:Y:S01]  /*1fd1b0*/  PRMT R13, R9, 0x3340, R0 ;  /* 0x00003340090d7816 */ /* 0x000fe20000000000 */
[----:B------:R0:W-:Y:S04]  /*1fd1c0*/  STL [R1+0x1f0], R20 ;  /* 0x0001f01401007387 */ /* 0x0001e80000100800 */
[----:B------:R1:W-:Y:S01]  /*1fd1d0*/  STL [R1+0x315c], R9 ;  /* 0x00315c0901007387 */ /* 0x0003e20000100800 */
[----:B0-----:R-:W-:-:S04]  /*1fd1e0*/  SHF.R.U32.HI R20, RZ, 0x8, R6 ;  /* 0x00000008ff147819 */ /* 0x001fc80000011606 */
[----:B------:R-:W-:-:S04]  /*1fd1f0*/  LOP3.LUT R20, R20, 0xffff, RZ, 0xc0, !PT ;  /* 0x0000ffff14147812 */ /* 0x000fc800078ec0ff */
[----:B------:R-:W-:Y:S02]  /*1fd200*/  PRMT R20, R20, 0x3340, R0 ;  /* 0x0000334014147816 */ /* 0x000fe40000000000 */
[----:B--2---:R-:W-:-:S04]  /*1fd210*/  LOP3.LUT R5, R5, 0xffff, RZ, 0xc0, !PT ;  /* 0x0000ffff05057812 */ /* 0x004fc800078ec0ff */
[----:B-1----:R-:W-:-:S04]  /*1fd220*/  PRMT R9, R3, 0x3340, R5 ;  /* 0x0000334003097816 */ /* 0x002fc80000000005 */
[----:B------:R-:W-:-:S05]  /*1fd230*/  PRMT R9, R9, 0x5410, R13 ;  /* 0x0000541009097816 */ /* 0x000fca000000000d */
[----:B------:R0:W-:Y:S04]  /*1fd240*/  STL [R1+0x30d4], R9 ;  /* 0x0030d40901007387 */ /* 0x0001e80000100800 */
[----:B0-----:R-:W2:Y:S04]  /*1fd250*/  LDL.LU R9, [R1+0x634] ;  /* 0x0006340001097983 */ /* 0x001ea80000300800 */
[----:B------:R-:W4:Y:S04]  /*1fd260*/  LDL.LU R6, [R1+0x4ec] ;  /* 0x0004ec0001067983 */ /* 0x000f280000300800 */
[----:B------:R-:W4:Y:S01]  /*1fd270*/  LDL.LU R13, [R1+0x580] ;  /* 0x00058000010d7983 */ /* 0x000f220000300800 */
[----:B------:R-:W-:-:S02]  /*1fd280*/  SHF.R.U32.HI R3, RZ, 0x8, R3 ;  /* 0x00000008ff037819 */ /* 0x000fc40000011603 */
[----:B------:R-:W-:Y:S02]  /*1fd290*/  SHF.R.U32.HI R5, RZ, 0x8, R5 ;  /* 0x00000008ff057819 */ /* 0x000fe40000011605 */
[----:B------:R-:W-:Y:S02]  /*1fd2a0*/  LOP3.LUT R3, R3, 0xffff, RZ, 0xc0, !PT ;  /* 0x0000ffff03037812 */ /* 0x000fe400078ec0ff */
[----:B------:R-:W-:-:S04]  /*1fd2b0*/  LOP3.LUT R5, R5, 0xffff, RZ, 0xc0, !PT ;  /* 0x0000ffff05057812 */ /* 0x000fc800078ec0ff */
[----:B------:R-:W-:Y:S02]  /*1fd2c0*/  PRMT R5, R3, 0x3340, R5 ;  /* 0x0000334003057816 */ /* 0x000fe40000000005 */
[----:B---3--:R-:W-:-:S03]  /*1fd2d0*/  LOP3.LUT R3, R10, 0xffff, RZ, 0xc0, !PT ;  /* 0x0000ffff0a037812 */ /* 0x008fc600078ec0ff */
[----:B------:R0:W-:Y:S04]  /*1fd2e0*/  STL [R1+0x74b8], R5 ;  /* 0x0074b80501007387 */ /* 0x0001e80000100800 */
[----:B------:R1:W-:Y:S01]  /*1fd2f0*/  STL [R1+0x1e4], R20 ;  /* 0x0001e41401007387 */ /* 0x0003e20000100800 */
[----:B------:R-:W-:Y:S02]  /*1fd300*/  PRMT R10, R3, 0x3340, R0 ;  /* 0x00003340030a7816 */ /* 0x000fe40000000000 */
[----:B0-----:R-:W-:Y:S02]  /*1fd310*/  LOP3.LUT R5, R8, 0xffff, RZ, 0xc0, !PT ;  /* 0x0000ffff08057812 */ /* 0x001fe400078ec0ff */
[----:B-1----:R-:W-:-:S04]  /*1fd320*/  LOP3.LUT R20, R12, 0xffff, RZ, 0xc0, !PT ;  /* 0x0000ffff0c147812 */ /* 0x002fc800078ec0ff */
[----:B------:R-:W-:-:S04]  /*1fd330*/  PRMT R8, R5, 0x3340, R20 ;  /* 0x0000334005087816 */ /* 0x000fc80000000014 */
[----:B------:R-:W-:Y:S02]  /*1fd340*/  PRMT R12, R8, 0x5410, R10 ;  /* 0x00005410080c7816 */ /* 0x000fe4000000000a */
[----:B------:R-:W3:Y:S04]  /*1fd350*/  LDL.LU R8, [R1+0x37c] ;  /* 0x00037c0001087983 */ /* 0x000ee80000300800 */
[----:B------:R-:W3:Y:S01]  /*1fd360*/  LDL.LU R10, [R1+0x100] ;  /* 0x00010000010a7983 */ /* 0x000ee20000300800 */
[----:B------:R-:W-:Y:S01]  /*1fd370*/  VIADD R2, R2, UR6 ;  /* 0x0000000602027c36 */ /* 0x000fe20008000000 */
[----:B------:R-:W-:Y:S02]  /*1fd380*/  SHF.R.U32.HI R5, RZ, 0x8, R5 ;  /* 0x00000008ff057819 */ /* 0x000fe40000011605 */
[----:B------:R-:W-:Y:S01]  /*1fd390*/  SHF.R.U32.HI R20, RZ, 0x8, R20 ;  /* 0x00000008ff147819 */ /* 0x000fe20000011614 */
[----:B------:R0:W-:Y:S01]  /*1fd3a0*/  STL [R1+0x30cc], R12 ;  /* 0x0030cc0c01007387 */ /* 0x0001e20000100800 */
[----:B------:R-:W-:-:S02]  /*1fd3b0*/  SHF.R.U32.HI R3, RZ, 0x8, R3 ;  /* 0x00000008ff037819 */ /* 0x000fc40000011603 */
[----:B------:R-:W-:Y:S02]  /*1fd3c0*/  IADD3 R24, P1, R2, R27, RZ ;  /* 0x0000001b02187210 */ /* 0x000fe40007f3e0ff */
[----:B------:R-:W-:Y:S02]  /*1fd3d0*/  LOP3.LUT R5, R5, 0xffff, RZ, 0xc0, !PT ;  /* 0x0000ffff05057812 */ /* 0x000fe400078ec0ff */
[----:B------:R-:W-:Y:S02]  /*1fd3e0*/  LOP3.LUT R20, R20, 0xffff, RZ, 0xc0, !PT ;  /* 0x0000ffff14147812 */ /* 0x000fe400078ec0ff */
[----:B------:R-:W-:Y:S01]  /*1fd3f0*/  LOP3.LUT R3, R3, 0xffff, RZ, 0xc0, !PT ;  /* 0x0000ffff03037812 */ /* 0x000fe200078ec0ff */
[----:B------:R-:W-:Y:S01]  /*1fd400*/  ULDC UR6, c[0x0][0x248] ;  /* 0x0000920000067ab9 */ /* 0x000fe20000000800 */
[----:B0-----:R-:W-:Y:S02]  /*1fd410*/  SHF.R.S32.HI R12, RZ, 0x1f, R2 ;  /* 0x0000001fff0c7819 */ /* 0x001fe40000011402 */
[----:B------:R-:W-:-:S02]  /*1fd420*/  PRMT R5, R5, 0x3340, R20 ;  /* 0x0000334005057816 */ /* 0x000fc40000000014 */
[----:B------:R-:W-:Y:S01]  /*1fd430*/  PRMT R20, R3, 0x3340, R0 ;  /* 0x0000334003147816 */ /* 0x000fe20000000000 */
[----:B------:R-:W-:-:S05]  /*1fd440*/  IMAD.X R25, R12, 0x1, R26, P1 ;  /* 0x000000010c197824 */ /* 0x000fca00008e061a */
[----:B------:R-:W-:Y:S04]  /*1fd450*/  STL.64 [R1+0x1490], R24 ;  /* 0x0014901801007387 */ /* 0x000fe80000100a00 */
[----:B------:R4:W-:Y:S04]  /*1fd460*/  STL [R1+0x183c], R5 ;  /* 0x00183c0501007387 */ /* 0x0009e80000100800 */
[----:B------:R0:W-:Y:S01]  /*1fd470*/  STL [R1+0x1d8], R20 ;  /* 0x0001d81401007387 */ /* 0x0001e20000100800 */
[----:B--2---:R-:W-:Y:S02]  /*1fd480*/  LOP3.LUT R3, R9, 0xffff, RZ, 0xc0, !PT ;  /* 0x0000ffff09037812 */ /* 0x004fe400078ec0ff */
[----:B----4-:R-:W-:-:S02]  /*1fd490*/  LOP3.LUT R5, R6, 0xffff, RZ, 0xc0, !PT ;  /* 0x0000ffff06057812 */ /* 0x010fc400078ec0ff */
[----:B0-----:R-:W-:Y:S01]  /*1fd4a0*/  LOP3.LUT R20, R13, 0xffff, RZ, 0xc0, !PT ;  /* 0x0000ffff0d147812 */ /* 0x001fe200078ec0ff */
[----:B------:R-:W2:Y:S04]  /*1fd4b0*/  LDL.LU R9, [R1+0x380] ;  /* 0x0003800001097983 */ /* 0x000ea80000300800 */
[----:B------:R-:W4:Y:S01]  /*1fd4c0*/  LDL.LU R6, [R1+0x104] ;  /* 0x0001040001067983 */ /* 0x000f220000300800 */
[----:B------:R-:W-:Y:S02]  /*1fd4d0*/  PRMT R24, R5, 0x3340, R0 ;  /* 0x0000334005187816 */ /* 0x000fe40000000000 */
[----:B------:R-:W-:Y:S01]  /*1fd4e0*/  PRMT R21, R3, 0x3340, R20 ;  /* 0x0000334003157816 */ /* 0x000fe20000000014 */
[----:B------:R-:W4:Y:S03]  /*1fd4f0*/  LDL.LU R13, [R1+0x19c] ;  /* 0x00019c00010d7983 */ /* 0x000f260000300800 */
[----:B------:R-:W-:-:S02]  /*1fd500*/  PRMT R21, R21, 0x5410, R24 ;  /* 0x0000541015157816 */ /* 0x000fc40000000018 */
[----:B------:R-:W-:-:S05]  /*1fd510*/  IADD3 R24, P1, R2, R29, RZ ;  /* 0x0000001d02187210 */ /* 0x000fca0007f3e0ff */
[----:B------:R-:W-:Y:S01]  /*1fd520*/  IMAD.X R25, R12, 0x1, R28, P1 ;  /* 0x000000010c197824 */ /* 0x000fe200008e061c */
[----:B------:R0:W-:Y:S01]  /*1fd530*/  STL [R1+0x30c8], R21 ;  /* 0x0030c81501007387 */ /* 0x0001e20000100800 */
[----:B------:R-:W-:-:S03]  /*1fd540*/  SHF.R.U32.HI R3, RZ, 0x8, R3 ;  /* 0x00000008ff037819 */ /* 0x000fc60000011603 */
[----:B------:R1:W-:Y:S01]  /*1fd550*/  STL.64 [R1+0x1488], R24 ;  /* 0x0014881801007387 */ /* 0x0003e20000100a00 */
[----:B------:R-:W-:Y:S02]  /*1fd560*/  SHF.R.U32.HI R5, RZ, 0x8, R5 ;  /* 0x00000008ff057819 */ /* 0x000fe40000011605 */
[----:B0-----:R-:W-:Y:S02]  /*1fd570*/  SHF.R.U32.HI R21, RZ, 0x8, R20 ;  /* 0x00000008ff157819 */ /* 0x001fe40000011614 */
[----:B------:R-:W-:Y:S01]  /*1fd580*/  LOP3.LUT R20, R3, 0xffff, RZ, 0xc0, !PT ;  /* 0x0000ffff03147812 */ /* 0x000fe200078ec0ff */
[----:B-1----:R-:W4:Y:S01]  /*1fd590*/  LDL.LU.64 R24, [R1+0x7a68] ;  /* 0x007a680001187983 */ /* 0x002f220000300a00 */
[----:B------:R-:W-:Y:S02]  /*1fd5a0*/  LOP3.LUT R21, R21, 0xffff, RZ, 0xc0, !PT ;  /* 0x0000ffff15157812 */ /* 0x000fe400078ec0ff */
[----:B------:R-:W-:Y:S01]  /*1fd5b0*/  LOP3.LUT R5, R5, 0xffff, RZ, 0xc0, !PT ;  /* 0x0000ffff05057812 */ /* 0x000fe200078ec0ff */
[----:B------:R-:W4:Y:S01]  /*1fd5c0*/  LDL.LU R3, [R1+0x158] ;  /* 0x0001580001037983 */ /* 0x000f220000300800 */
[----:B------:R-:W-:-:S02]  /*1fd5d0*/  PRMT R21, R20, 0x3340, R21 ;  /* 0x0000334014157816 */ /* 0x000fc40000000015 */
[----:B------:R-:W-:Y:S02]  /*1fd5e0*/  PRMT R20, R5, 0x3340, R0 ;  /* 0x0000334005147816 */ /* 0x000fe40000000000 */
[----:B---3--:R-:W-:Y:S02]  /*1fd5f0*/  LOP3.LUT R5, R10, 0xffff, RZ, 0xc0, !PT ;  /* 0x0000ffff0a057812 */ /* 0x008fe400078ec0ff */
[----:B------:R-:W-:Y:S01]  /*1fd600*/  LOP3.LUT R10, R11, 0xffff, RZ, 0xc0, !PT ;  /* 0x0000ffff0b0a7812 */ /* 0x000fe200078ec0ff */
[----:B------:R0:W-:Y:S04]  /*1fd610*/  STL [R1+0x1838], R21 ;  /* 0x0018381501007387 */ /* 0x0001e80000100800 */
[----:B------:R1:W-:Y:S04]  /*1fd620*/  STL [R1+0x1d4], R20 ;  /* 0x0001d41401007387 */ /* 0x0003e80000100800 */
[----:B------:R-:W3:Y:S01]  /*1fd630*/  LDL.LU R11, [R1+0x7a60] ;  /* 0x007a6000010b7983 */ /* 0x000ee20000300800 */
[----:B------:R-:W-:-:S02]  /*1fd640*/  LOP3.LUT R8, R8, 0xffff, RZ, 0xc0, !PT ;  /* 0x0000ffff08087812 */ /* 0x000fc400078ec0ff */
[----:B0-----:R-:W-:Y:S02]  /*1fd650*/  PRMT R21, R5, 0x3340, R0 ;  /* 0x0000334005157816 */ /* 0x001fe40000000000 */
[----:B-1----:R-:W-:Y:S02]  /*1fd660*/  PRMT R20, R8, 0x3340, R10 ;  /* 0x0000334008147816 */ /* 0x002fe4000000000a */
[----:B------:R-:W-:Y:S02]  /*1fd670*/  SHF.R.U32.HI R8, RZ, 0x8, R8 ;  /* 0x00000008ff087819 */ /* 0x000fe40000011608 */
[----:B------:R-:W-:Y:S02]  /*1fd680*/  SHF.R.U32.HI R10, RZ, 0x8, R10 ;  /* 0x00000008ff0a7819 */ /* 0x000fe4000001160a */
[----:B------:R-:W-:Y:S02]  /*1fd690*/  PRMT R21, R20, 0x5410, R21 ;  /* 0x0000541014157816 */ /* 0x000fe40000000015 */
[----:B------:R-:W-:-:S02]  /*1fd6a0*/  LOP3.LUT R8, R8, 0xffff, RZ, 0xc0, !PT ;  /* 0x0000ffff08087812 */ /* 0x000fc400078ec0ff */
[----:B------:R-:W-:Y:S02]  /*1fd6b0*/  LOP3.LUT R10, R10, 0xffff, RZ, 0xc0, !PT ;  /* 0x0000ffff0a0a7812 */ /* 0x000fe400078ec0ff */
[----:B------:R-:W-:Y:S01]  /*1fd6c0*/  SHF.R.U32.HI R5, RZ, 0x8, R5 ;  /* 0x00000008ff057819 */ /* 0x000fe20000011605 */
[----:B------:R0:W-:Y:S01]  /*1fd6d0*/  STL [R1+0x30c4], R21 ;  /* 0x0030c41501007387 */ /* 0x0001e20000100800 */
[----:B------:R-:W-:Y:S02]  /*1fd6e0*/  PRMT R10, R8, 0x3340, R10 ;  /* 0x00003340080a7816 */ /* 0x000fe4000000000a */
[----:B------:R-:W-:-:S04]  /*1fd6f0*/  LOP3.LUT R5, R5, 0xffff, RZ, 0xc0, !PT ;  /* 0x0000ffff05057812 */ /* 0x000fc800078ec0ff */
[----:B------:R-:W-:Y:S02]  /*1fd700*/  PRMT R5, R5, 0x3340, R0 ;  /* 0x0000334005057816 */ /* 0x000fe40000000000 */
[----:B--2---:R-:W-:Y:S02]  /*1fd710*/  LOP3.LUT R8, R9, 0xffff, RZ, 0xc0, !PT ;  /* 0x0000ffff09087812 */ /* 0x004fe400078ec0ff */
[----:B----4-:R-:W-:Y:S02]  /*1fd720*/  LOP3.LUT R6, R6, 0xffff, RZ, 0xc0, !PT ;  /* 0x0000ffff06067812 */ /* 0x010fe400078ec0ff */
[----:B------:R-:W-:Y:S02]  /*1fd730*/  LOP3.LUT R9, R13, 0xffff, RZ, 0xc0, !PT ;  /* 0x0000ffff0d097812 */ /* 0x000fe400078ec0ff */
[----:B------:R-:W-:-:S05]  /*1fd740*/  IADD3 R20, P1, R2, R25, RZ ;  /* 0x0000001902147210 */ /* 0x000fca0007f3e0ff */
[----:B0-----:R-:W-:-:S05]  /*1fd750*/  IMAD.X R21, R12, 0x1, R24, P1 ;  /* 0x000000010c157824 */ /* 0x001fca00008e0618 */
[----:B------:R0:W-:Y:S04]  /*1fd760*/  STL.64 [R1+0x1478], R20 ;  /* 0x0014781401007387 */ /* 0x0001e80000100a00 */
[----:B------:R3:W-:Y:S04]  /*1fd770*/  STL [R1+0x1834], R10 ;  /* 0x0018340a01007387 */ /* 0x0007e80000100800 */
[----:B------:R1:W-:Y:S01]  /*1fd780*/  STL [R1+0x1d0], R5 ;  /* 0x0001d00501007387 */ /* 0x0003e20000100800 */
[----:B------:R-:W-:Y:S02]  /*1fd790*/  LOP3.LUT R3, R3, 0xffff, RZ, 0xc0, !PT ;  /* 0x0000ffff03037812 */ /* 0x000fe400078ec0ff */
[----:B0-----:R-:W-:-:S02]  /*1fd7a0*/  PRMT R21, R6, 0x3340, R0 ;  /* 0x0000334006157816 */ /* 0x001fc40000000000 */
[----:B------:R-:W-:Y:S02]  /*1fd7b0*/  PRMT R20, R8, 0x3340, R9 ;  /* 0x0000334008147816 */ /* 0x000fe40000000009 */
[----:B---3--:R-:W-:Y:S02]  /*1fd7c0*/  LOP3.LUT R10, R11, 0xffff, RZ, 0xc0, !PT ;  /* 0x0000ffff0b0a7812 */ /* 0x008fe400078ec0ff */
[----:B-1----:R-:W-:Y:S01]  /*1fd7d0*/  LOP3.LUT R5, R7, 0xffff, RZ, 0xc0, !PT ;  /* 0x0000ffff07057812 */ /* 0x002fe200078ec0ff */
[----:B------:R-:W2:Y:S01]  /*1fd7e0*/  LDL.LU R11, [R1+0x688] ;  /* 0x00068800010b7983 */ /* 0x000ea20000300800 */
[----:B------:R-:W-:-:S03]  /*1fd7f0*/  PRMT R20, R20, 0x5410, R21 ;  /* 0x0000541014147816 */ /* 0x000fc60000000015 */
[----:B------:R-:W3:Y:S04]  /*1fd800*/  LDL.LU R7, [R1+0x53c] ;  /* 0x00053c0001077983 */ /* 0x000ee80000300800 */
[----:B------:R-:W4:Y:S01]  /*1fd810*/  LDL.LU R13, [R1+0x5f0] ;  /* 0x0005f000010d7983 */ /* 0x000f220000300800 */
[----:B------:R-:W-:-:S03]  /*1fd820*/  PRMT R21, R5, 0x3340, R0 ;  /* 0x0000334005157816 */ /* 0x000fc60000000000 */
[----:B------:R0:W-:Y:S02]  /*1fd830*/  STL [R1+0x30c0], R20 ;  /* 0x0030c01401007387 */ /* 0x0001e40000100800 */
[----:B0-----:R-:W-:-:S04]  /*1fd840*/  PRMT R20, R10, 0x3340, R3 ;  /* 0x000033400a147816 */ /* 0x001fc80000000003 */
[----:B------:R-:W-:Y:S02]  /*1fd850*/  PRMT R21, R20, 0x5410, R21 ;  /* 0x0000541014157816 */ /* 0x000fe40000000015 */
[----:B------:R-:W-:-:S03]  /*1fd860*/  IADD3 R20, P1, R2, R23, RZ ;  /* 0x0000001702147210 */ /* 0x000fc60007f3e0ff */
[----:B------:R0:W-:Y:S02]  /*1fd870*/  STL [R1+0x30bc], R21 ;  /* 0x0030bc1501007387 */ /* 0x0001e40000100800 */
[----:B0-----:R-:W-:-:S05]  /*1fd880*/  IMAD.X R21, R12, 0x1, R22, P1 ;  /* 0x000000010c157824 */ /* 0x001fca00008e0616 */
[----:B------:R0:W-:Y:S04]  /*1fd890*/  STL.64 [R1+0x1470], R20 ;  /* 0x0014701401007387 */ /* 0x0001e80000100a00 */
[----:B0-----:R-:W4:Y:S01]  /*1fd8a0*/  LDL.LU.64 R20, [R1+0x7a58] ;  /* 0x007a580001147983 */ /* 0x001f220000300a00 */
[----:B------:R-:W-:Y:S02]  /*1fd8b0*/  SHF.R.U32.HI R10, RZ, 0x8, R10 ;  /* 0x00000008ff0a7819 */ /* 0x000fe4000001160a */
[----:B------:R-:W-:Y:S02]  /*1fd8c0*/  SHF.R.U32.HI R3, RZ, 0x8, R3 ;  /* 0x00000008ff037819 */ /* 0x000fe40000011603 */
[----:B------:R-:W-:Y:S02]  /*1fd8d0*/  SHF.R.U32.HI R8, RZ, 0x8, R8 ;  /* 0x00000008ff087819 */ /* 0x000fe40000011608 */
[----:B------:R-:W-:-:S02]  /*1fd8e0*/  LOP3.LUT R10, R10, 0xffff, RZ, 0xc0, !PT ;  /* 0x0000ffff0a0a7812 */ /* 0x000fc400078ec0ff */
[----:B------:R-:W-:Y:S02]  /*1fd8f0*/  LOP3.LUT R3, R3, 0xffff, RZ, 0xc0, !PT ;  /* 0x0000ffff03037812 */ /* 0x000fe400078ec0ff */
[----:B------:R-:W-:Y:S02]  /*1fd900*/  SHF.R.U32.HI R9, RZ, 0x8, R9 ;  /* 0x00000008ff097819 */ /* 0x000fe40000011609 */
[----:B------:R-:W-:Y:S02]  /*1fd910*/  LOP3.LUT R8, R8, 0xffff, RZ, 0xc0, !PT ;  /* 0x0000ffff08087812 */ /* 0x000fe400078ec0ff */
[----:B------:R-:W-:Y:S02]  /*1fd920*/  PRMT R10, R10, 0x3340, R3 ;  /* 0x000033400a0a7816 */ /* 0x000fe40000000003 */
[----:B------:R-:W-:Y:S01]  /*1fd930*/  LOP3.LUT R9, R9, 0xffff, RZ, 0xc0, !PT ;  /* 0x0000ffff09097812 */ /* 0x000fe200078ec0ff */
[----:B------:R-:W4:Y:S04]  /*1fd940*/  LDL.LU R3, [R1+0x7a50] ;  /* 0x007a500001037983 */ /* 0x000f280000300800 */
[----:B------:R0:W-:Y:S01]  /*1fd950*/  STL [R1+0x1830], R10 ;  /* 0x0018300a01007387 */ /* 0x0001e20000100800 */
[----:B------:R-:W-:-:S02]  /*1fd960*/  SHF.R.U32.HI R6, RZ, 0x8, R6 ;  /* 0x00000008ff067819 */ /* 0x000fc40000011606 */
[----:B------:R-:W-:Y:S02]  /*1fd970*/  SHF.R.U32.HI R5, RZ, 0x8, R5 ;  /* 0x00000008ff057819 */ /* 0x000fe40000011605 */
[----:B------:R-:W-:Y:S02]  /*1fd980*/  LOP3.LUT R6, R6, 0xffff, RZ, 0xc0, !PT ;  /* 0x0000ffff06067812 */ /* 0x000fe400078ec0ff */
[----:B0-----:R-:W-:Y:S02]  /*1fd990*/  PRMT R10, R8, 0x3340, R9 ;  /* 0x00003340080a7816 */ /* 0x001fe40000000009 */
[----:B------:R-:W-:-:S03]  /*1fd9a0*/  LOP3.LUT R5, R5, 0xffff, RZ, 0xc0, !PT ;  /* 0x0000ffff05057812 */ /* 0x000fc600078ec0ff */
[----:B------:R0:W-:Y:S02]  /*1fd9b0*/  STL [R1+0x1808], R10 ;  /* 0x0018080a01007387 */ /* 0x0001e40000100800 */
[--C-:B0-----:R-:W-:Y:S02]  /*1fd9c0*/  PRMT R10, R6, 0x3340, R0.reuse ;  /* 0x00003340060a7816 */ /* 0x101fe40000000000 */
[----:B------:R-:W-:Y:S02]  /*1fd9d0*/  PRMT R6, R5, 0x3340, R0 ;  /* 0x0000334005067816 */ /* 0x000fe40000000000 */
[----:B--2---:R-:W-:Y:S02]  /*1fd9e0*/  LOP3.LUT R11, R11, 0xffff, RZ, 0xc0, !PT ;  /* 0x0000ffff0b0b7812 */ /* 0x004fe400078ec0ff */
[----:B---3--:R-:W-:Y:S02]  /*1fd9f0*/  LOP3.LUT R5, R7, 0xffff, RZ, 0xc0, !PT ;  /* 0x0000ffff07057812 */ /* 0x008fe400078ec0ff */
[----:B----4-:R-:W-:-:S02]  /*1fda00*/  LOP3.LUT R13, R13, 0xffff, RZ, 0xc0, !PT ;  /* 0x0000ffff0d0d7812 */ /* 0x010fc400078ec0ff */
[----:B------:R-:W-:Y:S02]  /*1fda10*/  PRMT R7, R5, 0x3340, R0 ;  /* 0x0000334005077816 */ /* 0x000fe40000000000 */
[----:B------:R-:W-:-:S05]  /*1fda20*/  IADD3 R8, P1, R2, R21, RZ ;  /* 0x0000001502087210 */ /* 0x000fca0007f3e0ff */
[----:B------:R-:W-:-:S05]  /*1fda30*/  IMAD.X R9, R12, 0x1, R20, P1 ;  /* 0x000000010c097824 */ /* 0x000fca00008e0614 */
[----:B------:R0:W-:Y:S04]  /*1fda40*/  STL.64 [R1+0x1480], R8 ;  /* 0x0014800801007387 */ /* 0x0001e80000100a00 */
[----:B0-----:R-:W2:Y:S04]  /*1fda50*/  LDL.LU.64 R8, [R1+0x7a48] ;  /* 0x007a480001087983 */ /* 0x001ea80000300a00 */
[----:B------:R-:W-:Y:S04]  /*1fda60*/  STL.64 [R1+0x7a18], R20 ;  /* 0x007a181401007387 */ /* 0x000fe80000100a00 */
[----:B------:R-:W-:Y:S04]  /*1fda70*/  STL [R1+0x1c8], R10 ;  /* 0x0001c80a01007387 */ /* 0x000fe80000100800 */
[----:B------:R0:W-:Y:S02]  /*1fda80*/  STL [R1+0x1cc], R6 ;  /* 0x0001cc0601007387 */ /* 0x0001e40000100800 */
[----:B0-----:R-:W-:-:S02]  /*1fda90*/  PRMT R6, R11, 0x3340, R13 ;  /* 0x000033400b067816 */ /* 0x001fc4000000000d */
[----:B------:R-:W3:Y:S04]  /*1fdaa0*/  LDL.LU R20, [R1+0x68c] ;  /* 0x00068c0001147983 */ /* 0x000ee80000300800 */
[----:B------:R-:W4:Y:S01]  /*1fdab0*/  LDL.LU R21, [R1+0x540] ;  /* 0x0005400001157983 */ /* 0x000f220000300800 */
[----:B------:R-:W-:-:S05]  /*1fdac0*/  PRMT R6, R6, 0x5410, R7 ;  /* 0x0000541006067816 */ /* 0x000fca0000000007 */
[----:B------:R0:W-:Y:S04]  /*1fdad0*/  STL [R1+0x30b8], R6 ;  /* 0x0030b80601007387 */ /* 0x0001e80000100800 */
[----:B------:R-:W4:Y:S01]  /*1fdae0*/  LDL.LU R10, [R1+0x5f4] ;  /* 0x0005f400010a7983 */ /* 0x000f220000300800 */
[----:B0-----:R-:W-:-:S05]  /*1fdaf0*/  IADD3 R6, P1, R2, R19, RZ ;  /* 0x0000001302067210 */ /* 0x001fca0007f3e0ff */
[----:B------:R-:W-:-:S05]  /*1fdb00*/  IMAD.X R7, R12, 0x1, R18, P1 ;  /* 0x000000010c077824 */ /* 0x000fca00008e0612 */
[----:B------:R0:W-:Y:S04]  /*1fdb10*/  STL.64 [R1+0x1468], R6 ;  /* 0x0014680601007387 */ /* 0x0001e80000100a00 */
[----:B0-----:R-:W3:Y:S01]  /*1fdb20*/  LDL.LU.64 R6, [R1+0x7a40] ;  /* 0x007a400001067983 */ /* 0x001ee20000300a00 */
[----:B------:R-:W-:Y:S02]  /*1fdb30*/  SHF.R.U32.HI R11, RZ, 0x8, R11 ;  /* 0x00000008ff0b7819 */ /* 0x000fe4000001160b */
[----:B------:R-:W-:Y:S02]  /*1fdb40*/  SHF.R.U32.HI R13, RZ, 0x8, R13 ;  /* 0x00000008ff0d7819 */ /* 0x000fe4000001160d */
[----:B------:R-:W-:Y:S02]  /*1fdb50*/  SHF.R.U32.HI R5, RZ, 0x8, R5 ;  /* 0x00000008ff057819 */ /* 0x000fe40000011605 */
[----:B------:R-:W-:-:S02]  /*1fdb60*/  LOP3.LUT R11, R11, 0xffff, RZ, 0xc0, !PT ;  /* 0x0000ffff0b0b7812 */ /* 0x000fc400078ec0ff */
[----:B------:R-:W-:Y:S02]  /*1fdb70*/  LOP3.LUT R13, R13, 0xffff, RZ, 0xc0, !PT ;  /* 0x0000ffff0d0d7812 */ /* 0x000fe400078ec0ff */
[----:B------:R-:W-:Y:S02]  /*1fdb80*/  LOP3.LUT R5, R5, 0xffff, RZ, 0xc0, !PT ;  /* 0x0000ffff05057812 */ /* 0x000fe400078ec0ff */
[----:B------:R-:W-:Y:S02]  /*1fdb90*/  PRMT R13, R11, 0x3340, R13 ;  /* 0x000033400b0d7816 */ /* 0x000fe4000000000d */
[----:B------:R-:W-:-:S03]  /*1fdba0*/  PRMT R5, R5, 0x3340, R0 ;  /* 0x0000334005057816 */ /* 0x000fc60000000000 */
[----:B------:R-:W-:Y:S04]  /*1fdbb0*/  STL [R1+0x180c], R13 ;  /* 0x00180c0d01007387 */ /* 0x000fe80000100800 */
[----:B------:R0:W-:Y:S01]  /*1fdbc0*/  STL [R1+0x1c4], R5 ;  /* 0x0001c40501007387 */ /* 0x0001e20000100800 */
[----:B--2---:R-:W-:Y:S02]  /*1fdbd0*/  LOP3.LUT R9, R9, 0xffff, RZ, 0xc0, !PT ;  /* 0x0000ffff09097812 */ /* 0x004fe400078ec0ff */
[----:B---3--:R-:W-:Y:S02]  /*1fdbe0*/  LOP3.LUT R11, R6, 0xffff, RZ, 0xc0, !PT ;  /* 0x0000ffff060b7812 */ /* 0x008fe400078ec0ff */
[----:B------:R-:W-:Y:S02]  /*1fdbf0*/  LOP3.LUT R6, R4, 0xffff, RZ, 0xc0, !PT ;  /* 0x0000ffff04067812 */ /* 0x000fe400078ec0ff */
[----:B------:R-:W2:Y:S04]  /*1fdc00*/  LDL.LU R4, [R1+0x63c] ;  /* 0x00063c0001047983 */ /* 0x000ea80000300800 */
[----:B0-----:R-:W3:Y:S01]  /*1fdc10*/  LDL.LU R5, [R1+0x590] ;  /* 0x0005900001057983 */ /* 0x001ee20000300800 */
[----:B------:R-:W-:-:S03]  /*1fdc20*/  PRMT R13, R6, 0x3340, R0 ;  /* 0x00003340060d7816 */ /* 0x000fc60000000000 */
[----:B------:R0:W-:Y:S04]  /*1fdc30*/  STL [R1+0x7774], R6 ;  /* 0x0077740601007387 */ /* 0x0001e80000100800 */
[----:B------:R1:W-:Y:S01]  /*1fdc40*/  STL [R1+0x79bc], R7 ;  /* 0x0079bc0701007387 */ /* 0x0003e20000100800 */
[----:B0-----:R-:W-:-:S04]  /*1fdc50*/  PRMT R6, R11, 0x3340, R9 ;  /* 0x000033400b067816 */ /* 0x001fc80000000009 */
[----:B-1----:R-:W-:Y:S02]  /*1fdc60*/  PRMT R7, R6, 0x5410, R13 ;  /* 0x0000541006077816 */ /* 0x002fe4000000000d */
[----:B------:R-:W-:Y:S01]  /*1fdc70*/  IADD3 R6, P1, R2, R17, RZ ;  /* 0x0000001102067210 */ /* 0x000fe20007f3e0ff */
[----:B------:R-:W3:Y:S04]  /*1fdc80*/  LDL.LU R13, [R1+0x7a38] ;  /* 0x007a3800010d7983 */ /* 0x000ee80000300800 */
[----:B------:R0:W-:Y:S02]  /*1fdc90*/  STL [R1+0x30b4], R7 ;  /* 0x0030b40701007387 */ /* 0x0001e40000100800 */
[----:B0-----:R-:W-:-:S05]  /*1fdca0*/  IMAD.X R7, R12, 0x1, R15, P1 ;  /* 0x000000010c077824 */ /* 0x001fca00008e060f */
[----:B------:R0:W-:Y:S02]  /*1fdcb0*/  STL.64 [R1+0x1458], R6 ;  /* 0x0014580601007387 */ /* 0x0001e40000100a00 */
[----:B0-----:R-:W-:Y:S02]  /*1fdcc0*/  SHF.R.U32.HI R6, RZ, 0x8, R11 ;  /* 0x00000008ff067819 */ /* 0x001fe4000001160b */
[----:B------:R-:W3:Y:S01]  /*1fdcd0*/  LDL.LU R11, [R1+0x7a34] ;  /* 0x007a3400010b7983 */ /* 0x000ee20000300800 */
[----:B------:R-:W-:Y:S02]  /*1fdce0*/  SHF.R.U32.HI R7, RZ, 0x8, R9 ;  /* 0x00000008ff077819 */ /* 0x000fe40000011609 */
[----:B------:R-:W-:Y:S02]  /*1fdcf0*/  LOP3.LUT R6, R6, 0xffff, RZ, 0xc0, !PT ;  /* 0x0000ffff06067812 */ /* 0x000fe400078ec0ff */
[----:B------:R-:W-:-:S04]  /*1fdd00*/  LOP3.LUT R7, R7, 0xffff, RZ, 0xc0, !PT ;  /* 0x0000ffff07077812 */ /* 0x000fc800078ec0ff */
[----:B------:R-:W-:Y:S02]  /*1fdd10*/  PRMT R9, R6, 0x3340, R7 ;  /* 0x0000334006097816 */ /* 0x000fe40000000007 */
[----:B------:R-:W-:Y:S02]  /*1fdd20*/  LOP3.LUT R6, R20, 0xffff, RZ, 0xc0, !PT ;  /* 0x0000ffff14067812 */ /* 0x000fe400078ec0ff */
[----:B----4-:R-:W-:Y:S01]  /*1fdd30*/  LOP3.LUT R7, R10, 0xffff, RZ, 0xc0, !PT ;  /* 0x0000ffff0a077812 */ /* 0x010fe200078ec0ff */
[----:B------:R0:W-:Y:S03]  /*1fdd40*/  STL [R1+0x74c0], R9 ;  /* 0x0074c00901007387 */ /* 0x0001e60000100800 */
[----:B------:R-:W-:Y:S02]  /*1fdd50*/  PRMT R20, R6, 0x3340, R7 ;  /* 0x0000334006147816 */ /* 0x000fe40000000007 */
[----:B------:R-:W-:-:S02]  /*1fdd60*/  SHF.R.U32.HI R6, RZ, 0x8, R6 ;  /* 0x00000008ff067819 */ /* 0x000fc40000011606 */
[----:B------:R-:W-:Y:S01]  /*1fdd70*/  SHF.R.U32.HI R7, RZ, 0x8, R7 ;  /* 0x00000008ff077819 */ /* 0x000fe20000011607 */
[----:B------:R-:W4:Y:S01]  /*1fdd80*/  LDL.LU R10, [R1+0x638] ;  /* 0x00063800010a7983 */ /* 0x000f220000300800 */
[----:B0-----:R-:W-:-:S04]  /*1fdd90*/  LOP3.LUT R9, R21, 0xffff, RZ, 0xc0, !PT ;  /* 0x0000ffff15097812 */ /* 0x001fc800078ec0ff */
[----:B------:R-:W-:Y:S02]  /*1fdda0*/  PRMT R21, R9, 0x3340, R0 ;  /* 0x0000334009157816 */ /* 0x000fe40000000000 */
[----:B------:R-:W-:Y:S02]  /*1fddb0*/  LOP3.LUT R6, R6, 0xffff, RZ, 0xc0, !PT ;  /* 0x0000ffff06067812 */ /* 0x000fe400078ec0ff */
[----:B------:R-:W-:Y:S02]  /*1fddc0*/  PRMT R21, R20, 0x5410, R21 ;  /* 0x0000541014157816 */ /* 0x000fe40000000015 */
[----:B------:R-:W-:Y:S02]  /*1fddd0*/  IADD3 R20, P1, R2, R16, RZ ;  /* 0x0000001002147210 */ /* 0x000fe40007f3e0ff */
[----:B------:R-:W-:Y:S01]  /*1fdde0*/  LOP3.LUT R7, R7, 0xffff, RZ, 0xc0, !PT ;  /* 0x0000ffff07077812 */ /* 0x000fe200078ec0ff */
[----:B------:R0:W-:Y:S03]  /*1fddf0*/  STL [R1+0x30ac], R21 ;  /* 0x0030ac1501007387 */ /* 0x0001e60000100800 */
[----:B------:R-:W-:Y:S01]  /*1fde00*/  PRMT R7, R6, 0x3340, R7 ;  /* 0x0000334006077816 */ /* 0x000fe20000000007 */
[----:B------:R-:W-:Y:S01]  /*1fde10*/  STL.64 [R1+0x7a08], R16 ;  /* 0x007a081001007387 */ /* 0x000fe20000100a00 */
[----:B0-----:R-:W-:-:S03]  /*1fde20*/  IMAD.X R21, R12, 0x1, R14, P1 ;  /* 0x000000010c157824 */ /* 0x001fc600008e060e */
[----:B------:R-:W4:Y:S04]  /*1fde30*/  LDL.LU R12, [R1+0x7a30] ;  /* 0x007a3000010c7983 */ /* 0x000f280000300800 */
[----:B------:R-:W-:Y:S04]  /*1fde40*/  STL.64 [R1+0x1460], R20 ;  /* 0x0014601401007387 */ /* 0x000fe80000100a00 */
[----:B------:R0:W-:Y:S01]  /*1fde50*/  STL [R1+0x1804], R7 ;  /* 0x0018040701007387 */ /* 0x0001e20000100800 */
[----:B--2---:R-:W-:Y:S02]  /*1fde60*/  LOP3.LUT R6, R4, 0xffff, RZ, 0xc0, !PT ;  /* 0x0000ffff04067812 */ /* 0x004fe400078ec0ff */
[----:B---3--:R-:W-:-:S04]  /*1fde70*/  LOP3.LUT R5, R5, 0xffff, RZ, 0xc0, !PT ;  /* 0x0000ffff05057812 */ /* 0x008fc800078ec0ff */
[----:B0-----:R-:W-:Y:S02]  /*1fde80*/  PRMT R7, R6, 0x3340, R5 ;  /* 0x0000334006077816 */ /* 0x001fe40000000005 */
[----:B------:R-:W-:Y:S02]  /*1fde90*/  LOP3.LUT R4, R11, 0xffff, RZ, 0xc0, !PT ;  /* 0x0000ffff0b047812 */ /* 0x000fe400078ec0ff */
[----:B------:R-:W2:Y:S02]  /*1fdea0*/  LDL.LU R11, [R1+0x7a2c] ;  /* 0x007a2c00010b7983 */ /* 0x000ea40000300800 */
[----:B------:R-:W-:-:S04]  /*1fdeb0*/  PRMT R16, R4, 0x3340, R0 ;  /* 0x0000334004107816 */ /* 0x000fc80000000000 */
[----:B------:R-:W-:Y:S02]  /*1fdec0*/  PRMT R17, R7, 0x5410, R16 ;  /* 0x0000541007117816 */ /* 0x000fe40000000010 */
[----:B------:R-:W-:-:S03]  /*1fded0*/  SHF.R.U32.HI R16, RZ, 0x8, R5 ;  /* 0x00000008ff107819 */ /* 0x000fc60000011605 */
[----:B------:R0:W-:Y:S04]  /*1fdee0*/  STL [R1+0x30a8], R17 ;  /* 0x0030a81101007387 */ /* 0x0001e80000100800 */
[----:B------:R-:W3:Y:S04]  /*1fdef0*/  LDL.LU R20, [R1+0x3a0] ;  /* 0x0003a00001147983 */ /* 0x000ee80000300800 */
[----:B------:R-:W3:Y:S04]  /*1fdf00*/  LDL.LU R21, [R1+0x114] ;  /* 0x0001140001157983 */ /* 0x000ee80000300800 */
[----:B------:R-:W3:Y:S01]  /*1fdf10*/  LDL.LU R5, [R1+0x1ac] ;  /* 0x0001ac0001057983 */ /* 0x000ee20000300800 */
[----:B------:R-:W-:-:S02]  /*1fdf20*/  SHF.R.U32.HI R7, RZ, 0x8, R6 ;  /* 0x00000008ff077819 */ /* 0x000fc40000011606 */
[----:B------:R-:W-:Y:S02]  /*1fdf30*/  SHF.R.U32.HI R6, RZ, 0x8, R4 ;  /* 0x00000008ff067819 */ /* 0x000fe40000011604 */
[----:B------:R-:W3:Y:S04]  /*1fdf40*/  LDL.LU R4, [R1+0x39c] ;  /* 0x00039c0001047983 */ /* 0x000ee80000300800 */
[----:B0-----:R-:W3:Y:S01]  /*1fdf50*/  LDL.LU R17, [R1+0x1a8] ;  /* 0x0001a80001117983 */ /* 0x001ee20000300800 */
[----:B------:R-:W-:Y:S02]  /*1fdf60*/  LOP3.LUT R7, R7, 0xffff, RZ, 0xc0, !PT ;  /* 0x0000ffff07077812 */ /* 0x000fe400078ec0ff */
[----:B------:R-:W-:Y:S02]  /*1fdf70*/  LOP3.LUT R16, R16, 0xffff, RZ, 0xc0, !PT ;  /* 0x0000ffff10107812 */ /* 0x000fe400078ec0ff */
[----:B------:R-:W-:-:S02]  /*1fdf80*/  LOP3.LUT R6, R6, 0xffff, RZ, 0xc0, !PT ;  /* 0x0000ffff06067812 */ /* 0x000fc400078ec0ff */
[----:B------:R-:W-:Y:S02]  /*1fdf90*/  PRMT R7, R7, 0x3340, R16 ;  /* 0x0000334007077816 */ /* 0x000fe40000000010 */
[----:B------:R-:W-:-:S03]  /*1fdfa0*/  PRMT R6, R6, 0x3340, R0 ;  /* 0x0000334006067816 */ /* 0x000fc60000000000 */
[----:B------:R-:W-:Y:S04]  /*1fdfb0*/  STL [R1+0x1800], R7 ;  /* 0x0018000701007387 */ /* 0x000fe80000100800 */
[----:B------:R4:W-:Y:S01]  /*1fdfc0*/  STL [R1+0x1bc], R6 ;  /* 0x0001bc0601007387 */ /* 0x0009e20000100800 */
[----:B------:R-:W-:Y:S01]  /*1fdfd0*/  VIADD R2, R2, UR6 ;  /* 0x0000000602027c36 */ /* 0x000fe20008000000 */
[----:B------:R-:W-:Y:S01]  /*1fdfe0*/  SHF.R.U32.HI R9, RZ, 0x8, R9 ;  /* 0x00000008ff097819 */ /* 0x000fe20000011609 */
[----:B------:R-:W-:Y:S01]  /*1fdff0*/  ULDC UR6, c[0x0][0x248] ;  /* 0x0000920000067ab9 */ /* 0x000fe20000000800 */
[----:B----4-:R-:W-:Y:S02]  /*1fe000*/  LOP3.LUT R6, R10, 0xffff, RZ, 0xc0, !PT ;  /* 0x0000ffff0a067812 */ /* 0x010fe400078ec0ff */
[----:B------:R-:W-:-:S05]  /*1fe010*/  LOP3.LUT R12, R12, 0xffff, RZ, 0xc0, !PT ;  /* 0x0000ffff0c0c7812 */ /* 0x000fca00078ec0ff */
[----:B------:R0:W-:Y:S01]  /*1fe020*/  STL [R1+0x7778], R12 ;  /* 0x0077780c01007387 */ /* 0x0001e20000100800 */
[----:B------:R-:W-:-:S04]  /*1fe030*/  LOP3.LUT R9, R9, 0xffff, RZ, 0xc0, !PT ;  /* 0x0000ffff09097812 */ /* 0x000fc800078ec0ff */
[--C-:B------:R-:W-:Y:S02]  /*1fe040*/  PRMT R9, R9, 0x3340, R0.reuse ;  /* 0x0000334009097816 */ /* 0x100fe40000000000 */
[----:B--2---:R-:W-:Y:S02]  /*1fe050*/  LOP3.LUT R7, R11, 0xffff, RZ, 0xc0, !PT ;  /* 0x0000ffff0b077812 */ /* 0x004fe400078ec0ff */
[----:B------:R-:W-:Y:S02]  /*1fe060*/  PRMT R11, R12, 0x3340, R0 ;  /* 0x000033400c0b7816 */ /* 0x000fe40000000000 */
[----:B------:R-:W-:Y:S02]  /*1fe070*/  PRMT R10, R6, 0x3340, R7 ;  /* 0x00003340060a7816 */ /* 0x000fe40000000007 */
[----:B0-----:R-:W-:Y:S02]  /*1fe080*/  SHF.R.S32.HI R12, RZ, 0x1f, R2 ;  /* 0x0000001fff0c7819 */ /* 0x001fe40000011402 */
[----:B------:R-:W-:-:S02]  /*1fe090*/  PRMT R16, R10, 0x5410, R11 ;  /* 0x000054100a107816 */ /* 0x000fc4000000000b */
[----:B------:R-:W-:Y:S02]  /*1fe0a0*/  IADD3 R10, P1, R2, R27, RZ ;  /* 0x0000001b020a7210 */ /* 0x000fe40007f3e0ff */
[----:B------:R-:W-:Y:S02]  /*1fe0b0*/  SHF.R.U32.HI R6, RZ, 0x8, R6 ;  /* 0x00000008ff067819 */ /* 0x000fe40000011606 */
[----:B------:R-:W-:Y:S01]  /*1fe0c0*/  SHF.R.U32.HI R7, RZ, 0x8, R7 ;  /* 0x00000008ff077819 */ /* 0x000fe20000011607 */
[----:B------:R-:W-:Y:S01]  /*1fe0d0*/  IMAD.X R11, R12, 0x1, R26, P1 ;  /* 0x000000010c0b7824 */ /* 0x000fe200008e061a */
[----:B------:R-:W-:Y:S02]  /*1fe0e0*/  LOP3.LUT R6, R6, 0xffff, RZ, 0xc0, !PT ;  /* 0x0000ffff06067812 */ /* 0x000fe400078ec0ff */
[----:B------:R-:W-:Y:S01]  /*1fe0f0*/  LOP3.LUT R7, R7, 0xffff, RZ, 0xc0, !PT ;  /* 0x0000ffff07077812 */ /* 0x000fe200078ec0ff */
[----:B------:R-:W-:Y:S04]  /*1fe100*/  STL [R1+0x30a4], R16 ;  /* 0x0030a41001007387 */ /* 0x000fe80000100800 */
[----:B------:R0:W-:Y:S02]  /*1fe110*/  STL.64 [R1+0x1450], R10 ;  /* 0x0014500a01007387 */ /* 0x0001e40000100a00 */
[----:B0-----:R-:W-:-:S02]  /*1fe120*/  PRMT R11, R6, 0x3340, R7 ;  /* 0x00003340060b7816 */ /* 0x001fc40000000007 */
[----:B------:R-:W2:Y:S01]  /*1fe130*/  LDL.LU R10, [R1+0x7a28] ;  /* 0x007a2800010a7983 */ /* 0x000ea20000300800 */
[----:B---3--:R-:W-:-:S03]  /*1fe140*/  LOP3.LUT R7, R21, 0xffff, RZ, 0xc0, !PT ;  /* 0x0000ffff15077812 */ /* 0x008fc600078ec0ff */
[----:B------:R0:W-:Y:S04]  /*1fe150*/  STL [R1+0x74c4], R11 ;  /* 0x0074c40b01007387 */ /* 0x0001e80000100800 */
[----:B------:R1:W-:Y:S01]  /*1fe160*/  STL [R1+0x1b8], R9 ;  /* 0x0001b80901007387 */ /* 0x0003e20000100800 */
[----:B------:R-:W-:Y:S02]  /*1fe170*/  PRMT R21, R7, 0x3340, R0 ;  /* 0x0000334007157816 */ /* 0x000fe40000000000 */
[----:B0-----:R-:W-:Y:S02]  /*1fe180*/  LOP3.LUT R11, R5, 0xffff, RZ, 0xc0, !PT ;  /* 0x0000ffff050b7812 */ /* 0x001fe400078ec0ff */
[----:B-1----:R-:W-:-:S04]  /*1fe190*/  LOP3.LUT R9, R20, 0xffff, RZ, 0xc0, !PT ;  /* 0x0000ffff14097812 */ /* 0x002fc800078ec0ff */
[----:B------:R-:W-:Y:S02]  /*1fe1a0*/  PRMT R20, R9, 0x3340, R11 ;  /* 0x0000334009147816 */ /* 0x000fe4000000000b */
[----:B------:R-:W-:Y:S02]  /*1fe1b0*/  LOP3.LUT R6, R13, 0xffff, RZ, 0xc0, !PT ;  /* 0x0000ffff0d067812 */ /* 0x000fe400078ec0ff */
[----:B------:R-:W-:Y:S01]  /*1fe1c0*/  LOP3.LUT R16, R4, 0xffff, RZ, 0xc0, !PT ;  /* 0x0000ffff04107812 */ /* 0x000fe200078ec0ff */
[----:B------:R-:W3:Y:S01]  /*1fe1d0*/  LDL.LU R13, [R1+0x7a24] ;  /* 0x007a2400010d7983 */ /* 0x000ee20000300800 */
[----:B------:R-:W-:Y:S02]  /*1fe1e0*/  PRMT R20, R20, 0x5410, R21 ;  /* 0x0000541014147816 */ /* 0x000fe40000000015 */
[----:B------:R-:W-:Y:S01]  /*1fe1f0*/  LOP3.LUT R17, R17, 0xffff, RZ, 0xc0, !PT ;  /* 0x0000ffff11117812 */ /* 0x000fe200078ec0ff */
[----:B------:R-:W4:Y:S04]  /*1fe200*/  LDL.LU R5, [R1+0x314] ;  /* 0x0003140001057983 */ /* 0x000f280000300800 */
[----:B------:R-:W4:Y:S04]  /*1fe210*/  LDL.LU R4, [R1+0x310] ;  /* 0x0003100001047983 */ /* 0x000f280000300800 */
[----:B------:R0:W-:Y:S01]  /*1fe220*/  STL [R1+0x30a0], R20 ;  /* 0x0030a01401007387 */ /* 0x0001e20000100800 */
[----:B------:R-:W-:-:S02]  /*1fe230*/  PRMT R21, R6, 0x3340, R0 ;  /* 0x0000334006157816 */ /* 0x000fc40000000000 */
[----:B0-----:R-:W-:-:S04]  /*1fe240*/  PRMT R20, R16, 0x3340, R17 ;  /* 0x0000334010147816 */ /* 0x001fc80000000011 */
[----:B------:R-:W-:Y:S02]  /*1fe250*/  PRMT R21, R20, 0x5410, R21 ;  /* 0x0000541014157816 */ /* 0x000fe40000000015 */
[----:B------:R-:W-:-:S03]  /*1fe260*/  IADD3 R20, P1, R2, R29, RZ ;  /* 0x0000001d02147210 */ /* 0x000fc60007f3e0ff */
[----:B------:R0:W-:Y:S02]  /*1fe270*/  STL [R1+0x309c], R21 ;  /* 0x00309c1501007387 */ /* 0x0001e40000100800 */
[----:B0-----:R-:W-:-:S05]  /*1fe280*/  IMAD.X R21, R12, 0x1, R28, P1 ;  /* 0x000000010c157824 */ /* 0x001fca00008e061c */
[----:B------:R0:W-:Y:S04]  /*1fe290*/  STL.64 [R1+0x1448], R20 ;  /* 0x0014481401007387 */ /* 0x0001e80000100a00 */
[----:B0-----:R-:W4:Y:S01]  /*1fe2a0*/  LDL.LU R21, [R1+0x168] ;  /* 0x0001680001157983 */ /* 0x001f220000300800 */
[----:B------:R-:W-:Y:S02]  /*1fe2b0*/  SHF.R.U32.HI R16, RZ, 0x8, R16 ;  /* 0x00000008ff107819 */ /* 0x000fe40000011610 */
[----:B------:R-:W-:Y:S02]  /*1fe2c0*/  SHF.R.U32.HI R17, RZ, 0x8, R17 ;  /* 0x00000008ff117819 */ /* 0x000fe40000011611 */
[----:B------:R-:W-:Y:S02]  /*1fe2d0*/  SHF.R.U32.HI R9, RZ, 0x8, R9 ;  /* 0x00000008ff097819 */ /* 0x000fe40000011609 */
[----:B------:R-:W-:-:S02]  /*1fe2e0*/  SHF.R.U32.HI R11, RZ, 0x8, R11 ;  /* 0x00000008ff0b7819 */ /* 0x000fc4000001160b */
[----:B------:R-:W-:Y:S02]  /*1fe2f0*/  LOP3.LUT R16, R16, 0xffff, RZ, 0xc0, !PT ;  /* 0x0000ffff10107812 */ /* 0x000fe400078ec0ff */
[----:B------:R-:W-:Y:S02]  /*1fe300*/  LOP3.LUT R17, R17, 0xffff, RZ, 0xc0, !PT ;  /* 0x0000ffff11117812 */ /* 0x000fe400078ec0ff */
[----:B------:R-:W-:Y:S02]  /*1fe310*/  LOP3.LUT R9, R9, 0xffff, RZ, 0xc0, !PT ;  /* 0x0000ffff09097812 */ /* 0x000fe400078ec0ff */
[----:B------:R-:W-:Y:S02]  /*1fe320*/  LOP3.LUT R11, R11, 0xffff, RZ, 0xc0, !PT ;  /* 0x0000ffff0b0b7812 */ /* 0x000fe400078ec0ff */
[----:B------:R-:W-:Y:S02]  /*1fe330*/  SHF.R.U32.HI R7, RZ, 0x8, R7 ;  /* 0x00000008ff077819 */ /* 0x000fe40000011607 */
[----:B------:R-:W-:-:S02]  /*1fe340*/  PRMT R20, R16, 0x3340, R17 ;  /* 0x0000334010147816 */ /* 0x000fc40000000011 */
[----:B------:R-:W-:Y:S02]  /*1fe350*/  SHF.R.U32.HI R6, RZ, 0x8, R6 ;  /* 0x00000008ff067819 */ /* 0x000fe40000011606 */
[----:B------:R-:W-:Y:S02]  /*1fe360*/  PRMT R9, R9, 0x3340, R11 ;  /* 0x0000334009097816 */ /* 0x000fe4000000000b */
[----:B------:R-:W-:Y:S02]  /*1fe370*/  IADD3 R16, P1, R2, R25, RZ ;  /* 0x0000001902107210 */ /* 0x000fe40007f3e0ff */
[----:B------:R-:W-:Y:S02]  /*1fe380*/  LOP3.LUT R7, R7, 0xffff, RZ, 0xc0, !PT ;  /* 0x0000ffff07077812 */ /* 0x000fe400078ec0ff */
[----:B------:R-:W-:Y:S01]  /*1fe390*/  LOP3.LUT R6, R6, 0xffff, RZ, 0xc0, !PT ;  /* 0x0000ffff06067812 */ /* 0x000fe200078ec0ff */
[----:B------:R-:W-:Y:S04]  /*1fe3a0*/  STL [R1+0x17cc], R20 ;  /* 0x0017cc1401007387 */ /* 0x000fe80000100800 */
[----:B------:R-:W-:Y:S01]  /*1fe3b0*/  STL [R1+0x5c8], R9 ;  /* 0x0005c80901007387 */ /* 0x000fe20000100800 */
[----:B------:R-:W-:-:S03]  /*1fe3c0*/  IMAD.X R17, R12, 0x1, R24, P1 ;  /* 0x000000010c117824 */ /* 0x000fc600008e0618 */
[----:B------:R-:W-:Y:S01]  /*1fe3d0*/  STL.64 [R1+0x79f8], R24 ;  /* 0x0079f81801007387 */ /* 0x000fe20000100a00 */
[--C-:B------:R-:W-:Y:S02]  /*1fe3e0*/  PRMT R7, R7, 0x3340, R0.reuse ;  /* 0x0000334007077816 */ /* 0x100fe40000000000 */
[----:B------:R-:W-:Y:S01]  /*1fe3f0*/  PRMT R6, R6, 0x3340, R0 ;  /* 0x0000334006067816 */ /* 0x000fe20000000000 */
[----:B------:R0:W-:Y:S04]  /*1fe400*/  STL.64 [R1+0x1440], R16 ;  /* 0x0014401001007387 */ /* 0x0001e80000100a00 */
[----:B------:R1:W-:Y:S04]  /*1fe410*/  STL [R1+0x1b0], R7 ;  /* 0x0001b00701007387 */ /* 0x0003e80000100800 */
[----:B------:R1:W-:Y:S01]  /*1fe420*/  STL [R1+0x1ac], R6 ;  /* 0x0001ac0601007387 */ /* 0x0003e20000100800 */
[----:B0-----:R-:W-:-:S02]  /*1fe430*/  LOP3.LUT R16, R3, 0xffff, RZ, 0xc0, !PT ;  /* 0x0000ffff03107812 */ /* 0x001fc400078ec0ff */
[----:B--2---:R-:W-:Y:S02]  /*1fe440*/  LOP3.LUT R11, R10, 0xffff, RZ, 0xc0, !PT ;  /* 0x0000ffff0a0b7812 */ /* 0x004fe400078ec0ff */
[----:B------:R-:W2:Y:S02]  /*1fe450*/  LDL.LU R10, [R1+0x7a20] ;  /* 0x007a2000010a7983 */ /* 0x000ea40000300800 */
[----:B------:R-:W-:Y:S02]  /*1fe460*/  PRMT R20, R11, 0x3340, R0 ;  /* 0x000033400b147816 */ /* 0x000fe40000000000 */
[----:B---3--:R-:W-:Y:S02]  /*1fe470*/  LOP3.LUT R13, R13, 0xffff, RZ, 0xc0, !PT ;  /* 0x0000ffff0d0d7812 */ /* 0x008fe400078ec0ff */
[----:B----4-:R-:W-:Y:S02]  /*1fe480*/  LOP3.LUT R25, R5, 0xffff, RZ, 0xc0, !PT ;  /* 0x0000ffff05197812 */ /* 0x010fe400078ec0ff */
[----:B------:R-:W-:-:S02]  /*1fe490*/  LOP3.LUT R17, R4, 0xffff, RZ, 0xc0, !PT ;  /* 0x0000ffff04117812 */ /* 0x000fc400078ec0ff */
[----:B------:R-:W3:Y:S01]  /*1fe4a0*/  LDL.LU R4, [R1+0x694] ;  /* 0x0006940001047983 */ /* 0x000ee20000300800 */
[----:B------:R-:W-:-:S03]  /*1fe4b0*/  PRMT R9, R25, 0x3340, R13 ;  /* 0x0000334019097816 */ /* 0x000fc6000000000d */
[----:B------:R-:W4:Y:S04]  /*1fe4c0*/  LDL.LU R3, [R1+0x550] ;  /* 0x0005500001037983 */ /* 0x000f280000300800 */
[----:B------:R-:W2:Y:S04]  /*1fe4d0*/  LDL.LU R5, [R1+0x608] ;  /* 0x0006080001057983 */ /* 0x000ea80000300800 */
[----:B-1----:R-:W2:Y:S01]  /*1fe4e0*/  LDL.LU R7, [R1+0x690] ;  /* 0x0006900001077983 */ /* 0x002ea20000300800 */
[----:B------:R-:W-:-:S03]  /*1fe4f0*/  PRMT R20, R9, 0x5410, R20 ;  /* 0x0000541009147816 */ /* 0x000fc60000000014 */
[----:B------:R-:W2:Y:S04]  /*1fe500*/  LDL.LU R6, [R1+0x54c] ;  /* 0x00054c0001067983 */ /* 0x000ea80000300800 */
[----:B------:R-:W2:Y:S04]  /*1fe510*/  LDL.LU R9, [R1+0x604] ;  /* 0x0006040001097983 */ /* 0x000ea80000300800 */
[----:B------:R0:W-:Y:S01]  /*1fe520*/  STL [R1+0x3094], R20 ;  /* 0x0030941401007387 */ /* 0x0001e20000100800 */
[----:B------:R-:W-:Y:S02]  /*1fe530*/  LOP3.LUT R24, R21, 0xffff, RZ, 0xc0, !PT ;  /* 0x0000ffff15187812 */ /* 0x000fe400078ec0ff */
[----:B------:R-:W-:-:S02]  /*1fe540*/  PRMT R21, R16, 0x3340, R0 ;  /* 0x0000334010157816 */ /* 0x000fc40000000000 */
[----:B0-----:R-:W-:-:S04]  /*1fe550*/  PRMT R20, R17, 0x3340, R24 ;  /* 0x0000334011147816 */ /* 0x001fc80000000018 */
[----:B------:R-:W-:Y:S02]  /*1fe560*/  PRMT R21, R20, 0x5410, R21 ;  /* 0x0000541014157816 */ /* 0x000fe40000000015 */
[----:B------:R-:W-:-:S03]  /*1fe570*/  IADD3 R20, P1, R2, R23, RZ ;  /* 0x0000001702147210 */ /* 0x000fc60007f3e0ff */
[----:B------:R0:W-:Y:S02]  /*1fe580*/  STL [R1+0x3098], R21 ;  /* 0x0030981501007387 */ /* 0x0001e40000100800 */
[----:B0-----:R-:W-:-:S05]  /*1fe590*/  IMAD.X R21, R12, 0x1, R22, P1 ;  /* 0x000000010c157824 */ /* 0x001fca00008e0616 */
[----:B------:R0:W-:Y:S04]  /*1fe5a0*/  STL.64 [R1+0x1430], R20 ;  /* 0x0014301401007387 */ /* 0x0001e80000100a00 */
[----:B0-----:R-:W2:Y:S01]  /*1fe5b0*/  LDL.LU.64 R20, [R1+0x7a18] ;  /* 0x007a180001147983 */ /* 0x001ea20000300a00 */
        /* <DEDUP_REMOVED lines=9> */
[----:B------:R-:W-:-:S02]  /*1fe650*/  SHF.R.U32.HI R11, RZ, 0x8, R11 ;  /* 0x00000008ff0b7819 */ /* 0x000fc4000001160b */
[----:B------:R-:W-:Y:S02]  /*1fe660*/  PRMT R25, R25, 0x3340, R13 ;  /* 0x0000334019197816 */ /* 0x000fe4000000000d */
[----:B------:R-:W-:Y:S02]  /*1fe670*/  PRMT R17, R17, 0x3340, R24 ;  /* 0x0000334011117816 */ /* 0x000fe40000000018 */
[----:B------:R-:W-:Y:S01]  /*1fe680*/  LOP3.LUT R16, R16, 0xffff, RZ, 0xc0, !PT ;  /* 0x0000ffff10107812 */ /* 0x000fe200078ec0ff */
[----:B------:R-:W2:Y:S01]  /*1fe690*/  LDL.LU R13, [R1+0x7a10] ;  /* 0x007a1000010d7983 */ /* 0x000ea20000300800 */
[----:B------:R-:W-:-:S03]  /*1fe6a0*/  LOP3.LUT R11, R11, 0xffff, RZ, 0xc0, !PT ;  /* 0x0000ffff0b0b7812 */ /* 0x000fc600078ec0ff */
[----:B------:R0:W-:Y:S01]  /*1fe6b0*/  STL [R1+0x17c8], R25 ;  /* 0x0017c81901007387 */ /* 0x0001e20000100800 */
[--C-:B------:R-:W-:Y:S02]  /*1fe6c0*/  PRMT R16, R16, 0x3340, R0.reuse ;  /* 0x0000334010107816 */ /* 0x100fe40000000000 */
[----:B------:R-:W-:Y:S01]  /*1fe6d0*/  PRMT R11, R11, 0x3340, R0 ;  /* 0x000033400b0b7816 */ /* 0x000fe20000000000 */
[----:B------:R-:W-:Y:S01]  /*1fe6e0*/  STL [R1+0x17c4], R17 ;  /* 0x0017c41101007387 */ /* 0x000fe20000100800 */
[----:B---3--:R-:W-:Y:S02]  /*1fe6f0*/  LOP3.LUT R4, R4, 0xffff, RZ, 0xc0, !PT ;  /* 0x0000ffff04047812 */ /* 0x008fe400078ec0ff */
[----:B----4-:R-:W-:Y:S02]  /*1fe700*/  LOP3.LUT R3, R3, 0xffff, RZ, 0xc0, !PT ;  /* 0x0000ffff03037812 */ /* 0x010fe400078ec0ff */
[----:B--2---:R-:W-:Y:S02]  /*1fe710*/  LOP3.LUT R5, R5, 0xffff, RZ, 0xc0, !PT ;  /* 0x0000ffff05057812 */ /* 0x004fe400078ec0ff */
[----:B------:R-:W-:-:S05]  /*1fe720*/  IADD3 R24, P1, R2, R21, RZ ;  /* 0x0000001502187210 */ /* 0x000fca0007f3e0ff */
[----:B0-----:R-:W-:-:S05]  /*1fe730*/  IMAD.X R25, R12, 0x1, R20, P1 ;  /* 0x000000010c197824 */ /* 0x001fca00008e0614 */
[----:B------:R0:W-:Y:S04]  /*1fe740*/  STL.64 [R1+0x1438], R24 ;  /* 0x0014381801007387 */ /* 0x0001e80000100a00 */
[----:B------:R-:W-:Y:S04]  /*1fe750*/  STL [R1+0x1a8], R16 ;  /* 0x0001a81001007387 */ /* 0x000fe80000100800 */
[----:B------:R1:W-:Y:S01]  /*1fe760*/  STL [R1+0x1a4], R11 ;  /* 0x0001a40b01007387 */ /* 0x0003e20000100800 */
[----:B0-----:R-:W-:Y:S02]  /*1fe770*/  LOP3.LUT R24, R7, 0xffff, RZ, 0xc0, !PT ;  /* 0x0000ffff07187812 */ /* 0x001fe400078ec0ff */
[----:B-1----:R-:W-:-:S02]  /*1fe780*/  LOP3.LUT R11, R6, 0xffff, RZ, 0xc0, !PT ;  /* 0x0000ffff060b7812 */ /* 0x002fc400078ec0ff */
[----:B------:R-:W-:Y:S02]  /*1fe790*/  LOP3.LUT R25, R9, 0xffff, RZ, 0xc0, !PT ;  /* 0x0000ffff09197812 */ /* 0x000fe400078ec0ff */
[--C-:B------:R-:W-:Y:S02]  /*1fe7a0*/  PRMT R7, R3, 0x3340, R0.reuse ;  /* 0x0000334003077816 */ /* 0x100fe40000000000 */
[----:B------:R-:W-:Y:S02]  /*1fe7b0*/  PRMT R6, R4, 0x3340, R5 ;  /* 0x0000334004067816 */ /* 0x000fe40000000005 */
[----:B------:R-:W-:Y:S02]  /*1fe7c0*/  PRMT R17, R11, 0x3340, R0 ;  /* 0x000033400b117816 */ /* 0x000fe40000000000 */
[----:B------:R-:W-:Y:S02]  /*1fe7d0*/  PRMT R16, R24, 0x3340, R25 ;  /* 0x0000334018107816 */ /* 0x000fe40000000019 */
[----:B------:R-:W-:-:S02]  /*1fe7e0*/  PRMT R9, R6, 0x5410, R7 ;  /* 0x0000541006097816 */ /* 0x000fc40000000007 */
[----:B------:R-:W-:Y:S01]  /*1fe7f0*/  PRMT R17, R16, 0x5410, R17 ;  /* 0x0000541010117816 */ /* 0x000fe20000000011 */
[----:B------:R-:W2:Y:S01]  /*1fe800*/  LDL.LU R7, [R1+0x648] ;  /* 0x0006480001077983 */ /* 0x000ea20000300800 */
[----:B------:R-:W-:-:S03]  /*1fe810*/  IADD3 R16, P1, R2, R19, RZ ;  /* 0x0000001302107210 */ /* 0x000fc60007f3e0ff */
[----:B------:R-:W3:Y:S04]  /*1fe820*/  LDL.LU R6, [R1+0x50c] ;  /* 0x00050c0001067983 */ /* 0x000ee80000300800 */
[----:B------:R0:W-:Y:S04]  /*1fe830*/  STL [R1+0x3090], R9 ;  /* 0x0030900901007387 */ /* 0x0001e80000100800 */
[----:B0-----:R-:W4:Y:S04]  /*1fe840*/  LDL.LU R9, [R1+0x5b4] ;  /* 0x0005b40001097983 */ /* 0x001f280000300800 */
[----:B------:R0:W-:Y:S02]  /*1fe850*/  STL [R1+0x308c], R17 ;  /* 0x00308c1101007387 */ /* 0x0001e40000100800 */
[----:B0-----:R-:W-:-:S05]  /*1fe860*/  IMAD.X R17, R12, 0x1, R18, P1 ;  /* 0x000000010c117824 */ /* 0x001fca00008e0612 */
[----:B------:R0:W-:Y:S04]  /*1fe870*/  STL.64 [R1+0x1418], R16 ;  /* 0x0014181001007387 */ /* 0x0001e80000100a00 */
[----:B0-----:R-:W4:Y:S01]  /*1fe880*/  LDL.LU.64 R16, [R1+0x7a08] ;  /* 0x007a080001107983 */ /* 0x001f220000300a00 */
        /* <DEDUP_REMOVED lines=8> */
[----:B------:R-:W-:Y:S02]  /*1fe910*/  PRMT R24, R24, 0x3340, R25 ;  /* 0x0000334018187816 */ /* 0x000fe40000000019 */
[----:B------:R-:W-:-:S02]  /*1fe920*/  PRMT R4, R4, 0x3340, R5 ;  /* 0x0000334004047816 */ /* 0x000fc40000000005 */
[----:B------:R-:W4:Y:S04]  /*1fe930*/  LDL.LU R5, [R1+0x29c] ;  /* 0x00029c0001057983 */ /* 0x000f280000300800 */
[----:B------:R0:W-:Y:S01]  /*1fe940*/  STL [R1+0x17c0], R24 ;  /* 0x0017c01801007387 */ /* 0x0001e20000100800 */
[----:B------:R-:W-:-:S03]  /*1fe950*/  SHF.R.U32.HI R3, RZ, 0x8, R3 ;  /* 0x00000008ff037819 */ /* 0x000fc60000011603 */
[----:B------:R-:W-:Y:S01]  /*1fe960*/  STL [R1+0x179c], R4 ;  /* 0x00179c0401007387 */ /* 0x000fe20000100800 */
[----:B------:R-:W-:-:S04]  /*1fe970*/  SHF.R.U32.HI R11, RZ, 0x8, R11 ;  /* 0x00000008ff0b7819 */ /* 0x000fc8000001160b */
[----:B------:R-:W-:-:S04]  /*1fe980*/  LOP3.LUT R11, R11, 0xffff, RZ, 0xc0, !PT ;  /* 0x0000ffff0b0b7812 */ /* 0x000fc800078ec0ff */
[----:B------:R-:W-:Y:S02]  /*1fe990*/  PRMT R11, R11, 0x3340, R0 ;  /* 0x000033400b0b7816 */ /* 0x000fe40000000000 */
[----:B--2---:R-:W-:Y:S02]  /*1fe9a0*/  LOP3.LUT R7, R7, 0xffff, RZ, 0xc0, !PT ;  /* 0x0000ffff07077812 */ /* 0x004fe400078ec0ff */
[----:B---3--:R-:W-:Y:S02]  /*1fe9b0*/  LOP3.LUT R6, R6, 0xffff, RZ, 0xc0, !PT ;  /* 0x0000ffff06067812 */ /* 0x008fe400078ec0ff */
[----:B----4-:R-:W-:Y:S02]  /*1fe9c0*/  LOP3.LUT R9, R9, 0xffff, RZ, 0xc0, !PT ;  /* 0x0000ffff09097812 */ /* 0x010fe400078ec0ff */
[----:B0-----:R-:W-:-:S05]  /*1fe9d0*/  IADD3 R24, P1, R2, R17, RZ ;  /* 0x0000001102187210 */ /* 0x001fca0007f3e0ff */
[----:B------:R-:W-:-:S05]  /*1fe9e0*/  IMAD.X R25, R12, 0x1, R15, P1 ;  /* 0x000000010c197824 */ /* 0x000fca00008e060f */
[----:B------:R0:W-:Y:S02]  /*1fe9f0*/  STL.64 [R1+0x1428], R24 ;  /* 0x0014281801007387 */ /* 0x0001e40000100a00 */
[----:B0-----:R-:W-:Y:S02]  /*1fea00*/  LOP3.LUT R24, R3, 0xffff, RZ, 0xc0, !PT ;  /* 0x0000ffff03187812 */ /* 0x001fe400078ec0ff */
[----:B------:R-:W2:Y:S04]  /*1fea10*/  LDL.LU R3, [R1+0x510] ;  /* 0x0005100001037983 */ /* 0x000ea80000300800 */
[----:B------:R-:W3:Y:S01]  /*1fea20*/  LDL.LU R4, [R1+0x64c] ;  /* 0x00064c0001047983 */ /* 0x000ee20000300800 */
[----:B------:R-:W-:Y:S02]  /*1fea30*/  PRMT R25, R24, 0x3340, R0 ;  /* 0x0000334018197816 */ /* 0x000fe40000000000 */
[----:B------:R-:W-:-:S03]  /*1fea40*/  IADD3 R24, P1, R2, R16, RZ ;  /* 0x0000001002187210 */ /* 0x000fc60007f3e0ff */
[----:B------:R0:W-:Y:S02]  /*1fea50*/  STL [R1+0x1a0], R25 ;  /* 0x0001a01901007387 */ /* 0x0001e40000100800 */
[----:B0-----:R-:W-:-:S05]  /*1fea60*/  IMAD.X R25, R12, 0x1, R14, P1 ;  /* 0x000000010c197824 */ /* 0x001fca00008e060e */
[----:B------:R-:W-:Y:S04]  /*1fea70*/  STL.64 [R1+0x1420], R24 ;  /* 0x0014201801007387 */ /* 0x000fe80000100a00 */
[----:B------:R0:W-:Y:S01]  /*1fea80*/  STL [R1+0x19c], R11 ;  /* 0x00019c0b01007387 */ /* 0x0001e20000100800 */
[----:B------:R-:W-:Y:S02]  /*1fea90*/  PRMT R12, R6, 0x3340, R0 ;  /* 0x00003340060c7816 */ /* 0x000fe40000000000 */
[----:B0-----:R-:W-:Y:S02]  /*1feaa0*/  PRMT R11, R7, 0x3340, R9 ;  /* 0x00003340070b7816 */ /* 0x001fe40000000009 */
[----:B------:R-:W-:Y:S02]  /*1feab0*/  SHF.R.U32.HI R7, RZ, 0x8, R7 ;  /* 0x00000008ff077819 */ /* 0x000fe40000011607 */
[----:B------:R-:W-:-:S02]  /*1feac0*/  SHF.R.U32.HI R9, RZ, 0x8, R9 ;  /* 0x00000008ff097819 */ /* 0x000fc40000011609 */
[----:B------:R-:W-:Y:S02]  /*1fead0*/  LOP3.LUT R7, R7, 0xffff, RZ, 0xc0, !PT ;  /* 0x0000ffff07077812 */ /* 0x000fe400078ec0ff */
[----:B------:R-:W-:Y:S02]  /*1feae0*/  LOP3.LUT R9, R9, 0xffff, RZ, 0xc0, !PT ;  /* 0x0000ffff09097812 */ /* 0x000fe400078ec0ff */
[----:B------:R-:W-:Y:S02]  /*1feaf0*/  PRMT R11, R11, 0x5410, R12 ;  /* 0x000054100b0b7816 */ /* 0x000fe4000000000c */
[----:B------:R-:W-:-:S03]  /*1feb00*/  PRMT R7, R7, 0x3340, R9 ;  /* 0x0000334007077816 */ /* 0x000fc60000000009 */
[----:B------:R0:W-:Y:S04]  /*1feb10*/  STL [R1+0x3084], R11 ;  /* 0x0030840b01007387 */ /* 0x0001e80000100800 */
[----:B------:R1:W-:Y:S01]  /*1feb20*/  STL [R1+0x1798], R7 ;  /* 0x0017980701007387 */ /* 0x0003e20000100800 */
[----:B0-----:R-:W-:-:S03]  /*1feb30*/  LOP3.LUT R11, R13, 0xffff, RZ, 0xc0, !PT ;  /* 0x0000ffff0d0b7812 */ /* 0x001fc600078ec0ff */
[----:B------:R-:W4:Y:S01]  /*1feb40*/  LDL.LU R13, [R1+0x7a00] ;  /* 0x007a0000010d7983 */ /* 0x000f220000300800 */
[----:B------:R-:W-:-:S04]  /*1feb50*/  SHF.R.U32.HI R6, RZ, 0x8, R6 ;  /* 0x00000008ff067819 */ /* 0x000fc80000011606 */
[----:B------:R-:W-:-:S04]  /*1feb60*/  LOP3.LUT R6, R6, 0xffff, RZ, 0xc0, !PT ;  /* 0x0000ffff06067812 */ /* 0x000fc800078ec0ff */
[----:B------:R-:W-:-:S05]  /*1feb70*/  PRMT R6, R6, 0x3340, R0 ;  /* 0x0000334006067816 */ /* 0x000fca0000000000 */
[----:B------:R0:W-:Y:S04]  /*1feb80*/  STL [R1+0x198], R6 ;  /* 0x0001980601007387 */ /* 0x0001e80000100800 */
[----:B------:R-:W4:Y:S04]  /*1feb90*/  LDL.LU R9, [R1+0x3c4] ;  /* 0x0003c40001097983 */ /* 0x000f280000300800 */
[----:B-1----:R-:W4:Y:S04]  /*1feba0*/  LDL.LU R7, [R1+0x124] ;  /* 0x0001240001077983 */ /* 0x002f280000300800 */
[----:B0-----:R-:W4:Y:S01]  /*1febb0*/  LDL.LU R6, [R1+0x2a4] ;  /* 0x0002a40001067983 */ /* 0x001f220000300800 */
[----:B------:R-:W-:-:S02]  /*1febc0*/  LOP3.LUT R10, R10, 0xffff, RZ, 0xc0, !PT ;  /* 0x0000ffff0a0a7812 */ /* 0x000fc400078ec0ff */
[----:B------:R-:W-:Y:S02]  /*1febd0*/  LOP3.LUT R12, R5, 0xffff, RZ, 0xc0, !PT ;  /* 0x0000ffff050c7812 */ /* 0x000fe400078ec0ff */
[----:B------:R-:W-:Y:S02]  /*1febe0*/  PRMT R24, R10, 0x3340, R0 ;  /* 0x000033400a187816 */ /* 0x000fe40000000000 */
[----:B------:R-:W-:-:S04]  /*1febf0*/  PRMT R5, R11, 0x3340, R12 ;  /* 0x000033400b057816 */ /* 0x000fc8000000000c */
[----:B------:R-:W-:Y:S01]  /*1fec00*/  PRMT R24, R5, 0x5410, R24 ;  /* 0x0000541005187816 */ /* 0x000fe20000000018 */
[----:B------:R-:W-:Y:S01]  /*1fec10*/  VIADD R2, R2, UR6 ;  /* 0x0000000602027c36 */ /* 0x000fe20008000000 */
[----:B------:R-:W-:Y:S02]  /*1fec20*/  SHF.R.U32.HI R11, RZ, 0x8, R11 ;  /* 0x00000008ff0b7819 */ /* 0x000fe4000001160b */
[----:B------:R-:W-:Y:S02]  /*1fec30*/  SHF.R.U32.HI R12, RZ, 0x8, R12 ;  /* 0x00000008ff0c7819 */ /* 0x000fe4000001160c */
[----:B------:R-:W-:Y:S01]  /*1fec40*/  LOP3.LUT R8, R8, 0xffff, RZ, 0xc0, !PT ;  /* 0x0000ffff08087812 */ /* 0x000fe200078ec0ff */
[----:B------:R0:W-:Y:S01]  /*1fec50*/  STL [R1+0x3078], R24 ;  /* 0x0030781801007387 */ /* 0x0001e20000100800 */
[----:B------:R-:W-:Y:S01]  /*1fec60*/  ULDC UR6, c[0x0][0x248] ;  /* 0x0000920000067ab9 */ /* 0x000fe20000000800 */
[----:B0-----:R-:W-:Y:S02]  /*1fec70*/  IADD3 R24, P1, R2, R27, RZ ;  /* 0x0000001b02187210 */ /* 0x001fe40007f3e0ff */
[----:B------:R-:W-:-:S02]  /*1fec80*/  LOP3.LUT R11, R11, 0xffff, RZ, 0xc0, !PT ;  /* 0x0000ffff0b0b7812 */ /* 0x000fc400078ec0ff */
[----:B------:R-:W-:-:S04]  /*1fec90*/  LOP3.LUT R12, R12, 0xffff, RZ, 0xc0, !PT ;  /* 0x0000ffff0c0c7812 */ /* 0x000fc800078ec0ff */
[----:B------:R-:W-:Y:S02]  /*1feca0*/  PRMT R12, R11, 0x3340, R12 ;  /* 0x000033400b0c7816 */ /* 0x000fe4000000000c */
[----:B--2---:R-:W-:Y:S02]  /*1fecb0*/  LOP3.LUT R3, R3, 0xffff, RZ, 0xc0, !PT ;  /* 0x0000ffff03037812 */ /* 0x004fe400078ec0ff */
[----:B---3--:R-:W-:-:S03]  /*1fecc0*/  LOP3.LUT R5, R4, 0xffff, RZ, 0xc0, !PT ;  /* 0x0000ffff04057812 */ /* 0x008fc600078ec0ff */
[----:B------:R0:W-:Y:S01]  /*1fecd0*/  STL [R1+0x3150], R3 ;  /* 0x0031500301007387 */ /* 0x0001e20000100800 */
[----:B----4-:R-:W-:Y:S02]  /*1fece0*/  LOP3.LUT R4, R13, 0xffff, RZ, 0xc0, !PT ;  /* 0x0000ffff0d047812 */ /* 0x010fe400078ec0ff */
[----:B------:R-:W-:Y:S02]  /*1fecf0*/  PRMT R13, R3, 0x3340, R0 ;  /* 0x00003340030d7816 */ /* 0x000fe40000000000 */
[----:B0-----:R-:W-:-:S04]  /*1fed00*/  PRMT R3, R5, 0x3340, R4 ;  /* 0x0000334005037816 */ /* 0x001fc80000000004 */
[----:B------:R-:W-:Y:S02]  /*1fed10*/  PRMT R13, R3, 0x5410, R13 ;  /* 0x00005410030d7816 */ /* 0x000fe4000000000d */
[----:B------:R-:W-:-:S05]  /*1fed20*/  SHF.R.S32.HI R3, RZ, 0x1f, R2 ;  /* 0x0000001fff037819 */ /* 0x000fca0000011402 */
[----:B------:R-:W-:Y:S01]  /*1fed30*/  IMAD.X R25, R3, 0x1, R26, P1 ;  /* 0x0000000103197824 */ /* 0x000fe200008e061a */
[----:B------:R0:W-:Y:S02]  /*1fed40*/  STL [R1+0x3080], R13 ;  /* 0x0030800d01007387 */ /* 0x0001e40000100800 */
[----:B0-----:R-:W-:Y:S02]  /*1fed50*/  SHF.R.U32.HI R13, RZ, 0x8, R5 ;  /* 0x00000008ff0d7819 */ /* 0x001fe40000011605 */
[----:B------:R-:W2:Y:S04]  /*1fed60*/  LDL.LU R5, [R1+0x344] ;  /* 0x0003440001057983 */ /* 0x000ea80000300800 */
[----:B------:R0:W-:Y:S01]  /*1fed70*/  STL.64 [R1+0x1400], R24 ;  /* 0x0014001801007387 */ /* 0x0001e20000100a00 */
[----:B------:R-:W-:-:S02]  /*1fed80*/  LOP3.LUT R13, R13, 0xffff, RZ, 0xc0, !PT ;  /* 0x0000ffff0d0d7812 */ /* 0x000fc400078ec0ff */
[----:B0-----:R-:W-:Y:S02]  /*1fed90*/  SHF.R.U32.HI R24, RZ, 0x8, R4 ;  /* 0x00000008ff187819 */ /* 0x001fe40000011604 */
[----:B------:R-:W3:Y:S02]  /*1feda0*/  LDL.LU R4, [R1+0x180] ;  /* 0x0001800001047983 */ /* 0x000ee40000300800 */
[----:B------:R-:W-:-:S04]  /*1fedb0*/  LOP3.LUT R24, R24, 0xffff, RZ, 0xc0, !PT ;  /* 0x0000ffff18187812 */ /* 0x000fc800078ec0ff */
[----:B------:R-:W-:Y:S02]  /*1fedc0*/  PRMT R13, R13, 0x3340, R24 ;  /* 0x000033400d0d7816 */ /* 0x000fe40000000018 */
[----:B------:R-:W-:Y:S02]  /*1fedd0*/  LOP3.LUT R11, R9, 0xffff, RZ, 0xc0, !PT ;  /* 0x0000ffff090b7812 */ /* 0x000fe400078ec0ff */
[----:B------:R-:W-:Y:S01]  /*1fede0*/  LOP3.LUT R9, R7, 0xffff, RZ, 0xc0, !PT ;  /* 0x0000ffff07097812 */ /* 0x000fe200078ec0ff */
[----:B------:R-:W-:Y:S04]  /*1fedf0*/  STL [R1+0x74c8], R13 ;  /* 0x0074c80d01007387 */ /* 0x000fe80000100800 */
[----:B------:R0:W-:Y:S01]  /*1fee00*/  STL [R1+0x1794], R12 ;  /* 0x0017940c01007387 */ /* 0x0001e20000100800 */
[----:B------:R-:W-:-:S02]  /*1fee10*/  PRMT R7, R9, 0x3340, R0 ;  /* 0x0000334009077816 */ /* 0x000fc40000000000 */
[----:B------:R-:W-:Y:S02]  /*1fee20*/  IADD3 R24, P1, R2, R29, RZ ;  /* 0x0000001d02187210 */ /* 0x000fe40007f3e0ff */
[----:B0-----:R-:W-:-:S04]  /*1fee30*/  LOP3.LUT R12, R6, 0xffff, RZ, 0xc0, !PT ;  /* 0x0000ffff060c7812 */ /* 0x001fc800078ec0ff */
[----:B------:R-:W-:Y:S01]  /*1fee40*/  PRMT R6, R11, 0x3340, R12 ;  /* 0x000033400b067816 */ /* 0x000fe2000000000c */
[----:B------:R-:W-:-:S03]  /*1fee50*/  IMAD.X R25, R3, 0x1, R28, P1 ;  /* 0x0000000103197824 */ /* 0x000fc600008e061c */
[----:B------:R-:W-:Y:S02]  /*1fee60*/  PRMT R13, R6, 0x5410, R7 ;  /* 0x00005410060d7816 */ /* 0x000fe40000000007 */
[----:B------:R-:W4:Y:S04]  /*1fee70*/  LDL.LU R7, [R1+0x348] ;  /* 0x0003480001077983 */ /* 0x000f280000300800 */
[----:B------:R-:W4:Y:S04]  /*1fee80*/  LDL.LU R6, [R1+0xdc] ;  /* 0x0000dc0001067983 */ /* 0x000f280000300800 */
[----:B------:R-:W-:Y:S04]  /*1fee90*/  STL [R1+0x3074], R13 ;  /* 0x0030740d01007387 */ /* 0x000fe80000100800 */
[----:B------:R0:W-:Y:S04]  /*1feea0*/  STL.64 [R1+0x1408], R24 ;  /* 0x0014081801007387 */ /* 0x0001e80000100a00 */
[----:B0-----:R-:W4:Y:S01]  /*1feeb0*/  LDL.LU.64 R24, [R1+0x79f8] ;  /* 0x0079f80001187983 */ /* 0x001f220000300a00 */
[----:B------:R-:W-:-:S02]  /*1feec0*/  SHF.R.U32.HI R11, RZ, 0x8, R11 ;  /* 0x00000008ff0b7819 */ /* 0x000fc4000001160b */
[----:B------:R-:W-:Y:S02]  /*1feed0*/  SHF.R.U32.HI R12, RZ, 0x8, R12 ;  /* 0x00000008ff0c7819 */ /* 0x000fe4000001160c */
[----:B------:R-:W-:Y:S02]  /*1feee0*/  LOP3.LUT R11, R11, 0xffff, RZ, 0xc0, !PT ;  /* 0x0000ffff0b0b7812 */ /* 0x000fe400078ec0ff */
[----:B------:R-:W-:Y:S02]  /*1feef0*/  LOP3.LUT R12, R12, 0xffff, RZ, 0xc0, !PT ;  /* 0x0000ffff0c0c7812 */ /* 0x000fe400078ec0ff */
[----:B------:R-:W-:Y:S02]  /*1fef00*/  SHF.R.U32.HI R9, RZ, 0x8, R9 ;  /* 0x00000008ff097819 */ /* 0x000fe40000011609 */
[----:B------:R-:W-:Y:S01]  /*1fef10*/  PRMT R12, R11, 0x3340, R12 ;  /* 0x000033400b0c7816 */ /* 0x000fe2000000000c */
[----:B------:R-:W-:Y:S01]  /*1fef20*/  STL.64 [R1+0x79e0], R28 ;  /* 0x0079e01c01007387 */ /* 0x000fe20000100a00 */
[----:B------:R-:W-:-:S03]  /*1fef30*/  LOP3.LUT R9, R9, 0xffff, RZ, 0xc0, !PT ;  /* 0x0000ffff09097812 */ /* 0x000fc600078ec0ff */
[----:B------:R3:W-:Y:S01]  /*1fef40*/  STL [R1+0x5bc], R12 ;  /* 0x0005bc0c01007387 */ /* 0x0007e20000100800 */
[----:B------:R-:W-:-:S05]  /*1fef50*/  PRMT R9, R9, 0x3340, R0 ;  /* 0x0000334009097816 */ /* 0x000fca0000000000 */
[----:B------:R0:W-:Y:S01]  /*1fef60*/  STL [R1+0x194], R9 ;  /* 0x0001940901007387 */ /* 0x0001e20000100800 */
[----:B------:R-:W-:Y:S02]  /*1fef70*/  SHF.R.U32.HI R13, RZ, 0x8, R10 ;  /* 0x00000008ff0d7819 */ /* 0x000fe4000001160a */
[----:B--2---:R-:W-:Y:S02]  /*1fef80*/  LOP3.LUT R11, R5, 0xffff, RZ, 0xc0, !PT ;  /* 0x0000ffff050b7812 */ /* 0x004fe400078ec0ff */
[----:B------:R-:W-:Y:S02]  /*1fef90*/  PRMT R5, R8, 0x3340, R0 ;  /* 0x0000334008057816 */ /* 0x000fe40000000000 */
[----:B---3--:R-:W-:-:S04]  /*1fefa0*/  LOP3.LUT R12, R4, 0xffff, RZ, 0xc0, !PT ;  /* 0x0000ffff040c7812 */ /* 0x008fc800078ec0ff */
[----:B------:R-:W-:-:S04]  /*1fefb0*/  PRMT R4, R11, 0x3340, R12 ;  /* 0x000033400b047816 */ /* 0x000fc8000000000c */
[----:B0-----:R-:W-:-:S05]  /*1fefc0*/  PRMT R9, R4, 0x5410, R5 ;  /* 0x0000541004097816 */ /* 0x001fca0000000005 */
[----:B------:R-:W-:Y:S01]  /*1fefd0*/  STL [R1+0x3070], R9 ;  /* 0x0030700901007387 */ /* 0x000fe20000100800 */
[----:B----4-:R-:W-:-:S05]  /*1fefe0*/  IADD3 R4, P1, R2, R25, RZ ;  /* 0x0000001902047210 */ /* 0x010fca0007f3e0ff */
[----:B------:R-:W-:-:S05]  /*1feff0*/  IMAD.X R5, R3, 0x1, R24, P1 ;  /* 0x0000000103057824 */ /* 0x000fca00008e0618 */
[----:B------:R0:W-:Y:S04]  /*1ff000*/  STL.64 [R1+0x1410], R4 ;  /* 0x0014100401007387 */ /* 0x0001e80000100a00 */
[----:B0-----:R-:W2:Y:S04]  /*1ff010*/  LDL.LU R5, [R1+0x6bc] ;  /* 0x0006bc0001057983 */ /* 0x001ea80000300800 */
[----:B------:R-:W3:Y:S04]  /*1ff020*/  LDL.LU R9, [R1+0x564] ;  /* 0x0005640001097983 */ /* 0x000ee80000300800 */
[----:B------:R-:W4:Y:S04]  /*1ff030*/  LDL.LU R4, [R1+0x61c] ;  /* 0x00061c0001047983 */ /* 0x000f280000300800 */
[----:B------:R-:W2:Y:S01]  /*1ff040*/  LDL.LU R10, [R1+0x79f0] ;  /* 0x0079f000010a7983 */ /* 0x000ea20000300800 */
[----:B------:R-:W-:-:S02]  /*1ff050*/  LOP3.LUT R13, R13, 0xffff, RZ, 0xc0, !PT ;  /* 0x0000ffff0d0d7812 */ /* 0x000fc400078ec0ff */
[----:B------:R-:W-:Y:S02]  /*1ff060*/  SHF.R.U32.HI R11, RZ, 0x8, R11 ;  /* 0x00000008ff0b7819 */ /* 0x000fe4000001160b */
[----:B------:R-:W-:Y:S02]  /*1ff070*/  SHF.R.U32.HI R12, RZ, 0x8, R12 ;  /* 0x00000008ff0c7819 */ /* 0x000fe4000001160c */
[----:B------:R-:W-:Y:S02]  /*1ff080*/  PRMT R28, R13, 0x3340, R0 ;  /* 0x000033400d1c7816 */ /* 0x000fe40000000000 */
[----:B------:R-:W-:Y:S02]  /*1ff090*/  LOP3.LUT R11, R11, 0xffff, RZ, 0xc0, !PT ;  /* 0x0000ffff0b0b7812 */ /* 0x000fe400078ec0ff */
[----:B------:R-:W-:Y:S02]  /*1ff0a0*/  LOP3.LUT R12, R12, 0xffff, RZ, 0xc0, !PT ;  /* 0x0000ffff0c0c7812 */ /* 0x000fe400078ec0ff */
[----:B------:R-:W-:Y:S01]  /*1ff0b0*/  LOP3.LUT R13, R7, 0xffff, RZ, 0xc0, !PT ;  /* 0x0000ffff070d7812 */ /* 0x000fe200078ec0ff */
[----:B------:R2:W-:Y:S01]  /*1ff0c0*/  STL [R1+0x18c], R28 ;  /* 0x00018c1c01007387 */ /* 0x0005e20000100800 */
[----:B------:R-:W-:-:S02]  /*1ff0d0*/  PRMT R12, R11, 0x3340, R12 ;  /* 0x000033400b0c7816 */ /* 0x000fc4000000000c */
[----:B------:R-:W-:-:S04]  /*1ff0e0*/  LOP3.LUT R11, R6, 0xffff, RZ, 0xc0, !PT ;  /* 0x0000ffff060b7812 */ /* 0x000fc800078ec0ff */
[----:B------:R-:W-:Y:S01]  /*1ff0f0*/  PRMT R7, R11, 0x3340, R0 ;  /* 0x000033400b077816 */ /* 0x000fe20000000000 */
[----:B------:R0:W-:Y:S01]  /*1ff100*/  STL [R1+0x1cf0], R12 ;  /* 0x001cf00c01007387 */ /* 0x0001e20000100800 */
[----:B------:R-:W-:-:S04]  /*1ff110*/  SHF.R.U32.HI R11, RZ, 0x8, R11 ;  /* 0x00000008ff0b7819 */ /* 0x000fc8000001160b */
[----:B------:R-:W-:-:S04]  /*1ff120*/  LOP3.LUT R11, R11, 0xffff, RZ, 0xc0, !PT ;  /* 0x0000ffff0b0b7812 */ /* 0x000fc800078ec0ff */
[----:B------:R-:W-:Y:S02]  /*1ff130*/  PRMT R11, R11, 0x3340, R0 ;  /* 0x000033400b0b7816 */ /* 0x000fe40000000000 */
[----:B--2---:R-:W-:Y:S02]  /*1ff140*/  LOP3.LUT R28, R10, 0xffff, RZ, 0xc0, !PT ;  /* 0x0000ffff0a1c7812 */ /* 0x004fe400078ec0ff */
[----:B------:R-:W2:Y:S02]  /*1ff150*/  LDL.LU R10, [R1+0x79ec] ;  /* 0x0079ec00010a7983 */ /* 0x000ea40000300800 */
[----:B------:R-:W-:-:S04]  /*1ff160*/  PRMT R6, R13, 0x3340, R28 ;  /* 0x000033400d067816 */ /* 0x000fc8000000001c */
[----:B0-----:R-:W-:Y:S02]  /*1ff170*/  PRMT R12, R6, 0x5410, R7 ;  /* 0x00005410060c7816 */ /* 0x001fe40000000007 */
[----:B------:R-:W-:-:S05]  /*1ff180*/  IADD3 R6, P1, R2, R23, RZ ;  /* 0x0000001702067210 */ /* 0x000fca0007f3e0ff */
[----:B------:R-:W-:Y:S01]  /*1ff190*/  IMAD.X R7, R3, 0x1, R22, P1 ;  /* 0x0000000103077824 */ /* 0x000fe200008e0616 */
[----:B------:R-:W-:Y:S04]  /*1ff1a0*/  STL [R1+0x306c], R12 ;  /* 0x00306c0c01007387 */ /* 0x000fe80000100800 */
[----:B------:R0:W-:Y:S04]  /*1ff1b0*/  STL.64 [R1+0x13f8], R6 ;  /* 0x0013f80601007387 */ /* 0x0001e80000100a00 */
[----:B0-----:R-:W2:Y:S04]  /*1ff1c0*/  LDL.LU R7, [R1+0x6c0] ;  /* 0x0006c00001077983 */ /* 0x001ea80000300800 */
[----:B------:R-:W2:Y:S04]  /*1ff1d0*/  LDL.LU R12, [R1+0x568] ;  /* 0x00056800010c7983 */ /* 0x000ea80000300800 */
[----:B------:R-:W2:Y:S04]  /*1ff1e0*/  LDL.LU R6, [R1+0x620] ;  /* 0x0006200001067983 */ /* 0x000ea80000300800 */
[----:B------:R0:W-:Y:S01]  /*1ff1f0*/  STL.64 [R1+0x79d8], R22 ;  /* 0x0079d81601007387 */ /* 0x0001e20000100a00 */
[----:B------:R-:W-:-:S04]  /*1ff200*/  SHF.R.U32.HI R13, RZ, 0x8, R13 ;  /* 0x00000008ff0d7819 */ /* 0x000fc8000001160d */
[----:B------:R-:W-:Y:S02]  /*1ff210*/  LOP3.LUT R13, R13, 0xffff, RZ, 0xc0, !PT ;  /* 0x0000ffff0d0d7812 */ /* 0x000fe400078ec0ff */
[----:B0-----:R-:W-:-:S04]  /*1ff220*/  SHF.R.U32.HI R22, RZ, 0x8, R28 ;  /* 0x00000008ff167819 */ /* 0x001fc8000001161c */
[----:B------:R-:W-:Y:S02]  /*1ff230*/  LOP3.LUT R22, R22, 0xffff, RZ, 0xc0, !PT ;  /* 0x0000ffff16167812 */ /* 0x000fe400078ec0ff */
[----:B------:R-:W-:Y:S02]  /*1ff240*/  LOP3.LUT R5, R5, 0xffff, RZ, 0xc0, !PT ;  /* 0x0000ffff05057812 */ /* 0x000fe400078ec0ff */
[----:B------:R-:W-:Y:S02]  /*1ff250*/  PRMT R13, R13, 0x3340, R22 ;  /* 0x000033400d0d7816 */ /* 0x000fe40000000016 */
[----:B---3--:R-:W-:Y:S02]  /*1ff260*/  LOP3.LUT R9, R9, 0xffff, RZ, 0xc0, !PT ;  /* 0x0000ffff09097812 */ /* 0x008fe400078ec0ff */
[----:B----4-:R-:W-:Y:S02]  /*1ff270*/  LOP3.LUT R4, R4, 0xffff, RZ, 0xc0, !PT ;  /* 0x0000ffff04047812 */ /* 0x010fe400078ec0ff */
[----:B------:R-:W-:Y:S01]  /*1ff280*/  IADD3 R22, P1, R2, R21, RZ ;  /* 0x0000001502167210 */ /* 0x000fe20007f3e0ff */
[----:B------:R0:W-:Y:S04]  /*1ff290*/  STL [R1+0x1790], R13 ;  /* 0x0017900d01007387 */ /* 0x0001e80000100800 */
[----:B------:R1:W-:Y:S01]  /*1ff2a0*/  STL [R1+0x188], R11 ;  /* 0x0001880b01007387 */ /* 0x0003e20000100800 */
[----:B------:R-:W-:Y:S01]  /*1ff2b0*/  IMAD.X R23, R3, 0x1, R20, P1 ;  /* 0x0000000103177824 */ /* 0x000fe200008e0614 */
[----:B0-----:R-:W-:-:S02]  /*1ff2c0*/  PRMT R13, R9, 0x3340, R0 ;  /* 0x00003340090d7816 */ /* 0x001fc40000000000 */
[----:B-1----:R-:W-:-:S04]  /*1ff2d0*/  PRMT R11, R5, 0x3340, R4 ;  /* 0x00003340050b7816 */ /* 0x002fc80000000004 */
[----:B------:R-:W-:Y:S02]  /*1ff2e0*/  PRMT R11, R11, 0x5410, R13 ;  /* 0x000054100b0b7816 */ /* 0x000fe4000000000d */
[----:B------:R-:W-:-:S03]  /*1ff2f0*/  SHF.R.U32.HI R13, RZ, 0x8, R4 ;  /* 0x00000008ff0d7819 */ /* 0x000fc60000011604 */
[----:B------:R0:W-:Y:S04]  /*1ff300*/  STL [R1+0x3068], R11 ;  /* 0x0030680b01007387 */ /* 0x0001e80000100800 */
[----:B------:R1:W-:Y:S01]  /*1ff310*/  STL.64 [R1+0x13e8], R22 ;  /* 0x0013e81601007387 */ /* 0x0003e20000100a00 */
[----:B0-----:R-:W-:-:S03]  /*1ff320*/  SHF.R.U32.HI R11, RZ, 0x8, R5 ;  /* 0x00000008ff0b7819 */ /* 0x001fc60000011605 */
[----:B------:R-:W3:Y:S01]  /*1ff330*/  LDL.LU R5, [R1+0x658] ;  /* 0x0006580001057983 */ /* 0x000ee20000300800 */
[----:B-1----:R-:W-:-:S03]  /*1ff340*/  SHF.R.U32.HI R22, RZ, 0x8, R8 ;  /* 0x00000008ff167819 */ /* 0x002fc60000011608 */
[----:B------:R-:W4:Y:S04]  /*1ff350*/  LDL.LU R8, [R1+0x524] ;  /* 0x0005240001087983 */ /* 0x000f280000300800 */
[----:B------:R-:W4:Y:S01]  /*1ff360*/  LDL.LU R4, [R1+0x5cc] ;  /* 0x0005cc0001047983 */ /* 0x000f220000300800 */
[----:B------:R-:W-:Y:S02]  /*1ff370*/  LOP3.LUT R11, R11, 0xffff, RZ, 0xc0, !PT ;  /* 0x0000ffff0b0b7812 */ /* 0x000fe400078ec0ff */
[----:B------:R-:W-:Y:S02]  /*1ff380*/  LOP3.LUT R22, R22, 0xffff, RZ, 0xc0, !PT ;  /* 0x0000ffff16167812 */ /* 0x000fe400078ec0ff */
[----:B------:R-:W-:Y:S02]  /*1ff390*/  LOP3.LUT R13, R13, 0xffff, RZ, 0xc0, !PT ;  /* 0x0000ffff0d0d7812 */ /* 0x000fe400078ec0ff */
[----:B------:R-:W-:-:S02]  /*1ff3a0*/  PRMT R22, R22, 0x3340, R0 ;  /* 0x0000334016167816 */ /* 0x000fc40000000000 */
[----:B------:R-:W-:-:S03]  /*1ff3b0*/  PRMT R13, R11, 0x3340, R13 ;  /* 0x000033400b0d7816 */ /* 0x000fc6000000000d */
[----:B------:R0:W-:Y:S04]  /*1ff3c0*/  STL [R1+0x184], R22 ;  /* 0x0001841601007387 */ /* 0x0001e80000100800 */
[----:B------:R1:W-:Y:S01]  /*1ff3d0*/  STL [R1+0x1ce4], R13 ;  /* 0x001ce40d01007387 */ /* 0x0003e20000100800 */
[----:B0-----:R-:W-:-:S05]  /*1ff3e0*/  IADD3 R22, P1, R2, R19, RZ ;  /* 0x0000001302167210 */ /* 0x001fca0007f3e0ff */
[----:B------:R-:W-:Y:S01]  /*1ff3f0*/  IMAD.X R23, R3, 0x1, R18, P1 ;  /* 0x0000000103177824 */ /* 0x000fe200008e0612 */
[----:B------:R-:W-:-:S04]  /*1ff400*/  SHF.R.U32.HI R9, RZ, 0x8, R9 ;  /* 0x00000008ff097819 */ /* 0x000fc80000011609 */
[----:B------:R-:W-:Y:S02]  /*1ff410*/  LOP3.LUT R9, R9, 0xffff, RZ, 0xc0, !PT ;  /* 0x0000ffff09097812 */ /* 0x000fe400078ec0ff */
[----:B--2---:R-:W-:Y:S02]  /*1ff420*/  LOP3.LUT R7, R7, 0xffff, RZ, 0xc0, !PT ;  /* 0x0000ffff07077812 */ /* 0x004fe400078ec0ff */
[----:B------:R-:W-:Y:S02]  /*1ff430*/  LOP3.LUT R11, R12, 0xffff, RZ, 0xc0, !PT ;  /* 0x0000ffff0c0b7812 */ /* 0x000fe400078ec0ff */
[----:B-1----:R-:W-:Y:S02]  /*1ff440*/  LOP3.LUT R13, R6, 0xffff, RZ, 0xc0, !PT ;  /* 0x0000ffff060d7812 */ /* 0x002fe400078ec0ff */
[----:B------:R-:W-:Y:S02]  /*1ff450*/  PRMT R12, R11, 0x3340, R0 ;  /* 0x000033400b0c7816 */ /* 0x000fe40000000000 */
[----:B------:R-:W-:-:S04]  /*1ff460*/  PRMT R6, R7, 0x3340, R13 ;  /* 0x0000334007067816 */ /* 0x000fc8000000000d */
[----:B------:R-:W-:Y:S02]  /*1ff470*/  PRMT R6, R6, 0x5410, R12 ;  /* 0x0000541006067816 */ /* 0x000fe4000000000c */
[----:B------:R-:W-:Y:S02]  /*1ff480*/  SHF.R.U32.HI R12, RZ, 0x8, R7 ;  /* 0x00000008ff0c7819 */ /* 0x000fe40000011607 */
[----:B------:R-:W-:Y:S01]  /*1ff490*/  SHF.R.U32.HI R13, RZ, 0x8, R13 ;  /* 0x00000008ff0d7819 */ /* 0x000fe2000001160d */
[----:B------:R0:W-:Y:S01]  /*1ff4a0*/  STL [R1+0x3060], R6 ;  /* 0x0030600601007387 */ /* 0x0001e20000100800 */
[----:B------:R-:W-:Y:S02]  /*1ff4b0*/  LOP3.LUT R12, R12, 0xffff, RZ, 0xc0, !PT ;  /* 0x0000ffff0c0c7812 */ /* 0x000fe400078ec0ff */
[----:B------:R-:W-:Y:S02]  /*1ff4c0*/  LOP3.LUT R13, R13, 0xffff, RZ, 0xc0, !PT ;  /* 0x0000ffff0d0d7812 */ /* 0x000fe400078ec0ff */
[----:B------:R-:W-:Y:S01]  /*1ff4d0*/  SHF.R.U32.HI R11, RZ, 0x8, R11 ;  /* 0x00000008ff0b7819 */ /* 0x000fe2000001160b */
[----:B0-----:R-:W2:Y:S04]  /*1ff4e0*/  LDL.LU R6, [R1+0x65c] ;  /* 0x00065c0001067983 */ /* 0x001ea80000300800 */
[----:B------:R-:W2:Y:S04]  /*1ff4f0*/  LDL.LU R7, [R1+0x5d0] ;  /* 0x0005d00001077983 */ /* 0x000ea80000300800 */
[----:B------:R0:W-:Y:S01]  /*1ff500*/  STL.64 [R1+0x13d8], R22 ;  /* 0x0013d81601007387 */ /* 0x0001e20000100a00 */
[----:B------:R-:W-:-:S04]  /*1ff510*/  LOP3.LUT R11, R11, 0xffff, RZ, 0xc0, !PT ;  /* 0x0000ffff0b0b7812 */ /* 0x000fc800078ec0ff */
[----:B------:R-:W-:Y:S02]  /*1ff520*/  PRMT R11, R11, 0x3340, R0 ;  /* 0x000033400b0b7816 */ /* 0x000fe40000000000 */
[----:B0-----:R-:W-:Y:S02]  /*1ff530*/  PRMT R22, R12, 0x3340, R13 ;  /* 0x000033400c167816 */ /* 0x001fe4000000000d */
[----:B------:R-:W-:-:S05]  /*1ff540*/  IADD3 R12, P1, R2, R17, RZ ;  /* 0x00000011020c7210 */ /* 0x000fca0007f3e0ff */
[----:B------:R-:W-:Y:S01]  /*1ff550*/  IMAD.X R13, R3, 0x1, R15, P1 ;  /* 0x00000001030d7824 */ /* 0x000fe200008e060f */
[----:B------:R-:W-:Y:S04]  /*1ff560*/  STL [R1+0x1cd8], R22 ;  /* 0x001cd81601007387 */ /* 0x000fe80000100800 */
[----:B------:R-:W-:Y:S04]  /*1ff570*/  STL [R1+0x180], R11 ;  /* 0x0001800b01007387 */ /* 0x000fe80000100800 */
[----:B------:R0:W-:Y:S02]  /*1ff580*/  STL.64 [R1+0x13f0], R12 ;  /* 0x0013f00c01007387 */ /* 0x0001e40000100a00 */
[----:B0-----:R-:W-:-:S02]  /*1ff590*/  PRMT R12, R9, 0x3340, R0 ;  /* 0x00003340090c7816 */ /* 0x001fc40000000000 */
[----:B---3--:R-:W-:Y:S02]  /*1ff5a0*/  LOP3.LUT R11, R5, 0xffff, RZ, 0xc0, !PT ;  /* 0x0000ffff050b7812 */ /* 0x008fe400078ec0ff */
[----:B----4-:R-:W-:Y:S01]  /*1ff5b0*/  LOP3.LUT R9, R8, 0xffff, RZ, 0xc0, !PT ;  /* 0x0000ffff08097812 */ /* 0x010fe200078ec0ff */
[----:B------:R0:W-:Y:S04]  /*1ff5c0*/  STL [R1+0x178], R12 ;  /* 0x0001780c01007387 */ /* 0x0001e80000100800 */
[----:B------:R-:W3:Y:S04]  /*1ff5d0*/  LDL.LU R5, [R1+0x138] ;  /* 0x0001380001057983 */ /* 0x000ee80000300800 */
[----:B------:R-:W4:Y:S01]  /*1ff5e0*/  LDL.LU R8, [R1+0x3d8] ;  /* 0x0003d80001087983 */ /* 0x000f220000300800 */
[----:B0-----:R-:W-:-:S03]  /*1ff5f0*/  LOP3.LUT R12, R4, 0xffff, RZ, 0xc0, !PT ;  /* 0x0000ffff040c7812 */ /* 0x001fc600078ec0ff */
[----:B------:R-:W4:Y:S01]  /*1ff600*/  LDL.LU R4, [R1+0x2c0] ;  /* 0x0002c00001047983 */ /* 0x000f220000300800 */
[----:B------:R-:W-:Y:S02]  /*1ff610*/  PRMT R22, R9, 0x3340, R0 ;  /* 0x0000334009167816 */ /* 0x000fe40000000000 */
[--C-:B------:R-:W-:Y:S02]  /*1ff620*/  PRMT R13, R11, 0x3340, R12.reuse ;  /* 0x000033400b0d7816 */ /* 0x100fe4000000000c */
[----:B------:R-:W-:Y:S02]  /*1ff630*/  SHF.R.U32.HI R11, RZ, 0x8, R11 ;  /* 0x00000008ff0b7819 */ /* 0x000fe4000001160b */
[----:B------:R-:W-:Y:S02]  /*1ff640*/  SHF.R.U32.HI R12, RZ, 0x8, R12 ;  /* 0x00000008ff0c7819 */ /* 0x000fe4000001160c */
[----:B------:R-:W-:Y:S02]  /*1ff650*/  PRMT R13, R13, 0x5410, R22 ;  /* 0x000054100d0d7816 */ /* 0x000fe40000000016 */
[----:B------:R-:W-:-:S02]  /*1ff660*/  IADD3 R22, P1, R2, R16, RZ ;  /* 0x0000001002167210 */ /* 0x000fc40007f3e0ff */
[----:B------:R-:W-:Y:S02]  /*1ff670*/  LOP3.LUT R11, R11, 0xffff, RZ, 0xc0, !PT ;  /* 0x0000ffff0b0b7812 */ /* 0x000fe400078ec0ff */
[----:B------:R-:W-:Y:S02]  /*1ff680*/  LOP3.LUT R12, R12, 0xffff, RZ, 0xc0, !PT ;  /* 0x0000ffff0c0c7812 */ /* 0x000fe400078ec0ff */
[----:B------:R-:W-:Y:S01]  /*1ff690*/  LOP3.LUT R10, R10, 0xffff, RZ, 0xc0, !PT ;  /* 0x0000ffff0a0a7812 */ /* 0x000fe200078ec0ff */
[----:B------:R-:W-:Y:S01]  /*1ff6a0*/  IMAD.X R23, R3, 0x1, R14, P1 ;  /* 0x0000000103177824 */ /* 0x000fe200008e060e */
[----:B------:R-:W-:Y:S01]  /*1ff6b0*/  PRMT R11, R11, 0x3340, R12 ;  /* 0x000033400b0b7816 */ /* 0x000fe2000000000c */
[----:B------:R-:W-:Y:S04]  /*1ff6c0*/  STL [R1+0x305c], R13 ;  /* 0x00305c0d01007387 */ /* 0x000fe80000100800 */
[----:B------:R-:W4:Y:S04]  /*1ff6d0*/  LDL.LU R3, [R1+0x79e8] ;  /* 0x0079e80001037983 */ /* 0x000f280000300800 */
[----:B------:R-:W-:Y:S04]  /*1ff6e0*/  STL.64 [R1+0x13e0], R22 ;  /* 0x0013e01601007387 */ /* 0x000fe80000100a00 */
[----:B------:R0:W-:Y:S04]  /*1ff6f0*/  STL [R1+0x2a4], R11 ;  /* 0x0002a40b01007387 */ /* 0x0001e80000100800 */
[----:B------:R1:W-:Y:S01]  /*1ff700*/  STL [R1+0x314c], R10 ;  /* 0x00314c0a01007387 */ /* 0x0003e20000100800 */
[----:B------:R-:W-:-:S02]  /*1ff710*/  SHF.R.U32.HI R9, RZ, 0x8, R9 ;  /* 0x00000008ff097819 */ /* 0x000fc40000011609 */
[----:B0-----:R-:W-:Y:S01]  /*1ff720*/  PRMT R11, R10, 0x3340, R0 ;  /* 0x000033400a0b7816 */ /* 0x001fe20000000000 */
[----:B------:R-:W-:Y:S01]  /*1ff730*/  VIADD R2, R2, UR6 ;  /* 0x0000000602027c36 */ /* 0x000fe20008000000 */
[----:B------:R-:W-:-:S04]  /*1ff740*/  ULDC UR6, c[0x0][0x248] ;  /* 0x0000920000067ab9 */ /* 0x000fc80000000800 */
[----:B------:R-:W-:Y:S02]  /*1ff750*/  IADD3 R28, P1, R2, R27, RZ ;  /* 0x0000001b021c7210 */ /* 0x000fe40007f3e0ff */
[----:B--2---:R-:W-:Y:S02]  /*1ff760*/  LOP3.LUT R6, R6, 0xffff, RZ, 0xc0, !PT ;  /* 0x0000ffff06067812 */ /* 0x004fe400078ec0ff */
[----:B------:R-:W-:-:S04]  /*1ff770*/  LOP3.LUT R7, R7, 0xffff, RZ, 0xc0, !PT ;  /* 0x0000ffff07077812 */ /* 0x000fc800078ec0ff */
[----:B-1----:R-:W-:Y:S02]  /*1ff780*/  PRMT R10, R6, 0x3340, R7 ;  /* 0x00003340060a7816 */ /* 0x002fe40000000007 */
[----:B------:R-:W-:Y:S02]  /*1ff790*/  SHF.R.U32.HI R6, RZ, 0x8, R6 ;  /* 0x00000008ff067819 */ /* 0x000fe40000011606 */
[----:B------:R-:W-:Y:S02]  /*1ff7a0*/  PRMT R10, R10, 0x5410, R11 ;  /* 0x000054100a0a7816 */ /* 0x000fe4000000000b */
[----:B------:R-:W-:Y:S02]  /*1ff7b0*/  SHF.R.U32.HI R7, RZ, 0x8, R7 ;  /* 0x00000008ff077819 */ /* 0x000fe40000011607 */
[----:B------:R-:W-:Y:S01]  /*1ff7c0*/  LOP3.LUT R6, R6, 0xffff, RZ, 0xc0, !PT ;  /* 0x0000ffff06067812 */ /* 0x000fe200078ec0ff */
[----:B------:R0:W-:Y:S01]  /*1ff7d0*/  STL [R1+0x3058], R10 ;  /* 0x0030580a01007387 */ /* 0x0001e20000100800 */
[----:B------:R-:W-:-:S03]  /*1ff7e0*/  LOP3.LUT R7, R7, 0xffff, RZ, 0xc0, !PT ;  /* 0x0000ffff07077812 */ /* 0x000fc600078ec0ff */
[----:B------:R-:W2:Y:S01]  /*1ff7f0*/  LDL.LU R11, [R1+0x3e0] ;  /* 0x0003e000010b7983 */ /* 0x000ea20000300800 */
[----:B0-----:R-:W-:-:S03]  /*1ff800*/  LOP3.LUT R10, R9, 0xffff, RZ, 0xc0, !PT ;  /* 0x0000ffff090a7812 */ /* 0x001fc600078ec0ff */
[----:B------:R-:W2:Y:S04]  /*1ff810*/  LDL.LU R9, [R1+0x140] ;  /* 0x0001400001097983 */ /* 0x000ea80000300800 */
[----:B------:R-:W2:Y:S01]  /*1ff820*/  LDL.LU R12, [R1+0x2c8] ;  /* 0x0002c800010c7983 */ /* 0x000ea20000300800 */
[----:B------:R-:W-:Y:S02]  /*1ff830*/  PRMT R13, R10, 0x3340, R0 ;  /* 0x000033400a0d7816 */ /* 0x000fe40000000000 */
[----:B------:R-:W-:-:S05]  /*1ff840*/  PRMT R10, R6, 0x3340, R7 ;  /* 0x00003340060a7816 */ /* 0x000fca0000000007 */
[----:B------:R-:W-:Y:S04]  /*1ff850*/  STL [R1+0x74cc], R10 ;  /* 0x0074cc0a01007387 */ /* 0x000fe80000100800 */
[----:B------:R4:W-:Y:S04]  /*1ff860*/  STL [R1+0x174], R13 ;  /* 0x0001740d01007387 */ /* 0x0009e80000100800 */
[----:B------:R-:W2:Y:S04]  /*1ff870*/  LDL.LU R7, [R1+0x370] ;  /* 0x0003700001077983 */ /* 0x000ea80000300800 */
[----:B------:R-:W2:Y:S01]  /*1ff880*/  LDL.LU R6, [R1+0xec] ;  /* 0x0000ec0001067983 */ /* 0x000ea20000300800 */
[----:B---3--:R-:W-:-:S02]  /*1ff890*/  LOP3.LUT R23, R5, 0xffff, RZ, 0xc0, !PT ;  /* 0x0000ffff05177812 */ /* 0x008fc400078ec0ff */
[----:B----4-:R-:W-:Y:S02]  /*1ff8a0*/  LOP3.LUT R13, R8, 0xffff, RZ, 0xc0, !PT ;  /* 0x0000ffff080d7812 */ /* 0x010fe400078ec0ff */
[----:B------:R-:W-:Y:S02]  /*1ff8b0*/  PRMT R5, R23, 0x3340, R0 ;  /* 0x0000334017057816 */ /* 0x000fe40000000000 */
[----:B------:R-:W-:-:S04]  /*1ff8c0*/  LOP3.LUT R10, R4, 0xffff, RZ, 0xc0, !PT ;  /* 0x0000ffff040a7812 */ /* 0x000fc800078ec0ff */
[----:B------:R-:W-:-:S04]  /*1ff8d0*/  PRMT R4, R13, 0x3340, R10 ;  /* 0x000033400d047816 */ /* 0x000fc8000000000a */
[----:B------:R-:W-:-:S05]  /*1ff8e0*/  PRMT R4, R4, 0x5410, R5 ;  /* 0x0000541004047816 */ /* 0x000fca0000000005 */
[----:B------:R0:W-:Y:S04]  /*1ff8f0*/  STL [R1+0x3050], R4 ;  /* 0x0030500401007387 */ /* 0x0001e80000100800 */
[----:B------:R-:W3:Y:S04]  /*1ff900*/  LDL.LU R8, [R1+0x258] ;  /* 0x0002580001087983 */ /* 0x000ee80000300800 */
[----:B------:R-:W4:Y:S01]  /*1ff910*/  LDL.LU R5, [R1+0x368] ;  /* 0x0003680001057983 */ /* 0x000f220000300800 */
[----:B0-----:R-:W-:-:S05]  /*1ff920*/  SHF.R.S32.HI R4, RZ, 0x1f, R2 ;  /* 0x0000001fff047819 */ /* 0x001fca0000011402 */
[----:B------:R-:W-:-:S05]  /*1ff930*/  IMAD.X R29, R4, 0x1, R26, P1 ;  /* 0x00000001041d7824 */ /* 0x000fca00008e061a */
[----:B------:R0:W-:Y:S04]  /*1ff940*/  STL.64 [R1+0x13c8], R28 ;  /* 0x0013c81c01007387 */ /* 0x0001e80000100a00 */
[----:B0-----:R-:W4:Y:S01]  /*1ff950*/  LDL.LU.64 R28, [R1+0x79e0] ;  /* 0x0079e000011c7983 */ /* 0x001f220000300a00 */
[----:B------:R-:W-:Y:S02]  /*1ff960*/  SHF.R.U32.HI R22, RZ, 0x8, R10 ;  /* 0x00000008ff167819 */ /* 0x000fe4000001160a */
[----:B------:R-:W-:Y:S02]  /*1ff970*/  SHF.R.U32.HI R10, RZ, 0x8, R23 ;  /* 0x00000008ff0a7819 */ /* 0x000fe40000011617 */
[----:B------:R-:W4:Y:S01]  /*1ff980*/  LDL.LU R23, [R1+0x250] ;  /* 0x0002500001177983 */ /* 0x000f220000300800 */
[----:B------:R-:W-:-:S02]  /*1ff990*/  SHF.R.U32.HI R13, RZ, 0x8, R13 ;  /* 0x00000008ff0d7819 */ /* 0x000fc4000001160d */
[----:B------:R-:W-:Y:S02]  /*1ff9a0*/  LOP3.LUT R22, R22, 0xffff, RZ, 0xc0, !PT ;  /* 0x0000ffff16167812 */ /* 0x000fe400078ec0ff */
[----:B------:R-:W-:Y:S02]  /*1ff9b0*/  LOP3.LUT R10, R10, 0xffff, RZ, 0xc0, !PT ;  /* 0x0000ffff0a0a7812 */ /* 0x000fe400078ec0ff */
[----:B------:R-:W-:-:S04]  /*1ff9c0*/  LOP3.LUT R13, R13, 0xffff, RZ, 0xc0, !PT ;  /* 0x0000ffff0d0d7812 */ /* 0x000fc800078ec0ff */
[----:B------:R-:W-:Y:S02]  /*1ff9d0*/  PRMT R22, R13, 0x3340, R22 ;  /* 0x000033400d167816 */ /* 0x000fe40000000016 */
[----:B------:R-:W-:-:S03]  /*1ff9e0*/  PRMT R13, R10, 0x3340, R0 ;  /* 0x000033400a0d7816 */ /* 0x000fc60000000000 */
[----:B------:R-:W-:Y:S04]  /*1ff9f0*/  STL [R1+0x1cc0], R22 ;  /* 0x001cc01601007387 */ /* 0x000fe80000100800 */
[----:B------:R0:W-:Y:S01]  /*1ffa00*/  STL [R1+0x170], R13 ;  /* 0x0001700d01007387 */ /* 0x0001e20000100800 */
[----:B--2---:R-:W-:Y:S02]  /*1ffa10*/  LOP3.LUT R10, R11, 0xffff, RZ, 0xc0, !PT ;  /* 0x0000ffff0b0a7812 */ /* 0x004fe400078ec0ff */
[----:B------:R-:W-:Y:S02]  /*1ffa20*/  LOP3.LUT R9, R9, 0xffff, RZ, 0xc0, !PT ;  /* 0x0000ffff09097812 */ /* 0x000fe400078ec0ff */
[----:B------:R-:W-:Y:S02]  /*1ffa30*/  LOP3.LUT R11, R12, 0xffff, RZ, 0xc0, !PT ;  /* 0x0000ffff0c0b7812 */ /* 0x000fe400078ec0ff */
[----:B0-----:R-:W-:-:S02]  /*1ffa40*/  PRMT R13, R9, 0x3340, R0 ;  /* 0x00003340090d7816 */ /* 0x001fc40000000000 */
[--C-:B------:R-:W-:Y:S02]  /*1ffa50*/  PRMT R12, R10, 0x3340, R11.reuse ;  /* 0x000033400a0c7816 */ /* 0x100fe4000000000b */
[----:B------:R-:W-:Y:S02]  /*1ffa60*/  SHF.R.U32.HI R10, RZ, 0x8, R10 ;  /* 0x00000008ff0a7819 */ /* 0x000fe4000001160a */
[----:B------:R-:W-:Y:S02]  /*1ffa70*/  SHF.R.U32.HI R11, RZ, 0x8, R11 ;  /* 0x00000008ff0b7819 */ /* 0x000fe4000001160b */
[----:B------:R-:W-:Y:S02]  /*1ffa80*/  PRMT R22, R12, 0x5410, R13 ;  /* 0x000054100c167816 */ /* 0x000fe4000000000d */
[----:B------:R-:W-:Y:S02]  /*1ffa90*/  SHF.R.U32.HI R9, RZ, 0x8, R9 ;  /* 0x00000008ff097819 */ /* 0x000fe40000011609 */
[----:B------:R-:W-:-:S02]  /*1ffaa0*/  LOP3.LUT R10, R10, 0xffff, RZ, 0xc0, !PT ;  /* 0x0000ffff0a0a7812 */ /* 0x000fc400078ec0ff */
[----:B------:R-:W-:Y:S02]  /*1ffab0*/  LOP3.LUT R11, R11, 0xffff, RZ, 0xc0, !PT ;  /* 0x0000ffff0b0b7812 */ /* 0x000fe400078ec0ff */
[----:B------:R-:W-:Y:S02]  /*1ffac0*/  LOP3.LUT R9, R9, 0xffff, RZ, 0xc0, !PT ;  /* 0x0000ffff09097812 */ /* 0x000fe400078ec0ff */
[----:B------:R-:W-:Y:S01]  /*1ffad0*/  PRMT R10, R10, 0x3340, R11 ;  /* 0x000033400a0a7816 */ /* 0x000fe2000000000b */
[----:B------:R-:W-:Y:S01]  /*1ffae0*/  STL [R1+0x304c], R22 ;  /* 0x00304c1601007387 */ /* 0x000fe20000100800 */
[----:B------:R-:W-:Y:S02]  /*1ffaf0*/  PRMT R9, R9, 0x3340, R0 ;  /* 0x0000334009097816 */ /* 0x000fe40000000000 */
[----:B------:R-:W-:Y:S02]  /*1ffb00*/  LOP3.LUT R11, R3, 0xffff, RZ, 0xc0, !PT ;  /* 0x0000ffff030b7812 */ /* 0x000fe400078ec0ff */
[----:B---3--:R-:W-:-:S02]  /*1ffb10*/  LOP3.LUT R8, R8, 0xffff, RZ, 0xc0, !PT ;  /* 0x0000ffff08087812 */ /* 0x008fc400078ec0ff */
[----:B----4-:R-:W-:Y:S01]  /*1ffb20*/  IADD3 R12, P1, R2, R29, RZ ;  /* 0x0000001d020c7210 */ /* 0x010fe20007f3e0ff */
[----:B------:R0:W-:Y:S04]  /*1ffb30*/  STL.64 [R1+0x79c8], R28 ;  /* 0x0079c81c01007387 */ /* 0x0001e80000100a00 */
[----:B------:R-:W-:-:S05]  /*1ffb40*/  IMAD.X R13, R4, 0x1, R28, P1 ;  /* 0x00000001040d7824 */ /* 0x000fca00008e061c */
[----:B------:R-:W-:Y:S04]  /*1ffb50*/  STL.64 [R1+0x13b0], R12 ;  /* 0x0013b00c01007387 */ /* 0x000fe80000100a00 */
[----:B------:R1:W-:Y:S01]  /*1ffb60*/  STL [R1+0x1cb4], R10 ;  /* 0x001cb40a01007387 */ /* 0x0003e20000100800 */
[----:B0-----:R-:W-:-:S03]  /*1ffb70*/  LOP3.LUT R29, R7, 0xffff, RZ, 0xc0, !PT ;  /* 0x0000ffff071d7812 */ /* 0x001fc600078ec0ff */
[----:B------:R0:W-:Y:S01]  /*1ffb80*/  STL [R1+0x16c], R9 ;  /* 0x00016c0901007387 */ /* 0x0001e20000100800 */
[----:B-1----:R-:W-:-:S03]  /*1ffb90*/  LOP3.LUT R10, R6, 0xffff, RZ, 0xc0, !PT ;  /* 0x0000ffff060a7812 */ /* 0x002fc600078ec0ff */
[----:B------:R-:W2:Y:S04]  /*1ffba0*/  LDL.LU R12, [R1+0x6c8] ;  /* 0x0006c800010c7983 */ /* 0x000ea80000300800 */
[----:B------:R-:W3:Y:S01]  /*1ffbb0*/  LDL.LU R3, [R1+0x578] ;  /* 0x0005780001037983 */ /* 0x000ee20000300800 */
[----:B0-----:R-:W-:Y:S02]  /*1ffbc0*/  PRMT R9, R29, 0x3340, R8 ;  /* 0x000033401d097816 */ /* 0x001fe40000000008 */
[----:B------:R-:W-:Y:S01]  /*1ffbd0*/  PRMT R22, R10, 0x3340, R0 ;  /* 0x000033400a167816 */ /* 0x000fe20000000000 */
[----:B------:R-:W4:Y:S01]  /*1ffbe0*/  LDL.LU R7, [R1+0x630] ;  /* 0x0006300001077983 */ /* 0x000f220000300800 */
[----:B------:R-:W-:-:S03]  /*1ffbf0*/  LOP3.LUT R13, R5, 0xffff, RZ, 0xc0, !PT ;  /* 0x0000ffff050d7812 */ /* 0x000fc600078ec0ff */
[----:B------:R-:W4:Y:S01]  /*1ffc00*/  LDL.LU R6, [R1+0x6cc] ;  /* 0x0006cc0001067983 */ /* 0x000f220000300800 */
        /* <DEDUP_REMOVED lines=23> */
[----:B------:R-:W-:Y:S02]  /*1ffd80*/  PRMT R13, R13, 0x3340, R28 ;  /* 0x000033400d0d7816 */ /* 0x000fe4000000001c */
[----:B------:R-:W-:Y:S02]  /*1ffd90*/  SHF.R.U32.HI R10, RZ, 0x8, R10 ;  /* 0x00000008ff0a7819 */ /* 0x000fe4000001160a */
[----:B------:R-:W-:Y:S01]  /*1ffda0*/  LOP3.LUT R11, R11, 0xffff, RZ, 0xc0, !PT ;  /* 0x0000ffff0b0b7812 */ /* 0x000fe200078ec0ff */
[----:B------:R-:W4:Y:S04]  /*1ffdb0*/  LDL.LU R8, [R1+0x79d0] ;  /* 0x0079d00001087983 */ /* 0x000f280000300800 */
[----:B------:R-:W-:Y:S04]  /*1ffdc0*/  STL [R1+0x5b8], R29 ;  /* 0x0005b81d01007387 */ /* 0x000fe80000100800 */
[----:B------:R0:W-:Y:S01]  /*1ffdd0*/  STL [R1+0x5a8], R13 ;  /* 0x0005a80d01007387 */ /* 0x0001e20000100800 */
[----:B------:R-:W-:-:S04]  /*1ffde0*/  LOP3.LUT R10, R10, 0xffff, RZ, 0xc0, !PT ;  /* 0x0000ffff0a0a7812 */ /* 0x000fc800078ec0ff */
[--C-:B------:R-:W-:Y:S02]  /*1ffdf0*/  PRMT R10, R10, 0x3340, R0.reuse ;  /* 0x000033400a0a7816 */ /* 0x100fe40000000000 */
[----:B0-----:R-:W-:Y:S02]  /*1ffe00*/  PRMT R13, R11, 0x3340, R0 ;  /* 0x000033400b0d7816 */ /* 0x001fe40000000000 */
[----:B--2---:R-:W-:Y:S02]  /*1ffe10*/  LOP3.LUT R11, R12, 0xffff, RZ, 0xc0, !PT ;  /* 0x0000ffff0c0b7812 */ /* 0x004fe400078ec0ff */
[----:B---3--:R-:W-:Y:S02]  /*1ffe20*/  LOP3.LUT R3, R3, 0xffff, RZ, 0xc0, !PT ;  /* 0x0000ffff03037812 */ /* 0x008fe400078ec0ff */
[----:B----4-:R-:W-:-:S05]  /*1ffe30*/  IADD3 R28, P1, R2, R23, RZ ;  /* 0x00000017021c7210 */ /* 0x010fca0007f3e0ff */
[----:B------:R-:W-:-:S05]  /*1ffe40*/  IMAD.X R29, R4, 0x1, R22, P1 ;  /* 0x00000001041d7824 */ /* 0x000fca00008e0616 */
[----:B------:R-:W-:Y:S04]  /*1ffe50*/  STL.64 [R1+0x13d0], R28 ;  /* 0x0013d01c01007387 */ /* 0x000fe80000100a00 */
[----:B------:R0:W-:Y:S04]  /*1ffe60*/  STL [R1+0x168], R13 ;  /* 0x0001680d01007387 */ /* 0x0001e80000100800 */
[----:B------:R1:W-:Y:S01]  /*1ffe70*/  STL [R1+0x164], R10 ;  /* 0x0001640a01007387 */ /* 0x0003e20000100800 */
[----:B0-----:R-:W-:Y:S02]  /*1ffe80*/  LOP3.LUT R13, R7, 0xffff, RZ, 0xc0, !PT ;  /* 0x0000ffff070d7812 */ /* 0x001fe400078ec0ff */
[----:B-1----:R-:W-:-:S02]  /*1ffe90*/  PRMT R10, R3, 0x3340, R0 ;  /* 0x00003340030a7816 */ /* 0x002fc40000000000 */
[----:B------:R-:W-:-:S04]  /*1ffea0*/  PRMT R7, R11, 0x3340, R13 ;  /* 0x000033400b077816 */ /* 0x000fc8000000000d */
[----:B------:R-:W-:Y:S02]  /*1ffeb0*/  PRMT R12, R7, 0x5410, R10 ;  /* 0x00005410070c7816 */ /* 0x000fe4000000000a */
[----:B------:R-:W2:Y:S04]  /*1ffec0*/  LDL.LU R7, [R1+0x670] ;  /* 0x0006700001077983 */ /* 0x000ea80000300800 */
[----:B------:R-:W3:Y:S04]  /*1ffed0*/  LDL.LU R10, [R1+0x534] ;  /* 0x00053400010a7983 */ /* 0x000ee80000300800 */
[----:B------:R0:W-:Y:S04]  /*1ffee0*/  STL [R1+0x303c], R12 ;  /* 0x00303c0c01007387 */ /* 0x0001e80000100800 */
[----:B0-----:R-:W4:Y:S01]  /*1ffef0*/  LDL.LU R12, [R1+0x5e4] ;  /* 0x0005e400010c7983 */ /* 0x001f220000300800 */
[----:B------:R-:W-:-:S02]  /*1fff00*/  LOP3.LUT R6, R6, 0xffff, RZ, 0xc0, !PT ;  /* 0x0000ffff06067812 */ /* 0x000fc400078ec0ff */
[----:B------:R-:W-:Y:S02]  /*1fff10*/  LOP3.LUT R5, R5, 0xffff, RZ, 0xc0, !PT ;  /* 0x0000ffff05057812 */ /* 0x000fe400078ec0ff */
[----:B------:R-:W-:Y:S02]  /*1fff20*/  LOP3.LUT R9, R9, 0xffff, RZ, 0xc0, !PT ;  /* 0x0000ffff09097812 */ /* 0x000fe400078ec0ff */
[----:B------:R-:W-:Y:S02]  /*1fff30*/  PRMT R29, R5, 0x3340, R0 ;  /* 0x00003340051d7816 */ /* 0x000fe40000000000 */
[----:B------:R-:W-:-:S04]  /*1fff40*/  PRMT R28, R6, 0x3340, R9 ;  /* 0x00003340061c7816 */ /* 0x000fc80000000009 */
[----:B------:R-:W-:Y:S02]  /*1fff50*/  PRMT R29, R28, 0x5410, R29 ;  /* 0x000054101c1d7816 */ /* 0x000fe4000000001d */
[----:B------:R-:W-:Y:S02]  /*1fff60*/  IADD3 R28, P1, R2, R21, RZ ;  /* 0x00000015021c7210 */ /* 0x000fe40007f3e0ff */
[----:B------:R-:W-:Y:S02]  /*1fff70*/  SHF.R.U32.HI R11, RZ, 0x8, R11 ;  /* 0x00000008ff0b7819 */ /* 0x000fe4000001160b */
[----:B------:R-:W-:Y:S01]  /*1fff80*/  SHF.R.U32.HI R13, RZ, 0x8, R13 ;  /* 0x00000008ff0d7819 */ /* 0x000fe2000001160d */
[----:B------:R0:W-:Y:S01]  /*1fff90*/  STL [R1+0x3038], R29 ;  /* 0x0030381d01007387 */ /* 0x0001e20000100800 */
[----:B------:R-:W-:Y:S02]  /*1fffa0*/  SHF.R.U32.HI R6, RZ, 0x8, R6 ;  /* 0x00000008ff067819 */ /* 0x000fe40000011606 */
[----:B------:R-:W-:-:S02]  /*1fffb0*/  SHF.R.U32.HI R9, RZ, 0x8, R9 ;  /* 0x00000008ff097819 */ /* 0x000fc40000011609 */
[----:B------:R-:W-:Y:S02]  /*1fffc0*/  LOP3.LUT R11, R11, 0xffff, RZ, 0xc0, !PT ;  /* 0x0000ffff0b0b7812 */ /* 0x000fe400078ec0ff */
[----:B------:R-:W-:Y:S01]  /*1fffd0*/  LOP3.LUT R13, R13, 0xffff, RZ, 0xc0, !PT ;  /* 0x0000ffff0d0d7812 */ /* 0x000fe200078ec0ff */
[----:B0-----:R-:W-:Y:S01]  /*1fffe0*/  IMAD.X R29, R4, 0x1, R20, P1 ;  /* 0x00000001041d7824 */ /* 0x001fe200008e0614 */
[----:B------:R-:W-:Y:S02]  /*1ffff0*/  LOP3.LUT R6, R6, 0xffff, RZ, 0xc0, !PT ;  /* 0x0000ffff06067812 */ /* 0x000fe400078ec0ff */
[----:B------:R-:W-:Y:S02]  /*200000*/  LOP3.LUT R9, R9, 0xffff, RZ, 0xc0, !PT ;  /* 0x0000ffff09097812 */ /* 0x000fe400078ec0ff */
[----:B------:R0:W-:Y:S01]  /*200010*/  STL.64 [R1+0x13a0], R28 ;  /* 0x0013a01c01007387 */ /* 0x0001e20000100a00 */
[----:B------:R-:W-:Y:S02]  /*200020*/  PRMT R11, R11, 0x3340, R13 ;  /* 0x000033400b0b7816 */ /* 0x000fe4000000000d */
[----:B------:R-:W-:-:S02]  /*200030*/  PRMT R6, R6, 0x3340, R9 ;  /* 0x0000334006067816 */ /* 0x000fc40000000009 */
[----:B0-----:R-:W-:Y:S01]  /*200040*/  IADD3 R28, P1, R2, R19, RZ ;  /* 0x00000013021c7210 */ /* 0x001fe20007f3e0ff */
[----:B------:R-:W-:Y:S04]  /*200050*/  STL [R1+0x1c9c], R11 ;  /* 0x001c9c0b01007387 */ /* 0x000fe80000100800 */
[----:B------:R-:W-:Y:S01]  /*200060*/  IMAD.X R29, R4, 0x1, R18, P1 ;  /* 0x00000001041d7824 */ /* 0x000fe200008e0612 */
[----:B------:R0:W-:Y:S04]  /*200070*/  STL [R1+0x1c98], R6 ;  /* 0x001c980601007387 */ /* 0x0001e80000100800 */
[----:B------:R1:W-:Y:S01]  /*200080*/  STL.64 [R1+0x1398], R28 ;  /* 0x0013981c01007387 */ /* 0x0003e20000100a00 */
[----:B0-----:R-:W-:-:S03]  /*200090*/  SHF.R.U32.HI R6, RZ, 0x8, R3 ;  /* 0x00000008ff067819 */ /* 0x001fc60000011603 */
[----:B------:R-:W4:Y:S04]  /*2000a0*/  LDL.LU R3, [R1+0x42c] ;  /* 0x00042c0001037983 */ /* 0x000f280000300800 */
[----:B------:R-:W4:Y:S04]  /*2000b0*/  LDL.LU R9, [R1+0x150] ;  /* 0x0001500001097983 */ /* 0x000f280000300800 */
[----:B------:R-:W4:Y:S01]  /*2000c0*/  LDL.LU R11, [R1+0x2e4] ;  /* 0x0002e400010b7983 */ /* 0x000f220000300800 */
[----:B-1----:R-:W-:-:S03]  /*2000d0*/  SHF.R.U32.HI R28, RZ, 0x8, R5 ;  /* 0x00000008ff1c7819 */ /* 0x002fc60000011605 */
[----:B------:R-:W4:Y:S04]  /*2000e0*/  LDL.LU R5, [R1+0x674] ;  /* 0x0006740001057983 */ /* 0x000f280000300800 */
[----:B------:R-:W4:Y:S01]  /*2000f0*/  LDL.LU R13, [R1+0x538] ;  /* 0x00053800010d7983 */ /* 0x000f220000300800 */
[----:B------:R-:W-:Y:S02]  /*200100*/  LOP3.LUT R29, R28, 0xffff, RZ, 0xc0, !PT ;  /* 0x0000ffff1c1d7812 */ /* 0x000fe400078ec0ff */
[----:B------:R-:W-:Y:S02]  /*200110*/  LOP3.LUT R28, R6, 0xffff, RZ, 0xc0, !PT ;  /* 0x0000ffff061c7812 */ /* 0x000fe400078ec0ff */
[----:B------:R-:W4:Y:S01]  /*200120*/  LDL.LU R6, [R1+0x5e8] ;  /* 0x0005e80001067983 */ /* 0x000f220000300800 */
[----:B------:R-:W-:-:S02]  /*200130*/  PRMT R29, R29, 0x3340, R0 ;  /* 0x000033401d1d7816 */ /* 0x000fc40000000000 */
[----:B------:R-:W-:-:S03]  /*200140*/  PRMT R28, R28, 0x3340, R0 ;  /* 0x000033401c1c7816 */ /* 0x000fc60000000000 */
[----:B------:R0:W-:Y:S04]  /*200150*/  STL [R1+0x160], R29 ;  /* 0x0001601d01007387 */ /* 0x0001e80000100800 */
[----:B------:R1:W-:Y:S01]  /*200160*/  STL [R1+0x15c], R28 ;  /* 0x00015c1c01007387 */ /* 0x0003e20000100800 */
[----:B--2---:R-:W-:Y:S02]  /*200170*/  LOP3.LUT R7, R7, 0xffff, RZ, 0xc0, !PT ;  /* 0x0000ffff07077812 */ /* 0x004fe400078ec0ff */
[----:B---3--:R-:W-:-:S04]  /*200180*/  LOP3.LUT R10, R10, 0xffff, RZ, 0xc0, !PT ;  /* 0x0000ffff0a0a7812 */ /* 0x008fc800078ec0ff */
[----:B0-----:R-:W-:Y:S02]  /*200190*/  PRMT R29, R10, 0x3340, R0 ;  /* 0x000033400a1d7816 */ /* 0x001fe40000000000 */
[----:B----4-:R-:W-:-:S04]  /*2001a0*/  LOP3.LUT R12, R12, 0xffff, RZ, 0xc0, !PT ;  /* 0x0000ffff0c0c7812 */ /* 0x010fc800078ec0ff */
[--C-:B-1----:R-:W-:Y:S02]  /*2001b0*/  PRMT R28, R7, 0x3340, R12.reuse ;  /* 0x00003340071c7816 */ /* 0x102fe4000000000c */
[----:B------:R-:W-:Y:S02]  /*2001c0*/  SHF.R.U32.HI R7, RZ, 0x8, R7 ;  /* 0x00000008ff077819 */ /* 0x000fe40000011607 */
[----:B------:R-:W-:Y:S02]  /*2001d0*/  SHF.R.U32.HI R12, RZ, 0x8, R12 ;  /* 0x00000008ff0c7819 */ /* 0x000fe4000001160c */
[----:B------:R-:W-:Y:S02]  /*2001e0*/  PRMT R29, R28, 0x5410, R29 ;  /* 0x000054101c1d7816 */ /* 0x000fe4000000001d */
[----:B------:R-:W-:Y:S02]  /*2001f0*/  IADD3 R28, P1, R2, R17, RZ ;  /* 0x00000011021c7210 */ /* 0x000fe40007f3e0ff */
[----:B------:R-:W-:-:S02]  /*200200*/  LOP3.LUT R7, R7, 0xffff, RZ, 0xc0, !PT ;  /* 0x0000ffff07077812 */ /* 0x000fc400078ec0ff */
[----:B------:R-:W-:Y:S01]  /*200210*/  LOP3.LUT R12, R12, 0xffff, RZ, 0xc0, !PT ;  /* 0x0000ffff0c0c7812 */ /* 0x000fe200078ec0ff */
[----:B------:R0:W-:Y:S03]  /*200220*/  STL [R1+0x3030], R29 ;  /* 0x0030301d01007387 */ /* 0x0001e60000100800 */
[----:B------:R-:W-:Y:S01]  /*200230*/  PRMT R7, R7, 0x3340, R12 ;  /* 0x0000334007077816 */ /* 0x000fe2000000000c */
[----:B0-----:R-:W-:-:S05]  /*200240*/  IMAD.X R29, R4, 0x1, R15, P1 ;  /* 0x00000001041d7824 */ /* 0x001fca00008e060f */
[----:B------:R-:W-:Y:S04]  /*200250*/  STL.64 [R1+0x13c0], R28 ;  /* 0x0013c01c01007387 */ /* 0x000fe80000100a00 */
[----:B------:R0:W-:Y:S04]  /*200260*/  STL [R1+0x1c84], R7 ;  /* 0x001c840701007387 */ /* 0x0001e80000100800 */
[----:B------:R-:W2:Y:S04]  /*200270*/  LDL.LU R12, [R1+0x154] ;  /* 0x00015400010c7983 */ /* 0x000ea80000300800 */
[----:B0-----:R-:W3:Y:S01]  /*200280*/  LDL.LU R7, [R1+0x434] ;  /* 0x0004340001077983 */ /* 0x001ee20000300800 */
[----:B------:R-:W-:-:S05]  /*200290*/  IADD3 R28, P1, R2, R16, RZ ;  /* 0x00000010021c7210 */ /* 0x000fca0007f3e0ff */
[----:B------:R-:W-:Y:S02]  /*2002a0*/  IMAD.X R29, R4, 0x1, R14, P1 ;  /* 0x00000001041d7824 */ /* 0x000fe400008e060e */
[----:B------:R-:W4:Y:S01]  /*2002b0*/  LDL.LU R4, [R1+0x2f0] ;  /* 0x0002f00001047983 */ /* 0x000f220000300800 */
[----:B------:R-:W-:-:S04]  /*2002c0*/  SHF.R.U32.HI R10, RZ, 0x8, R10 ;  /* 0x00000008ff0a7819 */ /* 0x000fc8000001160a */
[----:B------:R-:W-:-:S04]  /*2002d0*/  LOP3.LUT R10, R10, 0xffff, RZ, 0xc0, !PT ;  /* 0x0000ffff0a0a7812 */ /* 0x000fc800078ec0ff */
[--C-:B------:R-:W-:Y:S01]  /*2002e0*/  PRMT R10, R10, 0x3340, R0.reuse ;  /* 0x000033400a0a7816 */ /* 0x100fe20000000000 */
[----:B------:R0:W-:Y:S01]  /*2002f0*/  STL.64 [R1+0x13b8], R28 ;  /* 0x0013b81c01007387 */ /* 0x0001e20000100a00 */
[----:B------:R-:W-:Y:S02]  /*200300*/  LOP3.LUT R3, R3, 0xffff, RZ, 0xc0, !PT ;  /* 0x0000ffff03037812 */ /* 0x000fe400078ec0ff */
[----:B------:R-:W-:Y:S02]  /*200310*/  LOP3.LUT R9, R9, 0xffff, RZ, 0xc0, !PT ;  /* 0x0000ffff09097812 */ /* 0x000fe400078ec0ff */
[----:B------:R-:W-:Y:S01]  /*200320*/  LOP3.LUT R11, R11, 0xffff, RZ, 0xc0, !PT ;  /* 0x0000ffff0b0b7812 */ /* 0x000fe200078ec0ff */
[----:B------:R1:W-:Y:S01]  /*200330*/  STL [R1+0x158], R10 ;  /* 0x0001580a01007387 */ /* 0x0003e20000100800 */
[----:B------:R-:W-:Y:S02]  /*200340*/  LOP3.LUT R5, R5, 0xffff, RZ, 0xc0, !PT ;  /* 0x0000ffff05057812 */ /* 0x000fe400078ec0ff */
[----:B0-----:R-:W-:-:S02]  /*200350*/  PRMT R28, R9, 0x3340, R0 ;  /* 0x00003340091c7816 */ /* 0x001fc40000000000 */
[----:B-1----:R-:W-:Y:S02]  /*200360*/  LOP3.LUT R10, R13, 0xffff, RZ, 0xc0, !PT ;  /* 0x0000ffff0d0a7812 */ /* 0x002fe400078ec0ff */
[----:B------:R-:W-:Y:S02]  /*200370*/  PRMT R13, R3, 0x3340, R11 ;  /* 0x00003340030d7816 */ /* 0x000fe4000000000b */
[----:B------:R-:W-:Y:S02]  /*200380*/  LOP3.LUT R6, R6, 0xffff, RZ, 0xc0, !PT ;  /* 0x0000ffff06067812 */ /* 0x000fe400078ec0ff */
[----:B------:R-:W-:Y:S01]  /*200390*/  PRMT R28, R13, 0x5410, R28 ;  /* 0x000054100d1c7816 */ /* 0x000fe2000000001c */
[----:B------:R0:W-:Y:S01]  /*2003a0*/  STL [R1+0x312c], R10 ;  /* 0x00312c0a01007387 */ /* 0x0001e20000100800 */
[----:B------:R-:W-:Y:S02]  /*2003b0*/  PRMT R13, R10, 0x3340, R0 ;  /* 0x000033400a0d7816 */ /* 0x000fe40000000000 */
[----:B0-----:R-:W-:-:S02]  /*2003c0*/  PRMT R10, R5, 0x3340, R6 ;  /* 0x00003340050a7816 */ /* 0x001fc40000000006 */
[----:B------:R-:W-:Y:S02]  /*2003d0*/  SHF.R.U32.HI R5, RZ, 0x8, R5 ;  /* 0x00000008ff057819 */ /* 0x000fe40000011605 */
[----:B------:R-:W-:Y:S02]  /*2003e0*/  PRMT R10, R10, 0x5410, R13 ;  /* 0x000054100a0a7816 */ /* 0x000fe4000000000d */
[----:B------:R-:W-:Y:S01]  /*2003f0*/  SHF.R.U32.HI R13, RZ, 0x8, R6 ;  /* 0x00000008ff0d7819 */ /* 0x000fe20000011606 */
[----:B------:R-:W-:Y:S04]  /*200400*/  STL [R1+0x1d94], R28 ;  /* 0x001d941c01007387 */ /* 0x000fe80000100800 */
[----:B------:R0:W-:Y:S01]  /*200410*/  STL [R1+0x3028], R10 ;  /* 0x0030280a01007387 */ /* 0x0001e20000100800 */
[----:B------:R-:W-:-:S02]  /*200420*/  LOP3.LUT R5, R5, 0xffff, RZ, 0xc0, !PT ;  /* 0x0000ffff05057812 */ /* 0x000fc400078ec0ff */
[----:B------:R-:W-:Y:S02]  /*200430*/  LOP3.LUT R13, R13, 0xffff, RZ, 0xc0, !PT ;  /* 0x0000ffff0d0d7812 */ /* 0x000fe400078ec0ff */
[----:B------:R-:W-:Y:S01]  /*200440*/  SHF.R.U32.HI R11, RZ, 0x8, R11 ;  /* 0x00000008ff0b7819 */ /* 0x000fe2000001160b */
[----:B------:R-:W4:Y:S01]  /*200450*/  LDL.LU R6, [R1+0x390] ;  /* 0x0003900001067983 */ /* 0x000f220000300800 */
[----:B------:R-:W-:Y:S02]  /*200460*/  PRMT R5, R5, 0x3340, R13 ;  /* 0x0000334005057816 */ /* 0x000fe4000000000d */
[----:B0-----:R-:W-:Y:S02]  /*200470*/  SHF.R.U32.HI R10, RZ, 0x8, R3 ;  /* 0x00000008ff0a7819 */ /* 0x001fe40000011603 */
[----:B------:R-:W-:Y:S01]  /*200480*/  LOP3.LUT R11, R11, 0xffff, RZ, 0xc0, !PT ;  /* 0x0000ffff0b0b7812 */ /* 0x000fe200078ec0ff */
[----:B------:R-:W4:Y:S01]  /*200490*/  LDL.LU R3, [R1+0x278] ;  /* 0x0002780001037983 */ /* 0x000f220000300800 */
[----:B------:R-:W-:-:S03]  /*2004a0*/  LOP3.LUT R10, R10, 0xffff, RZ, 0xc0, !PT ;  /* 0x0000ffff0a0a7812 */ /* 0x000fc600078ec0ff */
[----:B------:R-:W-:Y:S01]  /*2004b0*/  STL [R1+0x74d0], R5 ;  /* 0x0074d00501007387 */ /* 0x000fe20000100800 */
[----:B------:R-:W-:Y:S01]  /*2004c0*/  PRMT R10, R10, 0x3340, R11 ;  /* 0x000033400a0a7816 */ /* 0x000fe2000000000b */
[----:B------:R-:W-:Y:S01]  /*2004d0*/  VIADD R2, R2, UR6 ;  /* 0x0000000602027c36 */ /* 0x000fe20008000000 */
[----:B------:R-:W-:Y:S01]  /*2004e0*/  SHF.R.U32.HI R9, RZ, 0x8, R9 ;  /* 0x00000008ff097819 */ /* 0x000fe20000011609 */
[----:B------:R-:W-:Y:S02]  /*2004f0*/  ULDC UR6, c[0x0][0x248] ;  /* 0x0000920000067ab9 */ /* 0x000fe40000000800 */
[----:B------:R0:W-:Y:S01]  /*200500*/  STL [R1+0x1c7c], R10 ;  /* 0x001c7c0a01007387 */ /* 0x0001e20000100800 */
[----:B------:R-:W-:-:S03]  /*200510*/  IADD3 R28, P1, R2, R27, RZ ;  /* 0x0000001b021c7210 */ /* 0x000fc60007f3e0ff */
[----:B------:R-:W4:Y:S01]  /*200520*/  LDL.LU R11, [R1+0x394] ;  /* 0x00039400010b7983 */ /* 0x000f220000300800 */
[----:B--2---:R-:W-:-:S04]  /*200530*/  LOP3.LUT R13, R12, 0xffff, RZ, 0xc0, !PT ;  /* 0x0000ffff0c0d7812 */ /* 0x004fc800078ec0ff */
[----:B0-----:R-:W-:Y:S02]  /*200540*/  PRMT R10, R13, 0x3340, R0 ;  /* 0x000033400d0a7816 */ /* 0x001fe40000000000 */
[----:B---3--:R-:W-:Y:S02]  /*200550*/  LOP3.LUT R5, R7, 0xffff, RZ, 0xc0, !PT ;  /* 0x0000ffff07057812 */ /* 0x008fe400078ec0ff */
[----:B----4-:R-:W-:-:S04]  /*200560*/  LOP3.LUT R7, R4, 0xffff, RZ, 0xc0, !PT ;  /* 0x0000ffff04077812 */ /* 0x010fc800078ec0ff */
[----:B------:R-:W-:-:S04]  /*200570*/  PRMT R4, R5, 0x3340, R7 ;  /* 0x0000334005047816 */ /* 0x000fc80000000007 */
[----:B------:R-:W-:Y:S02]  /*200580*/  PRMT R10, R4, 0x5410, R10 ;  /* 0x00005410040a7816 */ /* 0x000fe4000000000a */
[----:B------:R-:W-:-:S05]  /*200590*/  SHF.R.S32.HI R4, RZ, 0x1f, R2 ;  /* 0x0000001fff047819 */ /* 0x000fca0000011402 */
[----:B------:R-:W-:Y:S01]  /*2005a0*/  IMAD.X R29, R4, 0x1, R26, P1 ;  /* 0x00000001041d7824 */ /* 0x000fe200008e061a */
[----:B------:R-:W-:Y:S04]  /*2005b0*/  STL [R1+0x1d7c], R10 ;  /* 0x001d7c0a01007387 */ /* 0x000fe80000100800 */
[----:B------:R0:W-:Y:S04]  /*2005c0*/  STL.64 [R1+0x1390], R28 ;  /* 0x0013901c01007387 */ /* 0x0001e80000100a00 */
[----:B0-----:R-:W2:Y:S01]  /*2005d0*/  LDL.LU.64 R28, [R1+0x79c8] ;  /* 0x0079c800011c7983 */ /* 0x001ea20000300a00 */
[----:B------:R-:W-:-:S02]  /*2005e0*/  SHF.R.U32.HI R5, RZ, 0x8, R5 ;  /* 0x00000008ff057819 */ /* 0x000fc40000011605 */
[----:B------:R-:W-:Y:S02]  /*2005f0*/  SHF.R.U32.HI R7, RZ, 0x8, R7 ;  /* 0x00000008ff077819 */ /* 0x000fe40000011607 */
[----:B------:R-:W-:Y:S02]  /*200600*/  LOP3.LUT R5, R5, 0xffff, RZ, 0xc0, !PT ;  /* 0x0000ffff05057812 */ /* 0x000fe400078ec0ff */
[----:B------:R-:W-:Y:S02]  /*200610*/  LOP3.LUT R7, R7, 0xffff, RZ, 0xc0, !PT ;  /* 0x0000ffff07077812 */ /* 0x000fe400078ec0ff */
[----:B------:R-:W-:Y:S02]  /*200620*/  LOP3.LUT R12, R8, 0xffff, RZ, 0xc0, !PT ;  /* 0x0000ffff080c7812 */ /* 0x000fe400078ec0ff */
[----:B------:R-:W-:Y:S02]  /*200630*/  PRMT R7, R5, 0x3340, R7 ;  /* 0x0000334005077816 */ /* 0x000fe40000000007 */
[----:B------:R-:W-:-:S04]  /*200640*/  LOP3.LUT R9, R9, 0xffff, RZ, 0xc0, !PT ;  /* 0x0000ffff09097812 */ /* 0x000fc800078ec0ff */
[--C-:B------:R-:W-:Y:S02]  /*200650*/  PRMT R9, R9, 0x3340, R0.reuse ;  /* 0x0000334009097816 */ /* 0x100fe40000000000 */
[----:B------:R-:W-:Y:S02]  /*200660*/  LOP3.LUT R5, R6, 0xffff, RZ, 0xc0, !PT ;  /* 0x0000ffff06057812 */ /* 0x000fe400078ec0ff */
[----:B------:R-:W-:Y:S02]  /*200670*/  PRMT R6, R12, 0x3340, R0 ;  /* 0x000033400c067816 */ /* 0x000fe40000000000 */
[----:B------:R-:W-:-:S04]  /*200680*/  LOP3.LUT R10, R3, 0xffff, RZ, 0xc0, !PT ;  /* 0x0000ffff030a7812 */ /* 0x000fc800078ec0ff */
[----:B------:R-:W-:-:S04]  /*200690*/  PRMT R3, R5, 0x3340, R10 ;  /* 0x0000334005037816 */ /* 0x000fc8000000000a */
[----:B------:R-:W-:Y:S01]  /*2006a0*/  PRMT R3, R3, 0x5410, R6 ;  /* 0x0000541003037816 */ /* 0x000fe20000000006 */
[----:B------:R-:W-:Y:S04]  /*2006b0*/  STL [R1+0x154], R9 ;  /* 0x0001540901007387 */ /* 0x000fe80000100800 */
[----:B------:R0:W-:Y:S04]  /*2006c0*/  STL [R1+0x1c6c], R7 ;  /* 0x001c6c0701007387 */ /* 0x0001e80000100800 */
[----:B------:R-:W3:Y:S04]  /*2006d0*/  LDL.LU R8, [R1+0x79c0] ;  /* 0x0079c00001087983 */ /* 0x000ee80000300800 */
[----:B------:R-:W-:Y:S01]  /*2006e0*/  STL [R1+0x1d78], R3 ;  /* 0x001d780301007387 */ /* 0x000fe20000100800 */
[----:B--2---:R-:W-:-:S05]  /*2006f0*/  IADD3 R6, P1, R2, R29, RZ ;  /* 0x0000001d02067210 */ /* 0x004fca0007f3e0ff */
[----:B0-----:R-:W-:-:S05]  /*200700*/  IMAD.X R7, R4, 0x1, R28, P1 ;  /* 0x0000000104077824 */ /* 0x001fca00008e061c */
[----:B------:R0:W-:Y:S04]  /*200710*/  STL.64 [R1+0x1388], R6 ;  /* 0x0013880601007387 */ /* 0x0001e80000100a00 */
[----:B0-----:R-:W2:Y:S01]  /*200720*/  LDL.LU R7, [R1+0x79bc] ;  /* 0x0079bc0001077983 */ /* 0x001ea20000300800 */
[----:B------:R-:W-:-:S03]  /*200730*/  SHF.R.U32.HI R13, RZ, 0x8, R13 ;  /* 0x00000008ff0d7819 */ /* 0x000fc6000001160d */
[----:B------:R-:W4:Y:S01]  /*200740*/  LDL.LU R9, [R1+0x71c] ;  /* 0x00071c0001097983 */ /* 0x000f220000300800 */
[----:B------:R-:W-:Y:S02]  /*200750*/  SHF.R.U32.HI R5, RZ, 0x8, R5 ;  /* 0x00000008ff057819 */ /* 0x000fe40000011605 */
[----:B------:R-:W-:Y:S01]  /*200760*/  SHF.R.U32.HI R10, RZ, 0x8, R10 ;  /* 0x00000008ff0a7819 */ /* 0x000fe2000001160a */
[----:B------:R-:W4:Y:S04]  /*200770*/  LDL.LU R3, [R1+0x584] ;  /* 0x0005840001037983 */ /* 0x000f280000300800 */
[----:B------:R-:W4:Y:S01]  /*200780*/  LDL.LU R6, [R1+0x640] ;  /* 0x0006400001067983 */ /* 0x000f220000300800 */
[----:B------:R-:W-:Y:S02]  /*200790*/  LOP3.LUT R13, R13, 0xffff, RZ, 0xc0, !PT ;  /* 0x0000ffff0d0d7812 */ /* 0x000fe400078ec0ff */
[----:B------:R-:W-:-:S02]  /*2007a0*/  LOP3.LUT R5, R5, 0xffff, RZ, 0xc0, !PT ;  /* 0x0000ffff05057812 */ /* 0x000fc400078ec0ff */
[----:B------:R-:W-:Y:S02]  /*2007b0*/  LOP3.LUT R10, R10, 0xffff, RZ, 0xc0, !PT ;  /* 0x0000ffff0a0a7812 */ /* 0x000fe400078ec0ff */
[----:B------:R-:W-:Y:S02]  /*2007c0*/  PRMT R13, R13, 0x3340, R0 ;  /* 0x000033400d0d7816 */ /* 0x000fe40000000000 */
[----:B------:R-:W-:Y:S01]  /*2007d0*/  PRMT R10, R5, 0x3340, R10 ;  /* 0x00003340050a7816 */ /* 0x000fe2000000000a */
[----:B------:R-:W-:Y:S04]  /*2007e0*/  STL.64 [R1+0x79b0], R28 ;  /* 0x0079b01c01007387 */ /* 0x000fe80000100a00 */
[----:B------:R-:W-:Y:S01]  /*2007f0*/  STL [R1+0x150], R13 ;  /* 0x0001500d01007387 */ /* 0x000fe20000100800 */
[----:B------:R-:W-:-:S03]  /*200800*/  LOP3.LUT R5, R11, 0xffff, RZ, 0xc0, !PT ;  /* 0x0000ffff0b057812 */ /* 0x000fc600078ec0ff */
[----:B------:R3:W-:Y:S02]  /*200810*/  STL [R1+0x29c], R10 ;  /* 0x00029c0a01007387 */ /* 0x0007e40000100800 */
[----:B---3--:R-:W-:Y:S02]  /*200820*/  LOP3.LUT R10, R8, 0xffff, RZ, 0xc0, !PT ;  /* 0x0000ffff080a7812 */ /* 0x008fe400078ec0ff */
[----:B--2---:R-:W-:Y:S02]  /*200830*/  LOP3.LUT R13, R7, 0xffff, RZ, 0xc0, !PT ;  /* 0x0000ffff070d7812 */ /* 0x004fe400078ec0ff */
[----:B------:R-:W-:Y:S02]  /*200840*/  PRMT R7, R5, 0x3340, R10 ;  /* 0x0000334005077816 */ /* 0x000fe4000000000a */
[----:B------:R-:W-:-:S04]  /*200850*/  PRMT R8, R13, 0x3340, R0 ;  /* 0x000033400d087816 */ /* 0x000fc80000000000 */
[----:B------:R-:W-:Y:S02]  /*200860*/  PRMT R7, R7, 0x5410, R8 ;  /* 0x0000541007077816 */ /* 0x000fe40000000008 */
[----:B------:R-:W2:Y:S04]  /*200870*/  LDL.LU R8, [R1+0x72c] ;  /* 0x00072c0001087983 */ /* 0x000ea80000300800 */
[----:B------:R-:W3:Y:S04]  /*200880*/  LDL.LU R11, [R1+0x588] ;  /* 0x00058800010b7983 */ /* 0x000ee80000300800 */
[----:B------:R0:W-:Y:S04]  /*200890*/  STL [R1+0x301c], R7 ;  /* 0x00301c0701007387 */ /* 0x0001e80000100800 */
[----:B0-----:R-:W3:Y:S01]  /*2008a0*/  LDL.LU R7, [R1+0x644] ;  /* 0x0006440001077983 */ /* 0x001ee20000300800 */
[----:B------:R-:W-:-:S02]  /*2008b0*/  SHF.R.U32.HI R12, RZ, 0x8, R12 ;  /* 0x00000008ff0c7819 */ /* 0x000fc4000001160c */
[----:B------:R-:W-:Y:S02]  /*2008c0*/  SHF.R.U32.HI R5, RZ, 0x8, R5 ;  /* 0x00000008ff057819 */ /* 0x000fe40000011605 */
[----:B------:R-:W-:Y:S02]  /*2008d0*/  SHF.R.U32.HI R10, RZ, 0x8, R10 ;  /* 0x00000008ff0a7819 */ /* 0x000fe4000001160a */
[----:B------:R-:W-:Y:S02]  /*2008e0*/  IADD3 R28, P1, R2, R25, RZ ;  /* 0x00000019021c7210 */ /* 0x000fe40007f3e0ff */
[----:B------:R-:W-:Y:S02]  /*2008f0*/  LOP3.LUT R12, R12, 0xffff, RZ, 0xc0, !PT ;  /* 0x0000ffff0c0c7812 */ /* 0x000fe400078ec0ff */
[----:B------:R-:W-:Y:S02]  /*200900*/  LOP3.LUT R5, R5, 0xffff, RZ, 0xc0, !PT ;  /* 0x0000ffff05057812 */ /* 0x000fe400078ec0ff */
[----:B------:R-:W-:Y:S01]  /*200910*/  LOP3.LUT R10, R10, 0xffff, RZ, 0xc0, !PT ;  /* 0x0000ffff0a0a7812 */ /* 0x000fe200078ec0ff */
[----:B------:R-:W-:Y:S01]  /*200920*/  IMAD.X R29, R4, 0x1, R24, P1 ;  /* 0x00000001041d7824 */ /* 0x000fe200008e0618 */
[----:B------:R-:W-:-:S02]  /*200930*/  PRMT R12, R12, 0x3340, R0 ;  /* 0x000033400c0c7816 */ /* 0x000fc40000000000 */
[----:B------:R-:W-:Y:S02]  /*200940*/  PRMT R10, R5, 0x3340, R10 ;  /* 0x00003340050a7816 */ /* 0x000fe4000000000a */
[----:B------:R-:W-:Y:S04]  /*200950*/  STL.64 [R1+0x1378], R28 ;  /* 0x0013781c01007387 */ /* 0x000fe80000100a00 */
[----:B------:R-:W-:Y:S04]  /*200960*/  STL [R1+0x14c], R12 ;  /* 0x00014c0c01007387 */ /* 0x000fe80000100800 */
[----:B------:R0:W-:Y:S01]  /*200970*/  STL [R1+0x1c64], R10 ;  /* 0x001c640a01007387 */ /* 0x0001e20000100800 */
[----:B----4-:R-:W-:-:S02]  /*200980*/  LOP3.LUT R5, R9, 0xffff, RZ, 0xc0, !PT ;  /* 0x0000ffff09057812 */ /* 0x010fc400078ec0ff */
[----:B------:R-:W-:-:S04]  /*200990*/  LOP3.LUT R3, R3, 0xffff, RZ, 0xc0, !PT ;  /* 0x0000ffff03037812 */ /* 0x000fc800078ec0ff */
[----:B------:R-:W-:Y:S02]  /*2009a0*/  PRMT R9, R3, 0x3340, R0 ;  /* 0x0000334003097816 */ /* 0x000fe40000000000 */
[----:B0-----:R-:W-:-:S04]  /*2009b0*/  LOP3.LUT R10, R6, 0xffff, RZ, 0xc0, !PT ;  /* 0x0000ffff060a7812 */ /* 0x001fc800078ec0ff */
[----:B------:R-:W-:-:S04]  /*2009c0*/  PRMT R6, R5, 0x3340, R10 ;  /* 0x0000334005067816 */ /* 0x000fc8000000000a */
[----:B------:R-:W-:Y:S02]  /*2009d0*/  PRMT R12, R6, 0x5410, R9 ;  /* 0x00005410060c7816 */ /* 0x000fe40000000009 */
[----:B------:R-:W4:Y:S04]  /*2009e0*/  LDL.LU R9, [R1+0x6ac] ;  /* 0x0006ac0001097983 */ /* 0x000f280000300800 */
[----:B------:R-:W4:Y:S04]  /*2009f0*/  LDL.LU R6, [R1+0x544] ;  /* 0x0005440001067983 */ /* 0x000f280000300800 */
[----:B------:R0:W-:Y:S01]  /*200a00*/  STL [R1+0x1d5c], R12 ;  /* 0x001d5c0c01007387 */ /* 0x0001e20000100800 */
[----:B------:R-:W-:-:S02]  /*200a10*/  SHF.R.U32.HI R13, RZ, 0x8, R13 ;  /* 0x00000008ff0d7819 */ /* 0x000fc4000001160d */
[----:B------:R-:W-:Y:S02]  /*200a20*/  SHF.R.U32.HI R5, RZ, 0x8, R5 ;  /* 0x00000008ff057819 */ /* 0x000fe40000011605 */
[----:B------:R-:W-:Y:S02]  /*200a30*/  SHF.R.U32.HI R10, RZ, 0x8, R10 ;  /* 0x00000008ff0a7819 */ /* 0x000fe4000001160a */
[----:B------:R-:W-:Y:S02]  /*200a40*/  IADD3 R28, P1, R2, R23, RZ ;  /* 0x00000017021c7210 */ /* 0x000fe40007f3e0ff */
[----:B------:R-:W-:Y:S01]  /*200a50*/  LOP3.LUT R13, R13, 0xffff, RZ, 0xc0, !PT ;  /* 0x0000ffff0d0d7812 */ /* 0x000fe200078ec0ff */
[----:B0-----:R-:W4:Y:S01]  /*200a60*/  LDL.LU R12, [R1+0x5fc] ;  /* 0x0005fc00010c7983 */ /* 0x001f220000300800 */
        /* <DEDUP_REMOVED lines=8> */
[----:B------:R-:W-:-:S02]  /*200af0*/  SHF.R.U32.HI R3, RZ, 0x8, R3 ;  /* 0x00000008ff037819 */ /* 0x000fc40000011603 */
[----:B--2---:R-:W-:Y:S02]  /*200b00*/  LOP3.LUT R8, R8, 0xffff, RZ, 0xc0, !PT ;  /* 0x0000ffff08087812 */ /* 0x004fe400078ec0ff */
[----:B---3--:R-:W-:-:S04]  /*200b10*/  LOP3.LUT R5, R11, 0xffff, RZ, 0xc0, !PT ;  /* 0x0000ffff0b057812 */ /* 0x008fc800078ec0ff */
[----:B------:R-:W-:Y:S02]  /*200b20*/  PRMT R11, R5, 0x3340, R0 ;  /* 0x00003340050b7816 */ /* 0x000fe40000000000 */
[----:B------:R-:W-:-:S04]  /*200b30*/  LOP3.LUT R7, R7, 0xffff, RZ, 0xc0, !PT ;  /* 0x0000ffff07077812 */ /* 0x000fc800078ec0ff */
[----:B0-----:R-:W-:-:S04]  /*200b40*/  PRMT R10, R8, 0x3340, R7 ;  /* 0x00003340080a7816 */ /* 0x001fc80000000007 */
[----:B------:R-:W-:Y:S02]  /*200b50*/  PRMT R13, R10, 0x5410, R11 ;  /* 0x000054100a0d7816 */ /* 0x000fe4000000000b */
[----:B------:R-:W-:-:S05]  /*200b60*/  IADD3 R10, P1, R2, R21, RZ ;  /* 0x00000015020a7210 */ /* 0x000fca0007f3e0ff */
[----:B------:R-:W-:Y:S01]  /*200b70*/  IMAD.X R11, R4, 0x1, R20, P1 ;  /* 0x00000001040b7824 */ /* 0x000fe200008e0614 */
[----:B------:R-:W-:Y:S01]  /*200b80*/  STL [R1+0x1d48], R13 ;  /* 0x001d480d01007387 */ /* 0x000fe20000100800 */
[----:B------:R-:W-:-:S03]  /*200b90*/  SHF.R.U32.HI R8, RZ, 0x8, R8 ;  /* 0x00000008ff087819 */ /* 0x000fc60000011608 */
[----:B------:R0:W-:Y:S01]  /*200ba0*/  STL.64 [R1+0x1370], R10 ;  /* 0x0013700a01007387 */ /* 0x0001e20000100a00 */
[----:B------:R-:W-:Y:S02]  /*200bb0*/  LOP3.LUT R8, R8, 0xffff, RZ, 0xc0, !PT ;  /* 0x0000ffff08087812 */ /* 0x000fe400078ec0ff */
[----:B0-----:R-:W-:Y:S02]  /*200bc0*/  SHF.R.U32.HI R10, RZ, 0x8, R7 ;  /* 0x00000008ff0a7819 */ /* 0x001fe40000011607 */
[----:B------:R-:W-:Y:S02]  /*200bd0*/  LOP3.LUT R11, R3, 0xffff, RZ, 0xc0, !PT ;  /* 0x0000ffff030b7812 */ /* 0x000fe400078ec0ff */
[----:B------:R-:W2:Y:S01]  /*200be0*/  LDL.LU R3, [R1+0x6b4] ;  /* 0x0006b40001037983 */ /* 0x000ea20000300800 */
[----:B------:R-:W-:-:S03]  /*200bf0*/  LOP3.LUT R10, R10, 0xffff, RZ, 0xc0, !PT ;  /* 0x0000ffff0a0a7812 */ /* 0x000fc600078ec0ff */
[----:B------:R-:W3:Y:S01]  /*200c00*/  LDL.LU R7, [R1+0x548] ;  /* 0x0005480001077983 */ /* 0x000ee20000300800 */
[----:B------:R-:W-:-:S03]  /*200c10*/  PRMT R10, R8, 0x3340, R10 ;  /* 0x00003340080a7816 */ /* 0x000fc6000000000a */
[----:B------:R-:W3:Y:S01]  /*200c20*/  LDL.LU R8, [R1+0x600] ;  /* 0x0006000001087983 */ /* 0x000ee20000300800 */
[----:B------:R-:W-:Y:S02]  /*200c30*/  PRMT R11, R11, 0x3340, R0 ;  /* 0x000033400b0b7816 */ /* 0x000fe40000000000 */
[----:B----4-:R-:W-:Y:S02]  /*200c40*/  LOP3.LUT R9, R9, 0xffff, RZ, 0xc0, !PT ;  /* 0x0000ffff09097812 */ /* 0x010fe400078ec0ff */
[----:B------:R-:W-:Y:S01]  /*200c50*/  LOP3.LUT R6, R6, 0xffff, RZ, 0xc0, !PT ;  /* 0x0000ffff06067812 */ /* 0x000fe200078ec0ff */
[----:B------:R-:W-:Y:S04]  /*200c60*/  STL [R1+0x144], R11 ;  /* 0x0001440b01007387 */ /* 0x000fe80000100800 */
[----:B------:R0:W-:Y:S02]  /*200c70*/  STL [R1+0x1c50], R10 ;  /* 0x001c500a01007387 */ /* 0x0001e40000100800 */
[----:B0-----:R-:W-:-:S02]  /*200c80*/  LOP3.LUT R10, R12, 0xffff, RZ, 0xc0, !PT ;  /* 0x0000ffff0c0a7812 */ /* 0x001fc400078ec0ff */
[----:B------:R-:W-:Y:S02]  /*200c90*/  PRMT R12, R6, 0x3340, R0 ;  /* 0x00003340060c7816 */ /* 0x000fe40000000000 */
[----:B------:R-:W-:-:S04]  /*200ca0*/  PRMT R11, R9, 0x3340, R10 ;  /* 0x00003340090b7816 */ /* 0x000fc8000000000a */
[----:B------:R-:W-:Y:S02]  /*200cb0*/  PRMT R11, R11, 0x5410, R12 ;  /* 0x000054100b0b7816 */ /* 0x000fe4000000000c */
[----:B------:R-:W-:-:S05]  /*200cc0*/  IADD3 R12, P1, R2, R19, RZ ;  /* 0x00000013020c7210 */ /* 0x000fca0007f3e0ff */
[----:B------:R-:W-:Y:S01]  /*200cd0*/  IMAD.X R13, R4, 0x1, R18, P1 ;  /* 0x00000001040d7824 */ /* 0x000fe200008e0612 */
[----:B------:R0:W-:Y:S01]  /*200ce0*/  STL [R1+0x1d44], R11 ;  /* 0x001d440b01007387 */ /* 0x0001e20000100800 */
[----:B------:R-:W-:Y:S02]  /*200cf0*/  SHF.R.U32.HI R9, RZ, 0x8, R9 ;  /* 0x00000008ff097819 */ /* 0x000fe40000011609 */
[----:B------:R-:W-:Y:S01]  /*200d00*/  SHF.R.U32.HI R6, RZ, 0x8, R6 ;  /* 0x00000008ff067819 */ /* 0x000fe20000011606 */
[----:B------:R1:W-:Y:S01]  /*200d10*/  STL.64 [R1+0x1368], R12 ;  /* 0x0013680c01007387 */ /* 0x0003e20000100a00 */
[----:B------:R-:W-:Y:S02]  /*200d20*/  LOP3.LUT R9, R9, 0xffff, RZ, 0xc0, !PT ;  /* 0x0000ffff09097812 */ /* 0x000fe400078ec0ff */
[----:B------:R-:W-:Y:S02]  /*200d30*/  LOP3.LUT R6, R6, 0xffff, RZ, 0xc0, !PT ;  /* 0x0000ffff06067812 */ /* 0x000fe400078ec0ff */
[----:B------:R-:W-:-:S02]  /*200d40*/  SHF.R.U32.HI R5, RZ, 0x8, R5 ;  /* 0x00000008ff057819 */ /* 0x000fc40000011605 */
[----:B------:R-:W-:Y:S01]  /*200d50*/  IADD3 R28, P1, R2, R17, RZ ;  /* 0x00000011021c7210 */ /* 0x000fe20007f3e0ff */
[----:B0-----:R-:W4:Y:S01]  /*200d60*/  LDL.LU R11, [R1+0x458] ;  /* 0x00045800010b7983 */ /* 0x001f220000300800 */
[----:B-1----:R-:W-:Y:S02]  /*200d70*/  SHF.R.U32.HI R12, RZ, 0x8, R10 ;  /* 0x00000008ff0c7819 */ /* 0x002fe4000001160a */
[----:B------:R-:W-:Y:S01]  /*200d80*/  PRMT R6, R6, 0x3340, R0 ;  /* 0x0000334006067816 */ /* 0x000fe20000000000 */
[----:B------:R-:W4:Y:S04]  /*200d90*/  LDL.LU R10, [R1+0x1e8] ;  /* 0x0001e800010a7983 */ /* 0x000f280000300800 */
[----:B------:R-:W4:Y:S01]  /*200da0*/  LDL.LU R13, [R1+0x320] ;  /* 0x00032000010d7983 */ /* 0x000f220000300800 */
[----:B------:R-:W-:-:S02]  /*200db0*/  LOP3.LUT R12, R12, 0xffff, RZ, 0xc0, !PT ;  /* 0x0000ffff0c0c7812 */ /* 0x000fc400078ec0ff */
[----:B------:R-:W-:Y:S02]  /*200dc0*/  LOP3.LUT R5, R5, 0xffff, RZ, 0xc0, !PT ;  /* 0x0000ffff05057812 */ /* 0x000fe400078ec0ff */
[----:B------:R-:W-:Y:S01]  /*200dd0*/  PRMT R9, R9, 0x3340, R12 ;  /* 0x0000334009097816 */ /* 0x000fe2000000000c */
[----:B------:R-:W-:-:S04]  /*200de0*/  IMAD.X R29, R4, 0x1, R15, P1 ;  /* 0x00000001041d7824 */ /* 0x000fc800008e060f */
[----:B------:R-:W-:Y:S04]  /*200df0*/  STL [R1+0x590], R9 ;  /* 0x0005900901007387 */ /* 0x000fe80000100800 */
[----:B------:R0:W-:Y:S04]  /*200e00*/  STL [R1+0x13c], R6 ;  /* 0x00013c0601007387 */ /* 0x0001e80000100800 */
[----:B------:R-:W-:Y:S01]  /*200e10*/  STL.64 [R1+0x1360], R28 ;  /* 0x0013601c01007387 */ /* 0x000fe20000100a00 */
[----:B0-----:R-:W-:-:S05]  /*200e20*/  PRMT R6, R5, 0x3340, R0 ;  /* 0x0000334005067816 */ /* 0x001fca0000000000 */
[----:B------:R0:W-:Y:S04]  /*200e30*/  STL [R1+0x140], R6 ;  /* 0x0001400601007387 */ /* 0x0001e80000100800 */
[----:B------:R-:W4:Y:S04]  /*200e40*/  LDL.LU R9, [R1+0x454] ;  /* 0x0004540001097983 */ /* 0x000f280000300800 */
[----:B------:R-:W4:Y:S04]  /*200e50*/  LDL.LU R12, [R1+0x1e0] ;  /* 0x0001e000010c7983 */ /* 0x000f280000300800 */
[----:B0-----:R-:W4:Y:S01]  /*200e60*/  LDL.LU R6, [R1+0x31c] ;  /* 0x00031c0001067983 */ /* 0x001f220000300800 */
[----:B--2---:R-:W-:-:S02]  /*200e70*/  LOP3.LUT R5, R3, 0xffff, RZ, 0xc0, !PT ;  /* 0x0000ffff03057812 */ /* 0x004fc400078ec0ff */
[----:B---3--:R-:W-:Y:S02]  /*200e80*/  LOP3.LUT R3, R7, 0xffff, RZ, 0xc0, !PT ;  /* 0x0000ffff07037812 */ /* 0x008fe400078ec0ff */
[----:B------:R-:W-:-:S03]  /*200e90*/  LOP3.LUT R8, R8, 0xffff, RZ, 0xc0, !PT ;  /* 0x0000ffff08087812 */ /* 0x000fc600078ec0ff */
[----:B------:R0:W-:Y:S01]  /*200ea0*/  STL [R1+0x310c], R3 ;  /* 0x00310c0301007387 */ /* 0x0001e20000100800 */
[----:B------:R-:W-:Y:S02]  /*200eb0*/  PRMT R7, R3, 0x3340, R0 ;  /* 0x0000334003077816 */ /* 0x000fe40000000000 */
[----:B0-----:R-:W-:-:S04]  /*200ec0*/  PRMT R3, R5, 0x3340, R8 ;  /* 0x0000334005037816 */ /* 0x001fc80000000008 */
[----:B------:R-:W-:Y:S02]  /*200ed0*/  PRMT R28, R3, 0x5410, R7 ;  /* 0x00005410031c7816 */ /* 0x000fe40000000007 */
[----:B------:R-:W2:Y:S04]  /*200ee0*/  LDL.LU R3, [R1+0x3b0] ;  /* 0x0003b00001037983 */ /* 0x000ea80000300800 */
[----:B------:R-:W3:Y:S04]  /*200ef0*/  LDL.LU R7, [R1+0x290] ;  /* 0x0002900001077983 */ /* 0x000ee80000300800 */
[----:B------:R0:W-:Y:S02]  /*200f00*/  STL [R1+0x3014], R28 ;  /* 0x0030141c01007387 */ /* 0x0001e40000100800 */
[----:B0-----:R-:W-:-:S05]  /*200f10*/  IADD3 R28, P1, R2, R16, RZ ;  /* 0x00000010021c7210 */ /* 0x001fca0007f3e0ff */
[----:B------:R-:W-:Y:S02]  /*200f20*/  IMAD.X R29, R4, 0x1, R14, P1 ;  /* 0x00000001041d7824 */ /* 0x000fe400008e060e */
[----:B------:R-:W3:Y:S01]  /*200f30*/  LDL.LU R4, [R1+0x79b8] ;  /* 0x0079b80001047983 */ /* 0x000ee20000300800 */
[----:B------:R-:W-:Y:S02]  /*200f40*/  SHF.R.U32.HI R5, RZ, 0x8, R5 ;  /* 0x00000008ff057819 */ /* 0x000fe40000011605 */
[----:B------:R-:W-:Y:S02]  /*200f50*/  SHF.R.U32.HI R8, RZ, 0x8, R8 ;  /* 0x00000008ff087819 */ /* 0x000fe40000011608 */
[----:B------:R-:W-:Y:S02]  /*200f60*/  LOP3.LUT R5, R5, 0xffff, RZ, 0xc0, !PT ;  /* 0x0000ffff05057812 */ /* 0x000fe400078ec0ff */
[----:B------:R-:W-:Y:S02]  /*200f70*/  LOP3.LUT R8, R8, 0xffff, RZ, 0xc0, !PT ;  /* 0x0000ffff08087812 */ /* 0x000fe400078ec0ff */
[----:B----4-:R-:W-:-:S02]  /*200f80*/  LOP3.LUT R11, R11, 0xffff, RZ, 0xc0, !PT ;  /* 0x0000ffff0b0b7812 */ /* 0x010fc400078ec0ff */
[----:B------:R-:W-:Y:S01]  /*200f90*/  PRMT R8, R5, 0x3340, R8 ;  /* 0x0000334005087816 */ /* 0x000fe20000000008 */
[----:B------:R-:W-:Y:S01]  /*200fa0*/  STL.64 [R1+0x1358], R28 ;  /* 0x0013581c01007387 */ /* 0x000fe20000100a00 */
[----:B------:R-:W-:Y:S02]  /*200fb0*/  LOP3.LUT R5, R10, 0xffff, RZ, 0xc0, !PT ;  /* 0x0000ffff0a057812 */ /* 0x000fe400078ec0ff */
[----:B------:R-:W-:Y:S01]  /*200fc0*/  LOP3.LUT R10, R13, 0xffff, RZ, 0xc0, !PT ;  /* 0x0000ffff0d0a7812 */ /* 0x000fe200078ec0ff */
[----:B------:R0:W-:Y:S01]  /*200fd0*/  STL [R1+0x74d4], R8 ;  /* 0x0074d40801007387 */ /* 0x0001e20000100800 */
[----:B------:R-:W-:Y:S02]  /*200fe0*/  PRMT R13, R5, 0x3340, R0 ;  /* 0x00003340050d7816 */ /* 0x000fe40000000000 */
[--C-:B0-----:R-:W-:Y:S02]  /*200ff0*/  PRMT R8, R11, 0x3340, R10.reuse ;  /* 0x000033400b087816 */ /* 0x101fe4000000000a */
[----:B------:R-:W-:-:S02]  /*201000*/  SHF.R.U32.HI R10, RZ, 0x8, R10 ;  /* 0x00000008ff0a7819 */ /* 0x000fc4000001160a */
[----:B------:R-:W-:Y:S02]  /*201010*/  PRMT R13, R8, 0x5410, R13 ;  /* 0x00005410080d7816 */ /* 0x000fe4000000000d */
[----:B------:R-:W-:Y:S02]  /*201020*/  SHF.R.U32.HI R8, RZ, 0x8, R11 ;  /* 0x00000008ff087819 */ /* 0x000fe4000001160b */
[----:B------:R-:W-:Y:S02]  /*201030*/  SHF.R.U32.HI R5, RZ, 0x8, R5 ;  /* 0x00000008ff057819 */ /* 0x000fe40000011605 */
[----:B------:R-:W-:Y:S02]  /*201040*/  LOP3.LUT R10, R10, 0xffff, RZ, 0xc0, !PT ;  /* 0x0000ffff0a0a7812 */ /* 0x000fe400078ec0ff */
[----:B------:R-:W-:Y:S02]  /*201050*/  LOP3.LUT R8, R8, 0xffff, RZ, 0xc0, !PT ;  /* 0x0000ffff08087812 */ /* 0x000fe400078ec0ff */
[----:B------:R-:W-:-:S02]  /*201060*/  LOP3.LUT R5, R5, 0xffff, RZ, 0xc0, !PT ;  /* 0x0000ffff05057812 */ /* 0x000fc400078ec0ff */
[----:B------:R-:W-:Y:S01]  /*201070*/  PRMT R8, R8, 0x3340, R10 ;  /* 0x0000334008087816 */ /* 0x000fe2000000000a */
[----:B------:R-:W-:Y:S01]  /*201080*/  STL [R1+0x1d30], R13 ;  /* 0x001d300d01007387 */ /* 0x000fe20000100800 */
[----:B------:R-:W-:Y:S02]  /*201090*/  PRMT R5, R5, 0x3340, R0 ;  /* 0x0000334005057816 */ /* 0x000fe40000000000 */
[----:B------:R-:W-:Y:S01]  /*2010a0*/  LOP3.LUT R9, R9, 0xffff, RZ, 0xc0, !PT ;  /* 0x0000ffff09097812 */ /* 0x000fe200078ec0ff */
[----:B------:R0:W-:Y:S04]  /*2010b0*/  STL [R1+0x588], R8 ;  /* 0x0005880801007387 */ /* 0x0001e80000100800 */
[----:B------:R1:W-:Y:S01]  /*2010c0*/  STL [R1+0x138], R5 ;  /* 0x0001380501007387 */ /* 0x0003e20000100800 */
[----:B------:R-:W-:-:S02]  /*2010d0*/  LOP3.LUT R10, R6, 0xffff, RZ, 0xc0, !PT ;  /* 0x0000ffff060a7812 */ /* 0x000fc400078ec0ff */
[----:B0-----:R-:W-:Y:S02]  /*2010e0*/  LOP3.LUT R8, R12, 0xffff, RZ, 0xc0, !PT ;  /* 0x0000ffff0c087812 */ /* 0x001fe400078ec0ff */
[----:B-1----:R-:W-:Y:S02]  /*2010f0*/  PRMT R5, R9, 0x3340, R10 ;  /* 0x0000334009057816 */ /* 0x002fe4000000000a */
[----:B------:R-:W-:-:S04]  /*201100*/  PRMT R6, R8, 0x3340, R0 ;  /* 0x0000334008067816 */ /* 0x000fc80000000000 */
[----:B------:R-:W-:Y:S01]  /*201110*/  PRMT R6, R5, 0x5410, R6 ;  /* 0x0000541005067816 */ /* 0x000fe20000000006 */
[----:B------:R-:W-:Y:S01]  /*201120*/  VIADD R2, R2, UR6 ;  /* 0x0000000602027c36 */ /* 0x000fe20008000000 */
[----:B--2---:R-:W-:Y:S02]  /*201130*/  LOP3.LUT R11, R3, 0xffff, RZ, 0xc0, !PT ;  /* 0x0000ffff030b7812 */ /* 0x004fe400078ec0ff */
[----:B---3--:R-:W-:Y:S01]  /*201140*/  LOP3.LUT R12, R7, 0xffff, RZ, 0xc0, !PT ;  /* 0x0000ffff070c7812 */ /* 0x008fe200078ec0ff */
[----:B------:R0:W-:Y:S01]  /*201150*/  STL [R1+0x1d2c], R6 ;  /* 0x001d2c0601007387 */ /* 0x0001e20000100800 */
[----:B------:R-:W-:Y:S02]  /*201160*/  SHF.R.U32.HI R9, RZ, 0x8, R9 ;  /* 0x00000008ff097819 */ /* 0x000fe40000011609 */
[----:B------:R-:W-:Y:S02]  /*201170*/  SHF.R.U32.HI R10, RZ, 0x8, R10 ;  /* 0x00000008ff0a7819 */ /* 0x000fe4000001160a */
[----:B------:R-:W-:-:S02]  /*201180*/  PRMT R3, R11, 0x3340, R12 ;  /* 0x000033400b037816 */ /* 0x000fc4000000000c */
[----:B------:R-:W-:Y:S01]  /*201190*/  LOP3.LUT R5, R4, 0xffff, RZ, 0xc0, !PT ;  /* 0x0000ffff04057812 */ /* 0x000fe200078ec0ff */
[----:B0-----:R-:W2:Y:S01]  /*2011a0*/  LDL.LU R6, [R1+0x774] ;  /* 0x0007740001067983 */ /* 0x001ea20000300800 */
[----:B------:R-:W-:Y:S02]  /*2011b0*/  ULDC UR6, c[0x0][0x248] ;  /* 0x0000920000067ab9 */ /* 0x000fe40000000800 */
[----:B------:R-:W-:-:S04]  /*2011c0*/  PRMT R4, R5, 0x3340, R0 ;  /* 0x0000334005047816 */ /* 0x000fc80000000000 */
[----:B------:R-:W-:Y:S02]  /*2011d0*/  PRMT R4, R3, 0x5410, R4 ;  /* 0x0000541003047816 */ /* 0x000fe40000000004 */
[----:B------:R-:W3:Y:S04]  /*2011e0*/  LDL.LU R3, [R1+0x5a0] ;  /* 0x0005a00001037983 */ /* 0x000ee80000300800 */
[----:B------:R0:W-:Y:S01]  /*2011f0*/  STL [R1+0x1d20], R4 ;  /* 0x001d200401007387 */ /* 0x0001e20000100800 */
[----:B------:R-:W-:-:S03]  /*201200*/  IADD3 R28, P1, R2, R27, RZ ;  /* 0x0000001b021c7210 */ /* 0x000fc60007f3e0ff */
[----:B------:R-:W4:Y:S01]  /*201210*/  LDL.LU R7, [R1+0x650] ;  /* 0x0006500001077983 */ /* 0x000f220000300800 */
[----:B0-----:R-:W-:-:S05]  /*201220*/  SHF.R.S32.HI R4, RZ, 0x1f, R2 ;  /* 0x0000001fff047819 */ /* 0x001fca0000011402 */
[----:B------:R-:W-:-:S05]  /*201230*/  IMAD.X R29, R4, 0x1, R26, P1 ;  /* 0x00000001041d7824 */ /* 0x000fca00008e061a */
[----:B------:R0:W-:Y:S04]  /*201240*/  STL.64 [R1+0x1350], R28 ;  /* 0x0013501c01007387 */ /* 0x0001e80000100a00 */
[----:B0-----:R-:W4:Y:S01]  /*201250*/  LDL.LU.64 R28, [R1+0x79b0] ;  /* 0x0079b000011c7983 */ /* 0x001f220000300a00 */
[----:B------:R-:W-:Y:S02]  /*201260*/  SHF.R.U32.HI R11, RZ, 0x8, R11 ;  /* 0x00000008ff0b7819 */ /* 0x000fe4000001160b */
[----:B------:R-:W-:Y:S02]  /*201270*/  SHF.R.U32.HI R12, RZ, 0x8, R12 ;  /* 0x00000008ff0c7819 */ /* 0x000fe4000001160c */
[----:B------:R-:W-:Y:S02]  /*201280*/  LOP3.LUT R9, R9, 0xffff, RZ, 0xc0, !PT ;  /* 0x0000ffff09097812 */ /* 0x000fe400078ec0ff */
[----:B------:R-:W-:-:S02]  /*201290*/  LOP3.LUT R10, R10, 0xffff, RZ, 0xc0, !PT ;  /* 0x0000ffff0a0a7812 */ /* 0x000fc400078ec0ff */
[----:B------:R-:W-:Y:S02]  /*2012a0*/  LOP3.LUT R11, R11, 0xffff, RZ, 0xc0, !PT ;  /* 0x0000ffff0b0b7812 */ /* 0x000fe400078ec0ff */
[----:B------:R-:W-:Y:S02]  /*2012b0*/  LOP3.LUT R12, R12, 0xffff, RZ, 0xc0, !PT ;  /* 0x0000ffff0c0c7812 */ /* 0x000fe400078ec0ff */
[----:B------:R-:W-:Y:S02]  /*2012c0*/  PRMT R9, R9, 0x3340, R10 ;  /* 0x0000334009097816 */ /* 0x000fe4000000000a */
[----:B------:R-:W-:Y:S01]  /*2012d0*/  PRMT R12, R11, 0x3340, R12 ;  /* 0x000033400b0c7816 */ /* 0x000fe2000000000c */
[----:B------:R0:W-:Y:S04]  /*2012e0*/  STL.64 [R1+0x79a0], R26 ;  /* 0x0079a01a01007387 */ /* 0x0001e80000100a00 */
[----:B------:R-:W-:Y:S04]  /*2012f0*/  STL [R1+0x584], R12 ;  /* 0x0005840c01007387 */ /* 0x000fe80000100800 */
[----:B------:R1:W-:Y:S01]  /*201300*/  STL [R1+0x434], R9 ;  /* 0x0004340901007387 */ /* 0x0003e20000100800 */
[----:B------:R-:W-:-:S02]  /*201310*/  SHF.R.U32.HI R5, RZ, 0x8, R5 ;  /* 0x00000008ff057819 */ /* 0x000fc40000011605 */
[----:B0-----:R-:W-:Y:S01]  /*201320*/  SHF.R.U32.HI R26, RZ, 0x8, R8 ;  /* 0x00000008ff1a7819 */ /* 0x001fe20000011608 */
[----:B-1----:R-:W4:Y:S04]  /*201330*/  LDL.LU R9, [R1+0x3b8] ;  /* 0x0003b80001097983 */ /* 0x002f280000300800 */
[----:B------:R-:W4:Y:S01]  /*201340*/  LDL.LU R12, [R1+0x10c] ;  /* 0x00010c00010c7983 */ /* 0x000f220000300800 */
[----:B------:R-:W-:Y:S02]  /*201350*/  LOP3.LUT R26, R26, 0xffff, RZ, 0xc0, !PT ;  /* 0x0000ffff1a1a7812 */ /* 0x000fe400078ec0ff */
[----:B------:R-:W-:Y:S02]  /*201360*/  LOP3.LUT R5, R5, 0xffff, RZ, 0xc0, !PT ;  /* 0x0000ffff05057812 */ /* 0x000fe400078ec0ff */
[----:B------:R-:W-:-:S02]  /*201370*/  PRMT R27, R26, 0x3340, R0 ;  /* 0x000033401a1b7816 */ /* 0x000fc40000000000 */
[----:B------:R-:W-:Y:S02]  /*201380*/  PRMT R26, R5, 0x3340, R0 ;  /* 0x00003340051a7816 */ /* 0x000fe40000000000 */
[----:B--2---:R-:W-:Y:S02]  /*201390*/  LOP3.LUT R5, R6, 0xffff, RZ, 0xc0, !PT ;  /* 0x0000ffff06057812 */ /* 0x004fe400078ec0ff */
[----:B---3--:R-:W-:Y:S02]  /*2013a0*/  LOP3.LUT R3, R3, 0xffff, RZ, 0xc0, !PT ;  /* 0x0000ffff03037812 */ /* 0x008fe400078ec0ff */
[----:B----4-:R-:W-:-:S04]  /*2013b0*/  LOP3.LUT R6, R7, 0xffff, RZ, 0xc0, !PT ;  /* 0x0000ffff07067812 */ /* 0x010fc800078ec0ff */
[----:B------:R-:W-:Y:S02]  /*2013c0*/  PRMT R7, R5, 0x3340, R6 ;  /* 0x0000334005077816 */ /* 0x000fe40000000006 */
[----:B------:R-:W-:-:S05]  /*2013d0*/  IADD3 R10, P1, R2, R29, RZ ;  /* 0x0000001d020a7210 */ /* 0x000fca0007f3e0ff */
[----:B------:R-:W-:-:S05]  /*2013e0*/  IMAD.X R11, R4, 0x1, R28, P1 ;  /* 0x00000001040b7824 */ /* 0x000fca00008e061c */
[----:B------:R0:W-:Y:S04]  /*2013f0*/  STL.64 [R1+0x1348], R10 ;  /* 0x0013480a01007387 */ /* 0x0001e80000100a00 */
[----:B0-----:R-:W2:Y:S04]  /*201400*/  LDL.LU R11, [R1+0x298] ;  /* 0x00029800010b7983 */ /* 0x001ea80000300800 */
[----:B------:R-:W3:Y:S04]  /*201410*/  LDL.LU R10, [R1+0x780] ;  /* 0x00078000010a7983 */ /* 0x000ee80000300800 */
[----:B------:R-:W4:Y:S04]  /*201420*/  LDL.LU R13, [R1+0x5a4] ;  /* 0x0005a400010d7983 */ /* 0x000f280000300800 */
[----:B------:R-:W-:Y:S04]  /*201430*/  STL.64 [R1+0x7998], R28 ;  /* 0x0079981c01007387 */ /* 0x000fe80000100a00 */
[----:B------:R-:W4:Y:S04]  /*201440*/  LDL.LU R8, [R1+0x654] ;  /* 0x0006540001087983 */ /* 0x000f280000300800 */
[----:B------:R-:W-:Y:S04]  /*201450*/  STL [R1+0x90], R27 ;  /* 0x0000901b01007387 */ /* 0x000fe80000100800 */
[----:B------:R0:W-:Y:S01]  /*201460*/  STL [R1+0x98], R26 ;  /* 0x0000981a01007387 */ /* 0x0001e20000100800 */
[----:B------:R-:W-:-:S02]  /*201470*/  SHF.R.U32.HI R5, RZ, 0x8, R5 ;  /* 0x00000008ff057819 */ /* 0x000fc40000011605 */
[----:B------:R-:W-:Y:S02]  /*201480*/  SHF.R.U32.HI R6, RZ, 0x8, R6 ;  /* 0x00000008ff067819 */ /* 0x000fe40000011606 */
[----:B0-----:R-:W-:Y:S02]  /*201490*/  PRMT R26, R3, 0x3340, R0 ;  /* 0x00003340031a7816 */ /* 0x001fe40000000000 */
[----:B------:R-:W-:Y:S02]  /*2014a0*/  SHF.R.U32.HI R3, RZ, 0x8, R3 ;  /* 0x00000008ff037819 */ /* 0x000fe40000011603 */
[----:B------:R-:W-:Y:S02]  /*2014b0*/  PRMT R7, R7, 0x5410, R26 ;  /* 0x0000541007077816 */ /* 0x000fe4000000001a */
[----:B------:R-:W-:Y:S02]  /*2014c0*/  IADD3 R26, P1, R2, R25, RZ ;  /* 0x00000019021a7210 */ /* 0x000fe40007f3e0ff */
[----:B------:R-:W-:-:S02]  /*2014d0*/  LOP3.LUT R5, R5, 0xffff, RZ, 0xc0, !PT ;  /* 0x0000ffff05057812 */ /* 0x000fc400078ec0ff */
[----:B------:R-:W-:Y:S02]  /*2014e0*/  LOP3.LUT R6, R6, 0xffff, RZ, 0xc0, !PT ;  /* 0x0000ffff06067812 */ /* 0x000fe400078ec0ff */
[----:B------:R-:W-:Y:S01]  /*2014f0*/  LOP3.LUT R3, R3, 0xffff, RZ, 0xc0, !PT ;  /* 0x0000ffff03037812 */ /* 0x000fe200078ec0ff */
[----:B------:R-:W-:Y:S01]  /*201500*/  IMAD.X R27, R4, 0x1, R24, P1 ;  /* 0x00000001041b7824 */ /* 0x000fe200008e0618 */
[----:B------:R-:W-:Y:S01]  /*201510*/  PRMT R6, R5, 0x3340, R6 ;  /* 0x0000334005067816 */ /* 0x000fe20000000006 */
[----:B------:R-:W-:Y:S01]  /*201520*/  STL [R1+0x1d14], R7 ;  /* 0x001d140701007387 */ /* 0x000fe20000100800 */
[----:B------:R-:W-:-:S03]  /*201530*/  PRMT R5, R3, 0x3340, R0 ;  /* 0x0000334003057816 */ /* 0x000fc60000000000 */
[----:B------:R-:W-:Y:S04]  /*201540*/  STL.64 [R1+0x1340], R26 ;  /* 0x0013401a01007387 */ /* 0x000fe80000100a00 */
[----:B------:R-:W4:Y:S04]  /*201550*/  LDL.LU R3, [R1+0x6c4] ;  /* 0x0006c40001037983 */ /* 0x000f280000300800 */
[----:B------:R0:W-:Y:S04]  /*201560*/  STL [R1+0x1c20], R6 ;  /* 0x001c200601007387 */ /* 0x0001e80000100800 */
[----:B0-----:R-:W4:Y:S04]  /*201570*/  LDL.LU R6, [R1+0x558] ;  /* 0x0005580001067983 */ /* 0x001f280000300800 */
[----:B------:R3:W-:Y:S04]  /*201580*/  STL [R1+0x94], R5 ;  /* 0x0000940501007387 */ /* 0x0007e80000100800 */
[----:B------:R-:W4:Y:S01]  /*201590*/  LDL.LU R7, [R1+0x610] ;  /* 0x0006100001077983 */ /* 0x000f220000300800 */
[----:B------:R-:W-:-:S02]  /*2015a0*/  LOP3.LUT R12, R12, 0xffff, RZ, 0xc0, !PT ;  /* 0x0000ffff0c0c7812 */ /* 0x000fc400078ec0ff */
[----:B------:R-:W-:-:S03]  /*2015b0*/  LOP3.LUT R9, R9, 0xffff, RZ, 0xc0, !PT ;  /* 0x0000ffff09097812 */ /* 0x000fc600078ec0ff */
[----:B------:R0:W-:Y:S01]  /*2015c0*/  STL [R1+0x30f8], R12 ;  /* 0x0030f80c01007387 */ /* 0x0001e20000100800 */
[----:B--2---:R-:W-:Y:S02]  /*2015d0*/  LOP3.LUT R11, R11, 0xffff, RZ, 0xc0, !PT ;  /* 0x0000ffff0b0b7812 */ /* 0x004fe400078ec0ff */
[----:B---3--:R-:W-:Y:S02]  /*2015e0*/  LOP3.LUT R5, R10, 0xffff, RZ, 0xc0, !PT ;  /* 0x0000ffff0a057812 */ /* 0x008fe400078ec0ff */
[----:B----4-:R-:W-:Y:S02]  /*2015f0*/  LOP3.LUT R10, R13, 0xffff, RZ, 0xc0, !PT ;  /* 0x0000ffff0d0a7812 */ /* 0x010fe400078ec0ff */
[----:B------:R-:W-:Y:S02]  /*201600*/  PRMT R13, R12, 0x3340, R0 ;  /* 0x000033400c0d7816 */ /* 0x000fe40000000000 */
[----:B0-----:R-:W-:Y:S02]  /*201610*/  PRMT R12, R9, 0x3340, R11 ;  /* 0x00003340090c7816 */ /* 0x001fe4000000000b */
[----:B------:R-:W-:-:S02]  /*201620*/  LOP3.LUT R8, R8, 0xffff, RZ, 0xc0, !PT ;  /* 0x0000ffff08087812 */ /* 0x000fc400078ec0ff */
[----:B------:R-:W-:Y:S02]  /*201630*/  PRMT R26, R12, 0x5410, R13 ;  /* 0x000054100c1a7816 */ /* 0x000fe4000000000d */
[----:B------:R-:W-:Y:S02]  /*201640*/  PRMT R13, R10, 0x3340, R0 ;  /* 0x000033400a0d7816 */ /* 0x000fe40000000000 */
[----:B------:R-:W-:Y:S01]  /*201650*/  PRMT R12, R5, 0x3340, R8 ;  /* 0x00003340050c7816 */ /* 0x000fe20000000008 */
[----:B------:R0:W-:Y:S01]  /*201660*/  STL [R1+0x3008], R26 ;  /* 0x0030081a01007387 */ /* 0x0001e20000100800 */
[----:B------:R-:W-:Y:S02]  /*201670*/  SHF.R.U32.HI R9, RZ, 0x8, R9 ;  /* 0x00000008ff097819 */ /* 0x000fe40000011609 */
[----:B0-----:R-:W-:Y:S02]  /*201680*/  PRMT R26, R12, 0x5410, R13 ;  /* 0x000054100c1a7816 */ /* 0x001fe4000000000d */
[----:B------:R-:W-:-:S03]  /*201690*/  IADD3 R12, P1, R2, R23, RZ ;  /* 0x00000017020c7210 */ /* 0x000fc60007f3e0ff */
[----:B------:R0:W-:Y:S02]  /*2016a0*/  STL [R1+0x1cf4], R26 ;  /* 0x001cf41a01007387 */ /* 0x0001e40000100800 */
[----:B------:R-:W-:Y:S01]  /*2016b0*/  IMAD.X R13, R4, 0x1, R22, P1 ;  /* 0x00000001040d7824 */ /* 0x000fe200008e0616 */
[----:B------:R-:W-:Y:S02]  /*2016c0*/  LOP3.LUT R9, R9, 0xffff, RZ, 0xc0, !PT ;  /* 0x0000ffff09097812 */ /* 0x000fe400078ec0ff */
[----:B------:R-:W-:Y:S02]  /*2016d0*/  SHF.R.U32.HI R5, RZ, 0x8, R5 ;  /* 0x00000008ff057819 */ /* 0x000fe40000011605 */
[----:B------:R-:W-:Y:S02]  /*2016e0*/  SHF.R.U32.HI R8, RZ, 0x8, R8 ;  /* 0x00000008ff087819 */ /* 0x000fe40000011608 */
[----:B0-----:R-:W-:Y:S01]  /*2016f0*/  SHF.R.U32.HI R26, RZ, 0x8, R11 ;  /* 0x00000008ff1a7819 */ /* 0x001fe2000001160b */
[----:B------:R0:W-:Y:S03]  /*201700*/  STL.64 [R1+0x1320], R12 ;  /* 0x0013200c01007387 */ /* 0x0001e60000100a00 */
[----:B------:R-:W-:-:S02]  /*201710*/  LOP3.LUT R26, R26, 0xffff, RZ, 0xc0, !PT ;  /* 0x0000ffff1a1a7812 */ /* 0x000fc400078ec0ff */
[----:B------:R-:W-:Y:S02]  /*201720*/  LOP3.LUT R5, R5, 0xffff, RZ, 0xc0, !PT ;  /* 0x0000ffff05057812 */ /* 0x000fe400078ec0ff */
[----:B------:R-:W-:Y:S02]  /*201730*/  LOP3.LUT R8, R8, 0xffff, RZ, 0xc0, !PT ;  /* 0x0000ffff08087812 */ /* 0x000fe400078ec0ff */
[----:B------:R-:W-:Y:S01]  /*201740*/  PRMT R9, R9, 0x3340, R26 ;  /* 0x0000334009097816 */ /* 0x000fe2000000001a */
[----:B0-----:R-:W2:Y:S04]  /*201750*/  LDL.LU R13, [R1+0x6d0] ;  /* 0x0006d000010d7983 */ /* 0x001ea80000300800 */
[----:B------:R-:W3:Y:S04]  /*201760*/  LDL.LU R11, [R1+0x560] ;  /* 0x00056000010b7983 */ /* 0x000ee80000300800 */
[----:B------:R-:W4:Y:S04]  /*201770*/  LDL.LU R12, [R1+0x618] ;  /* 0x00061800010c7983 */ /* 0x000f280000300800 */
[----:B------:R0:W-:Y:S01]  /*201780*/  STL [R1+0x74d8], R9 ;  /* 0x0074d80901007387 */ /* 0x0001e20000100800 */
[----:B------:R-:W-:-:S02]  /*201790*/  PRMT R8, R5, 0x3340, R8 ;  /* 0x0000334005087816 */ /* 0x000fc40000000008 */
[----:B------:R-:W-:Y:S02]  /*2017a0*/  LOP3.LUT R3, R3, 0xffff, RZ, 0xc0, !PT ;  /* 0x0000ffff03037812 */ /* 0x000fe400078ec0ff */
[----:B------:R-:W-:Y:S02]  /*2017b0*/  LOP3.LUT R5, R6, 0xffff, RZ, 0xc0, !PT ;  /* 0x0000ffff06057812 */ /* 0x000fe400078ec0ff */
[----:B0-----:R-:W-:Y:S02]  /*2017c0*/  LOP3.LUT R9, R7, 0xffff, RZ, 0xc0, !PT ;  /* 0x0000ffff07097812 */ /* 0x001fe400078ec0ff */
[----:B------:R-:W-:Y:S02]  /*2017d0*/  PRMT R7, R5, 0x3340, R0 ;  /* 0x0000334005077816 */ /* 0x000fe40000000000 */
[----:B------:R-:W-:Y:S01]  /*2017e0*/  PRMT R6, R3, 0x3340, R9 ;  /* 0x0000334003067816 */ /* 0x000fe20000000009 */
[----:B------:R0:W-:Y:S03]  /*2017f0*/  STL [R1+0x774], R8 ;  /* 0x0007740801007387 */ /* 0x0001e60000100800 */
[----:B0-----:R-:W-:-:S02]  /*201800*/  PRMT R8, R6, 0x5410, R7 ;  /* 0x0000541006087816 */ /* 0x001fc40000000007 */
[----:B------:R-:W-:-:S05]  /*201810*/  IADD3 R6, P1, R2, R21, RZ ;  /* 0x0000001502067210 */ /* 0x000fca0007f3e0ff */
[----:B------:R-:W-:Y:S01]  /*201820*/  IMAD.X R7, R4, 0x1, R20, P1 ;  /* 0x0000000104077824 */ /* 0x000fe200008e0614 */
[----:B------:R0:W-:Y:S02]  /*201830*/  STL [R1+0x1cec], R8 ;  /* 0x001cec0801007387 */ /* 0x0001e40000100800 */
[----:B0-----:R-:W-:Y:S02]  /*201840*/  SHF.R.U32.HI R8, RZ, 0x8, R3 ;  /* 0x00000008ff087819 */ /* 0x001fe40000011603 */
[----:B------:R-:W4:Y:S04]  /*201850*/  LDL.LU R3, [R1+0x478] ;  /* 0x0004780001037983 */ /* 0x000f280000300800 */
[----:B------:R0:W-:Y:S04]  /*201860*/  STL.64 [R1+0x1338], R6 ;  /* 0x0013380601007387 */ /* 0x0001e80000100a00 */
[----:B0-----:R-:W4:Y:S04]  /*201870*/  LDL.LU R6, [R1+0x214] ;  /* 0x0002140001067983 */ /* 0x001f280000300800 */
[----:B------:R-:W4:Y:S01]  /*201880*/  LDL.LU R7, [R1+0x340] ;  /* 0x0003400001077983 */ /* 0x000f220000300800 */
[----:B------:R-:W-:-:S02]  /*201890*/  SHF.R.U32.HI R9, RZ, 0x8, R9 ;  /* 0x00000008ff097819 */ /* 0x000fc40000011609 */
[----:B------:R-:W-:Y:S02]  /*2018a0*/  SHF.R.U32.HI R5, RZ, 0x8, R5 ;  /* 0x00000008ff057819 */ /* 0x000fe40000011605 */
[----:B------:R-:W-:Y:S02]  /*2018b0*/  LOP3.LUT R8, R8, 0xffff, RZ, 0xc0, !PT ;  /* 0x0000ffff08087812 */ /* 0x000fe400078ec0ff */
[----:B------:R-:W-:Y:S02]  /*2018c0*/  LOP3.LUT R9, R9, 0xffff, RZ, 0xc0, !PT ;  /* 0x0000ffff09097812 */ /* 0x000fe400078ec0ff */
[----:B------:R-:W-:Y:S02]  /*2018d0*/  LOP3.LUT R5, R5, 0xffff, RZ, 0xc0, !PT ;  /* 0x0000ffff05057812 */ /* 0x000fe400078ec0ff */
[----:B------:R-:W-:Y:S02]  /*2018e0*/  PRMT R9, R8, 0x3340, R9 ;  /* 0x0000334008097816 */ /* 0x000fe40000000009 */
[----:B------:R-:W-:-:S03]  /*2018f0*/  PRMT R5, R5, 0x3340, R0 ;  /* 0x0000334005057816 */ /* 0x000fc60000000000 */
[----:B------:R3:W-:Y:S04]  /*201900*/  STL [R1+0x290], R9 ;  /* 0x0002900901007387 */ /* 0x0007e80000100800 */
[----:B------:R4:W-:Y:S01]  /*201910*/  STL [R1+0xa0], R5 ;  /* 0x0000a00501007387 */ /* 0x0009e20000100800 */
[----:B---3--:R-:W-:Y:S02]  /*201920*/  LOP3.LUT R9, R11, 0xffff, RZ, 0xc0, !PT ;  /* 0x0000ffff0b097812 */ /* 0x008fe400078ec0ff */
[----:B--2---:R-:W-:Y:S02]  /*201930*/  LOP3.LUT R8, R13, 0xffff, RZ, 0xc0, !PT ;  /* 0x0000ffff0d087812 */ /* 0x004fe400078ec0ff */
[----:B----4-:R-:W-:Y:S02]  /*201940*/  LOP3.LUT R5, R12, 0xffff, RZ, 0xc0, !PT ;  /* 0x0000ffff0c057812 */ /* 0x010fe400078ec0ff */
[----:B------:R-:W-:Y:S01]  /*201950*/  PRMT R11, R9, 0x3340, R0 ;  /* 0x00003340090b7816 */ /* 0x000fe20000000000 */
[----:B------:R0:W-:Y:S01]  /*201960*/  STL [R1+0x30e8], R9 ;  /* 0x0030e80901007387 */ /* 0x0001e20000100800 */
[----:B------:R-:W-:-:S03]  /*201970*/  IADD3 R12, P1, R2, R19, RZ ;  /* 0x00000013020c7210 */ /* 0x000fc60007f3e0ff */
[----:B------:R-:W-:Y:S01]  /*201980*/  STL [R1+0x7980], R19 ;  /* 0x0079801301007387 */ /* 0x000fe20000100800 */
[----:B0-----:R-:W-:-:S04]  /*201990*/  PRMT R9, R8, 0x3340, R5 ;  /* 0x0000334008097816 */ /* 0x001fc80000000005 */
[----:B------:R-:W-:Y:S02]  /*2019a0*/  PRMT R9, R9, 0x5410, R11 ;  /* 0x0000541009097816 */ /* 0x000fe4000000000b */
[----:B------:R-:W-:Y:S02]  /*2019b0*/  SHF.R.U32.HI R8, RZ, 0x8, R8 ;  /* 0x00000008ff087819 */ /* 0x000fe40000011608 */
[----:B------:R-:W-:Y:S01]  /*2019c0*/  SHF.R.U32.HI R5, RZ, 0x8, R5 ;  /* 0x00000008ff057819 */ /* 0x000fe20000011605 */
[----:B------:R0:W-:Y:S01]  /*2019d0*/  STL [R1+0x3004], R9 ;  /* 0x0030040901007387 */ /* 0x0001e20000100800 */
[----:B------:R-:W-:Y:S01]  /*2019e0*/  IMAD.X R13, R4, 0x1, R18, P1 ;  /* 0x00000001040d7824 */ /* 0x000fe200008e0612 */
[----:B0-----:R-:W-:Y:S02]  /*2019f0*/  SHF.R.U32.HI R9, RZ, 0x8, R10 ;  /* 0x00000008ff097819 */ /* 0x001fe4000001160a */
[----:B------:R-:W-:Y:S02]  /*201a00*/  LOP3.LUT R10, R5, 0xffff, RZ, 0xc0, !PT ;  /* 0x0000ffff050a7812 */ /* 0x000fe400078ec0ff */
[----:B------:R-:W-:-:S02]  /*201a10*/  LOP3.LUT R11, R9, 0xffff, RZ, 0xc0, !PT ;  /* 0x0000ffff090b7812 */ /* 0x000fc400078ec0ff */
[----:B------:R-:W-:Y:S01]  /*201a20*/  LOP3.LUT R9, R8, 0xffff, RZ, 0xc0, !PT ;  /* 0x0000ffff08097812 */ /* 0x000fe200078ec0ff */
[----:B------:R0:W-:Y:S04]  /*201a30*/  STL.64 [R1+0x1330], R12 ;  /* 0x0013300c01007387 */ /* 0x0001e80000100a00 */
[----:B------:R-:W2:Y:S04]  /*201a40*/  LDL.LU R8, [R1+0x47c] ;  /* 0x00047c0001087983 */ /* 0x000ea80000300800 */
[----:B------:R-:W3:Y:S04]  /*201a50*/  LDL.LU R5, [R1+0x21c] ;  /* 0x00021c0001057983 */ /* 0x000ee80000300800 */
[----:B------:R-:W4:Y:S01]  /*201a60*/  LDL.LU R29, [R1+0x34c] ;  /* 0x00034c00011d7983 */ /* 0x000f220000300800 */
[----:B------:R-:W-:-:S02]  /*201a70*/  LOP3.LUT R3, R3, 0xffff, RZ, 0xc0, !PT ;  /* 0x0000ffff03037812 */ /* 0x000fc400078ec0ff */
[----:B0-----:R-:W-:Y:S02]  /*201a80*/  PRMT R12, R11, 0x3340, R0 ;  /* 0x000033400b0c7816 */ /* 0x001fe40000000000 */
[----:B------:R-:W-:Y:S02]  /*201a90*/  PRMT R11, R9, 0x3340, R10 ;  /* 0x00003340090b7816 */ /* 0x000fe4000000000a */
[----:B------:R-:W-:Y:S02]  /*201aa0*/  LOP3.LUT R9, R6, 0xffff, RZ, 0xc0, !PT ;  /* 0x0000ffff06097812 */ /* 0x000fe400078ec0ff */
[----:B------:R-:W-:Y:S02]  /*201ab0*/  LOP3.LUT R7, R7, 0xffff, RZ, 0xc0, !PT ;  /* 0x0000ffff07077812 */ /* 0x000fe400078ec0ff */
[----:B------:R-:W-:Y:S02]  /*201ac0*/  PRMT R10, R9, 0x3340, R0 ;  /* 0x00003340090a7816 */ /* 0x000fe40000000000 */
[----:B------:R-:W-:-:S04]  /*201ad0*/  PRMT R6, R3, 0x3340, R7 ;  /* 0x0000334003067816 */ /* 0x000fc80000000007 */
[----:B------:R-:W-:Y:S02]  /*201ae0*/  PRMT R6, R6, 0x5410, R10 ;  /* 0x0000541006067816 */ /* 0x000fe4000000000a */
[----:B------:R-:W-:Y:S01]  /*201af0*/  IADD3 R10, P1, R2, R17, RZ ;  /* 0x00000011020a7210 */ /* 0x000fe20007f3e0ff */
[----:B------:R0:W-:Y:S04]  /*201b00*/  STL [R1+0x74dc], R11 ;  /* 0x0074dc0b01007387 */ /* 0x0001e80000100800 */
[----:B------:R-:W-:Y:S04]  /*201b10*/  STL [R1+0x9c], R12 ;  /* 0x00009c0c01007387 */ /* 0x000fe80000100800 */
[----:B------:R-:W-:Y:S01]  /*201b20*/  STL [R1+0x1cdc], R6 ;  /* 0x001cdc0601007387 */ /* 0x000fe20000100800 */
[----:B------:R-:W-:-:S02]  /*201b30*/  SHF.R.U32.HI R3, RZ, 0x8, R3 ;  /* 0x00000008ff037819 */ /* 0x000fc40000011603 */
[----:B------:R-:W-:Y:S01]  /*201b40*/  SHF.R.U32.HI R19, RZ, 0x8, R7 ;  /* 0x00000008ff137819 */ /* 0x000fe20000011607 */
[----:B0-----:R-:W-:-:S03]  /*201b50*/  IMAD.X R11, R4, 0x1, R15, P1 ;  /* 0x00000001040b7824 */ /* 0x001fc600008e060f */
[----:B------:R-:W-:Y:S02]  /*201b60*/  LOP3.LUT R19, R19, 0xffff, RZ, 0xc0, !PT ;  /* 0x0000ffff13137812 */ /* 0x000fe400078ec0ff */
[----:B------:R0:W-:Y:S01]  /*201b70*/  STL.64 [R1+0x1318], R10 ;  /* 0x0013180a01007387 */ /* 0x0001e20000100a00 */
[----:B------:R-:W-:-:S03]  /*201b80*/  IADD3 R26, P1, R2, R16, RZ ;  /* 0x00000010021a7210 */ /* 0x000fc60007f3e0ff */
[----:B0-----:R-:W4:Y:S04]  /*201b90*/  LDL.LU R10, [R1+0x3cc] ;  /* 0x0003cc00010a7983 */ /* 0x001f280000300800 */
[----:B------:R-:W4:Y:S04]  /*201ba0*/  LDL.LU R6, [R1+0x128] ;  /* 0x0001280001067983 */ /* 0x000f280000300800 */
[----:B------:R-:W4:Y:S01]  /*201bb0*/  LDL.LU R12, [R1+0x2b4] ;  /* 0x0002b400010c7983 */ /* 0x000f220000300800 */
[----:B------:R-:W-:-:S03]  /*201bc0*/  LOP3.LUT R11, R3, 0xffff, RZ, 0xc0, !PT ;  /* 0x0000ffff030b7812 */ /* 0x000fc600078ec0ff */
[----:B------:R-:W4:Y:S04]  /*201bd0*/  LDL.LU R7, [R1+0x5c0] ;  /* 0x0005c00001077983 */ /* 0x000f280000300800 */
[----:B------:R-:W4:Y:S04]  /*201be0*/  LDL.LU R13, [R1+0x7b4] ;  /* 0x0007b400010d7983 */ /* 0x000f280000300800 */
[----:B------:R-:W4:Y:S01]  /*201bf0*/  LDL.LU R3, [R1+0x6b0] ;  /* 0x0006b00001037983 */ /* 0x000f220000300800 */
[----:B------:R-:W-:Y:S01]  /*201c00*/  PRMT R11, R11, 0x3340, R19 ;  /* 0x000033400b0b7816 */ /* 0x000fe20000000013 */
[----:B------:R-:W-:-:S02]  /*201c10*/  IMAD.X R27, R4, 0x1, R14, P1 ;  /* 0x00000001041b7824 */ /* 0x000fc400008e060e */
[----:B------:R-:W-:Y:S04]  /*201c20*/  STL.64 [R1+0x7988], R16 ;  /* 0x0079881001007387 */ /* 0x000fe80000100a00 */
[----:B------:R-:W-:Y:S04]  /*201c30*/  STL [R1+0x564], R11 ;  /* 0x0005640b01007387 */ /* 0x000fe80000100800 */
[----:B------:R-:W4:Y:S04]  /*201c40*/  LDL.LU R4, [R1+0x79a8] ;  /* 0x0079a80001047983 */ /* 0x000f280000300800 */
[----:B------:R0:W-:Y:S04]  /*201c50*/  STL.64 [R1+0x1328], R26 ;  /* 0x0013281a01007387 */ /* 0x0001e80000100a00 */
[----:B0-----:R-:W4:Y:S01]  /*201c60*/  LDL.LU.64 R26, [R1+0x79a0] ;  /* 0x0079a000011a7983 */ /* 0x001f220000300a00 */
[----:B------:R-:W-:-:S04]  /*201c70*/  SHF.R.U32.HI R9, RZ, 0x8, R9 ;  /* 0x00000008ff097819 */ /* 0x000fc80000011609 */
[----:B------:R-:W-:-:S04]  /*201c80*/  LOP3.LUT R9, R9, 0xffff, RZ, 0xc0, !PT ;  /* 0x0000ffff09097812 */ /* 0x000fc800078ec0ff */
[----:B------:R-:W-:-:S05]  /*201c90*/  PRMT R9, R9, 0x3340, R0 ;  /* 0x0000334009097816 */ /* 0x000fca0000000000 */
[----:B------:R4:W-:Y:S01]  /*201ca0*/  STL [R1+0xa4], R9 ;  /* 0x0000a40901007387 */ /* 0x0009e20000100800 */
[----:B------:R-:W-:Y:S01]  /*201cb0*/  VIADD R2, R2, UR6 ;  /* 0x0000000602027c36 */ /* 0x000fe20008000000 */
[----:B------:R-:W-:Y:S01]  /*201cc0*/  ULDC UR6, c[0x0][0x248] ;  /* 0x0000920000067ab9 */ /* 0x000fe20000000800 */
[----:B--2---:R-:W-:Y:S02]  /*201cd0*/  LOP3.LUT R8, R8, 0xffff, RZ, 0xc0, !PT ;  /* 0x0000ffff08087812 */ /* 0x004fe400078ec0ff */
[----:B---3--:R-:W-:Y:S02]  /*201ce0*/  LOP3.LUT R5, R5, 0xffff, RZ, 0xc0, !PT ;  /* 0x0000ffff05057812 */ /* 0x008fe400078ec0ff */
[----:B----4-:R-:W-:Y:S02]  /*201cf0*/  LOP3.LUT R9, R29, 0xffff, RZ, 0xc0, !PT ;  /* 0x0000ffff1d097812 */ /* 0x010fe400078ec0ff */
[----:B------:R-:W-:Y:S02]  /*201d00*/  PRMT R16, R5, 0x3340, R0 ;  /* 0x0000334005107816 */ /* 0x000fe40000000000 */
[----:B------:R-:W-:-:S02]  /*201d10*/  PRMT R11, R8, 0x3340, R9 ;  /* 0x00003340080b7816 */ /* 0x000fc40000000009 */
[----:B------:R-:W-:Y:S02]  /*201d20*/  SHF.R.U32.HI R8, RZ, 0x8, R8 ;  /* 0x00000008ff087819 */ /* 0x000fe40000011608 */
[----:B------:R-:W-:Y:S02]  /*201d30*/  SHF.R.U32.HI R9, RZ, 0x8, R9 ;  /* 0x00000008ff097819 */ /* 0x000fe40000011609 */
[----:B------:R-:W-:Y:S02]  /*201d40*/  SHF.R.U32.HI R5, RZ, 0x8, R5 ;  /* 0x00000008ff057819 */ /* 0x000fe40000011605 */
[----:B------:R-:W-:Y:S02]  /*201d50*/  PRMT R11, R11, 0x5410, R16 ;  /* 0x000054100b0b7816 */ /* 0x000fe40000000010 */
[----:B------:R-:W-:Y:S02]  /*201d60*/  LOP3.LUT R8, R8, 0xffff, RZ, 0xc0, !PT ;  /* 0x0000ffff08087812 */ /* 0x000fe400078ec0ff */
[----:B------:R-:W-:-:S02]  /*201d70*/  LOP3.LUT R9, R9, 0xffff, RZ, 0xc0, !PT ;  /* 0x0000ffff09097812 */ /* 0x000fc400078ec0ff */
[----:B------:R-:W-:Y:S02]  /*201d80*/  LOP3.LUT R5, R5, 0xffff, RZ, 0xc0, !PT ;  /* 0x0000ffff05057812 */ /* 0x000fe400078ec0ff */
[----:B------:R-:W-:Y:S02]  /*201d90*/  PRMT R8, R8, 0x3340, R9 ;  /* 0x0000334008087816 */ /* 0x000fe40000000009 */
[----:B------:R-:W-:Y:S01]  /*201da0*/  PRMT R5, R5, 0x3340, R0 ;  /* 0x0000334005057816 */ /* 0x000fe20000000000 */
[----:B------:R0:W-:Y:S04]  /*201db0*/  STL [R1+0x1cd4], R11 ;  /* 0x001cd40b01007387 */ /* 0x0001e80000100800 */
[----:B------:R1:W-:Y:S04]  /*201dc0*/  STL [R1+0x42c], R8 ;  /* 0x00042c0801007387 */ /* 0x0003e80000100800 */
[----:B------:R2:W-:Y:S01]  /*201dd0*/  STL [R1+0xa8], R5 ;  /* 0x0000a80501007387 */ /* 0x0005e20000100800 */
[----:B0-----:R-:W-:-:S02]  /*201de0*/  LOP3.LUT R11, R10, 0xffff, RZ, 0xc0, !PT ;  /* 0x0000ffff0a0b7812 */ /* 0x001fc400078ec0ff */
[----:B------:R-:W-:Y:S02]  /*201df0*/  LOP3.LUT R6, R6, 0xffff, RZ, 0xc0, !PT ;  /* 0x0000ffff06067812 */ /* 0x000fe400078ec0ff */
[----:B------:R-:W-:Y:S02]  /*201e00*/  LOP3.LUT R12, R12, 0xffff, RZ, 0xc0, !PT ;  /* 0x0000ffff0c0c7812 */ /* 0x000fe400078ec0ff */
[----:B------:R-:W-:Y:S02]  /*201e10*/  LOP3.LUT R7, R7, 0xffff, RZ, 0xc0, !PT ;  /* 0x0000ffff07077812 */ /* 0x000fe400078ec0ff */
[----:B------:R-:W-:Y:S02]  /*201e20*/  LOP3.LUT R16, R13, 0xffff, RZ, 0xc0, !PT ;  /* 0x0000ffff0d107812 */ /* 0x000fe400078ec0ff */
[----:B------:R-:W-:Y:S02]  /*201e30*/  LOP3.LUT R17, R3, 0xffff, RZ, 0xc0, !PT ;  /* 0x0000ffff03117812 */ /* 0x000fe400078ec0ff */
[----:B-1----:R-:W-:-:S02]  /*201e40*/  PRMT R8, R6, 0x3340, R0 ;  /* 0x0000334006087816 */ /* 0x002fc40000000000 */
[----:B--2---:R-:W-:Y:S02]  /*201e50*/  PRMT R5, R11, 0x3340, R12 ;  /* 0x000033400b057816 */ /* 0x004fe4000000000c */
[----:B------:R-:W-:Y:S02]  /*201e60*/  PRMT R9, R7, 0x3340, R0 ;  /* 0x0000334007097816 */ /* 0x000fe40000000000 */
[----:B------:R-:W-:Y:S02]  /*201e70*/  PRMT R3, R16, 0x3340, R17 ;  /* 0x0000334010037816 */ /* 0x000fe40000000011 */
[----:B------:R-:W-:Y:S02]  /*201e80*/  PRMT R5, R5, 0x5410, R8 ;  /* 0x0000541005057816 */ /* 0x000fe40000000008 */
[----:B------:R-:W-:Y:S02]  /*201e90*/  PRMT R19, R3, 0x5410, R9 ;  /* 0x0000541003137816 */ /* 0x000fe40000000009 */
[----:B------:R-:W-:Y:S01]  /*201ea0*/  SHF.R.S32.HI R3, RZ, 0x1f, R2 ;  /* 0x0000001fff037819 */ /* 0x000fe20000011402 */
[----:B------:R0:W-:Y:S01]  /*201eb0*/  STL [R1+0x1cc8], R5 ;  /* 0x001cc80501007387 */ /* 0x0001e20000100800 */
[----:B------:R-:W-:-:S03]  /*201ec0*/  IADD3 R28, P1, R2, R27, RZ ;  /* 0x0000001b021c7210 */ /* 0x000fc60007f3e0ff */
[----:B0-----:R-:W2:Y:S04]  /*201ed0*/  LDL.LU R5, [R1+0x3d0] ;  /* 0x0003d00001057983 */ /* 0x001ea80000300800 */
[----:B------:R-:W3:Y:S01]  /*201ee0*/  LDL.LU R10, [R1+0x2b8] ;  /* 0x0002b800010a7983 */ /* 0x000ee20000300800 */
[----:B------:R-:W-:-:S03]  /*201ef0*/  IMAD.X R29, R3, 0x1, R26, P1 ;  /* 0x00000001031d7824 */ /* 0x000fc600008e061a */
[----:B------:R-:W4:Y:S04]  /*201f00*/  LDL.LU R8, [R1+0x7d4] ;  /* 0x0007d40001087983 */ /* 0x000f280000300800 */
[----:B------:R-:W4:Y:S04]  /*201f10*/  LDL.LU R13, [R1+0x5c4] ;  /* 0x0005c400010d7983 */ /* 0x000f280000300800 */
[----:B------:R-:W4:Y:S04]  /*201f20*/  LDL.LU R9, [R1+0x6b8] ;  /* 0x0006b80001097983 */ /* 0x000f280000300800 */
[----:B------:R-:W-:Y:S04]  /*201f30*/  STL [R1+0x1ccc], R19 ;  /* 0x001ccc1301007387 */ /* 0x000fe80000100800 */
[----:B------:R0:W-:Y:S04]  /*201f40*/  STL.64 [R1+0x1308], R28 ;  /* 0x0013081c01007387 */ /* 0x0001e80000100a00 */
[----:B0-----:R-:W4:Y:S01]  /*201f50*/  LDL.LU.64 R28, [R1+0x7998] ;  /* 0x00799800011c7983 */ /* 0x001f220000300a00 */
        /* <DEDUP_REMOVED lines=9> */
[----:B------:R-:W-:Y:S02]  /*201ff0*/  SHF.R.U32.HI R6, RZ, 0x8, R6 ;  /* 0x00000008ff067819 */ /* 0x000fe40000011606 */
[----:B------:R-:W-:Y:S02]  /*202000*/  PRMT R11, R11, 0x3340, R12 ;  /* 0x000033400b0b7816 */ /* 0x000fe4000000000c */
[----:B------:R-:W-:Y:S01]  /*202010*/  SHF.R.U32.HI R7, RZ, 0x8, R7 ;  /* 0x00000008ff077819 */ /* 0x000fe20000011607 */
[----:B------:R-:W-:Y:S01]  /*202020*/  STL [R1+0x6c4], R19 ;  /* 0x0006c41301007387 */ /* 0x000fe20000100800 */
[----:B------:R-:W-:-:S03]  /*202030*/  LOP3.LUT R6, R6, 0xffff, RZ, 0xc0, !PT ;  /* 0x0000ffff06067812 */ /* 0x000fc600078ec0ff */
[----:B------:R0:W-:Y:S02]  /*202040*/  STL [R1+0x6c0], R11 ;  /* 0x0006c00b01007387 */ /* 0x0001e40000100800 */
[----:B0-----:R-:W-:Y:S02]  /*202050*/  LOP3.LUT R11, R7, 0xffff, RZ, 0xc0, !PT ;  /* 0x0000ffff070b7812 */ /* 0x001fe400078ec0ff */
[----:B------:R-:W-:Y:S02]  /*202060*/  PRMT R7, R6, 0x3340, R0 ;  /* 0x0000334006077816 */ /* 0x000fe40000000000 */
[----:B--2---:R-:W-:Y:S02]  /*202070*/  LOP3.LUT R5, R5, 0xffff, RZ, 0xc0, !PT ;  /* 0x0000ffff05057812 */ /* 0x004fe400078ec0ff */
[----:B---3--:R-:W-:Y:S02]  /*202080*/  LOP3.LUT R10, R10, 0xffff, RZ, 0xc0, !PT ;  /* 0x0000ffff0a0a7812 */ /* 0x008fe400078ec0ff */
[----:B----4-:R-:W-:-:S05]  /*202090*/  IADD3 R16, P1, R2, R29, RZ ;  /* 0x0000001d02107210 */ /* 0x010fca0007f3e0ff */
[----:B------:R-:W-:-:S05]  /*2020a0*/  IMAD.X R17, R3, 0x1, R28, P1 ;  /* 0x0000000103117824 */ /* 0x000fca00008e061c */
[----:B------:R0:W-:Y:S04]  /*2020b0*/  STL.64 [R1+0x1310], R16 ;  /* 0x0013101001007387 */ /* 0x0001e80000100a00 */
[----:B------:R-:W2:Y:S04]  /*2020c0*/  LDL.LU R12, [R1+0x724] ;  /* 0x00072400010c7983 */ /* 0x000ea80000300800 */
[----:B------:R-:W3:Y:S04]  /*2020d0*/  LDL.LU R6, [R1+0x570] ;  /* 0x0005700001067983 */ /* 0x000ee80000300800 */
[----:B------:R1:W-:Y:S01]  /*2020e0*/  STL [R1+0xac], R7 ;  /* 0x0000ac0701007387 */ /* 0x0003e20000100800 */
[----:B------:R-:W-:-:S02]  /*2020f0*/  LOP3.LUT R19, R13, 0xffff, RZ, 0xc0, !PT ;  /* 0x0000ffff0d137812 */ /* 0x000fc400078ec0ff */
[--C-:B0-----:R-:W-:Y:S02]  /*202100*/  PRMT R16, R11, 0x3340, R0.reuse ;  /* 0x000033400b107816 */ /* 0x101fe40000000000 */
[----:B------:R-:W-:Y:S01]  /*202110*/  LOP3.LUT R11, R4, 0xffff, RZ, 0xc0, !PT ;  /* 0x0000ffff040b7812 */ /* 0x000fe200078ec0ff */
[----:B-1----:R-:W4:Y:S04]  /*202120*/  LDL.LU R7, [R1+0x628] ;  /* 0x0006280001077983 */ /* 0x002f280000300800 */
[----:B------:R-:W-:Y:S04]  /*202130*/  STL [R1+0xb0], R16 ;  /* 0x0000b01001007387 */ /* 0x000fe80000100800 */
[----:B------:R-:W4:Y:S01]  /*202140*/  LDL.LU R4, [R1+0x7990] ;  /* 0x0079900001047983 */ /* 0x000f220000300800 */
[----:B------:R-:W-:-:S03]  /*202150*/  PRMT R13, R11, 0x3340, R0 ;  /* 0x000033400b0d7816 */ /* 0x000fc60000000000 */
[----:B------:R0:W-:Y:S01]  /*202160*/  STL [R1+0x30d0], R11 ;  /* 0x0030d00b01007387 */ /* 0x0001e20000100800 */
[----:B------:R-:W-:Y:S02]  /*202170*/  LOP3.LUT R8, R8, 0xffff, RZ, 0xc0, !PT ;  /* 0x0000ffff08087812 */ /* 0x000fe400078ec0ff */
[----:B------:R-:W-:Y:S02]  /*202180*/  LOP3.LUT R9, R9, 0xffff, RZ, 0xc0, !PT ;  /* 0x0000ffff09097812 */ /* 0x000fe400078ec0ff */
[----:B0-----:R-:W-:-:S04]  /*202190*/  PRMT R11, R5, 0x3340, R10 ;  /* 0x00003340050b7816 */ /* 0x001fc8000000000a */
[----:B------:R-:W-:Y:S02]  /*2021a0*/  PRMT R16, R11, 0x5410, R13 ;  /* 0x000054100b107816 */ /* 0x000fe4000000000d */
[----:B------:R-:W-:Y:S02]  /*2021b0*/  PRMT R13, R19, 0x3340, R0 ;  /* 0x00003340130d7816 */ /* 0x000fe40000000000 */
[----:B------:R-:W-:Y:S01]  /*2021c0*/  PRMT R11, R8, 0x3340, R9 ;  /* 0x00003340080b7816 */ /* 0x000fe20000000009 */
[----:B------:R0:W-:Y:S03]  /*2021d0*/  STL [R1+0x2ffc], R16 ;  /* 0x002ffc1001007387 */ /* 0x0001e60000100800 */
[----:B------:R-:W-:Y:S02]  /*2021e0*/  PRMT R11, R11, 0x5410, R13 ;  /* 0x000054100b0b7816 */ /* 0x000fe4000000000d */
[----:B0-----:R-:W-:-:S03]  /*2021f0*/  IADD3 R16, P1, R2, R25, RZ ;  /* 0x0000001902107210 */ /* 0x001fc60007f3e0ff */
[----:B------:R0:W-:Y:S02]  /*202200*/  STL [R1+0x1cb8], R11 ;  /* 0x001cb80b01007387 */ /* 0x0001e40000100800 */
[----:B------:R-:W-:Y:S01]  /*202210*/  IMAD.X R17, R3, 0x1, R24, P1 ;  /* 0x0000000103117824 */ /* 0x000fe200008e0618 */
[----:B------:R-:W-:Y:S02]  /*202220*/  SHF.R.U32.HI R13, RZ, 0x8, R10 ;  /* 0x00000008ff0d7819 */ /* 0x000fe4000001160a */
[----:B0-----:R-:W-:Y:S02]  /*202230*/  SHF.R.U32.HI R11, RZ, 0x8, R5 ;  /* 0x00000008ff0b7819 */ /* 0x001fe40000011605 */
[----:B------:R-:W4:Y:S04]  /*202240*/  LDL.LU R5, [R1+0x48c] ;  /* 0x00048c0001057983 */ /* 0x000f280000300800 */
[----:B------:R-:W-:Y:S04]  /*202250*/  STL.64 [R1+0x12f8], R16 ;  /* 0x0012f81001007387 */ /* 0x000fe80000100a00 */
[----:B------:R-:W4:Y:S01]  /*202260*/  LDL.LU R10, [R1+0x35c] ;  /* 0x00035c00010a7983 */ /* 0x000f220000300800 */
[----:B------:R-:W-:-:S02]  /*202270*/  SHF.R.U32.HI R8, RZ, 0x8, R8 ;  /* 0x00000008ff087819 */ /* 0x000fc40000011608 */
[----:B------:R-:W-:Y:S02]  /*202280*/  SHF.R.U32.HI R9, RZ, 0x8, R9 ;  /* 0x00000008ff097819 */ /* 0x000fe40000011609 */
[----:B------:R-:W-:Y:S02]  /*202290*/  LOP3.LUT R11, R11, 0xffff, RZ, 0xc0, !PT ;  /* 0x0000ffff0b0b7812 */ /* 0x000fe400078ec0ff */
[----:B------:R-:W-:Y:S02]  /*2022a0*/  LOP3.LUT R13, R13, 0xffff, RZ, 0xc0, !PT ;  /* 0x0000ffff0d0d7812 */ /* 0x000fe400078ec0ff */
[----:B------:R-:W-:Y:S02]  /*2022b0*/  LOP3.LUT R8, R8, 0xffff, RZ, 0xc0, !PT ;  /* 0x0000ffff08087812 */ /* 0x000fe400078ec0ff */
[----:B------:R-:W-:Y:S02]  /*2022c0*/  LOP3.LUT R9, R9, 0xffff, RZ, 0xc0, !PT ;  /* 0x0000ffff09097812 */ /* 0x000fe400078ec0ff */
[----:B------:R-:W-:-:S02]  /*2022d0*/  PRMT R13, R11, 0x3340, R13 ;  /* 0x000033400b0d7816 */ /* 0x000fc4000000000d */
[----:B------:R-:W-:-:S03]  /*2022e0*/  PRMT R11, R8, 0x3340, R9 ;  /* 0x00003340080b7816 */ /* 0x000fc60000000009 */
[----:B------:R0:W-:Y:S04]  /*2022f0*/  STL [R1+0x74e0], R13 ;  /* 0x0074e00d01007387 */ /* 0x0001e80000100800 */
[----:B------:R4:W-:Y:S01]  /*202300*/  STL [R1+0x6b8], R11 ;  /* 0x0006b80b01007387 */ /* 0x0009e20000100800 */
[----:B0-----:R-:W-:Y:S02]  /*202310*/  SHF.R.U32.HI R13, RZ, 0x8, R19 ;  /* 0x00000008ff0d7819 */ /* 0x001fe40000011613 */
[----:B--2---:R-:W-:Y:S02]  /*202320*/  LOP3.LUT R9, R12, 0xffff, RZ, 0xc0, !PT ;  /* 0x0000ffff0c097812 */ /* 0x004fe400078ec0ff */
[----:B---3--:R-:W-:Y:S02]  /*202330*/  LOP3.LUT R8, R6, 0xffff, RZ, 0xc0, !PT ;  /* 0x0000ffff06087812 */ /* 0x008fe400078ec0ff */
[----:B----4-:R-:W-:-:S02]  /*202340*/  LOP3.LUT R11, R7, 0xffff, RZ, 0xc0, !PT ;  /* 0x0000ffff070b7812 */ /* 0x010fc400078ec0ff */
[----:B------:R-:W-:Y:S02]  /*202350*/  PRMT R7, R8, 0x3340, R0 ;  /* 0x0000334008077816 */ /* 0x000fe40000000000 */
[----:B------:R-:W-:Y:S02]  /*202360*/  PRMT R6, R9, 0x3340, R11 ;  /* 0x0000334009067816 */ /* 0x000fe4000000000b */
[----:B------:R-:W-:Y:S02]  /*202370*/  SHF.R.U32.HI R9, RZ, 0x8, R9 ;  /* 0x00000008ff097819 */ /* 0x000fe40000011609 */
[----:B------:R-:W-:Y:S02]  /*202380*/  SHF.R.U32.HI R11, RZ, 0x8, R11 ;  /* 0x00000008ff0b7819 */ /* 0x000fe4000001160b */
[----:B------:R-:W-:Y:S02]  /*202390*/  PRMT R12, R6, 0x5410, R7 ;  /* 0x00005410060c7816 */ /* 0x000fe40000000007 */
[----:B------:R-:W-:-:S02]  /*2023a0*/  IADD3 R6, P1, R2, R23, RZ ;  /* 0x0000001702067210 */ /* 0x000fc40007f3e0ff */
[----:B------:R-:W-:Y:S02]  /*2023b0*/  SHF.R.U32.HI R8, RZ, 0x8, R8 ;  /* 0x00000008ff087819 */ /* 0x000fe40000011608 */
[----:B------:R-:W-:Y:S02]  /*2023c0*/  LOP3.LUT R9, R9, 0xffff, RZ, 0xc0, !PT ;  /* 0x0000ffff09097812 */ /* 0x000fe400078ec0ff */
[----:B------:R-:W-:Y:S01]  /*2023d0*/  LOP3.LUT R11, R11, 0xffff, RZ, 0xc0, !PT ;  /* 0x0000ffff0b0b7812 */ /* 0x000fe200078ec0ff */
[----:B------:R-:W-:Y:S01]  /*2023e0*/  IMAD.X R7, R3, 0x1, R22, P1 ;  /* 0x0000000103077824 */ /* 0x000fe200008e0616 */
[----:B------:R0:W-:Y:S01]  /*2023f0*/  STL [R1+0x1cac], R12 ;  /* 0x001cac0c01007387 */ /* 0x0001e20000100800 */
[----:B------:R-:W-:Y:S02]  /*202400*/  LOP3.LUT R8, R8, 0xffff, RZ, 0xc0, !PT ;  /* 0x0000ffff08087812 */ /* 0x000fe400078ec0ff */
[----:B------:R-:W-:Y:S02]  /*202410*/  PRMT R11, R9, 0x3340, R11 ;  /* 0x00003340090b7816 */ /* 0x000fe4000000000b */
[----:B------:R-:W-:-:S02]  /*202420*/  LOP3.LUT R4, R4, 0xffff, RZ, 0xc0, !PT ;  /* 0x0000ffff04047812 */ /* 0x000fc400078ec0ff */
[----:B------:R-:W-:Y:S01]  /*202430*/  PRMT R8, R8, 0x3340, R0 ;  /* 0x0000334008087816 */ /* 0x000fe20000000000 */
[----:B0-----:R-:W2:Y:S04]  /*202440*/  LDL.LU R12, [R1+0x3e4] ;  /* 0x0003e400010c7983 */ /* 0x001ea80000300800 */
[----:B------:R0:W-:Y:S01]  /*202450*/  STL.64 [R1+0x1300], R6 ;  /* 0x0013000601007387 */ /* 0x0001e20000100a00 */
[----:B------:R-:W-:-:S03]  /*202460*/  IADD3 R16, P1, R2, R21, RZ ;  /* 0x0000001502107210 */ /* 0x000fc60007f3e0ff */
[----:B0-----:R-:W3:Y:S04]  /*202470*/  LDL.LU R6, [R1+0x17c] ;  /* 0x00017c0001067983 */ /* 0x001ee80000300800 */
[----:B------:R-:W4:Y:S04]  /*202480*/  LDL.LU R7, [R1+0x2cc] ;  /* 0x0002cc0001077983 */ /* 0x000f280000300800 */
[----:B------:R0:W-:Y:S04]  /*202490*/  STL [R1+0x558], R11 ;  /* 0x0005580b01007387 */ /* 0x0001e80000100800 */
[----:B------:R1:W-:Y:S01]  /*2024a0*/  STL [R1+0xb8], R8 ;  /* 0x0000b80801007387 */ /* 0x0003e20000100800 */
[----:B------:R-:W-:-:S02]  /*2024b0*/  LOP3.LUT R9, R5, 0xffff, RZ, 0xc0, !PT ;  /* 0x0000ffff05097812 */ /* 0x000fc400078ec0ff */
[----:B0-----:R-:W-:Y:S02]  /*2024c0*/  LOP3.LUT R11, R10, 0xffff, RZ, 0xc0, !PT ;  /* 0x0000ffff0a0b7812 */ /* 0x001fe400078ec0ff */
[----:B-1----:R-:W-:Y:S02]  /*2024d0*/  PRMT R8, R4, 0x3340, R0 ;  /* 0x0000334004087816 */ /* 0x002fe40000000000 */
[----:B------:R-:W-:Y:S01]  /*2024e0*/  PRMT R5, R9, 0x3340, R11 ;  /* 0x0000334009057816 */ /* 0x000fe2000000000b */
[----:B------:R-:W-:-:S03]  /*2024f0*/  IMAD.X R17, R3, 0x1, R20, P1 ;  /* 0x0000000103117824 */ /* 0x000fc600008e0614 */
[----:B------:R-:W-:-:S05]  /*202500*/  PRMT R5, R5, 0x5410, R8 ;  /* 0x0000541005057816 */ /* 0x000fca0000000008 */
[----:B------:R-:W-:Y:S04]  /*202510*/  STL [R1+0x1cb0], R5 ;  /* 0x001cb00501007387 */ /* 0x000fe80000100800 */
[----:B------:R0:W-:Y:S04]  /*202520*/  STL.64 [R1+0x12f0], R16 ;  /* 0x0012f01001007387 */ /* 0x0001e80000100a00 */
[----:B0-----:R-:W4:Y:S04]  /*202530*/  LDL.LU.64 R16, [R1+0x7988] ;  /* 0x0079880001107983 */ /* 0x001f280000300a00 */
[----:B------:R-:W4:Y:S04]  /*202540*/  LDL.LU R8, [R1+0x490] ;  /* 0x0004900001087983 */ /* 0x000f280000300800 */
[----:B------:R-:W4:Y:S04]  /*202550*/  LDL.LU R5, [R1+0x248] ;  /* 0x0002480001057983 */ /* 0x000f280000300800 */
        /* <DEDUP_REMOVED lines=14> */
[----:B----4-:R-:W-:Y:S02]  /*202640*/  LOP3.LUT R11, R7, 0xffff, RZ, 0xc0, !PT ;  /* 0x0000ffff070b7812 */ /* 0x010fe400078ec0ff */
[----:B------:R-:W-:-:S02]  /*202650*/  PRMT R12, R6, 0x3340, R0 ;  /* 0x00003340060c7816 */ /* 0x000fc40000000000 */
[----:B------:R-:W-:-:S04]  /*202660*/  PRMT R7, R9, 0x3340, R11 ;  /* 0x0000334009077816 */ /* 0x000fc8000000000b */
[----:B------:R-:W-:-:S05]  /*202670*/  PRMT R7, R7, 0x5410, R12 ;  /* 0x0000541007077816 */ /* 0x000fca000000000c */
[----:B------:R-:W-:Y:S01]  /*202680*/  STL [R1+0x1ca8], R7 ;  /* 0x001ca80701007387 */ /* 0x000fe20000100800 */
[----:B------:R-:W-:-:S05]  /*202690*/  IADD3 R12, P1, R2, R19, RZ ;  /* 0x00000013020c7210 */ /* 0x000fca0007f3e0ff */
[----:B------:R-:W-:-:S05]  /*2026a0*/  IMAD.X R13, R3, 0x1, R18, P1 ;  /* 0x00000001030d7824 */ /* 0x000fca00008e0612 */
[----:B------:R0:W-:Y:S04]  /*2026b0*/  STL.64 [R1+0x12e8], R12 ;  /* 0x0012e80c01007387 */ /* 0x0001e80000100a00 */
[----:B0-----:R-:W2:Y:S01]  /*2026c0*/  LDL.LU R12, [R1+0x804] ;  /* 0x00080400010c7983 */ /* 0x001ea20000300800 */
[----:B------:R-:W-:-:S03]  /*2026d0*/  SHF.R.U32.HI R13, RZ, 0x8, R4 ;  /* 0x00000008ff0d7819 */ /* 0x000fc60000011604 */
[----:B------:R-:W3:Y:S04]  /*2026e0*/  LDL.LU R7, [R1+0x5d8] ;  /* 0x0005d80001077983 */ /* 0x000ee80000300800 */
[----:B------:R-:W4:Y:S01]  /*2026f0*/  LDL.LU R4, [R1+0x6f0] ;  /* 0x0006f00001047983 */ /* 0x000f220000300800 */
[----:B------:R-:W-:Y:S02]  /*202700*/  SHF.R.U32.HI R9, RZ, 0x8, R9 ;  /* 0x00000008ff097819 */ /* 0x000fe40000011609 */
[----:B------:R-:W-:Y:S02]  /*202710*/  SHF.R.U32.HI R11, RZ, 0x8, R11 ;  /* 0x00000008ff0b7819 */ /* 0x000fe4000001160b */
[----:B------:R-:W-:Y:S02]  /*202720*/  LOP3.LUT R13, R13, 0xffff, RZ, 0xc0, !PT ;  /* 0x0000ffff0d0d7812 */ /* 0x000fe400078ec0ff */
[----:B------:R-:W-:-:S02]  /*202730*/  LOP3.LUT R9, R9, 0xffff, RZ, 0xc0, !PT ;  /* 0x0000ffff09097812 */ /* 0x000fc400078ec0ff */
[----:B------:R-:W-:Y:S02]  /*202740*/  LOP3.LUT R11, R11, 0xffff, RZ, 0xc0, !PT ;  /* 0x0000ffff0b0b7812 */ /* 0x000fe400078ec0ff */
[----:B------:R-:W-:Y:S02]  /*202750*/  PRMT R13, R13, 0x3340, R0 ;  /* 0x000033400d0d7816 */ /* 0x000fe40000000000 */
[----:B------:R-:W-:-:S03]  /*202760*/  PRMT R9, R9, 0x3340, R11 ;  /* 0x0000334009097816 */ /* 0x000fc6000000000b */
[----:B------:R-:W-:Y:S04]  /*202770*/  STL [R1+0xbc], R13 ;  /* 0x0000bc0d01007387 */ /* 0x000fe80000100800 */
[----:B------:R0:W-:Y:S01]  /*202780*/  STL [R1+0x6b0], R9 ;  /* 0x0006b00901007387 */ /* 0x0001e20000100800 */
[----:B------:R-:W-:Y:S02]  /*202790*/  LOP3.LUT R8, R8, 0xffff, RZ, 0xc0, !PT ;  /* 0x0000ffff08087812 */ /* 0x000fe400078ec0ff */
[----:B------:R-:W-:-:S04]  /*2027a0*/  LOP3.LUT R5, R5, 0xffff, RZ, 0xc0, !PT ;  /* 0x0000ffff05057812 */ /* 0x000fc800078ec0ff */
[----:B------:R-:W-:Y:S02]  /*2027b0*/  PRMT R11, R5, 0x3340, R0 ;  /* 0x00003340050b7816 */ /* 0x000fe40000000000 */
[----:B0-----:R-:W-:-:S04]  /*2027c0*/  LOP3.LUT R9, R10, 0xffff, RZ, 0xc0, !PT ;  /* 0x0000ffff0a097812 */ /* 0x001fc800078ec0ff */
[--C-:B------:R-:W-:Y:S02]  /*2027d0*/  PRMT R10, R8, 0x3340, R9.reuse ;  /* 0x00003340080a7816 */ /* 0x100fe40000000009 */
[----:B------:R-:W-:Y:S02]  /*2027e0*/  SHF.R.U32.HI R8, RZ, 0x8, R8 ;  /* 0x00000008ff087819 */ /* 0x000fe40000011608 */
[----:B------:R-:W-:Y:S02]  /*2027f0*/  SHF.R.U32.HI R9, RZ, 0x8, R9 ;  /* 0x00000008ff097819 */ /* 0x000fe40000011609 */
[----:B------:R-:W-:Y:S02]  /*202800*/  PRMT R13, R10, 0x5410, R11 ;  /* 0x000054100a0d7816 */ /* 0x000fe4000000000b */
[----:B------:R-:W-:Y:S02]  /*202810*/  IADD3 R10, P1, R2, R17, RZ ;  /* 0x00000011020a7210 */ /* 0x000fe40007f3e0ff */
[----:B------:R-:W-:-:S02]  /*202820*/  LOP3.LUT R8, R8, 0xffff, RZ, 0xc0, !PT ;  /* 0x0000ffff08087812 */ /* 0x000fc400078ec0ff */
[----:B------:R-:W-:Y:S01]  /*202830*/  LOP3.LUT R9, R9, 0xffff, RZ, 0xc0, !PT ;  /* 0x0000ffff09097812 */ /* 0x000fe200078ec0ff */
[----:B------:R-:W-:Y:S01]  /*202840*/  IMAD.X R11, R3, 0x1, R15, P1 ;  /* 0x00000001030b7824 */ /* 0x000fe200008e060f */
[----:B------:R0:W-:Y:S01]  /*202850*/  STL [R1+0x1c94], R13 ;  /* 0x001c940d01007387 */ /* 0x0001e20000100800 */
[----:B------:R-:W-:-:S03]  /*202860*/  SHF.R.U32.HI R5, RZ, 0x8, R5 ;  /* 0x00000008ff057819 */ /* 0x000fc60000011605 */
[----:B------:R1:W-:Y:S01]  /*202870*/  STL.64 [R1+0x12d8], R10 ;  /* 0x0012d80a01007387 */ /* 0x0003e20000100a00 */
[----:B0-----:R-:W-:Y:S02]  /*202880*/  PRMT R13, R8, 0x3340, R9 ;  /* 0x00003340080d7816 */ /* 0x001fe40000000009 */
[----:B------:R-:W-:Y:S01]  /*202890*/  IADD3 R8, P1, R2, R16, RZ ;  /* 0x0000001002087210 */ /* 0x000fe20007f3e0ff */
[----:B-1----:R-:W4:Y:S04]  /*2028a0*/  LDL.LU R10, [R1+0x420] ;  /* 0x00042000010a7983 */ /* 0x002f280000300800 */
[----:B------:R-:W4:Y:S04]  /*2028b0*/  LDL.LU R11, [R1+0x2d8] ;  /* 0x0002d800010b7983 */ /* 0x000f280000300800 */
[----:B------:R-:W-:Y:S04]  /*2028c0*/  STL.64 [R1+0x7968], R16 ;  /* 0x0079681001007387 */ /* 0x000fe80000100a00 */
[----:B------:R-:W-:Y:S01]  /*2028d0*/  STL [R1+0x54c], R13 ;  /* 0x00054c0d01007387 */ /* 0x000fe20000100800 */
[----:B------:R-:W-:Y:S01]  /*2028e0*/  IMAD.X R9, R3, 0x1, R14, P1 ;  /* 0x0000000103097824 */ /* 0x000fe200008e060e */
[----:B------:R-:W-:-:S02]  /*2028f0*/  LOP3.LUT R5, R5, 0xffff, RZ, 0xc0, !PT ;  /* 0x0000ffff05057812 */ /* 0x000fc400078ec0ff */
[----:B------:R-:W4:Y:S04]  /*202900*/  LDL.LU R3, [R1+0x797c] ;  /* 0x00797c0001037983 */ /* 0x000f280000300800 */
[----:B------:R0:W-:Y:S02]  /*202910*/  STL.64 [R1+0x12e0], R8 ;  /* 0x0012e00801007387 */ /* 0x0001e40000100a00 */
[----:B0-----:R-:W-:-:S05]  /*202920*/  PRMT R8, R5, 0x3340, R0 ;  /* 0x0000334005087816 */ /* 0x001fca0000000000 */
[----:B------:R0:W-:Y:S01]  /*202930*/  STL [R1+0xc0], R8 ;  /* 0x0000c00801007387 */ /* 0x0001e20000100800 */
[----:B------:R-:W-:-:S04]  /*202940*/  SHF.R.U32.HI R6, RZ, 0x8, R6 ;  /* 0x00000008ff067819 */ /* 0x000fc80000011606 */
[----:B------:R-:W-:Y:S02]  /*202950*/  LOP3.LUT R17, R6, 0xffff, RZ, 0xc0, !PT ;  /* 0x0000ffff06117812 */ /* 0x000fe400078ec0ff */
[----:B--2---:R-:W-:Y:S02]  /*202960*/  LOP3.LUT R5, R12, 0xffff, RZ, 0xc0, !PT ;  /* 0x0000ffff0c057812 */ /* 0x004fe400078ec0ff */
[----:B---3--:R-:W-:Y:S02]  /*202970*/  LOP3.LUT R13, R7, 0xffff, RZ, 0xc0, !PT ;  /* 0x0000ffff070d7812 */ /* 0x008fe400078ec0ff */
[----:B----4-:R-:W-:Y:S02]  /*202980*/  LOP3.LUT R4, R4, 0xffff, RZ, 0xc0, !PT ;  /* 0x0000ffff04047812 */ /* 0x010fe400078ec0ff */
[----:B0-----:R-:W-:Y:S02]  /*202990*/  PRMT R8, R13, 0x3340, R0 ;  /* 0x000033400d087816 */ /* 0x001fe40000000000 */
[----:B------:R-:W-:-:S04]  /*2029a0*/  PRMT R7, R5, 0x3340, R4 ;  /* 0x0000334005077816 */ /* 0x000fc80000000004 */
[----:B------:R-:W-:Y:S02]  /*2029b0*/  PRMT R7, R7, 0x5410, R8 ;  /* 0x0000541007077816 */ /* 0x000fe40000000008 */
[----:B------:R-:W-:-:S03]  /*2029c0*/  SHF.R.U32.HI R4, RZ, 0x8, R4 ;  /* 0x00000008ff047819 */ /* 0x000fc60000011604 */
[----:B------:R0:W-:Y:S04]  /*2029d0*/  STL [R1+0x1c8c], R7 ;  /* 0x001c8c0701007387 */ /* 0x0001e80000100800 */
[----:B------:R-:W2:Y:S04]  /*2029e0*/  LDL.LU R12, [R1+0x814] ;  /* 0x00081400010c7983 */ /* 0x000ea80000300800 */
[----:B------:R-:W3:Y:S04]  /*2029f0*/  LDL.LU R8, [R1+0x5e0] ;  /* 0x0005e00001087983 */ /* 0x000ee80000300800 */
[----:B------:R-:W4:Y:S04]  /*202a00*/  LDL.LU R9, [R1+0x6fc] ;  /* 0x0006fc0001097983 */ /* 0x000f280000300800 */
[----:B------:R-:W2:Y:S01]  /*202a10*/  LDL.LU R6, [R1+0x76c] ;  /* 0x00076c0001067983 */ /* 0x000ea20000300800 */
[----:B------:R-:W-:-:S03]  /*202a20*/  LOP3.LUT R16, R4, 0xffff, RZ, 0xc0, !PT ;  /* 0x0000ffff04107812 */ /* 0x000fc600078ec0ff */
[----:B0-----:R-:W3:Y:S04]  /*202a30*/  LDL.LU R7, [R1+0x57c] ;  /* 0x00057c0001077983 */ /* 0x001ee80000300800 */
[----:B------:R-:W3:Y:S01]  /*202a40*/  LDL.LU R4, [R1+0x6a0] ;  /* 0x0006a00001047983 */ /* 0x000ee20000300800 */
[----:B------:R-:W-:Y:S02]  /*202a50*/  SHF.R.U32.HI R5, RZ, 0x8, R5 ;  /* 0x00000008ff057819 */ /* 0x000fe40000011605 */
[----:B------:R-:W-:Y:S02]  /*202a60*/  PRMT R17, R17, 0x3340, R0 ;  /* 0x0000334011117816 */ /* 0x000fe40000000000 */
[----:B------:R-:W-:-:S04]  /*202a70*/  LOP3.LUT R5, R5, 0xffff, RZ, 0xc0, !PT ;  /* 0x0000ffff05057812 */ /* 0x000fc800078ec0ff */
[----:B------:R-:W-:Y:S01]  /*202a80*/  PRMT R16, R5, 0x3340, R16 ;  /* 0x0000334005107816 */ /* 0x000fe20000000010 */
[----:B------:R-:W-:Y:S01]  /*202a90*/  STL [R1+0xc4], R17 ;  /* 0x0000c41101007387 */ /* 0x000fe20000100800 */
[----:B------:R-:W-:Y:S01]  /*202aa0*/  VIADD R2, R2, UR6 ;  /* 0x0000000602027c36 */ /* 0x000fe20008000000 */
[----:B------:R-:W-:Y:S01]  /*202ab0*/  SHF.R.U32.HI R13, RZ, 0x8, R13 ;  /* 0x00000008ff0d7819 */ /* 0x000fe2000001160d */
[----:B------:R-:W-:-:S03]  /*202ac0*/  ULDC UR6, c[0x0][0x248] ;  /* 0x0000920000067ab9 */ /* 0x000fc60000000800 */
[----:B------:R-:W-:Y:S02]  /*202ad0*/  LOP3.LUT R13, R13, 0xffff, RZ, 0xc0, !PT ;  /* 0x0000ffff0d0d7812 */ /* 0x000fe400078ec0ff */
[----:B------:R-:W-:Y:S02]  /*202ae0*/  LOP3.LUT R10, R10, 0xffff, RZ, 0xc0, !PT ;  /* 0x0000ffff0a0a7812 */ /* 0x000fe400078ec0ff */
[----:B------:R-:W-:Y:S02]  /*202af0*/  LOP3.LUT R11, R11, 0xffff, RZ, 0xc0, !PT ;  /* 0x0000ffff0b0b7812 */ /* 0x000fe400078ec0ff */
[----:B------:R-:W-:Y:S02]  /*202b00*/  LOP3.LUT R5, R3, 0xffff, RZ, 0xc0, !PT ;  /* 0x0000ffff03057812 */ /* 0x000fe400078ec0ff */
[----:B------:R-:W3:Y:S04]  /*202b10*/  LDL.LU R3, [R1+0x7978] ;  /* 0x0079780001037983 */ /* 0x000ee80000300800 */
[----:B------:R0:W-:Y:S04]  /*202b20*/  STL [R1+0x6ac], R16 ;  /* 0x0006ac1001007387 */ /* 0x0001e80000100800 */
[----:B------:R1:W-:Y:S01]  /*202b30*/  STL [R1+0x7788], R5 ;  /* 0x0077880501007387 */ /* 0x0003e20000100800 */
[----:B0-----:R-:W-:-:S02]  /*202b40*/  PRMT R16, R5, 0x3340, R0 ;  /* 0x0000334005107816 */ /* 0x001fc40000000000 */
[--C-:B-1----:R-:W-:Y:S02]  /*202b50*/  PRMT R5, R10, 0x3340, R11.reuse ;  /* 0x000033400a057816 */ /* 0x102fe4000000000b */
[----:B------:R-:W-:Y:S02]  /*202b60*/  SHF.R.U32.HI R10, RZ, 0x8, R10 ;  /* 0x00000008ff0a7819 */ /* 0x000fe4000001160a */
[----:B------:R-:W-:Y:S02]  /*202b70*/  SHF.R.U32.HI R11, RZ, 0x8, R11 ;  /* 0x00000008ff0b7819 */ /* 0x000fe4000001160b */
[----:B------:R-:W-:Y:S02]  /*202b80*/  PRMT R20, R5, 0x5410, R16 ;  /* 0x0000541005147816 */ /* 0x000fe40000000010 */
[----:B------:R-:W-:Y:S02]  /*202b90*/  SHF.R.S32.HI R5, RZ, 0x1f, R2 ;  /* 0x0000001fff057819 */ /* 0x000fe40000011402 */
[----:B------:R-:W-:-:S02]  /*202ba0*/  IADD3 R16, P1, R2, R27, RZ ;  /* 0x0000001b02107210 */ /* 0x000fc40007f3e0ff */
[----:B------:R-:W-:Y:S02]  /*202bb0*/  LOP3.LUT R10, R10, 0xffff, RZ, 0xc0, !PT ;  /* 0x0000ffff0a0a7812 */ /* 0x000fe400078ec0ff */
[----:B------:R-:W-:Y:S02]  /*202bc0*/  LOP3.LUT R11, R11, 0xffff, RZ, 0xc0, !PT ;  /* 0x0000ffff0b0b7812 */ /* 0x000fe400078ec0ff */
[----:B------:R-:W-:Y:S01]  /*202bd0*/  PRMT R13, R13, 0x3340, R0 ;  /* 0x000033400d0d7816 */ /* 0x000fe20000000000 */
[----:B------:R-:W-:Y:S01]  /*202be0*/  IMAD.X R17, R5, 0x1, R26, P1 ;  /* 0x0000000105117824 */ /* 0x000fe200008e061a */
[----:B------:R-:W-:Y:S01]  /*202bf0*/  PRMT R10, R10, 0x3340, R11 ;  /* 0x000033400a0a7816 */ /* 0x000fe2000000000b */
[----:B------:R-:W-:Y:S04]  /*202c00*/  STL [R1+0x2ff0], R20 ;  /* 0x002ff01401007387 */ /* 0x000fe80000100800 */
[----:B------:R-:W-:Y:S04]  /*202c10*/  STL.64 [R1+0x12d0], R16 ;  /* 0x0012d01001007387 */ /* 0x000fe80000100a00 */
[----:B------:R-:W-:Y:S04]  /*202c20*/  STL [R1+0x74e4], R10 ;  /* 0x0074e40a01007387 */ /* 0x000fe80000100800 */
[----:B------:R4:W-:Y:S02]  /*202c30*/  STL [R1+0xc8], R13 ;  /* 0x0000c80d01007387 */ /* 0x0009e40000100800 */
[----:B----4-:R-:W-:-:S02]  /*202c40*/  LOP3.LUT R13, R9, 0xffff, RZ, 0xc0, !PT ;  /* 0x0000ffff090d7812 */ /* 0x010fc400078ec0ff */
[----:B--2---:R-:W-:Y:S02]  /*202c50*/  LOP3.LUT R10, R6, 0xffff, RZ, 0xc0, !PT ;  /* 0x0000ffff060a7812 */ /* 0x004fe400078ec0ff */
[----:B---3--:R-:W-:Y:S02]  /*202c60*/  LOP3.LUT R9, R7, 0xffff, RZ, 0xc0, !PT ;  /* 0x0000ffff07097812 */ /* 0x008fe400078ec0ff */
[----:B------:R-:W-:Y:S01]  /*202c70*/  LOP3.LUT R11, R4, 0xffff, RZ, 0xc0, !PT ;  /* 0x0000ffff040b7812 */ /* 0x000fe200078ec0ff */
[----:B------:R-:W2:Y:S04]  /*202c80*/  LDL.LU R7, [R1+0x4a4] ;  /* 0x0004a40001077983 */ /* 0x000ea80000300800 */
[----:B------:R-:W3:Y:S04]  /*202c90*/  LDL.LU R6, [R1+0x26c] ;  /* 0x00026c0001067983 */ /* 0x000ee80000300800 */
[----:B------:R-:W4:Y:S01]  /*202ca0*/  LDL.LU R4, [R1+0x388] ;  /* 0x0003880001047983 */ /* 0x000f220000300800 */
[----:B------:R-:W-:-:S02]  /*202cb0*/  LOP3.LUT R12, R12, 0xffff, RZ, 0xc0, !PT ;  /* 0x0000ffff0c0c7812 */ /* 0x000fc400078ec0ff */
[----:B------:R-:W-:Y:S02]  /*202cc0*/  LOP3.LUT R8, R8, 0xffff, RZ, 0xc0, !PT ;  /* 0x0000ffff08087812 */ /* 0x000fe400078ec0ff */
[----:B------:R-:W-:Y:S02]  /*202cd0*/  PRMT R16, R12, 0x3340, R13 ;  /* 0x000033400c107816 */ /* 0x000fe4000000000d */
[----:B------:R-:W-:Y:S02]  /*202ce0*/  PRMT R17, R8, 0x3340, R0 ;  /* 0x0000334008117816 */ /* 0x000fe40000000000 */
[----:B------:R-:W-:Y:S02]  /*202cf0*/  SHF.R.U32.HI R12, RZ, 0x8, R12 ;  /* 0x00000008ff0c7819 */ /* 0x000fe4000001160c */
[----:B------:R-:W-:Y:S02]  /*202d00*/  PRMT R20, R16, 0x5410, R17 ;  /* 0x0000541010147816 */ /* 0x000fe40000000011 */
[----:B------:R-:W-:-:S02]  /*202d10*/  PRMT R17, R9, 0x3340, R0 ;  /* 0x0000334009117816 */ /* 0x000fc40000000000 */
[----:B------:R-:W-:Y:S02]  /*202d20*/  PRMT R16, R10, 0x3340, R11 ;  /* 0x000033400a107816 */ /* 0x000fe4000000000b */
[----:B------:R-:W-:Y:S02]  /*202d30*/  SHF.R.U32.HI R13, RZ, 0x8, R13 ;  /* 0x00000008ff0d7819 */ /* 0x000fe4000001160d */
[----:B------:R-:W-:Y:S02]  /*202d40*/  SHF.R.U32.HI R10, RZ, 0x8, R10 ;  /* 0x00000008ff0a7819 */ /* 0x000fe4000001160a */
[----:B------:R-:W-:Y:S01]  /*202d50*/  SHF.R.U32.HI R11, RZ, 0x8, R11 ;  /* 0x00000008ff0b7819 */ /* 0x000fe2000001160b */
[----:B------:R0:W-:Y:S01]  /*202d60*/  STL [R1+0x1c70], R20 ;  /* 0x001c701401007387 */ /* 0x0001e20000100800 */
[----:B------:R-:W-:Y:S02]  /*202d70*/  LOP3.LUT R12, R12, 0xffff, RZ, 0xc0, !PT ;  /* 0x0000ffff0c0c7812 */ /* 0x000fe400078ec0ff */
[----:B------:R-:W-:-:S02]  /*202d80*/  LOP3.LUT R13, R13, 0xffff, RZ, 0xc0, !PT ;  /* 0x0000ffff0d0d7812 */ /* 0x000fc400078ec0ff */
[----:B------:R-:W-:Y:S02]  /*202d90*/  LOP3.LUT R10, R10, 0xffff, RZ, 0xc0, !PT ;  /* 0x0000ffff0a0a7812 */ /* 0x000fe400078ec0ff */
[----:B------:R-:W-:Y:S02]  /*202da0*/  LOP3.LUT R11, R11, 0xffff, RZ, 0xc0, !PT ;  /* 0x0000ffff0b0b7812 */ /* 0x000fe400078ec0ff */
[----:B0-----:R-:W-:Y:S02]  /*202db0*/  PRMT R20, R16, 0x5410, R17 ;  /* 0x0000541010147816 */ /* 0x001fe40000000011 */
[----:B------:R-:W-:Y:S02]  /*202dc0*/  IADD3 R16, P1, R2, R29, RZ ;  /* 0x0000001d02107210 */ /* 0x000fe40007f3e0ff */
[----:B------:R-:W-:Y:S02]  /*202dd0*/  PRMT R13, R12, 0x3340, R13 ;  /* 0x000033400c0d7816 */ /* 0x000fe4000000000d */
[----:B------:R-:W-:Y:S01]  /*202de0*/  PRMT R12, R10, 0x3340, R11 ;  /* 0x000033400a0c7816 */ /* 0x000fe2000000000b */
[C---:B------:R-:W-:Y:S01]  /*202df0*/  IMAD.X R17, R5.reuse, 0x1, R28, P1 ;  /* 0x0000000105117824 */ /* 0x040fe200008e061c */
[----:B------:R-:W-:Y:S01]  /*202e00*/  IADD3 R10, P1, R2, R25, RZ ;  /* 0x00000019020a7210 */ /* 0x000fe20007f3e0ff */
[----:B------:R-:W-:Y:S04]  /*202e10*/  STL [R1+0x1c74], R20 ;  /* 0x001c741401007387 */ /* 0x000fe80000100800 */
[----:B------:R-:W-:Y:S01]  /*202e20*/  STL.64 [R1+0x12c8], R16 ;  /* 0x0012c81001007387 */ /* 0x000fe20000100a00 */
[----:B------:R-:W-:-:S03]  /*202e30*/  IMAD.X R11, R5, 0x1, R24, P1 ;  /* 0x00000001050b7824 */ /* 0x000fc600008e0618 */
[----:B------:R-:W-:Y:S04]  /*202e40*/  STL [R1+0x690], R13 ;  /* 0x0006900d01007387 */ /* 0x000fe80000100800 */
[----:B------:R-:W-:Y:S04]  /*202e50*/  STL [R1+0x548], R12 ;  /* 0x0005480c01007387 */ /* 0x000fe80000100800 */
[----:B------:R0:W-:Y:S01]  /*202e60*/  STL.64 [R1+0x12c0], R10 ;  /* 0x0012c00a01007387 */ /* 0x0001e20000100a00 */
[----:B------:R-:W-:Y:S02]  /*202e70*/  SHF.R.U32.HI R9, RZ, 0x8, R9 ;  /* 0x00000008ff097819 */ /* 0x000fe40000011609 */
[----:B------:R-:W-:-:S02]  /*202e80*/  SHF.R.U32.HI R8, RZ, 0x8, R8 ;  /* 0x00000008ff087819 */ /* 0x000fc40000011608 */
[----:B------:R-:W-:Y:S02]  /*202e90*/  LOP3.LUT R9, R9, 0xffff, RZ, 0xc0, !PT ;  /* 0x0000ffff09097812 */ /* 0x000fe400078ec0ff */
[----:B------:R-:W-:Y:S01]  /*202ea0*/  LOP3.LUT R8, R8, 0xffff, RZ, 0xc0, !PT ;  /* 0x0000ffff08087812 */ /* 0x000fe200078ec0ff */
[----:B0-----:R-:W4:Y:S04]  /*202eb0*/  LDL.LU R11, [R1+0x4a8] ;  /* 0x0004a800010b7983 */ /* 0x001f280000300800 */
[----:B------:R-:W4:Y:S04]  /*202ec0*/  LDL.LU R17, [R1+0x270] ;  /* 0x0002700001117983 */ /* 0x000f280000300800 */
[----:B------:R-:W4:Y:S04]  /*202ed0*/  LDL.LU R13, [R1+0x38c] ;  /* 0x00038c00010d7983 */ /* 0x000f280000300800 */
[----:B------:R-:W-:Y:S01]  /*202ee0*/  STL.64 [R1+0x7958], R24 ;  /* 0x0079581801007387 */ /* 0x000fe20000100a00 */
[----:B------:R-:W-:-:S02]  /*202ef0*/  PRMT R9, R9, 0x3340, R0 ;  /* 0x0000334009097816 */ /* 0x000fc40000000000 */
[----:B------:R-:W-:Y:S02]  /*202f00*/  PRMT R8, R8, 0x3340, R0 ;  /* 0x0000334008087816 */ /* 0x000fe40000000000 */
[----:B------:R-:W-:Y:S01]  /*202f10*/  IADD3 R20, P1, R2, R23, RZ ;  /* 0x0000001702147210 */ /* 0x000fe20007f3e0ff */
[----:B------:R0:W-:Y:S04]  /*202f20*/  STL [R1+0xd0], R9 ;  /* 0x0000d00901007387 */ /* 0x0001e80000100800 */
[----:B------:R1:W-:Y:S01]  /*202f30*/  STL [R1+0xcc], R8 ;  /* 0x0000cc0801007387 */ /* 0x0003e20000100800 */
[----:B------:R-:W-:-:S03]  /*202f40*/  IMAD.X R21, R5, 0x1, R22, P1 ;  /* 0x0000000105157824 */ /* 0x000fc600008e0616 */
[----:B0-----:R-:W4:Y:S04]  /*202f50*/  LDL.LU R9, [R1+0x43c] ;  /* 0x00043c0001097983 */ /* 0x001f280000300800 */
[----:B-1----:R-:W4:Y:S01]  /*202f60*/  LDL.LU R8, [R1+0x1b4] ;  /* 0x0001b40001087983 */ /* 0x002f220000300800 */
[----:B--2---:R-:W-:Y:S02]  /*202f70*/  LOP3.LUT R7, R7, 0xffff, RZ, 0xc0, !PT ;  /* 0x0000ffff07077812 */ /* 0x004fe400078ec0ff */
[----:B---3--:R-:W-:Y:S02]  /*202f80*/  LOP3.LUT R10, R6, 0xffff, RZ, 0xc0, !PT ;  /* 0x0000ffff060a7812 */ /* 0x008fe400078ec0ff */
[----:B----4-:R-:W-:Y:S02]  /*202f90*/  LOP3.LUT R24, R4, 0xffff, RZ, 0xc0, !PT ;  /* 0x0000ffff04187812 */ /* 0x010fe400078ec0ff */
[----:B------:R-:W-:-:S02]  /*202fa0*/  PRMT R6, R10, 0x3340, R0 ;  /* 0x000033400a067816 */ /* 0x000fc40000000000 */
[----:B------:R-:W-:-:S04]  /*202fb0*/  PRMT R4, R7, 0x3340, R24 ;  /* 0x0000334007047816 */ /* 0x000fc80000000018 */
[----:B------:R-:W-:-:S05]  /*202fc0*/  PRMT R4, R4, 0x5410, R6 ;  /* 0x0000541004047816 */ /* 0x000fca0000000006 */
[----:B------:R0:W-:Y:S04]  /*202fd0*/  STL [R1+0x1c68], R4 ;  /* 0x001c680401007387 */ /* 0x0001e80000100800 */
[----:B------:R-:W2:Y:S04]  /*202fe0*/  LDL.LU R12, [R1+0x2f8] ;  /* 0x0002f800010c7983 */ /* 0x000ea80000300800 */
[----:B------:R-:W3:Y:S04]  /*202ff0*/  LDL.LU R6, [R1+0x840] ;  /* 0x0008400001067983 */ /* 0x000ee80000300800 */
[----:B0-----:R-:W4:Y:S04]  /*203000*/  LDL.LU R4, [R1+0x5ec] ;  /* 0x0005ec0001047983 */ /* 0x001f280000300800 */
[----:B------:R0:W-:Y:S04]  /*203010*/  STL.64 [R1+0x12b8], R20 ;  /* 0x0012b81401007387 */ /* 0x0001e80000100a00 */
[----:B0-----:R-:W4:Y:S01]  /*203020*/  LDL.LU.64 R20, [R1+0x7970] ;  /* 0x0079700001147983 */ /* 0x001f220000300a00 */
[----:B------:R-:W-:-:S03]  /*203030*/  SHF.R.U32.HI R16, RZ, 0x8, R7 ;  /* 0x00000008ff107819 */ /* 0x000fc60000011607 */
[----:B------:R-:W4:Y:S01]  /*203040*/  LDL.LU R7, [R1+0x730] ;  /* 0x0007300001077983 */ /* 0x000f220000300800 */
[----:B------:R-:W-:Y:S02]  /*203050*/  SHF.R.U32.HI R24, RZ, 0x8, R24 ;  /* 0x00000008ff187819 */ /* 0x000fe40000011618 */
[----:B------:R-:W-:Y:S02]  /*203060*/  SHF.R.U32.HI R10, RZ, 0x8, R10 ;  /* 0x00000008ff0a7819 */ /* 0x000fe4000001160a */
[----:B------:R-:W-:Y:S02]  /*203070*/  LOP3.LUT R16, R16, 0xffff, RZ, 0xc0, !PT ;  /* 0x0000ffff10107812 */ /* 0x000fe400078ec0ff */
[----:B------:R-:W-:Y:S02]  /*203080*/  LOP3.LUT R24, R24, 0xffff, RZ, 0xc0, !PT ;  /* 0x0000ffff18187812 */ /* 0x000fe400078ec0ff */
[----:B------:R-:W-:Y:S02]  /*203090*/  LOP3.LUT R10, R10, 0xffff, RZ, 0xc0, !PT ;  /* 0x0000ffff0a0a7812 */ /* 0x000fe400078ec0ff */
[----:B------:R-:W-:-:S02]  /*2030a0*/  PRMT R24, R16, 0x3340, R24 ;  /* 0x0000334010187816 */ /* 0x000fc40000000018 */
        /* <DEDUP_REMOVED lines=9> */
[----:B------:R-:W-:Y:S02]  /*203140*/  SHF.R.U32.HI R11, RZ, 0x8, R11 ;  /* 0x00000008ff0b7819 */ /* 0x000fe4000001160b */
[----:B------:R-:W-:Y:S02]  /*203150*/  SHF.R.U32.HI R13, RZ, 0x8, R13 ;  /* 0x00000008ff0d7819 */ /* 0x000fe4000001160d */
[----:B------:R-:W-:Y:S02]  /*203160*/  SHF.R.U32.HI R10, RZ, 0x8, R10 ;  /* 0x00000008ff0a7819 */ /* 0x000fe4000001160a */
[----:B------:R-:W-:Y:S02]  /*203170*/  LOP3.LUT R11, R11, 0xffff, RZ, 0xc0, !PT ;  /* 0x0000ffff0b0b7812 */ /* 0x000fe400078ec0ff */
[----:B------:R-:W-:-:S02]  /*203180*/  LOP3.LUT R13, R13, 0xffff, RZ, 0xc0, !PT ;  /* 0x0000ffff0d0d7812 */ /* 0x000fc400078ec0ff */
[----:B------:R-:W-:Y:S01]  /*203190*/  LOP3.LUT R10, R10, 0xffff, RZ, 0xc0, !PT ;  /* 0x0000ffff0a0a7812 */ /* 0x000fe200078ec0ff */
[----:B------:R2:W-:Y:S02]  /*2031a0*/  STL [R1+0x1c60], R24 ;  /* 0x001c601801007387 */ /* 0x0005e40000100800 */
[----:B--2---:R-:W-:Y:S02]  /*2031b0*/  LOP3.LUT R24, R12, 0xffff, RZ, 0xc0, !PT ;  /* 0x0000ffff0c187812 */ /* 0x004fe400078ec0ff */
[----:B---3--:R-:W-:Y:S02]  /*2031c0*/  LOP3.LUT R6, R6, 0xffff, RZ, 0xc0, !PT ;  /* 0x0000ffff06067812 */ /* 0x008fe400078ec0ff */
[----:B----4-:R-:W-:-:S05]  /*2031d0*/  IADD3 R16, P1, R2, R21, RZ ;  /* 0x0000001502107210 */ /* 0x010fca0007f3e0ff */
[----:B------:R-:W-:-:S05]  /*2031e0*/  IMAD.X R17, R5, 0x1, R20, P1 ;  /* 0x0000000105117824 */ /* 0x000fca00008e0614 */
[----:B------:R0:W-:Y:S01]  /*2031f0*/  STL.64 [R1+0x12a8], R16 ;  /* 0x0012a81001007387 */ /* 0x0001e20000100a00 */
[----:B------:R-:W-:Y:S02]  /*203200*/  LOP3.LUT R4, R4, 0xffff, RZ, 0xc0, !PT ;  /* 0x0000ffff04047812 */ /* 0x000fe400078ec0ff */
[----:B------:R-:W-:Y:S02]  /*203210*/  LOP3.LUT R7, R7, 0xffff, RZ, 0xc0, !PT ;  /* 0x0000ffff07077812 */ /* 0x000fe400078ec0ff */
[----:B0-----:R-:W-:Y:S02]  /*203220*/  PRMT R16, R11, 0x3340, R13 ;  /* 0x000033400b107816 */ /* 0x001fe4000000000d */
[----:B------:R-:W-:Y:S02]  /*203230*/  PRMT R11, R10, 0x3340, R0 ;  /* 0x000033400a0b7816 */ /* 0x000fe40000000000 */
[----:B------:R-:W-:Y:S02]  /*203240*/  LOP3.LUT R13, R9, 0xffff, RZ, 0xc0, !PT ;  /* 0x0000ffff090d7812 */ /* 0x000fe400078ec0ff */
[----:B------:R-:W-:-:S02]  /*203250*/  LOP3.LUT R10, R8, 0xffff, RZ, 0xc0, !PT ;  /* 0x0000ffff080a7812 */ /* 0x000fc400078ec0ff */
[----:B------:R-:W-:Y:S02]  /*203260*/  PRMT R8, R13, 0x3340, R24 ;  /* 0x000033400d087816 */ /* 0x000fe40000000018 */
[--C-:B------:R-:W-:Y:S01]  /*203270*/  PRMT R9, R10, 0x3340, R0.reuse ;  /* 0x000033400a097816 */ /* 0x100fe20000000000 */
[----:B------:R-:W-:Y:S04]  /*203280*/  STL [R1+0x680], R16 ;  /* 0x0006801001007387 */ /* 0x000fe80000100800 */
[----:B------:R0:W-:Y:S02]  /*203290*/  STL [R1+0xd8], R11 ;  /* 0x0000d80b01007387 */ /* 0x0001e40000100800 */
[----:B0-----:R-:W-:Y:S02]  /*2032a0*/  PRMT R11, R8, 0x5410, R9 ;  /* 0x00005410080b7816 */ /* 0x001fe40000000009 */
[----:B------:R-:W-:-:S02]  /*2032b0*/  PRMT R9, R4, 0x3340, R0 ;  /* 0x0000334004097816 */ /* 0x000fc40000000000 */
[----:B------:R-:W-:Y:S02]  /*2032c0*/  PRMT R8, R6, 0x3340, R7 ;  /* 0x0000334006087816 */ /* 0x000fe40000000007 */
[----:B------:R-:W-:Y:S02]  /*2032d0*/  IADD3 R16, P1, R2, R19, RZ ;  /* 0x0000001302107210 */ /* 0x000fe40007f3e0ff */
[----:B------:R-:W-:Y:S01]  /*2032e0*/  PRMT R8, R8, 0x5410, R9 ;  /* 0x0000541008087816 */ /* 0x000fe20000000009 */
[----:B------:R0:W-:Y:S02]  /*2032f0*/  STL [R1+0x1c48], R11 ;  /* 0x001c480b01007387 */ /* 0x0001e40000100800 */
[----:B------:R-:W-:Y:S02]  /*203300*/  IMAD.X R17, R5, 0x1, R18, P1 ;  /* 0x0000000105117824 */ /* 0x000fe400008e0612 */
[----:B0-----:R-:W2:Y:S04]  /*203310*/  LDL.LU R11, [R1+0x860] ;  /* 0x00086000010b7983 */ /* 0x001ea80000300800 */
[----:B------:R-:W3:Y:S04]  /*203320*/  LDL.LU R9, [R1+0x5f8] ;  /* 0x0005f80001097983 */ /* 0x000ee80000300800 */
[----:B------:R0:W-:Y:S04]  /*203330*/  STL [R1+0x1c58], R8 ;  /* 0x001c580801007387 */ /* 0x0001e80000100800 */
[----:B------:R-:W4:Y:S04]  /*203340*/  LDL.LU R12, [R1+0x748] ;  /* 0x00074800010c7983 */ /* 0x000f280000300800 */
[----:B0-----:R-:W3:Y:S04]  /*203350*/  LDL.LU R8, [R1+0x440] ;  /* 0x0004400001087983 */ /* 0x001ee80000300800 */
[----:B------:R0:W-:Y:S04]  /*203360*/  STL.64 [R1+0x12a0], R16 ;  /* 0x0012a01001007387 */ /* 0x0001e80000100a00 */
[----:B0-----:R-:W2:Y:S01]  /*203370*/  LDL.LU.64 R16, [R1+0x7968] ;  /* 0x0079680001107983 */ /* 0x001ea20000300a00 */
[----:B------:R-:W-:-:S03]  /*203380*/  SHF.R.U32.HI R25, RZ, 0x8, R6 ;  /* 0x00000008ff197819 */ /* 0x000fc60000011606 */
[----:B------:R-:W3:Y:S01]  /*203390*/  LDL.LU R6, [R1+0x300] ;  /* 0x0003000001067983 */ /* 0x000ee20000300800 */
        /* <DEDUP_REMOVED lines=8> */
[----:B------:R-:W-:Y:S01]  /*203420*/  PRMT R13, R13, 0x3340, R24 ;  /* 0x000033400d0d7816 */ /* 0x000fe20000000018 */
[----:B------:R-:W3:Y:S04]  /*203430*/  LDL.LU R7, [R1+0x7964] ;  /* 0x0079640001077983 */ /* 0x000ee80000300800 */
[----:B------:R-:W-:Y:S01]  /*203440*/  STL [R1+0x674], R25 ;  /* 0x0006741901007387 */ /* 0x000fe20000100800 */
[----:B------:R-:W-:-:S03]  /*203450*/  SHF.R.U32.HI R10, RZ, 0x8, R10 ;  /* 0x00000008ff0a7819 */ /* 0x000fc6000001160a */
[----:B------:R0:W-:Y:S01]  /*203460*/  STL [R1+0x51c], R13 ;  /* 0x00051c0d01007387 */ /* 0x0001e20000100800 */
[----:B------:R-:W-:Y:S02]  /*203470*/  SHF.R.U32.HI R4, RZ, 0x8, R4 ;  /* 0x00000008ff047819 */ /* 0x000fe40000011604 */
[----:B------:R-:W-:-:S04]  /*203480*/  LOP3.LUT R10, R10, 0xffff, RZ, 0xc0, !PT ;  /* 0x0000ffff0a0a7812 */ /* 0x000fc800078ec0ff */
[----:B------:R-:W-:Y:S02]  /*203490*/  PRMT R10, R10, 0x3340, R0 ;  /* 0x000033400a0a7816 */ /* 0x000fe40000000000 */
[----:B0-----:R-:W-:Y:S02]  /*2034a0*/  LOP3.LUT R13, R4, 0xffff, RZ, 0xc0, !PT ;  /* 0x0000ffff040d7812 */ /* 0x001fe400078ec0ff */
[----:B----4-:R-:W-:Y:S02]  /*2034b0*/  LOP3.LUT R12, R12, 0xffff, RZ, 0xc0, !PT ;  /* 0x0000ffff0c0c7812 */ /* 0x010fe400078ec0ff */
[----:B--2---:R-:W-:-:S05]  /*2034c0*/  IADD3 R24, P1, R2, R17, RZ ;  /* 0x0000001102187210 */ /* 0x004fca0007f3e0ff */
[----:B------:R-:W-:-:S05]  /*2034d0*/  IMAD.X R25, R5, 0x1, R15, P1 ;  /* 0x0000000105197824 */ /* 0x000fca00008e060f */
[----:B------:R0:W-:Y:S04]  /*2034e0*/  STL.64 [R1+0x1298], R24 ;  /* 0x0012981801007387 */ /* 0x0001e80000100a00 */
[----:B------:R1:W-:Y:S04]  /*2034f0*/  STL.64 [R1+0x7940], R16 ;  /* 0x0079401001007387 */ /* 0x0003e80000100a00 */
[----:B------:R2:W-:Y:S01]  /*203500*/  STL [R1+0xdc], R10 ;  /* 0x0000dc0a01007387 */ /* 0x0005e20000100800 */
[----:B0-----:R-:W-:Y:S02]  /*203510*/  IADD3 R24, P1, R2, R16, RZ ;  /* 0x0000001002187210 */ /* 0x001fe40007f3e0ff */
[----:B-1----:R-:W-:-:S03]  /*203520*/  PRMT R16, R13, 0x3340, R0 ;  /* 0x000033400d107816 */ /* 0x002fc60000000000 */
[----:B------:R-:W-:Y:S01]  /*203530*/  IMAD.X R25, R5, 0x1, R14, P1 ;  /* 0x0000000105197824 */ /* 0x000fe200008e060e */
[----:B------:R-:W-:Y:S01]  /*203540*/  LOP3.LUT R13, R11, 0xffff, RZ, 0xc0, !PT ;  /* 0x0000ffff0b0d7812 */ /* 0x000fe200078ec0ff */
[----:B------:R-:W4:Y:S04]  /*203550*/  LDL.LU R5, [R1+0x594] ;  /* 0x0005940001057983 */ /* 0x000f280000300800 */
[----:B------:R-:W-:Y:S01]  /*203560*/  STL.64 [R1+0x12b0], R24 ;  /* 0x0012b01801007387 */ /* 0x000fe20000100a00 */
[----:B---3--:R-:W-:-:S03]  /*203570*/  LOP3.LUT R11, R9, 0xffff, RZ, 0xc0, !PT ;  /* 0x0000ffff090b7812 */ /* 0x008fc600078ec0ff */
[----:B--2---:R-:W2:Y:S04]  /*203580*/  LDL.LU R10, [R1+0x7c0] ;  /* 0x0007c000010a7983 */ /* 0x004ea80000300800 */
[----:B------:R-:W3:Y:S04]  /*203590*/  LDL.LU R4, [R1+0x6ec] ;  /* 0x0006ec0001047983 */ /* 0x000ee80000300800 */
[----:B------:R0:W-:Y:S01]  /*2035a0*/  STL [R1+0xe4], R16 ;  /* 0x0000e41001007387 */ /* 0x0001e20000100800 */
[----:B------:R-:W-:Y:S02]  /*2035b0*/  PRMT R17, R11, 0x3340, R0 ;  /* 0x000033400b117816 */ /* 0x000fe40000000000 */
[----:B------:R-:W-:-:S02]  /*2035c0*/  LOP3.LUT R9, R3, 0xffff, RZ, 0xc0, !PT ;  /* 0x0000ffff03097812 */ /* 0x000fc400078ec0ff */
[----:B------:R-:W-:Y:S02]  /*2035d0*/  LOP3.LUT R8, R8, 0xffff, RZ, 0xc0, !PT ;  /* 0x0000ffff08087812 */ /* 0x000fe400078ec0ff */
[----:B------:R-:W-:Y:S01]  /*2035e0*/  LOP3.LUT R6, R6, 0xffff, RZ, 0xc0, !PT ;  /* 0x0000ffff06067812 */ /* 0x000fe200078ec0ff */
[----:B------:R-:W3:Y:S01]  /*2035f0*/  LDL.LU R3, [R1+0x7960] ;  /* 0x0079600001037983 */ /* 0x000ee20000300800 */
[----:B0-----:R-:W-:-:S04]  /*203600*/  PRMT R16, R13, 0x3340, R12 ;  /* 0x000033400d107816 */ /* 0x001fc8000000000c */
[----:B------:R-:W-:Y:S01]  /*203610*/  PRMT R16, R16, 0x5410, R17 ;  /* 0x0000541010107816 */ /* 0x000fe20000000011 */
[----:B------:R-:W-:Y:S01]  /*203620*/  STL [R1+0x778c], R9 ;  /* 0x00778c0901007387 */ /* 0x000fe20000100800 */
[----:B------:R-:W-:-:S03]  /*203630*/  PRMT R17, R9, 0x3340, R0 ;  /* 0x0000334009117816 */ /* 0x000fc60000000000 */
[----:B------:R0:W-:Y:S02]  /*203640*/  STL [R1+0x840], R16 ;  /* 0x0008401001007387 */ /* 0x0001e40000100800 */
[--C-:B0-----:R-:W-:Y:S02]  /*203650*/  PRMT R16, R8, 0x3340, R6.reuse ;  /* 0x0000334008107816 */ /* 0x101fe40000000006 */
[----:B------:R-:W-:Y:S02]  /*203660*/  SHF.R.U32.HI R6, RZ, 0x8, R6 ;  /* 0x00000008ff067819 */ /* 0x000fe40000011606 */
[----:B------:R-:W-:Y:S02]  /*203670*/  PRMT R9, R16, 0x5410, R17 ;  /* 0x0000541010097816 */ /* 0x000fe40000000011 */
[----:B------:R-:W-:Y:S02]  /*203680*/  SHF.R.U32.HI R16, RZ, 0x8, R12 ;  /* 0x00000008ff107819 */ /* 0x000fe4000001160c */
[----:B------:R-:W-:Y:S01]  /*203690*/  LOP3.LUT R17, R6, 0xffff, RZ, 0xc0, !PT ;  /* 0x0000ffff06117812 */ /* 0x000fe200078ec0ff */
[----:B------:R0:W-:Y:S02]  /*2036a0*/  STL [R1+0x2fe8], R9 ;  /* 0x002fe80901007387 */ /* 0x0001e40000100800 */
[----:B0-----:R-:W-:-:S02]  /*2036b0*/  SHF.R.U32.HI R9, RZ, 0x8, R13 ;  /* 0x00000008ff097819 */ /* 0x001fc4000001160d */
[----:B------:R-:W3:Y:S04]  /*2036c0*/  LDL.LU R13, [R1+0x7d0] ;  /* 0x0007d000010d7983 */ /* 0x000ee80000300800 */
[----:B------:R-:W3:Y:S04]  /*2036d0*/  LDL.LU R12, [R1+0x598] ;  /* 0x00059800010c7983 */ /* 0x000ee80000300800 */
[----:B------:R-:W3:Y:S01]  /*2036e0*/  LDL.LU R6, [R1+0x6f8] ;  /* 0x0006f80001067983 */ /* 0x000ee20000300800 */
[----:B------:R-:W-:Y:S02]  /*2036f0*/  SHF.R.U32.HI R8, RZ, 0x8, R8 ;  /* 0x00000008ff087819 */ /* 0x000fe40000011608 */
[----:B------:R-:W-:-:S02]  /*203700*/  LOP3.LUT R9, R9, 0xffff, RZ, 0xc0, !PT ;  /* 0x0000ffff09097812 */ /* 0x000fc400078ec0ff */
[----:B------:R-:W-:Y:S02]  /*203710*/  LOP3.LUT R16, R16, 0xffff, RZ, 0xc0, !PT ;  /* 0x0000ffff10107812 */ /* 0x000fe400078ec0ff */
[----:B------:R-:W-:Y:S02]  /*203720*/  LOP3.LUT R8, R8, 0xffff, RZ, 0xc0, !PT ;  /* 0x0000ffff08087812 */ /* 0x000fe400078ec0ff */
[----:B------:R-:W-:Y:S02]  /*203730*/  PRMT R9, R9, 0x3340, R16 ;  /* 0x0000334009097816 */ /* 0x000fe40000000010 */
[----:B------:R-:W-:-:S05]  /*203740*/  PRMT R8, R8, 0x3340, R17 ;  /* 0x0000334008087816 */ /* 0x000fca0000000011 */
[----:B------:R2:W-:Y:S04]  /*203750*/  STL [R1+0x74ec], R8 ;  /* 0x0074ec0801007387 */ /* 0x0005e80000100800 */
[----:B------:R3:W-:Y:S01]  /*203760*/  STL [R1+0x27c], R9 ;  /* 0x00027c0901007387 */ /* 0x0007e20000100800 */
[----:B------:R-:W-:Y:S01]  /*203770*/  VIADD R2, R2, UR6 ;  /* 0x0000000602027c36 */ /* 0x000fe20008000000 */
[----:B----4-:R-:W-:Y:S02]  /*203780*/  LOP3.LUT R5, R5, 0xffff, RZ, 0xc0, !PT ;  /* 0x0000ffff05057812 */ /* 0x010fe400078ec0ff */
[----:B--2---:R-:W-:Y:S02]  /*203790*/  LOP3.LUT R8, R10, 0xffff, RZ, 0xc0, !PT ;  /* 0x0000ffff0a087812 */ /* 0x004fe400078ec0ff */
[----:B---3--:R-:W-:-:S02]  /*2037a0*/  LOP3.LUT R9, R4, 0xffff, RZ, 0xc0, !PT ;  /* 0x0000ffff04097812 */ /* 0x008fc400078ec0ff */
[----:B------:R-:W-:Y:S02]  /*2037b0*/  PRMT R10, R5, 0x3340, R0 ;  /* 0x00003340050a7816 */ /* 0x000fe40000000000 */
[----:B------:R-:W-:Y:S01]  /*2037c0*/  SHF.R.U32.HI R11, RZ, 0x8, R11 ;  /* 0x00000008ff0b7819 */ /* 0x000fe2000001160b */
[----:B------:R-:W-:Y:S01]  /*2037d0*/  ULDC UR6, c[0x0][0x248] ;  /* 0x0000920000067ab9 */ /* 0x000fe20000000800 */
[----:B------:R-:W-:Y:S02]  /*2037e0*/  PRMT R4, R8, 0x3340, R9 ;  /* 0x0000334008047816 */ /* 0x000fe40000000009 */
[----:B------:R-:W-:Y:S02]  /*2037f0*/  IADD3 R16, P1, R2, R27, RZ ;  /* 0x0000001b02107210 */ /* 0x000fe40007f3e0ff */
[----:B------:R-:W-:Y:S02]  /*203800*/  SHF.R.U32.HI R8, RZ, 0x8, R8 ;  /* 0x00000008ff087819 */ /* 0x000fe40000011608 */
[----:B------:R-:W-:-:S02]  /*203810*/  PRMT R10, R4, 0x5410, R10 ;  /* 0x00005410040a7816 */ /* 0x000fc4000000000a */
[----:B------:R-:W-:Y:S02]  /*203820*/  SHF.R.S32.HI R4, RZ, 0x1f, R2 ;  /* 0x0000001fff047819 */ /* 0x000fe40000011402 */
[----:B------:R-:W-:Y:S02]  /*203830*/  SHF.R.U32.HI R9, RZ, 0x8, R9 ;  /* 0x00000008ff097819 */ /* 0x000fe40000011609 */
[----:B------:R-:W-:Y:S02]  /*203840*/  SHF.R.U32.HI R5, RZ, 0x8, R5 ;  /* 0x00000008ff057819 */ /* 0x000fe40000011605 */
[----:B------:R-:W-:Y:S01]  /*203850*/  LOP3.LUT R8, R8, 0xffff, RZ, 0xc0, !PT ;  /* 0x0000ffff08087812 */ /* 0x000fe200078ec0ff */
[----:B------:R-:W-:Y:S01]  /*203860*/  IMAD.X R17, R4, 0x1, R26, P1 ;  /* 0x0000000104117824 */ /* 0x000fe200008e061a */
[----:B------:R-:W-:Y:S01]  /*203870*/  LOP3.LUT R9, R9, 0xffff, RZ, 0xc0, !PT ;  /* 0x0000ffff09097812 */ /* 0x000fe200078ec0ff */
[----:B------:R-:W-:Y:S04]  /*203880*/  STL [R1+0x814], R10 ;  /* 0x0008140a01007387 */ /* 0x000fe80000100800 */
[----:B------:R-:W-:Y:S01]  /*203890*/  STL.64 [R1+0x7930], R26 ;  /* 0x0079301a01007387 */ /* 0x000fe20000100a00 */
[----:B------:R-:W-:-:S02]  /*2038a0*/  LOP3.LUT R5, R5, 0xffff, RZ, 0xc0, !PT ;  /* 0x0000ffff05057812 */ /* 0x000fc400078ec0ff */
[----:B------:R-:W-:Y:S01]  /*2038b0*/  PRMT R9, R8, 0x3340, R9 ;  /* 0x0000334008097816 */ /* 0x000fe20000000009 */
[----:B------:R0:W-:Y:S01]  /*2038c0*/  STL.64 [R1+0x1290], R16 ;  /* 0x0012901001007387 */ /* 0x0001e20000100a00 */
[----:B------:R-:W-:-:S03]  /*2038d0*/  PRMT R5, R5, 0x3340, R0 ;  /* 0x0000334005057816 */ /* 0x000fc60000000000 */
[----:B0-----:R-:W2:Y:S04]  /*2038e0*/  LDL.LU R16, [R1+0x4b8] ;  /* 0x0004b80001107983 */ /* 0x001ea80000300800 */
[----:B------:R-:W3:Y:S04]  /*2038f0*/  LDL.LU R17, [R1+0x284] ;  /* 0x0002840001117983 */ /* 0x000ee80000300800 */
[----:B------:R-:W4:Y:S04]  /*203900*/  LDL.LU R10, [R1+0x3a4] ;  /* 0x0003a400010a7983 */ /* 0x000f280000300800 */
[----:B------:R0:W-:Y:S04]  /*203910*/  STL [R1+0x278], R9 ;  /* 0x0002780901007387 */ /* 0x0001e80000100800 */
[----:B------:R1:W-:Y:S01]  /*203920*/  STL [R1+0xe8], R5 ;  /* 0x0000e80501007387 */ /* 0x0003e20000100800 */
[----:B------:R-:W-:-:S02]  /*203930*/  IADD3 R24, P1, R2, R29, RZ ;  /* 0x0000001d02187210 */ /* 0x000fc40007f3e0ff */
[----:B------:R-:W-:Y:S02]  /*203940*/  LOP3.LUT R8, R13, 0xffff, RZ, 0xc0, !PT ;  /* 0x0000ffff0d087812 */ /* 0x000fe400078ec0ff */
[----:B0-----:R-:W-:Y:S02]  /*203950*/  LOP3.LUT R9, R12, 0xffff, RZ, 0xc0, !PT ;  /* 0x0000ffff0c097812 */ /* 0x001fe400078ec0ff */
[----:B------:R-:W-:Y:S02]  /*203960*/  LOP3.LUT R26, R6, 0xffff, RZ, 0xc0, !PT ;  /* 0x0000ffff061a7812 */ /* 0x000fe400078ec0ff */
[----:B------:R-:W-:Y:S02]  /*203970*/  PRMT R6, R9, 0x3340, R0 ;  /* 0x0000334009067816 */ /* 0x000fe40000000000 */
[----:B-1----:R-:W-:Y:S01]  /*203980*/  PRMT R5, R8, 0x3340, R26 ;  /* 0x0000334008057816 */ /* 0x002fe2000000001a */
[----:B------:R-:W-:Y:S03]  /*203990*/  STL [R1+0x7790], R9 ;  /* 0x0077900901007387 */ /* 0x000fe60000100800 */
[----:B------:R-:W-:Y:S01]  /*2039a0*/  PRMT R6, R5, 0x5410, R6 ;  /* 0x0000541005067816 */ /* 0x000fe20000000006 */
[----:B------:R-:W-:Y:S01]  /*2039b0*/  IMAD.X R25, R4, 0x1, R28, P1 ;  /* 0x0000000104197824 */ /* 0x000fe200008e061c */
[----:B------:R-:W4:Y:S04]  /*2039c0*/  LDL.LU R5, [R1+0x4c0] ;  /* 0x0004c00001057983 */ /* 0x000f280000300800 */
[----:B------:R-:W4:Y:S04]  /*2039d0*/  LDL.LU R13, [R1+0x28c] ;  /* 0x00028c00010d7983 */ /* 0x000f280000300800 */
[----:B------:R0:W-:Y:S04]  /*2039e0*/  STL [R1+0x2fe4], R6 ;  /* 0x002fe40601007387 */ /* 0x0001e80000100800 */
[----:B------:R-:W4:Y:S04]  /*2039f0*/  LDL.LU R12, [R1+0x3ac] ;  /* 0x0003ac00010c7983 */ /* 0x000f280000300800 */
[----:B0-----:R-:W4:Y:S04]  /*203a00*/  LDL.LU R6, [R1+0x450] ;  /* 0x0004500001067983 */ /* 0x001f280000300800 */
[----:B------:R0:W-:Y:S04]  /*203a10*/  STL.64 [R1+0x1288], R24 ;  /* 0x0012881801007387 */ /* 0x0001e80000100a00 */
[----:B0-----:R-:W4:Y:S01]  /*203a20*/  LDL.LU.64 R24, [R1+0x7958] ;  /* 0x0079580001187983 */ /* 0x001f220000300a00 */
[----:B------:R-:W-:-:S02]  /*203a30*/  SHF.R.U32.HI R8, RZ, 0x8, R8 ;  /* 0x00000008ff087819 */ /* 0x000fc40000011608 */
[----:B------:R-:W-:Y:S02]  /*203a40*/  SHF.R.U32.HI R9, RZ, 0x8, R26 ;  /* 0x00000008ff097819 */ /* 0x000fe4000001161a */
[----:B------:R-:W-:Y:S02]  /*203a50*/  LOP3.LUT R11, R11, 0xffff, RZ, 0xc0, !PT ;  /* 0x0000ffff0b0b7812 */ /* 0x000fe400078ec0ff */
[----:B------:R-:W-:Y:S02]  /*203a60*/  LOP3.LUT R8, R8, 0xffff, RZ, 0xc0, !PT ;  /* 0x0000ffff08087812 */ /* 0x000fe400078ec0ff */
[----:B------:R-:W-:Y:S02]  /*203a70*/  LOP3.LUT R9, R9, 0xffff, RZ, 0xc0, !PT ;  /* 0x0000ffff09097812 */ /* 0x000fe400078ec0ff */
[----:B------:R-:W-:Y:S02]  /*203a80*/  PRMT R26, R11, 0x3340, R0 ;  /* 0x000033400b1a7816 */ /* 0x000fe40000000000 */
[----:B------:R-:W-:-:S05]  /*203a90*/  PRMT R11, R8, 0x3340, R9 ;  /* 0x00003340080b7816 */ /* 0x000fca0000000009 */
[----:B------:R0:W-:Y:S04]  /*203aa0*/  STL [R1+0x74f0], R11 ;  /* 0x0074f00b01007387 */ /* 0x0001e80000100800 */
[----:B------:R1:W-:Y:S04]  /*203ab0*/  STL [R1+0xe0], R26 ;  /* 0x0000e01a01007387 */ /* 0x0003e80000100800 */
[----:B0-----:R-:W4:Y:S01]  /*203ac0*/  LDL.LU R11, [R1+0x318] ;  /* 0x00031800010b7983 */ /* 0x001f220000300800 */
[----:B--2---:R-:W-:Y:S02]  /*203ad0*/  LOP3.LUT R9, R16, 0xffff, RZ, 0xc0, !PT ;  /* 0x0000ffff10097812 */ /* 0x004fe400078ec0ff */
[----:B---3--:R-:W-:-:S02]  /*203ae0*/  LOP3.LUT R8, R17, 0xffff, RZ, 0xc0, !PT ;  /* 0x0000ffff11087812 */ /* 0x008fc400078ec0ff */
[----:B----4-:R-:W-:Y:S02]  /*203af0*/  LOP3.LUT R10, R10, 0xffff, RZ, 0xc0, !PT ;  /* 0x0000ffff0a0a7812 */ /* 0x010fe400078ec0ff */
[----:B------:R-:W-:Y:S02]  /*203b00*/  PRMT R17, R8, 0x3340, R0 ;  /* 0x0000334008117816 */ /* 0x000fe40000000000 */
[--C-:B------:R-:W-:Y:S02]  /*203b10*/  PRMT R16, R9, 0x3340, R10.reuse ;  /* 0x0000334009107816 */ /* 0x100fe4000000000a */
[----:B------:R-:W-:Y:S02]  /*203b20*/  SHF.R.U32.HI R9, RZ, 0x8, R9 ;  /* 0x00000008ff097819 */ /* 0x000fe40000011609 */
[----:B------:R-:W-:Y:S02]  /*203b30*/  SHF.R.U32.HI R10, RZ, 0x8, R10 ;  /* 0x00000008ff0a7819 */ /* 0x000fe4000001160a */
[----:B------:R-:W-:-:S02]  /*203b40*/  SHF.R.U32.HI R8, RZ, 0x8, R8 ;  /* 0x00000008ff087819 */ /* 0x000fc40000011608 */
[----:B-1----:R-:W-:Y:S02]  /*203b50*/  PRMT R26, R16, 0x5410, R17 ;  /* 0x00005410101a7816 */ /* 0x002fe40000000011 */
[----:B------:R-:W-:Y:S02]  /*203b60*/  LOP3.LUT R9, R9, 0xffff, RZ, 0xc0, !PT ;  /* 0x0000ffff09097812 */ /* 0x000fe400078ec0ff */
[----:B------:R-:W-:Y:S02]  /*203b70*/  LOP3.LUT R10, R10, 0xffff, RZ, 0xc0, !PT ;  /* 0x0000ffff0a0a7812 */ /* 0x000fe400078ec0ff */
[----:B------:R-:W-:Y:S02]  /*203b80*/  LOP3.LUT R8, R8, 0xffff, RZ, 0xc0, !PT ;  /* 0x0000ffff08087812 */ /* 0x000fe400078ec0ff */
[----:B------:R-:W-:Y:S02]  /*203b90*/  PRMT R10, R9, 0x3340, R10 ;  /* 0x00003340090a7816 */ /* 0x000fe4000000000a */
[----:B------:R-:W-:Y:S01]  /*203ba0*/  PRMT R9, R8, 0x3340, R0 ;  /* 0x0000334008097816 */ /* 0x000fe20000000000 */
[----:B------:R-:W-:Y:S01]  /*203bb0*/  STL [R1+0x804], R26 ;  /* 0x0008041a01007387 */ /* 0x000fe20000100800 */
[----:B------:R-:W-:-:S02]  /*203bc0*/  LOP3.LUT R8, R13, 0xffff, RZ, 0xc0, !PT ;  /* 0x0000ffff0d087812 */ /* 0x000fc400078ec0ff */
[----:B------:R-:W-:-:S05]  /*203bd0*/  IADD3 R16, P1, R2, R25, RZ ;  /* 0x0000001902107210 */ /* 0x000fca0007f3e0ff */
[----:B------:R-:W-:-:S05]  /*203be0*/  IMAD.X R17, R4, 0x1, R24, P1 ;  /* 0x0000000104117824 */ /* 0x000fca00008e0618 */
[----:B------:R-:W-:Y:S04]  /*203bf0*/  STL.64 [R1+0x1278], R16 ;  /* 0x0012781001007387 */ /* 0x000fe80000100a00 */
[----:B------:R-:W-:Y:S04]  /*203c00*/  STL [R1+0x660], R10 ;  /* 0x0006600a01007387 */ /* 0x000fe80000100800 */
[----:B------:R0:W-:Y:S02]  /*203c10*/  STL [R1+0xec], R9 ;  /* 0x0000ec0901007387 */ /* 0x0001e40000100800 */
[----:B0-----:R-:W-:-:S02]  /*203c20*/  LOP3.LUT R9, R3, 0xffff, RZ, 0xc0, !PT ;  /* 0x0000ffff03097812 */ /* 0x001fc400078ec0ff */
[----:B------:R-:W-:Y:S01]  /*203c30*/  LOP3.LUT R16, R5, 0xffff, RZ, 0xc0, !PT ;  /* 0x0000ffff05107812 */ /* 0x000fe200078ec0ff */
[----:B------:R-:W2:Y:S04]  /*203c40*/  LDL.LU R3, [R1+0x7950] ;  /* 0x0079500001037983 */ /* 0x000ea80000300800 */
[----:B------:R-:W3:Y:S01]  /*203c50*/  LDL.LU R5, [R1+0x3758] ;  /* 0x0037580001057983 */ /* 0x000ee20000300800 */
[----:B------:R-:W-:-:S03]  /*203c60*/  LOP3.LUT R17, R12, 0xffff, RZ, 0xc0, !PT ;  /* 0x0000ffff0c117812 */ /* 0x000fc600078ec0ff */
[----:B------:R-:W4:Y:S04]  /*203c70*/  LDL.LU R13, [R1+0x6a4] ;  /* 0x0006a400010d7983 */ /* 0x000f280000300800 */
[----:B------:R-:W2:Y:S01]  /*203c80*/  LDL.LU R12, [R1+0x788] ;  /* 0x00078800010c7983 */ /* 0x000ea20000300800 */
[----:B------:R-:W-:-:S03]  /*203c90*/  LOP3.LUT R10, R6, 0xffff, RZ, 0xc0, !PT ;  /* 0x0000ffff060a7812 */ /* 0x000fc600078ec0ff */
[----:B------:R-:W2:Y:S01]  /*203ca0*/  LDL.LU R6, [R1+0x460] ;  /* 0x0004600001067983 */ /* 0x000ea20000300800 */
[--C-:B------:R-:W-:Y:S02]  /*203cb0*/  PRMT R27, R8, 0x3340, R0.reuse ;  /* 0x00003340081b7816 */ /* 0x100fe40000000000 */
[----:B------:R-:W-:Y:S02]  /*203cc0*/  PRMT R26, R16, 0x3340, R17 ;  /* 0x00003340101a7816 */ /* 0x000fe40000000011 */
[----:B------:R-:W-:Y:S02]  /*203cd0*/  LOP3.LUT R11, R11, 0xffff, RZ, 0xc0, !PT ;  /* 0x0000ffff0b0b7812 */ /* 0x000fe400078ec0ff */
[----:B------:R-:W-:Y:S02]  /*203ce0*/  PRMT R26, R26, 0x5410, R27 ;  /* 0x000054101a1a7816 */ /* 0x000fe4000000001b */
[----:B------:R-:W-:Y:S02]  /*203cf0*/  PRMT R27, R9, 0x3340, R0 ;  /* 0x00003340091b7816 */ /* 0x000fe40000000000 */
[----:B------:R-:W-:-:S02]  /*203d00*/  SHF.R.U32.HI R16, RZ, 0x8, R16 ;  /* 0x00000008ff107819 */ /* 0x000fc40000011610 */
[----:B------:R-:W-:Y:S01]  /*203d10*/  SHF.R.U32.HI R17, RZ, 0x8, R17 ;  /* 0x00000008ff117819 */ /* 0x000fe20000011611 */
[----:B------:R0:W-:Y:S01]  /*203d20*/  STL [R1+0x7d4], R26 ;  /* 0x0007d41a01007387 */ /* 0x0001e20000100800 */
[----:B------:R-:W-:Y:S02]  /*203d30*/  LOP3.LUT R16, R16, 0xffff, RZ, 0xc0, !PT ;  /* 0x0000ffff10107812 */ /* 0x000fe400078ec0ff */
[----:B------:R-:W-:Y:S02]  /*203d40*/  LOP3.LUT R17, R17, 0xffff, RZ, 0xc0, !PT ;  /* 0x0000ffff11117812 */ /* 0x000fe400078ec0ff */
[--C-:B0-----:R-:W-:Y:S02]  /*203d50*/  PRMT R26, R10, 0x3340, R11.reuse ;  /* 0x000033400a1a7816 */ /* 0x101fe4000000000b */
[----:B------:R-:W-:Y:S02]  /*203d60*/  SHF.R.U32.HI R10, RZ, 0x8, R10 ;  /* 0x00000008ff0a7819 */ /* 0x000fe4000001160a */
[----:B------:R-:W-:-:S02]  /*203d70*/  SHF.R.U32.HI R11, RZ, 0x8, R11 ;  /* 0x00000008ff0b7819 */ /* 0x000fc4000001160b */
[----:B------:R-:W-:Y:S02]  /*203d80*/  PRMT R27, R26, 0x5410, R27 ;  /* 0x000054101a1b7816 */ /* 0x000fe4000000001b */
[----:B------:R-:W-:Y:S02]  /*203d90*/  IADD3 R26, P1, R2, R23, RZ ;  /* 0x00000017021a7210 */ /* 0x000fe40007f3e0ff */
[----:B------:R-:W-:Y:S02]  /*203da0*/  LOP3.LUT R10, R10, 0xffff, RZ, 0xc0, !PT ;  /* 0x0000ffff0a0a7812 */ /* 0x000fe400078ec0ff */
[----:B------:R-:W-:Y:S02]  /*203db0*/  LOP3.LUT R11, R11, 0xffff, RZ, 0xc0, !PT ;  /* 0x0000ffff0b0b7812 */ /* 0x000fe400078ec0ff */
[----:B------:R-:W-:Y:S01]  /*203dc0*/  PRMT R17, R16, 0x3340, R17 ;  /* 0x0000334010117816 */ /* 0x000fe20000000011 */
[----:B------:R0:W-:Y:S01]  /*203dd0*/  STL [R1+0x7d0], R27 ;  /* 0x0007d01b01007387 */ /* 0x0001e20000100800 */
[----:B------:R-:W-:-:S02]  /*203de0*/  SHF.R.U32.HI R9, RZ, 0x8, R9 ;  /* 0x00000008ff097819 */ /* 0x000fc40000011609 */
[----:B------:R-:W-:Y:S02]  /*203df0*/  PRMT R16, R10, 0x3340, R11 ;  /* 0x000033400a107816 */ /* 0x000fe4000000000b */
[----:B------:R-:W-:Y:S01]  /*203e00*/  LOP3.LUT R9, R9, 0xffff, RZ, 0xc0, !PT ;  /* 0x0000ffff09097812 */ /* 0x000fe200078ec0ff */
[----:B0-----:R-:W-:Y:S01]  /*203e10*/  IMAD.X R27, R4, 0x1, R22, P1 ;  /* 0x00000001041b7824 */ /* 0x001fe200008e0616 */
[----:B------:R-:W-:Y:S02]  /*203e20*/  IADD3 R10, P1, R2, R21, RZ ;  /* 0x00000015020a7210 */ /* 0x000fe40007f3e0ff */
[----:B------:R-:W-:Y:S02]  /*203e30*/  SHF.R.U32.HI R8, RZ, 0x8, R8 ;  /* 0x00000008ff087819 */ /* 0x000fe40000011608 */
[----:B------:R-:W-:Y:S01]  /*203e40*/  PRMT R9, R9, 0x3340, R0 ;  /* 0x0000334009097816 */ /* 0x000fe20000000000 */
[----:B------:R-:W-:Y:S01]  /*203e50*/  IMAD.X R11, R4, 0x1, R20, P1 ;  /* 0x00000001040b7824 */ /* 0x000fe200008e0614 */
[----:B------:R-:W-:Y:S04]  /*203e60*/  STL.64 [R1+0x1270], R26 ;  /* 0x0012701a01007387 */ /* 0x000fe80000100a00 */
[----:B------:R-:W-:Y:S04]  /*203e70*/  STL [R1+0x658], R17 ;  /* 0x0006581101007387 */ /* 0x000fe80000100800 */
[----:B------:R-:W-:Y:S01]  /*203e80*/  STL [R1+0x650], R16 ;  /* 0x0006501001007387 */ /* 0x000fe20000100800 */
[----:B------:R-:W-:-:S03]  /*203e90*/  LOP3.LUT R8, R8, 0xffff, RZ, 0xc0, !PT ;  /* 0x0000ffff08087812 */ /* 0x000fc600078ec0ff */
[----:B------:R-:W-:Y:S04]  /*203ea0*/  STL.64 [R1+0x1280], R10 ;  /* 0x0012800a01007387 */ /* 0x000fe80000100a00 */
[----:B------:R-:W-:Y:S01]  /*203eb0*/  STL [R1+0xf8], R9 ;  /* 0x0000f80901007387 */ /* 0x000fe20000100800 */
[----:B------:R-:W-:-:S05]  /*203ec0*/  PRMT R8, R8, 0x3340, R0 ;  /* 0x0000334008087816 */ /* 0x000fca0000000000 */
[----:B------:R0:W-:Y:S02]  /*203ed0*/  STL [R1+0xf4], R8 ;  /* 0x0000f40801007387 */ /* 0x0001e40000100800 */
[----:B0-----:R-:W-:Y:S02]  /*203ee0*/  LOP3.LUT R8, R7, 0xffff, RZ, 0xc0, !PT ;  /* 0x0000ffff07087812 */ /* 0x001fe400078ec0ff */
[----:B------:R-:W2:Y:S01]  /*203ef0*/  LDL.LU R7, [R1+0x794c] ;  /* 0x00794c0001077983 */ /* 0x000ea20000300800 */
[----:B---3--:R-:W-:Y:S02]  /*203f00*/  LOP3.LUT R10, R5, 0xffff, RZ, 0xc0, !PT ;  /* 0x0000ffff050a7812 */ /* 0x008fe400078ec0ff */
[----:B----4-:R-:W-:Y:S02]  /*203f10*/  LOP3.LUT R5, R13, 0xffff, RZ, 0xc0, !PT ;  /* 0x0000ffff0d057812 */ /* 0x010fe400078ec0ff */
[----:B--2---:R-:W-:Y:S01]  /*203f20*/  LOP3.LUT R9, R12, 0xffff, RZ, 0xc0, !PT ;  /* 0x0000ffff0c097812 */ /* 0x004fe200078ec0ff */
[----:B------:R-:W2:Y:S01]  /*203f30*/  LDL.LU R13, [R1+0x3994] ;  /* 0x00399400010d7983 */ /* 0x000ea20000300800 */
[----:B------:R-:W-:-:S02]  /*203f40*/  PRMT R16, R5, 0x3340, R0 ;  /* 0x0000334005107816 */ /* 0x000fc40000000000 */
[----:B------:R-:W-:Y:S02]  /*203f50*/  PRMT R12, R10, 0x3340, R9 ;  /* 0x000033400a0c7816 */ /* 0x000fe40000000009 */
[----:B------:R-:W-:Y:S02]  /*203f60*/  LOP3.LUT R6, R6, 0xffff, RZ, 0xc0, !PT ;  /* 0x0000ffff06067812 */ /* 0x000fe400078ec0ff */
[----:B------:R-:W-:Y:S02]  /*203f70*/  LOP3.LUT R11, R3, 0xffff, RZ, 0xc0, !PT ;  /* 0x0000ffff030b7812 */ /* 0x000fe400078ec0ff */
[----:B------:R-:W-:Y:S01]  /*203f80*/  PRMT R12, R12, 0x5410, R16 ;  /* 0x000054100c0c7816 */ /* 0x000fe20000000010 */
[----:B------:R-:W3:Y:S04]  /*203f90*/  LDL.LU R3, [R1+0x7948] ;  /* 0x0079480001037983 */ /* 0x000ee80000300800 */
[----:B------:R-:W4:Y:S01]  /*203fa0*/  LDL.LU R27, [R1+0x7a0] ;  /* 0x0007a000011b7983 */ /* 0x000f220000300800 */
[----:B------:R-:W-:-:S03]  /*203fb0*/  PRMT R16, R8, 0x3340, R0 ;  /* 0x0000334008107816 */ /* 0x000fc60000000000 */
[----:B------:R0:W-:Y:S04]  /*203fc0*/  STL [R1+0x7c0], R12 ;  /* 0x0007c00c01007387 */ /* 0x0001e80000100800 */
[----:B------:R1:W-:Y:S01]  /*203fd0*/  STL [R1+0x7794], R8 ;  /* 0x0077940801007387 */ /* 0x0003e20000100800 */
[----:B0-----:R-:W-:-:S04]  /*203fe0*/  PRMT R12, R6, 0x3340, R11 ;  /* 0x00003340060c7816 */ /* 0x001fc8000000000b */
[----:B-1----:R-:W-:Y:S02]  /*203ff0*/  PRMT R8, R12, 0x5410, R16 ;  /* 0x000054100c087816 */ /* 0x002fe40000000010 */
[----:B------:R-:W-:-:S05]  /*204000*/  IADD3 R16, P1, R2, R19, RZ ;  /* 0x0000001302107210 */ /* 0x000fca0007f3e0ff */
[----:B------:R-:W-:Y:S01]  /*204010*/  IMAD.X R17, R4, 0x1, R18, P1 ;  /* 0x0000000104117824 */ /* 0x000fe200008e0612 */
[----:B------:R-:W-:Y:S04]  /*204020*/  STL [R1+0x2fd4], R8 ;  /* 0x002fd40801007387 */ /* 0x000fe80000100800 */
[----:B------:R0:W-:Y:S04]  /*204030*/  STL.64 [R1+0x1260], R16 ;  /* 0x0012601001007387 */ /* 0x0001e80000100a00 */
[----:B0-----:R-:W3:Y:S01]  /*204040*/  LDL.LU.64 R16, [R1+0x7940] ;  /* 0x0079400001107983 */ /* 0x001ee20000300a00 */
[----:B------:R-:W-:-:S02]  /*204050*/  SHF.R.U32.HI R6, RZ, 0x8, R6 ;  /* 0x00000008ff067819 */ /* 0x000fc40000011606 */
[----:B------:R-:W-:Y:S02]  /*204060*/  SHF.R.U32.HI R26, RZ, 0x8, R11 ;  /* 0x00000008ff1a7819 */ /* 0x000fe4000001160b */
[----:B------:R-:W-:Y:S02]  /*204070*/  SHF.R.U32.HI R11, RZ, 0x8, R9 ;  /* 0x00000008ff0b7819 */ /* 0x000fe40000011609 */
[----:B------:R-:W-:Y:S01]  /*204080*/  SHF.R.U32.HI R8, RZ, 0x8, R10 ;  /* 0x00000008ff087819 */ /* 0x000fe2000001160a */
[----:B------:R-:W4:Y:S01]  /*204090*/  LDL.LU R9, [R1+0x80c] ;  /* 0x00080c0001097983 */ /* 0x000f220000300800 */
[----:B------:R-:W-:-:S03]  /*2040a0*/  LOP3.LUT R10, R6, 0xffff, RZ, 0xc0, !PT ;  /* 0x0000ffff060a7812 */ /* 0x000fc600078ec0ff */
[----:B------:R-:W4:Y:S04]  /*2040b0*/  LDL.LU R12, [R1+0x5b0] ;  /* 0x0005b000010c7983 */ /* 0x000f280000300800 */
[----:B------:R-:W4:Y:S01]  /*2040c0*/  LDL.LU R6, [R1+0x740] ;  /* 0x0007400001067983 */ /* 0x000f220000300800 */
[----:B------:R-:W-:-:S04]  /*2040d0*/  LOP3.LUT R26, R26, 0xffff, RZ, 0xc0, !PT ;  /* 0x0000ffff1a1a7812 */ /* 0x000fc800078ec0ff */
[----:B------:R-:W-:Y:S02]  /*2040e0*/  PRMT R10, R10, 0x3340, R26 ;  /* 0x000033400a0a7816 */ /* 0x000fe4000000001a */
[----:B------:R-:W-:Y:S02]  /*2040f0*/  LOP3.LUT R8, R8, 0xffff, RZ, 0xc0, !PT ;  /* 0x0000ffff08087812 */ /* 0x000fe400078ec0ff */
[----:B------:R-:W-:Y:S02]  /*204100*/  LOP3.LUT R11, R11, 0xffff, RZ, 0xc0, !PT ;  /* 0x0000ffff0b0b7812 */ /* 0x000fe400078ec0ff */
[----:B------:R-:W-:Y:S01]  /*204110*/  SHF.R.U32.HI R5, RZ, 0x8, R5 ;  /* 0x00000008ff057819 */ /* 0x000fe20000011605 */
[----:B------:R-:W-:Y:S01]  /*204120*/  STL [R1+0x74f4], R10 ;  /* 0x0074f40a01007387 */ /* 0x000fe20000100800 */
[----:B------:R-:W-:Y:S02]  /*204130*/  PRMT R8, R8, 0x3340, R11 ;  /* 0x0000334008087816 */ /* 0x000fe4000000000b */
[----:B------:R-:W-:-:S03]  /*204140*/  LOP3.LUT R5, R5, 0xffff, RZ, 0xc0, !PT ;  /* 0x0000ffff05057812 */ /* 0x000fc600078ec0ff */
[----:B------:R2:W-:Y:S01]  /*204150*/  STL [R1+0x4c0], R8 ;  /* 0x0004c00801007387 */ /* 0x0005e20000100800 */
[----:B------:R-:W-:Y:S02]  /*204160*/  PRMT R5, R5, 0x3340, R0 ;  /* 0x0000334005057816 */ /* 0x000fe40000000000 */
[----:B--2---:R-:W-:Y:S02]  /*204170*/  LOP3.LUT R8, R13, 0xffff, RZ, 0xc0, !PT ;  /* 0x0000ffff0d087812 */ /* 0x004fe400078ec0ff */
[----:B---3--:R-:W-:-:S05]  /*204180*/  IADD3 R10, P1, R2, R17, RZ ;  /* 0x00000011020a7210 */ /* 0x008fca0007f3e0ff */
[----:B------:R-:W-:-:S05]  /*204190*/  IMAD.X R11, R4, 0x1, R15, P1 ;  /* 0x00000001040b7824 */ /* 0x000fca00008e060f */
[----:B------:R-:W-:Y:S04]  /*2041a0*/  STL.64 [R1+0x1268], R10 ;  /* 0x0012680a01007387 */ /* 0x000fe80000100a00 */
[----:B------:R0:W-:Y:S04]  /*2041b0*/  STL [R1+0x10c], R5 ;  /* 0x00010c0501007387 */ /* 0x0001e80000100800 */
[----:B0-----:R-:W2:Y:S01]  /*2041c0*/  LDL.LU R5, [R1+0x5ac] ;  /* 0x0005ac0001057983 */ /* 0x001ea20000300800 */
[----:B------:R-:W-:Y:S02]  /*2041d0*/  LOP3.LUT R11, R3, 0xffff, RZ, 0xc0, !PT ;  /* 0x0000ffff030b7812 */ /* 0x000fe400078ec0ff */
[----:B----4-:R-:W-:Y:S01]  /*2041e0*/  LOP3.LUT R10, R27, 0xffff, RZ, 0xc0, !PT ;  /* 0x0000ffff1b0a7812 */ /* 0x010fe200078ec0ff */
[----:B------:R-:W3:Y:S04]  /*2041f0*/  LDL.LU R13, [R1+0x81c] ;  /* 0x00081c00010d7983 */ /* 0x000ee80000300800 */
[----:B------:R-:W4:Y:S01]  /*204200*/  LDL.LU R3, [R1+0x74c] ;  /* 0x00074c0001037983 */ /* 0x000f220000300800 */
[----:B------:R-:W-:-:S02]  /*204210*/  PRMT R27, R11, 0x3340, R0 ;  /* 0x000033400b1b7816 */ /* 0x000fc40000000000 */
[----:B------:R-:W-:-:S04]  /*204220*/  PRMT R26, R8, 0x3340, R10 ;  /* 0x00003340081a7816 */ /* 0x000fc8000000000a */
[----:B------:R-:W-:Y:S02]  /*204230*/  PRMT R27, R26, 0x5410, R27 ;  /* 0x000054101a1b7816 */ /* 0x000fe4000000001b */
[----:B------:R-:W-:-:S03]  /*204240*/  IADD3 R26, P1, R2, R16, RZ ;  /* 0x00000010021a7210 */ /* 0x000fc60007f3e0ff */
[----:B------:R0:W-:Y:S04]  /*204250*/  STL [R1+0x72c], R27 ;  /* 0x00072c1b01007387 */ /* 0x0001e80000100800 */
[----:B------:R-:W-:Y:S01]  /*204260*/  STL.64 [R1+0x7920], R16 ;  /* 0x0079201001007387 */ /* 0x000fe20000100a00 */
[----:B0-----:R-:W-:-:S03]  /*204270*/  IMAD.X R27, R4, 0x1, R14, P1 ;  /* 0x00000001041b7824 */ /* 0x001fc600008e060e */
[----:B------:R-:W4:Y:S04]  /*204280*/  LDL.LU R4, [R1+0x7938] ;  /* 0x0079380001047983 */ /* 0x000f280000300800 */
[----:B------:R0:W-:Y:S04]  /*204290*/  STL.64 [R1+0x1258], R26 ;  /* 0x0012581a01007387 */ /* 0x0001e80000100a00 */
[----:B0-----:R-:W4:Y:S01]  /*2042a0*/  LDL.LU.64 R26, [R1+0x7930] ;  /* 0x00793000011a7983 */ /* 0x001f220000300a00 */
[----:B------:R-:W-:Y:S02]  /*2042b0*/  SHF.R.U32.HI R8, RZ, 0x8, R8 ;  /* 0x00000008ff087819 */ /* 0x000fe40000011608 */
[----:B------:R-:W-:-:S02]  /*2042c0*/  SHF.R.U32.HI R10, RZ, 0x8, R10 ;  /* 0x00000008ff0a7819 */ /* 0x000fc4000001160a */
[----:B------:R-:W-:Y:S02]  /*2042d0*/  LOP3.LUT R8, R8, 0xffff, RZ, 0xc0, !PT ;  /* 0x0000ffff08087812 */ /* 0x000fe400078ec0ff */
[----:B------:R-:W-:Y:S02]  /*2042e0*/  LOP3.LUT R10, R10, 0xffff, RZ, 0xc0, !PT ;  /* 0x0000ffff0a0a7812 */ /* 0x000fe400078ec0ff */
[----:B------:R-:W-:Y:S02]  /*2042f0*/  LOP3.LUT R9, R9, 0xffff, RZ, 0xc0, !PT ;  /* 0x0000ffff09097812 */ /* 0x000fe400078ec0ff */
[----:B------:R-:W-:Y:S02]  /*204300*/  LOP3.LUT R6, R6, 0xffff, RZ, 0xc0, !PT ;  /* 0x0000ffff06067812 */ /* 0x000fe400078ec0ff */
[----:B------:R-:W-:Y:S02]  /*204310*/  PRMT R10, R8, 0x3340, R10 ;  /* 0x00003340080a7816 */ /* 0x000fe4000000000a */
[----:B------:R-:W-:-:S03]  /*204320*/  LOP3.LUT R8, R12, 0xffff, RZ, 0xc0, !PT ;  /* 0x0000ffff0c087812 */ /* 0x000fc600078ec0ff */
[----:B------:R0:W-:Y:S01]  /*204330*/  STL [R1+0x648], R10 ;  /* 0x0006480a01007387 */ /* 0x0001e20000100800 */
[----:B------:R-:W-:Y:S02]  /*204340*/  PRMT R12, R8, 0x3340, R0 ;  /* 0x00003340080c7816 */ /* 0x000fe40000000000 */
[----:B0-----:R-:W-:-:S04]  /*204350*/  PRMT R10, R9, 0x3340, R6 ;  /* 0x00003340090a7816 */ /* 0x001fc80000000006 */
[----:B------:R-:W-:Y:S02]  /*204360*/  PRMT R10, R10, 0x5410, R12 ;  /* 0x000054100a0a7816 */ /* 0x000fe4000000000c */
[----:B------:R-:W4:Y:S04]  /*204370*/  LDL.LU R12, [R1+0x4c8] ;  /* 0x0004c800010c7983 */ /* 0x000f280000300800 */
[----:B------:R0:W-:Y:S01]  /*204380*/  STL [R1+0x76c], R10 ;  /* 0x00076c0a01007387 */ /* 0x0001e20000100800 */
[----:B------:R-:W-:Y:S02]  /*204390*/  SHF.R.U32.HI R9, RZ, 0x8, R9 ;  /* 0x00000008ff097819 */ /* 0x000fe40000011609 */
[----:B------:R-:W-:Y:S02]  /*2043a0*/  SHF.R.U32.HI R8, RZ, 0x8, R8 ;  /* 0x00000008ff087819 */ /* 0x000fe40000011608 */
[----:B------:R-:W-:-:S02]  /*2043b0*/  LOP3.LUT R9, R9, 0xffff, RZ, 0xc0, !PT ;  /* 0x0000ffff09097812 */ /* 0x000fc400078ec0ff */
[----:B0-----:R-:W-:Y:S02]  /*2043c0*/  SHF.R.U32.HI R10, RZ, 0x8, R6 ;  /* 0x00000008ff0a7819 */ /* 0x001fe40000011606 */
[----:B------:R-:W-:Y:S01]  /*2043d0*/  LOP3.LUT R8, R8, 0xffff, RZ, 0xc0, !PT ;  /* 0x0000ffff08087812 */ /* 0x000fe200078ec0ff */
[----:B------:R-:W4:Y:S01]  /*2043e0*/  LDL.LU R6, [R1+0x3c0] ;  /* 0x0003c00001067983 */ /* 0x000f220000300800 */
[----:B------:R-:W-:-:S04]  /*2043f0*/  LOP3.LUT R10, R10, 0xffff, RZ, 0xc0, !PT ;  /* 0x0000ffff0a0a7812 */ /* 0x000fc800078ec0ff */
[----:B------:R-:W-:Y:S02]  /*204400*/  PRMT R16, R9, 0x3340, R10 ;  /* 0x0000334009107816 */ /* 0x000fe4000000000a */
[----:B------:R-:W-:-:S03]  /*204410*/  PRMT R9, R8, 0x3340, R0 ;  /* 0x0000334008097816 */ /* 0x000fc60000000000 */
[----:B------:R-:W-:Y:S04]  /*204420*/  STL [R1+0x26c], R16 ;  /* 0x00026c1001007387 */ /* 0x000fe80000100800 */
[----:B------:R4:W-:Y:S01]  /*204430*/  STL [R1+0x11c], R9 ;  /* 0x00011c0901007387 */ /* 0x0009e20000100800 */
[----:B--2---:R-:W-:Y:S02]  /*204440*/  LOP3.LUT R10, R5, 0xffff, RZ, 0xc0, !PT ;  /* 0x0000ffff050a7812 */ /* 0x004fe400078ec0ff */
[----:B---3--:R-:W-:Y:S02]  /*204450*/  LOP3.LUT R8, R13, 0xffff, RZ, 0xc0, !PT ;  /* 0x0000ffff0d087812 */ /* 0x008fe400078ec0ff */
[----:B----4-:R-:W-:Y:S01]  /*204460*/  LOP3.LUT R9, R3, 0xffff, RZ, 0xc0, !PT ;  /* 0x0000ffff03097812 */ /* 0x010fe200078ec0ff */
[----:B------:R-:W-:Y:S01]  /*204470*/  VIADD R3, R2, UR6 ;  /* 0x0000000602037c36 */ /* 0x000fe20008000000 */
[----:B------:R-:W-:Y:S01]  /*204480*/  PRMT R5, R10, 0x3340, R0 ;  /* 0x000033400a057816 */ /* 0x000fe20000000000 */
[----:B------:R0:W-:Y:S01]  /*204490*/  STL [R1+0x7798], R10 ;  /* 0x0077980a01007387 */ /* 0x0001e20000100800 */
[----:B------:R-:W-:Y:S01]  /*2044a0*/  PRMT R2, R8, 0x3340, R9 ;  /* 0x0000334008027816 */ /* 0x000fe20000000009 */
[----:B------:R-:W-:-:S03]  /*2044b0*/  ULDC UR6, c[0x0][0x248] ;  /* 0x0000920000067ab9 */ /* 0x000fc60000000800 */
[----:B------:R-:W-:Y:S02]  /*2044c0*/  PRMT R2, R2, 0x5410, R5 ;  /* 0x0000541002027816 */ /* 0x000fe40000000005 */
[----:B------:R-:W2:Y:S04]  /*2044d0*/  LDL.LU R5, [R1+0x474] ;  /* 0x0004740001057983 */ /* 0x000ea80000300800 */
[----:B------:R-:W3:Y:S04]  /*2044e0*/  LDL.LU R13, [R1+0x210] ;  /* 0x00021000010d7983 */ /* 0x000ee80000300800 */
[----:B------:R1:W-:Y:S01]  /*2044f0*/  STL [R1+0x2fc0], R2 ;  /* 0x002fc00201007387 */ /* 0x0003e20000100800 */
[----:B0-----:R-:W-:-:S02]  /*204500*/  SHF.R.U32.HI R10, RZ, 0x8, R11 ;  /* 0x00000008ff0a7819 */ /* 0x001fc4000001160b */
[----:B------:R-:W-:Y:S02]  /*204510*/  SHF.R.U32.HI R8, RZ, 0x8, R8 ;  /* 0x00000008ff087819 */ /* 0x000fe40000011608 */
[----:B------:R-:W-:Y:S02]  /*204520*/  SHF.R.U32.HI R9, RZ, 0x8, R9 ;  /* 0x00000008ff097819 */ /* 0x000fe40000011609 */
[----:B------:R-:W-:Y:S02]  /*204530*/  LOP3.LUT R10, R10, 0xffff, RZ, 0xc0, !PT ;  /* 0x0000ffff0a0a7812 */ /* 0x000fe400078ec0ff */
[----:B------:R-:W-:Y:S02]  /*204540*/  LOP3.LUT R8, R8, 0xffff, RZ, 0xc0, !PT ;  /* 0x0000ffff08087812 */ /* 0x000fe400078ec0ff */
[----:B------:R-:W-:Y:S02]  /*204550*/  LOP3.LUT R9, R9, 0xffff, RZ, 0xc0, !PT ;  /* 0x0000ffff09097812 */ /* 0x000fe400078ec0ff */
[----:B-1----:R-:W-:-:S02]  /*204560*/  SHF.R.S32.HI R2, RZ, 0x1f, R3 ;  /* 0x0000001fff027819 */ /* 0x002fc40000011403 */
[----:B------:R-:W-:Y:S02]  /*204570*/  PRMT R10, R10, 0x3340, R0 ;  /* 0x000033400a0a7816 */ /* 0x000fe40000000000 */
[----:B------:R-:W-:Y:S02]  /*204580*/  PRMT R9, R8, 0x3340, R9 ;  /* 0x0000334008097816 */ /* 0x000fe40000000009 */
[----:B------:R-:W-:-:S05]  /*204590*/  IADD3 R16, P1, R3, R27, RZ ;  /* 0x0000001b03107210 */ /* 0x000fca0007f3e0ff */
[----:B------:R-:W-:Y:S01]  /*2045a0*/  IMAD.X R17, R2, 0x1, R26, P1 ;  /* 0x0000000102117824 */ /* 0x000fe200008e061a */
[----:B------:R-:W-:-:S04]  /*2045b0*/  LOP3.LUT R8, R4, 0xffff, RZ, 0xc0, !PT ;  /* 0x0000ffff04087812 */ /* 0x000fc800078ec0ff */
[----:B------:R-:W-:Y:S04]  /*2045c0*/  STL.64 [R1+0x1250], R16 ;  /* 0x0012501001007387 */ /* 0x000fe80000100a00 */
[----:B------:R-:W-:Y:S04]  /*2045d0*/  STL [R1+0xfc], R10 ;  /* 0x0000fc0a01007387 */ /* 0x000fe80000100800 */
[----:B------:R0:W-:Y:S04]  /*2045e0*/  STL [R1+0x1ce0], R9 ;  /* 0x001ce00901007387 */ /* 0x0001e80000100800 */
[----:B------:R-:W4:Y:S01]  /*2045f0*/  LDL.LU R4, [R1+0x792c] ;  /* 0x00792c0001047983 */ /* 0x000f220000300800 */
[----:B0-----:R-:W-:-:S02]  /*204600*/  PRMT R9, R8, 0x3340, R0 ;  /* 0x0000334008097816 */ /* 0x001fc40000000000 */
[----:B------:R-:W-:Y:S02]  /*204610*/  LOP3.LUT R11, R12, 0xffff, RZ, 0xc0, !PT ;  /* 0x0000ffff0c0b7812 */ /* 0x000fe400078ec0ff */
[----:B------:R-:W3:Y:S01]  /*204620*/  LDL.LU R12, [R1+0x4d0] ;  /* 0x0004d000010c7983 */ /* 0x000ee20000300800 */
[----:B------:R-:W-:-:S04]  /*204630*/  LOP3.LUT R10, R6, 0xffff, RZ, 0xc0, !PT ;  /* 0x0000ffff060a7812 */ /* 0x000fc800078ec0ff */
[----:B------:R-:W-:-:S04]  /*204640*/  PRMT R6, R11, 0x3340, R10 ;  /* 0x000033400b067816 */ /* 0x000fc8000000000a */
[----:B------:R-:W-:Y:S02]  /*204650*/  PRMT R9, R6, 0x5410, R9 ;  /* 0x0000541006097816 */ /* 0x000fe40000000009 */
[----:B------:R-:W3:Y:S04]  /*204660*/  LDL.LU R6, [R1+0x2ac] ;  /* 0x0002ac0001067983 */ /* 0x000ee80000300800 */
[----:B------:R0:W-:Y:S01]  /*204670*/  STL [R1+0x779c], R9 ;  /* 0x00779c0901007387 */ /* 0x0001e20000100800 */
[----:B------:R-:W-:Y:S02]  /*204680*/  SHF.R.U32.HI R10, RZ, 0x8, R10 ;  /* 0x00000008ff0a7819 */ /* 0x000fe4000001160a */
[----:B------:R-:W-:Y:S02]  /*204690*/  SHF.R.U32.HI R8, RZ, 0x8, R8 ;  /* 0x00000008ff087819 */ /* 0x000fe40000011608 */
[----:B------:R-:W-:-:S02]  /*2046a0*/  IADD3 R16, P1, R3, R29, RZ ;  /* 0x0000001d03107210 */ /* 0x000fc40007f3e0ff */
[----:B------:R-:W-:Y:S02]  /*2046b0*/  LOP3.LUT R10, R10, 0xffff, RZ, 0xc0, !PT ;  /* 0x0000ffff0a0a7812 */ /* 0x000fe400078ec0ff */
[----:B0-----:R-:W-:Y:S02]  /*2046c0*/  SHF.R.U32.HI R9, RZ, 0x8, R11 ;  /* 0x00000008ff097819 */ /* 0x001fe4000001160b */
[----:B------:R-:W-:Y:S02]  /*2046d0*/  LOP3.LUT R8, R8, 0xffff, RZ, 0xc0, !PT ;  /* 0x0000ffff08087812 */ /* 0x000fe400078ec0ff */
[----:B------:R-:W-:Y:S01]  /*2046e0*/  LOP3.LUT R9, R9, 0xffff, RZ, 0xc0, !PT ;  /* 0x0000ffff09097812 */ /* 0x000fe200078ec0ff */
[----:B------:R-:W-:Y:S01]  /*2046f0*/  IMAD.X R17, R2, 0x1, R28, P1 ;  /* 0x0000000102117824 */ /* 0x000fe200008e061c */
[----:B------:R-:W-:Y:S02]  /*204700*/  PRMT R8, R8, 0x3340, R0 ;  /* 0x0000334008087816 */ /* 0x000fe40000000000 */
[----:B------:R-:W-:-:S02]  /*204710*/  PRMT R10, R9, 0x3340, R10 ;  /* 0x00003340090a7816 */ /* 0x000fc4000000000a */
[----:B------:R-:W-:Y:S04]  /*204720*/  STL.64 [R1+0x1240], R16 ;  /* 0x0012401001007387 */ /* 0x000fe80000100a00 */
[----:B------:R-:W-:Y:S04]  /*204730*/  STL [R1+0x59c], R10 ;  /* 0x00059c0a01007387 */ /* 0x000fe80000100800 */
[----:B------:R4:W-:Y:S02]  /*204740*/  STL [R1+0x12c], R8 ;  /* 0x00012c0801007387 */ /* 0x0009e40000100800 */
[----:B----4-:R-:W-:-:S02]  /*204750*/  LOP3.LUT R8, R4, 0xffff, RZ, 0xc0, !PT ;  /* 0x0000ffff04087812 */ /* 0x010fc400078ec0ff */
[----:B------:R-:W4:Y:S01]  /*204760*/  LDL.LU R4, [R1+0x7928] ;  /* 0x0079280001047983 */ /* 0x000f220000300800 */
[----:B--2---:R-:W-:Y:S02]  /*204770*/  LOP3.LUT R9, R5, 0xffff, RZ, 0xc0, !PT ;  /* 0x0000ffff05097812 */ /* 0x004fe400078ec0ff */
[----:B---3--:R-:W-:Y:S02]  /*204780*/  LOP3.LUT R5, R13, 0xffff, RZ, 0xc0, !PT ;  /* 0x0000ffff0d057812 */ /* 0x008fe400078ec0ff */
[----:B------:R-:W-:Y:S02]  /*204790*/  PRMT R10, R9, 0x3340, R8 ;  /* 0x00003340090a7816 */ /* 0x000fe40000000008 */
[----:B------:R-:W-:-:S04]  /*2047a0*/  PRMT R11, R5, 0x3340, R0 ;  /* 0x00003340050b7816 */ /* 0x000fc80000000000 */
[----:B------:R-:W-:Y:S02]  /*2047b0*/  PRMT R13, R10, 0x5410, R11 ;  /* 0x000054100a0d7816 */ /* 0x000fe4000000000b */
[----:B------:R-:W-:-:S05]  /*2047c0*/  IADD3 R10, P1, R3, R25, RZ ;  /* 0x00000019030a7210 */ /* 0x000fca0007f3e0ff */
[----:B------:R-:W-:Y:S01]  /*2047d0*/  IMAD.X R11, R2, 0x1, R24, P1 ;  /* 0x00000001020b7824 */ /* 0x000fe200008e0618 */
[----:B------:R-:W-:Y:S01]  /*2047e0*/  STL [R1+0x7b4], R13 ;  /* 0x0007b40d01007387 */ /* 0x000fe20000100800 */
[----:B------:R-:W-:Y:S02]  /*2047f0*/  SHF.R.U32.HI R9, RZ, 0x8, R9 ;  /* 0x00000008ff097819 */ /* 0x000fe40000011609 */
[----:B------:R-:W-:Y:S01]  /*204800*/  SHF.R.U32.HI R5, RZ, 0x8, R5 ;  /* 0x00000008ff057819 */ /* 0x000fe20000011605 */
[----:B------:R0:W-:Y:S01]  /*204810*/  STL.64 [R1+0x1248], R10 ;  /* 0x0012480a01007387 */ /* 0x0001e20000100a00 */
[----:B------:R-:W-:Y:S02]  /*204820*/  LOP3.LUT R9, R9, 0xffff, RZ, 0xc0, !PT ;  /* 0x0000ffff09097812 */ /* 0x000fe400078ec0ff */
[----:B------:R-:W-:Y:S02]  /*204830*/  LOP3.LUT R5, R5, 0xffff, RZ, 0xc0, !PT ;  /* 0x0000ffff05057812 */ /* 0x000fe400078ec0ff */
[----:B0-----:R-:W-:-:S02]  /*204840*/  SHF.R.U32.HI R10, RZ, 0x8, R8 ;  /* 0x00000008ff0a7819 */ /* 0x001fc40000011608 */
[----:B------:R-:W2:Y:S04]  /*204850*/  LDL.LU R8, [R1+0x5168] ;  /* 0x0051680001087983 */ /* 0x000ea80000300800 */
[----:B------:R-:W3:Y:S01]  /*204860*/  LDL.LU R16, [R1+0x708] ;  /* 0x0007080001107983 */ /* 0x000ee20000300800 */
[----:B------:R-:W-:-:S03]  /*204870*/  LOP3.LUT R10, R10, 0xffff, RZ, 0xc0, !PT ;  /* 0x0000ffff0a0a7812 */ /* 0x000fc600078ec0ff */
[----:B------:R-:W3:Y:S01]  /*204880*/  LDL.LU R11, [R1+0x7e4] ;  /* 0x0007e400010b7983 */ /* 0x000ee20000300800 */
[----:B------:R-:W-:Y:S02]  /*204890*/  PRMT R5, R5, 0x3340, R0 ;  /* 0x0000334005057816 */ /* 0x000fe40000000000 */
[----:B------:R-:W-:Y:S02]  /*2048a0*/  PRMT R10, R9, 0x3340, R10 ;  /* 0x00003340090a7816 */ /* 0x000fe4000000000a */
[----:B------:R-:W-:Y:S02]  /*2048b0*/  LOP3.LUT R9, R12, 0xffff, RZ, 0xc0, !PT ;  /* 0x0000ffff0c097812 */ /* 0x000fe400078ec0ff */
[----:B------:R-:W-:Y:S01]  /*2048c0*/  LOP3.LUT R17, R6, 0xffff, RZ, 0xc0, !PT ;  /* 0x0000ffff06117812 */ /* 0x000fe200078ec0ff */
[----:B------:R-:W-:Y:S04]  /*2048d0*/  STL [R1+0x4a8], R10 ;  /* 0x0004a80a01007387 */ /* 0x000fe80000100800 */
[----:B------:R0:W-:Y:S01]  /*2048e0*/  STL [R1+0x134], R5 ;  /* 0x0001340501007387 */ /* 0x0001e20000100800 */
[----:B------:R-:W-:-:S02]  /*2048f0*/  PRMT R6, R17, 0x3340, R0 ;  /* 0x0000334011067816 */ /* 0x000fc40000000000 */
[----:B------:R-:W-:-:S05]  /*204900*/  IADD3 R12, P1, R3, R23, RZ ;  /* 0x00000017030c7210 */ /* 0x000fca0007f3e0ff */
[----:B------:R-:W-:Y:S01]  /*204910*/  IMAD.X R13, R2, 0x1, R22, P1 ;  /* 0x00000001020d7824 */ /* 0x000fe200008e0616 */
[----:B----4-:R-:W-:-:S04]  /*204920*/  LOP3.LUT R4, R4, 0xffff, RZ, 0xc0, !PT ;  /* 0x0000ffff04047812 */ /* 0x010fc800078ec0ff */
[----:B0-----:R-:W-:-:S04]  /*204930*/  PRMT R5, R9, 0x3340, R4 ;  /* 0x0000334009057816 */ /* 0x001fc80000000004 */
[----:B------:R-:W-:Y:S02]  /*204940*/  PRMT R5, R5, 0x5410, R6 ;  /* 0x0000541005057816 */ /* 0x000fe40000000006 */
[----:B------:R-:W4:Y:S04]  /*204950*/  LDL.LU R6, [R1+0x480] ;  /* 0x0004800001067983 */ /* 0x000f280000300800 */
[----:B------:R0:W-:Y:S04]  /*204960*/  STL [R1+0x77a0], R5 ;  /* 0x0077a00501007387 */ /* 0x0001e80000100800 */
[----:B------:R-:W-:Y:S04]  /*204970*/  STL.64 [R1+0x7910], R22 ;  /* 0x0079101601007387 */ /* 0x000fe80000100a00 */
[----:B------:R1:W-:Y:S01]  /*204980*/  STL.64 [R1+0x1238], R12 ;  /* 0x0012380c01007387 */ /* 0x0003e20000100a00 */
[----:B------:R-:W-:-:S02]  /*204990*/  SHF.R.U32.HI R10, RZ, 0x8, R4 ;  /* 0x00000008ff0a7819 */ /* 0x000fc40000011604 */
[----:B0-----:R-:W-:Y:S01]  /*2049a0*/  SHF.R.U32.HI R5, RZ, 0x8, R17 ;  /* 0x00000008ff057819 */ /* 0x001fe20000011611 */
[----:B-1----:R-:W4:Y:S04]  /*2049b0*/  LDL.LU R12, [R1+0x350] ;  /* 0x00035000010c7983 */ /* 0x002f280000300800 */
[----:B------:R-:W4:Y:S04]  /*2049c0*/  LDL.LU R13, [R1+0x516c] ;  /* 0x00516c00010d7983 */ /* 0x000f280000300800 */
[----:B------:R-:W4:Y:S04]  /*2049d0*/  LDL.LU R4, [R1+0x718] ;  /* 0x0007180001047983 */ /* 0x000f280000300800 */
[----:B------:R-:W4:Y:S01]  /*2049e0*/  LDL.LU R17, [R1+0x7f0] ;  /* 0x0007f00001117983 */ /* 0x000f220000300800 */
[----:B------:R-:W-:-:S02]  /*2049f0*/  SHF.R.U32.HI R9, RZ, 0x8, R9 ;  /* 0x00000008ff097819 */ /* 0x000fc40000011609 */
[----:B------:R-:W-:Y:S02]  /*204a00*/  LOP3.LUT R10, R10, 0xffff, RZ, 0xc0, !PT ;  /* 0x0000ffff0a0a7812 */ /* 0x000fe400078ec0ff */
[----:B------:R-:W-:Y:S02]  /*204a10*/  LOP3.LUT R5, R5, 0xffff, RZ, 0xc0, !PT ;  /* 0x0000ffff05057812 */ /* 0x000fe400078ec0ff */
[----:B------:R-:W-:-:S04]  /*204a20*/  LOP3.LUT R9, R9, 0xffff, RZ, 0xc0, !PT ;  /* 0x0000ffff09097812 */ /* 0x000fc800078ec0ff */
[----:B------:R-:W-:Y:S02]  /*204a30*/  PRMT R10, R9, 0x3340, R10 ;  /* 0x00003340090a7816 */ /* 0x000fe4000000000a */
[----:B------:R-:W-:Y:S02]  /*204a40*/  PRMT R9, R5, 0x3340, R0 ;  /* 0x0000334005097816 */ /* 0x000fe40000000000 */
[----:B--2---:R-:W-:Y:S02]  /*204a50*/  LOP3.LUT R8, R8, 0xffff, RZ, 0xc0, !PT ;  /* 0x0000ffff08087812 */ /* 0x004fe400078ec0ff */
[----:B---3--:R-:W-:Y:S01]  /*204a60*/  LOP3.LUT R5, R16, 0xffff, RZ, 0xc0, !PT ;  /* 0x0000ffff10057812 */ /* 0x008fe200078ec0ff */
[----:B------:R-:W-:Y:S04]  /*204a70*/  STL [R1+0x270], R10 ;  /* 0x0002700a01007387 */ /* 0x000fe80000100800 */
[----:B------:R0:W-:Y:S02]  /*204a80*/  STL [R1+0x130], R9 ;  /* 0x0001300901007387 */ /* 0x0001e40000100800 */
[----:B0-----:R-:W-:-:S02]  /*204a90*/  LOP3.LUT R9, R11, 0xffff, RZ, 0xc0, !PT ;  /* 0x0000ffff0b097812 */ /* 0x001fc400078ec0ff */
        /* <DEDUP_REMOVED lines=8> */
[----:B------:R-:W-:Y:S01]  /*204b20*/  SHF.R.U32.HI R5, RZ, 0x8, R5 ;  /* 0x00000008ff057819 */ /* 0x000fe20000011605 */
[----:B------:R-:W-:Y:S01]  /*204b30*/  IMAD.X R11, R2, 0x1, R20, P1 ;  /* 0x00000001020b7824 */ /* 0x000fe200008e0614 */
[----:B------:R-:W-:Y:S02]  /*204b40*/  PRMT R8, R8, 0x3340, R9 ;  /* 0x0000334008087816 */ /* 0x000fe40000000009 */
[----:B------:R-:W-:Y:S01]  /*204b50*/  LOP3.LUT R5, R5, 0xffff, RZ, 0xc0, !PT ;  /* 0x0000ffff05057812 */ /* 0x000fe200078ec0ff */
[----:B------:R-:W-:Y:S04]  /*204b60*/  STL [R1+0x74c], R16 ;  /* 0x00074c1001007387 */ /* 0x000fe80000100800 */
[----:B------:R-:W-:Y:S04]  /*204b70*/  STL.64 [R1+0x1230], R10 ;  /* 0x0012300a01007387 */ /* 0x000fe80000100a00 */
[----:B------:R0:W-:Y:S01]  /*204b80*/  STL [R1+0x258], R8 ;  /* 0x0002580801007387 */ /* 0x0001e20000100800 */
[----:B------:R-:W-:-:S05]  /*204b90*/  PRMT R5, R5, 0x3340, R0 ;  /* 0x0000334005057816 */ /* 0x000fca0000000000 */
[----:B------:R1:W-:Y:S01]  /*204ba0*/  STL [R1+0x128], R5 ;  /* 0x0001280501007387 */ /* 0x0003e20000100800 */
[----:B0-----:R-:W-:Y:S02]  /*204bb0*/  LOP3.LUT R8, R7, 0xffff, RZ, 0xc0, !PT ;  /* 0x0000ffff07087812 */ /* 0x001fe400078ec0ff */
[----:B------:R-:W-:Y:S01]  /*204bc0*/  IADD3 R16, P1, R3, R19, RZ ;  /* 0x0000001303107210 */ /* 0x000fe20007f3e0ff */
[----:B-1----:R-:W2:Y:S01]  /*204bd0*/  LDL.LU R5, [R1+0x86c] ;  /* 0x00086c0001057983 */ /* 0x002ea20000300800 */
[----:B----4-:R-:W-:-:S03]  /*204be0*/  LOP3.LUT R11, R6, 0xffff, RZ, 0xc0, !PT ;  /* 0x0000ffff060b7812 */ /* 0x010fc600078ec0ff */
[----:B------:R-:W3:Y:S04]  /*204bf0*/  LDL.LU R6, [R1+0x698] ;  /* 0x0006980001067983 */ /* 0x000ee80000300800 */
[----:B------:R-:W4:Y:S04]  /*204c00*/  LDL.LU R7, [R1+0x790] ;  /* 0x0007900001077983 */ /* 0x000f280000300800 */
[----:B------:R0:W-:Y:S01]  /*204c10*/  STL [R1+0x77a4], R8 ;  /* 0x0077a40801007387 */ /* 0x0001e20000100800 */
[----:B------:R-:W-:Y:S02]  /*204c20*/  LOP3.LUT R12, R12, 0xffff, RZ, 0xc0, !PT ;  /* 0x0000ffff0c0c7812 */ /* 0x000fe400078ec0ff */
[----:B------:R-:W-:-:S02]  /*204c30*/  LOP3.LUT R10, R13, 0xffff, RZ, 0xc0, !PT ;  /* 0x0000ffff0d0a7812 */ /* 0x000fc400078ec0ff */
[----:B------:R-:W-:Y:S02]  /*204c40*/  LOP3.LUT R9, R4, 0xffff, RZ, 0xc0, !PT ;  /* 0x0000ffff04097812 */ /* 0x000fe400078ec0ff */
[----:B------:R-:W-:Y:S02]  /*204c50*/  PRMT R13, R8, 0x3340, R0 ;  /* 0x00003340080d7816 */ /* 0x000fe40000000000 */
[----:B------:R-:W-:Y:S02]  /*204c60*/  PRMT R4, R11, 0x3340, R12 ;  /* 0x000033400b047816 */ /* 0x000fe4000000000c */
[----:B------:R-:W-:Y:S02]  /*204c70*/  LOP3.LUT R23, R17, 0xffff, RZ, 0xc0, !PT ;  /* 0x0000ffff11177812 */ /* 0x000fe400078ec0ff */
[----:B0-----:R-:W-:Y:S02]  /*204c80*/  PRMT R8, R9, 0x3340, R0 ;  /* 0x0000334009087816 */ /* 0x001fe40000000000 */
[----:B------:R-:W-:-:S02]  /*204c90*/  PRMT R13, R4, 0x5410, R13 ;  /* 0x00005410040d7816 */ /* 0x000fc4000000000d */
[----:B------:R-:W-:Y:S01]  /*204ca0*/  PRMT R4, R10, 0x3340, R23 ;  /* 0x000033400a047816 */ /* 0x000fe20000000017 */
[----:B------:R-:W-:-:S03]  /*204cb0*/  IMAD.X R17, R2, 0x1, R18, P1 ;  /* 0x0000000102117824 */ /* 0x000fc600008e0612 */
[----:B------:R-:W-:Y:S01]  /*204cc0*/  PRMT R4, R4, 0x5410, R8 ;  /* 0x0000541004047816 */ /* 0x000fe20000000008 */
[----:B------:R-:W-:Y:S04]  /*204cd0*/  STL [R1+0x2f80], R13 ;  /* 0x002f800d01007387 */ /* 0x000fe80000100800 */
        /* <DEDUP_REMOVED lines=10> */
[----:B------:R-:W-:Y:S01]  /*204d80*/  LOP3.LUT R8, R8, 0xffff, RZ, 0xc0, !PT ;  /* 0x0000ffff08087812 */ /* 0x000fe200078ec0ff */
[----:B------:R-:W4:Y:S01]  /*204d90*/  LDL.LU R10, [R1+0x874] ;  /* 0x00087400010a7983 */ /* 0x000f220000300800 */
[----:B------:R-:W-:-:S03]  /*204da0*/  PRMT R11, R11, 0x3340, R22 ;  /* 0x000033400b0b7816 */ /* 0x000fc60000000016 */
[----:B------:R-:W4:Y:S01]  /*204db0*/  LDL.LU R13, [R1+0x69c] ;  /* 0x00069c00010d7983 */ /* 0x000f220000300800 */
[----:B------:R-:W-:-:S03]  /*204dc0*/  PRMT R8, R4, 0x3340, R8 ;  /* 0x0000334004087816 */ /* 0x000fc60000000008 */
[----:B------:R-:W4:Y:S04]  /*204dd0*/  LDL.LU R12, [R1+0x798] ;  /* 0x00079800010c7983 */ /* 0x000f280000300800 */
[----:B------:R-:W-:Y:S04]  /*204de0*/  STL [R1+0x74f8], R11 ;  /* 0x0074f80b01007387 */ /* 0x000fe80000100800 */
[----:B------:R4:W-:Y:S01]  /*204df0*/  STL [R1+0x250], R8 ;  /* 0x0002500801007387 */ /* 0x0009e20000100800 */
[----:B--2---:R-:W-:Y:S02]  /*204e00*/  LOP3.LUT R5, R5, 0xffff, RZ, 0xc0, !PT ;  /* 0x0000ffff05057812 */ /* 0x004fe400078ec0ff */
[----:B---3--:R-:W-:-:S02]  /*204e10*/  LOP3.LUT R4, R6, 0xffff, RZ, 0xc0, !PT ;  /* 0x0000ffff06047812 */ /* 0x008fc400078ec0ff */
[----:B----4-:R-:W-:Y:S02]  /*204e20*/  LOP3.LUT R8, R7, 0xffff, RZ, 0xc0, !PT ;  /* 0x0000ffff07087812 */ /* 0x010fe400078ec0ff */
[----:B------:R-:W-:Y:S02]  /*204e30*/  PRMT R7, R4, 0x3340, R0 ;  /* 0x0000334004077816 */ /* 0x000fe40000000000 */
[--C-:B------:R-:W-:Y:S02]  /*204e40*/  PRMT R6, R5, 0x3340, R8.reuse ;  /* 0x0000334005067816 */ /* 0x100fe40000000008 */
[----:B------:R-:W-:Y:S02]  /*204e50*/  SHF.R.U32.HI R5, RZ, 0x8, R5 ;  /* 0x00000008ff057819 */ /* 0x000fe40000011605 */
[----:B------:R-:W-:Y:S02]  /*204e60*/  SHF.R.U32.HI R8, RZ, 0x8, R8 ;  /* 0x00000008ff087819 */ /* 0x000fe40000011608 */
[----:B------:R-:W-:-:S02]  /*204e70*/  PRMT R11, R6, 0x5410, R7 ;  /* 0x00005410060b7816 */ /* 0x000fc40000000007 */
[----:B------:R-:W-:Y:S02]  /*204e80*/  LOP3.LUT R5, R5, 0xffff, RZ, 0xc0, !PT ;  /* 0x0000ffff05057812 */ /* 0x000fe400078ec0ff */
[----:B------:R-:W-:Y:S01]  /*204e90*/  LOP3.LUT R8, R8, 0xffff, RZ, 0xc0, !PT ;  /* 0x0000ffff08087812 */ /* 0x000fe200078ec0ff */
[----:B------:R-:W-:Y:S03]  /*204ea0*/  STL [R1+0x6f8], R11 ;  /* 0x0006f80b01007387 */ /* 0x000fe60000100800 */
[----:B------:R-:W-:Y:S02]  /*204eb0*/  PRMT R5, R5, 0x3340, R8 ;  /* 0x0000334005057816 */ /* 0x000fe40000000008 */
[----:B------:R-:W-:-:S05]  /*204ec0*/  IADD3 R6, P1, R3, R17, RZ ;  /* 0x0000001103067210 */ /* 0x000fca0007f3e0ff */
[----:B------:R-:W-:Y:S01]  /*204ed0*/  IMAD.X R7, R2, 0x1, R15, P1 ;  /* 0x0000000102077824 */ /* 0x000fe200008e060f */
[----:B------:R-:W-:-:S04]  /*204ee0*/  IADD3 R22, P1, R3, R16, RZ ;  /* 0x0000001003167210 */ /* 0x000fc80007f3e0ff */
[----:B------:R0:W-:Y:S01]  /*204ef0*/  STL.64 [R1+0x1228], R6 ;  /* 0x0012280601007387 */ /* 0x0001e20000100a00 */
[----:B------:R-:W-:-:S03]  /*204f00*/  IMAD.X R23, R2, 0x1, R14, P1 ;  /* 0x0000000102177824 */ /* 0x000fc600008e060e */
[----:B0-----:R-:W2:Y:S04]  /*204f10*/  LDL.LU R6, [R1+0x4dc] ;  /* 0x0004dc0001067983 */ /* 0x001ea80000300800 */
[----:B------:R-:W3:Y:S04]  /*204f20*/  LDL.LU R7, [R1+0x3d4] ;  /* 0x0003d40001077983 */ /* 0x000ee80000300800 */
[----:B------:R0:W-:Y:S04]  /*204f30*/  STL [R1+0x248], R5 ;  /* 0x0002480501007387 */ /* 0x0001e80000100800 */
[----:B------:R-:W4:Y:S01]  /*204f40*/  LDL.LU R2, [R1+0x7918] ;  /* 0x0079180001027983 */ /* 0x000f220000300800 */
[----:B------:R-:W-:-:S04]  /*204f50*/  SHF.R.U32.HI R4, RZ, 0x8, R4 ;  /* 0x00000008ff047819 */ /* 0x000fc80000011604 */
[----:B------:R-:W-:-:S04]  /*204f60*/  LOP3.LUT R4, R4, 0xffff, RZ, 0xc0, !PT ;  /* 0x0000ffff04047812 */ /* 0x000fc800078ec0ff */
[--C-:B0-----:R-:W-:Y:S01]  /*204f70*/  PRMT R5, R4, 0x3340, R0.reuse ;  /* 0x0000334004057816 */ /* 0x101fe20000000000 */
[----:B------:R-:W-:Y:S01]  /*204f80*/  STL.64 [R1+0x1220], R22 ;  /* 0x0012201601007387 */ /* 0x000fe20000100a00 */
[----:B------:R-:W-:Y:S02]  /*204f90*/  LOP3.LUT R4, R10, 0xffff, RZ, 0xc0, !PT ;  /* 0x0000ffff0a047812 */ /* 0x000fe400078ec0ff */
[----:B------:R-:W-:Y:S01]  /*204fa0*/  LOP3.LUT R10, R13, 0xffff, RZ, 0xc0, !PT ;  /* 0x0000ffff0d0a7812 */ /* 0x000fe200078ec0ff */
[----:B------:R0:W-:Y:S03]  /*204fb0*/  STL [R1+0x124], R5 ;  /* 0x0001240501007387 */ /* 0x0001e60000100800 */
[----:B------:R-:W-:Y:S01]  /*204fc0*/  PRMT R11, R10, 0x3340, R0 ;  /* 0x000033400a0b7816 */ /* 0x000fe20000000000 */
[----:B------:R1:W-:Y:S01]  /*204fd0*/  STL [R1+0x77ac], R10 ;  /* 0x0077ac0a01007387 */ /* 0x0003e20000100800 */
[----:B0-----:R-:W-:-:S04]  /*204fe0*/  LOP3.LUT R5, R12, 0xffff, RZ, 0xc0, !PT ;  /* 0x0000ffff0c057812 */ /* 0x001fc800078ec0ff */
[----:B------:R-:W-:-:S04]  /*204ff0*/  PRMT R8, R4, 0x3340, R5 ;  /* 0x0000334004087816 */ /* 0x000fc80000000005 */
[----:B-1----:R-:W-:Y:S02]  /*205000*/  PRMT R10, R8, 0x5410, R11 ;  /* 0x00005410080a7816 */ /* 0x002fe4000000000b */
[----:B------:R-:W-:Y:S02]  /*205010*/  SHF.R.U32.HI R8, RZ, 0x8, R9 ;  /* 0x00000008ff087819 */ /* 0x000fe40000011609 */
[----:B------:R-:W-:Y:S02]  /*205020*/  SHF.R.U32.HI R4, RZ, 0x8, R4 ;  /* 0x00000008ff047819 */ /* 0x000fe40000011604 */
[----:B------:R-:W-:Y:S02]  /*205030*/  SHF.R.U32.HI R5, RZ, 0x8, R5 ;  /* 0x00000008ff057819 */ /* 0x000fe40000011605 */
[----:B------:R-:W-:Y:S02]  /*205040*/  LOP3.LUT R8, R8, 0xffff, RZ, 0xc0, !PT ;  /* 0x0000ffff08087812 */ /* 0x000fe400078ec0ff */
[----:B------:R-:W-:-:S02]  /*205050*/  LOP3.LUT R4, R4, 0xffff, RZ, 0xc0, !PT ;  /* 0x0000ffff04047812 */ /* 0x000fc400078ec0ff */
[----:B------:R-:W-:Y:S02]  /*205060*/  LOP3.LUT R5, R5, 0xffff, RZ, 0xc0, !PT ;  /* 0x0000ffff05057812 */ /* 0x000fe400078ec0ff */
[----:B------:R-:W-:Y:S01]  /*205070*/  PRMT R8, R8, 0x3340, R0 ;  /* 0x0000334008087816 */ /* 0x000fe20000000000 */
[----:B------:R0:W-:Y:S01]  /*205080*/  STL [R1+0x2f64], R10 ;  /* 0x002f640a01007387 */ /* 0x0001e20000100800 */
[----:B------:R-:W-:Y:S01]  /*205090*/  PRMT R11, R4, 0x3340, R5 ;  /* 0x00003340040b7816 */ /* 0x000fe20000000005 */
[----:B------:R-:W-:Y:S01]  /*2050a0*/  VIADD R9, R3, UR6 ;  /* 0x0000000603097c36 */ /* 0x000fe20008000000 */
[----:B------:R-:W-:Y:S01]  /*2050b0*/  ULDC UR6, c[0x0][0x248] ;  /* 0x0000920000067ab9 */ /* 0x000fe20000000800 */
[----:B0-----:R-:W4:Y:S04]  /*2050c0*/  LDL.LU R10, [R1+0x4e0] ;  /* 0x0004e000010a7983 */ /* 0x001f280000300800 */
[----:B------:R0:W-:Y:S04]  /*2050d0*/  STL [R1+0x120], R8 ;  /* 0x0001200801007387 */ /* 0x0001e80000100800 */
[----:B------:R-:W4:Y:S01]  /*2050e0*/  LDL.LU R4, [R1+0x2c4] ;  /* 0x0002c40001047983 */ /* 0x000f220000300800 */
[----:B------:R-:W-:-:S03]  /*2050f0*/  IADD3 R22, P1, R9, R27, RZ ;  /* 0x0000001b09167210 */ /* 0x000fc60007f3e0ff */
[----:B0-----:R-:W4:Y:S04]  /*205100*/  LDL.LU R8, [R1+0x3dc] ;  /* 0x0003dc0001087983 */ /* 0x001f280000300800 */
[----:B------:R3:W-:Y:S01]  /*205110*/  STL [R1+0x7500], R11 ;  /* 0x0075000b01007387 */ /* 0x0007e20000100800 */
[----:B--2---:R-:W-:Y:S02]  /*205120*/  LOP3.LUT R6, R6, 0xffff, RZ, 0xc0, !PT ;  /* 0x0000ffff06067812 */ /* 0x004fe400078ec0ff */
[----:B---3--:R-:W-:Y:S02]  /*205130*/  LOP3.LUT R11, R7, 0xffff, RZ, 0xc0, !PT ;  /* 0x0000ffff070b7812 */ /* 0x008fe400078ec0ff */
[----:B----4-:R-:W-:Y:S02]  /*205140*/  LOP3.LUT R2, R2, 0xffff, RZ, 0xc0, !PT ;  /* 0x0000ffff02027812 */ /* 0x010fe400078ec0ff */
[----:B------:R-:W-:-:S02]  /*205150*/  SHF.R.S32.HI R7, RZ, 0x1f, R9 ;  /* 0x0000001fff077819 */ /* 0x000fc40000011409 */
[----:B------:R-:W-:Y:S02]  /*205160*/  PRMT R3, R6, 0x3340, R11 ;  /* 0x0000334006037816 */ /* 0x000fe4000000000b */
[----:B------:R-:W-:Y:S01]  /*205170*/  PRMT R5, R2, 0x3340, R0 ;  /* 0x0000334002057816 */ /* 0x000fe20000000000 */
[----:B------:R-:W-:-:S03]  /*205180*/  IMAD.X R23, R7, 0x1, R26, P1 ;  /* 0x0000000107177824 */ /* 0x000fc600008e061a */
[----:B------:R-:W-:-:S05]  /*205190*/  PRMT R12, R3, 0x5410, R5 ;  /* 0x00005410030c7816 */ /* 0x000fca0000000005 */
[----:B------:R-:W-:Y:S04]  /*2051a0*/  STL [R1+0x7780], R12 ;  /* 0x0077800c01007387 */ /* 0x000fe80000100800 */
[----:B------:R0:W-:Y:S01]  /*2051b0*/  STL.64 [R1+0x1210], R22 ;  /* 0x0012101601007387 */ /* 0x0001e20000100a00 */
[----:B------:R-:W-:Y:S02]  /*2051c0*/  SHF.R.U32.HI R11, RZ, 0x8, R11 ;  /* 0x00000008ff0b7819 */ /* 0x000fe4000001160b */
[----:B------:R-:W-:Y:S01]  /*2051d0*/  SHF.R.U32.HI R2, RZ, 0x8, R2 ;  /* 0x00000008ff027819 */ /* 0x000fe20000011602 */
[----:B0-----:R-:W2:Y:S04]  /*2051e0*/  LDL.LU R22, [R1+0x494] ;  /* 0x0004940001167983 */ /* 0x001ea80000300800 */
[----:B------:R-:W3:Y:S04]  /*2051f0*/  LDL.LU R23, [R1+0x254] ;  /* 0x0002540001177983 */ /* 0x000ee80000300800 */
[----:B------:R-:W4:Y:S04]  /*205200*/  LDL.LU R5, [R1+0x36c] ;  /* 0x00036c0001057983 */ /* 0x000f280000300800 */
[----:B------:R-:W4:Y:S01]  /*205210*/  LDL.LU R3, [R1+0x5170] ;  /* 0x0051700001037983 */ /* 0x000f220000300800 */
[----:B------:R-:W-:-:S03]  /*205220*/  LOP3.LUT R12, R11, 0xffff, RZ, 0xc0, !PT ;  /* 0x0000ffff0b0c7812 */ /* 0x000fc600078ec0ff */
[----:B------:R-:W4:Y:S01]  /*205230*/  LDL.LU R13, [R1+0x754] ;  /* 0x00075400010d7983 */ /* 0x000f220000300800 */
[----:B------:R-:W-:-:S03]  /*205240*/  LOP3.LUT R11, R2, 0xffff, RZ, 0xc0, !PT ;  /* 0x0000ffff020b7812 */ /* 0x000fc600078ec0ff */
[----:B------:R-:W4:Y:S01]  /*205250*/  LDL.LU R2, [R1+0x834] ;  /* 0x0008340001027983 */ /* 0x000f220000300800 */
[----:B------:R-:W-:-:S04]  /*205260*/  SHF.R.U32.HI R6, RZ, 0x8, R6 ;  /* 0x00000008ff067819 */ /* 0x000fc80000011606 */
[----:B------:R-:W-:-:S04]  /*205270*/  LOP3.LUT R6, R6, 0xffff, RZ, 0xc0, !PT ;  /* 0x0000ffff06067812 */ /* 0x000fc800078ec0ff */
[----:B------:R-:W-:Y:S02]  /*205280*/  PRMT R6, R6, 0x3340, R12 ;  /* 0x0000334006067816 */ /* 0x000fe4000000000c */
[----:B------:R-:W-:-:S03]  /*205290*/  PRMT R11, R11, 0x3340, R0 ;  /* 0x000033400b0b7816 */ /* 0x000fc60000000000 */
[----:B------:R0:W-:Y:S04]  /*2052a0*/  STL [R1+0x7838], R6 ;  /* 0x0078380601007387 */ /* 0x0001e80000100800 */
[----:B------:R1:W-:Y:S01]  /*2052b0*/  STL [R1+0x118], R11 ;  /* 0x0001180b01007387 */ /* 0x0003e20000100800 */
[----:B------:R-:W-:Y:S02]  /*2052c0*/  LOP3.LUT R4, R4, 0xffff, RZ, 0xc0, !PT ;  /* 0x0000ffff04047812 */ /* 0x000fe400078ec0ff */
[----:B0-----:R-:W-:Y:S02]  /*2052d0*/  LOP3.LUT R6, R10, 0xffff, RZ, 0xc0, !PT ;  /* 0x0000ffff0a067812 */ /* 0x001fe400078ec0ff */
[----:B-1----:R-:W-:Y:S02]  /*2052e0*/  PRMT R11, R4, 0x3340, R0 ;  /* 0x00003340040b7816 */ /* 0x002fe40000000000 */
[----:B------:R-:W-:-:S04]  /*2052f0*/  LOP3.LUT R8, R8, 0xffff, RZ, 0xc0, !PT ;  /* 0x0000ffff08087812 */ /* 0x000fc800078ec0ff */
[----:B------:R-:W-:Y:S02]  /*205300*/  PRMT R10, R6, 0x3340, R8 ;  /* 0x00003340060a7816 */ /* 0x000fe40000000008 */
[----:B------:R-:W-:Y:S02]  /*205310*/  SHF.R.U32.HI R6, RZ, 0x8, R6 ;  /* 0x00000008ff067819 */ /* 0x000fe40000011606 */
[----:B------:R-:W-:Y:S02]  /*205320*/  SHF.R.U32.HI R8, RZ, 0x8, R8 ;  /* 0x00000008ff087819 */ /* 0x000fe40000011608 */
[----:B------:R-:W-:Y:S02]  /*205330*/  PRMT R12, R10, 0x5410, R11 ;  /* 0x000054100a0c7816 */ /* 0x000fe4000000000b */
[----:B------:R-:W-:Y:S02]  /*205340*/  IADD3 R10, P1, R9, R29, RZ ;  /* 0x0000001d090a7210 */ /* 0x000fe40007f3e0ff */
[----:B------:R-:W-:-:S02]  /*205350*/  LOP3.LUT R6, R6, 0xffff, RZ, 0xc0, !PT ;  /* 0x0000ffff06067812 */ /* 0x000fc400078ec0ff */
[----:B------:R-:W-:Y:S02]  /*205360*/  LOP3.LUT R8, R8, 0xffff, RZ, 0xc0, !PT ;  /* 0x0000ffff08087812 */ /* 0x000fe400078ec0ff */
[----:B------:R-:W-:Y:S01]  /*205370*/  SHF.R.U32.HI R4, RZ, 0x8, R4 ;  /* 0x00000008ff047819 */ /* 0x000fe20000011604 */
[----:B------:R-:W-:Y:S01]  /*205380*/  IMAD.X R11, R7, 0x1, R28, P1 ;  /* 0x00000001070b7824 */ /* 0x000fe200008e061c */
[----:B------:R-:W-:Y:S01]  /*205390*/  PRMT R6, R6, 0x3340, R8 ;  /* 0x0000334006067816 */ /* 0x000fe20000000008 */
[----:B------:R-:W-:Y:S04]  /*2053a0*/  STL [R1+0x6f0], R12 ;  /* 0x0006f00c01007387 */ /* 0x000fe80000100800 */
[----:B------:R2:W-:Y:S01]  /*2053b0*/  STL.64 [R1+0x1208], R10 ;  /* 0x0012080a01007387 */ /* 0x0005e20000100a00 */
[----:B------:R-:W-:-:S03]  /*2053c0*/  LOP3.LUT R4, R4, 0xffff, RZ, 0xc0, !PT ;  /* 0x0000ffff04047812 */ /* 0x000fc600078ec0ff */
[----:B------:R3:W-:Y:S01]  /*2053d0*/  STL [R1+0x228], R6 ;  /* 0x0002280601007387 */ /* 0x0007e20000100800 */
[----:B------:R-:W-:-:S05]  /*2053e0*/  PRMT R4, R4, 0x3340, R0 ;  /* 0x0000334004047816 */ /* 0x000fca0000000000 */
[----:B------:R0:W-:Y:S01]  /*2053f0*/  STL [R1+0x114], R4 ;  /* 0x0001140401007387 */ /* 0x0001e20000100800 */
[----:B--2---:R-:W-:Y:S02]  /*205400*/  LOP3.LUT R11, R22, 0xffff, RZ, 0xc0, !PT ;  /* 0x0000ffff160b7812 */ /* 0x004fe400078ec0ff */
[----:B---3--:R-:W-:Y:S02]  /*205410*/  LOP3.LUT R6, R23, 0xffff, RZ, 0xc0, !PT ;  /* 0x0000ffff17067812 */ /* 0x008fe400078ec0ff */
[----:B----4-:R-:W-:Y:S02]  /*205420*/  LOP3.LUT R12, R5, 0xffff, RZ, 0xc0, !PT ;  /* 0x0000ffff050c7812 */ /* 0x010fe400078ec0ff */
[----:B------:R-:W-:Y:S01]  /*205430*/  LOP3.LUT R3, R3, 0xffff, RZ, 0xc0, !PT ;  /* 0x0000ffff03037812 */ /* 0x000fe200078ec0ff */
[----:B------:R-:W2:Y:S01]  /*205440*/  LDL.LU R5, [R1+0x498] ;  /* 0x0004980001057983 */ /* 0x000ea20000300800 */
[----:B------:R-:W-:Y:S02]  /*205450*/  PRMT R23, R6, 0x3340, R0 ;  /* 0x0000334006177816 */ /* 0x000fe40000000000 */
[----:B------:R-:W-:-:S02]  /*205460*/  PRMT R22, R11, 0x3340, R12 ;  /* 0x000033400b167816 */ /* 0x000fc4000000000c */
[----:B0-----:R-:W-:Y:S02]  /*205470*/  LOP3.LUT R4, R13, 0xffff, RZ, 0xc0, !PT ;  /* 0x0000ffff0d047812 */ /* 0x001fe400078ec0ff */
[----:B------:R-:W-:Y:S01]  /*205480*/  LOP3.LUT R2, R2, 0xffff, RZ, 0xc0, !PT ;  /* 0x0000ffff02027812 */ /* 0x000fe200078ec0ff */
[----:B------:R-:W3:Y:S01]  /*205490*/  LDL.LU R13, [R1+0x25c] ;  /* 0x00025c00010d7983 */ /* 0x000ee20000300800 */
[----:B------:R-:W-:-:S03]  /*2054a0*/  PRMT R22, R22, 0x5410, R23 ;  /* 0x0000541016167816 */ /* 0x000fc60000000017 */
[----:B------:R-:W4:Y:S04]  /*2054b0*/  LDL.LU R10, [R1+0x374] ;  /* 0x00037400010a7983 */ /* 0x000f280000300800 */
        /* <DEDUP_REMOVED lines=9> */
[----:B0-----:R-:W4:Y:S04]  /*205550*/  LDL.LU.64 R22, [R1+0x7910] ;  /* 0x0079100001167983 */ /* 0x001f280000300a00 */
[----:B------:R0:W-:Y:S02]  /*205560*/  STL.64 [R1+0x78f0], R24 ;  /* 0x0078f01801007387 */ /* 0x0001e40000100a00 */
[----:B0-----:R-:W-:-:S02]  /*205570*/  SHF.R.U32.HI R24, RZ, 0x8, R3 ;  /* 0x00000008ff187819 */ /* 0x001fc40000011603 */
[----:B------:R-:W-:Y:S01]  /*205580*/  SHF.R.U32.HI R25, RZ, 0x8, R2 ;  /* 0x00000008ff197819 */ /* 0x000fe20000011602 */
[----:B------:R-:W4:Y:S04]  /*205590*/  LDL.LU R3, [R1+0x7908] ;  /* 0x0079080001037983 */ /* 0x000f280000300800 */
[----:B------:R-:W4:Y:S01]  /*2055a0*/  LDL.LU R2, [R1+0x7904] ;  /* 0x0079040001027983 */ /* 0x000f220000300800 */
[----:B------:R-:W-:Y:S02]  /*2055b0*/  SHF.R.U32.HI R11, RZ, 0x8, R11 ;  /* 0x00000008ff0b7819 */ /* 0x000fe4000001160b */
[----:B------:R-:W-:Y:S02]  /*2055c0*/  SHF.R.U32.HI R12, RZ, 0x8, R12 ;  /* 0x00000008ff0c7819 */ /* 0x000fe4000001160c */
[----:B------:R-:W-:-:S02]  /*2055d0*/  LOP3.LUT R24, R24, 0xffff, RZ, 0xc0, !PT ;  /* 0x0000ffff18187812 */ /* 0x000fc400078ec0ff */
[----:B------:R-:W-:Y:S02]  /*2055e0*/  LOP3.LUT R25, R25, 0xffff, RZ, 0xc0, !PT ;  /* 0x0000ffff19197812 */ /* 0x000fe400078ec0ff */
[----:B------:R-:W-:Y:S02]  /*2055f0*/  LOP3.LUT R11, R11, 0xffff, RZ, 0xc0, !PT ;  /* 0x0000ffff0b0b7812 */ /* 0x000fe400078ec0ff */
[----:B------:R-:W-:Y:S02]  /*205600*/  LOP3.LUT R12, R12, 0xffff, RZ, 0xc0, !PT ;  /* 0x0000ffff0c0c7812 */ /* 0x000fe400078ec0ff */
[----:B------:R-:W-:Y:S02]  /*205610*/  SHF.R.U32.HI R6, RZ, 0x8, R6 ;  /* 0x00000008ff067819 */ /* 0x000fe40000011606 */
[----:B------:R-:W-:Y:S02]  /*205620*/  PRMT R25, R24, 0x3340, R25 ;  /* 0x0000334018197816 */ /* 0x000fe40000000019 */
[----:B------:R-:W-:-:S02]  /*205630*/  SHF.R.U32.HI R4, RZ, 0x8, R4 ;  /* 0x00000008ff047819 */ /* 0x000fc40000011604 */
[----:B------:R-:W-:Y:S02]  /*205640*/  PRMT R11, R11, 0x3340, R12 ;  /* 0x000033400b0b7816 */ /* 0x000fe4000000000c */
[----:B------:R-:W-:Y:S01]  /*205650*/  LOP3.LUT R6, R6, 0xffff, RZ, 0xc0, !PT ;  /* 0x0000ffff06067812 */ /* 0x000fe200078ec0ff */
[----:B------:R-:W-:Y:S01]  /*205660*/  STL [R1+0x21c], R25 ;  /* 0x00021c1901007387 */ /* 0x000fe20000100800 */
[----:B------:R-:W-:-:S03]  /*205670*/  LOP3.LUT R4, R4, 0xffff, RZ, 0xc0, !PT ;  /* 0x0000ffff04047812 */ /* 0x000fc600078ec0ff */
[----:B------:R0:W-:Y:S02]  /*205680*/  STL [R1+0x214], R11 ;  /* 0x0002140b01007387 */ /* 0x0001e40000100800 */
[--C-:B0-----:R-:W-:Y:S02]  /*205690*/  PRMT R11, R6, 0x3340, R0.reuse ;  /* 0x00003340060b7816 */ /* 0x101fe40000000000 */
[----:B------:R-:W-:Y:S02]  /*2056a0*/  PRMT R6, R4, 0x3340, R0 ;  /* 0x0000334004067816 */ /* 0x000fe40000000000 */
[----:B--2---:R-:W-:Y:S02]  /*2056b0*/  LOP3.LUT R4, R5, 0xffff, RZ, 0xc0, !PT ;  /* 0x0000ffff05047812 */ /* 0x004fe400078ec0ff */
[----:B---3--:R-:W-:Y:S02]  /*2056c0*/  LOP3.LUT R13, R13, 0xffff, RZ, 0xc0, !PT ;  /* 0x0000ffff0d0d7812 */ /* 0x008fe400078ec0ff */
[----:B----4-:R-:W-:-:S05]  /*2056d0*/  IADD3 R24, P1, R9, R23, RZ ;  /* 0x0000001709187210 */ /* 0x010fca0007f3e0ff */
[----:B------:R-:W-:-:S05]  /*2056e0*/  IMAD.X R25, R7, 0x1, R22, P1 ;  /* 0x0000000107197824 */ /* 0x000fca00008e0616 */
[----:B------:R0:W-:Y:S04]  /*2056f0*/  STL.64 [R1+0x11f8], R24 ;  /* 0x0011f81801007387 */ /* 0x0001e80000100a00 */
[----:B------:R-:W-:Y:S04]  /*205700*/  STL [R1+0x110], R11 ;  /* 0x0001100b01007387 */ /* 0x000fe80000100800 */
[----:B------:R-:W2:Y:S04]  /*205710*/  LDL.LU R5, [R1+0x710] ;  /* 0x0007100001057983 */ /* 0x000ea80000300800 */
[----:B------:R1:W-:Y:S01]  /*205720*/  STL [R1+0x108], R6 ;  /* 0x0001080601007387 */ /* 0x0003e20000100800 */
[----:B0-----:R-:W-:-:S02]  /*205730*/  LOP3.LUT R24, R3, 0xffff, RZ, 0xc0, !PT ;  /* 0x0000ffff03187812 */ /* 0x001fc400078ec0ff */
[----:B-1----:R-:W-:Y:S01]  /*205740*/  LOP3.LUT R6, R10, 0xffff, RZ, 0xc0, !PT ;  /* 0x0000ffff0a067812 */ /* 0x002fe200078ec0ff */
[----:B------:R-:W3:Y:S04]  /*205750*/  LDL.LU R3, [R1+0x7900] ;  /* 0x0079000001037983 */ /* 0x000ee80000300800 */
[----:B------:R0:W-:Y:S01]  /*205760*/  STL [R1+0x77b0], R13 ;  /* 0x0077b00d01007387 */ /* 0x0001e20000100800 */
[----:B------:R-:W-:-:S03]  /*205770*/  LOP3.LUT R10, R2, 0xffff, RZ, 0xc0, !PT ;  /* 0x0000ffff020a7812 */ /* 0x000fc600078ec0ff */
[----:B------:R-:W4:Y:S01]  /*205780*/  LDL.LU R2, [R1+0x78fc] ;  /* 0x0078fc0001027983 */ /* 0x000f220000300800 */
[----:B------:R-:W-:Y:S02]  /*205790*/  PRMT R12, R13, 0x3340, R0 ;  /* 0x000033400d0c7816 */ /* 0x000fe40000000000 */
[----:B------:R-:W-:Y:S02]  /*2057a0*/  PRMT R11, R4, 0x3340, R6 ;  /* 0x00003340040b7816 */ /* 0x000fe40000000006 */
[----:B------:R-:W-:Y:S02]  /*2057b0*/  LOP3.LUT R8, R8, 0xffff, RZ, 0xc0, !PT ;  /* 0x0000ffff08087812 */ /* 0x000fe400078ec0ff */
[----:B0-----:R-:W-:Y:S02]  /*2057c0*/  PRMT R13, R11, 0x5410, R12 ;  /* 0x000054100b0d7816 */ /* 0x001fe4000000000c */
[----:B------:R-:W-:Y:S02]  /*2057d0*/  PRMT R12, R24, 0x3340, R0 ;  /* 0x00003340180c7816 */ /* 0x000fe40000000000 */
[----:B------:R-:W-:-:S02]  /*2057e0*/  PRMT R11, R8, 0x3340, R10 ;  /* 0x00003340080b7816 */ /* 0x000fc4000000000a */
[----:B------:R-:W-:Y:S02]  /*2057f0*/  SHF.R.U32.HI R6, RZ, 0x8, R6 ;  /* 0x00000008ff067819 */ /* 0x000fe40000011606 */
[----:B------:R-:W-:Y:S02]  /*205800*/  PRMT R11, R11, 0x5410, R12 ;  /* 0x000054100b0b7816 */ /* 0x000fe4000000000c */
[----:B------:R-:W-:Y:S02]  /*205810*/  IADD3 R12, P1, R9, R21, RZ ;  /* 0x00000015090c7210 */ /* 0x000fe40007f3e0ff */
[----:B------:R-:W-:Y:S01]  /*205820*/  SHF.R.U32.HI R4, RZ, 0x8, R4 ;  /* 0x00000008ff047819 */ /* 0x000fe20000011604 */
[----:B------:R0:W-:Y:S01]  /*205830*/  STL [R1+0x2f40], R13 ;  /* 0x002f400d01007387 */ /* 0x0001e20000100800 */
[----:B------:R-:W-:Y:S02]  /*205840*/  LOP3.LUT R6, R6, 0xffff, RZ, 0xc0, !PT ;  /* 0x0000ffff06067812 */ /* 0x000fe400078ec0ff */
[----:B------:R-:W-:Y:S01]  /*205850*/  LOP3.LUT R4, R4, 0xffff, RZ, 0xc0, !PT ;  /* 0x0000ffff04047812 */ /* 0x000fe200078ec0ff */
[----:B------:R1:W-:Y:S04]  /*205860*/  STL [R1+0x6a8], R11 ;  /* 0x0006a80b01007387 */ /* 0x0003e80000100800 */
[----:B------:R-:W-:Y:S01]  /*205870*/  STL.64 [R1+0x78e0], R20 ;  /* 0x0078e01401007387 */ /* 0x000fe20000100a00 */
[----:B0-----:R-:W-:Y:S01]  /*205880*/  IMAD.X R13, R7, 0x1, R20, P1 ;  /* 0x00000001070d7824 */ /* 0x001fe200008e0614 */
[----:B------:R-:W-:-:S02]  /*205890*/  SHF.R.U32.HI R8, RZ, 0x8, R8 ;  /* 0x00000008ff087819 */ /* 0x000fc40000011608 */
[----:B-1----:R-:W-:Y:S02]  /*2058a0*/  PRMT R11, R4, 0x3340, R6 ;  /* 0x00003340040b7816 */ /* 0x002fe40000000006 */
[----:B------:R0:W-:Y:S04]  /*2058b0*/  STL.64 [R1+0x11f0], R12 ;  /* 0x0011f00c01007387 */ /* 0x0001e80000100a00 */
[----:B------:R-:W4:Y:S01]  /*2058c0*/  LDL.LU R6, [R1+0x4f4] ;  /* 0x0004f40001067983 */ /* 0x000f220000300800 */
[----:B------:R-:W-:Y:S02]  /*2058d0*/  SHF.R.U32.HI R10, RZ, 0x8, R10 ;  /* 0x00000008ff0a7819 */ /* 0x000fe4000001160a */
[----:B------:R-:W-:Y:S02]  /*2058e0*/  LOP3.LUT R8, R8, 0xffff, RZ, 0xc0, !PT ;  /* 0x0000ffff08087812 */ /* 0x000fe400078ec0ff */
[----:B------:R-:W-:Y:S01]  /*2058f0*/  LOP3.LUT R10, R10, 0xffff, RZ, 0xc0, !PT ;  /* 0x0000ffff0a0a7812 */ /* 0x000fe200078ec0ff */
[----:B0-----:R-:W4:Y:S04]  /*205900*/  LDL.LU R12, [R1+0x2e0] ;  /* 0x0002e000010c7983 */ /* 0x001f280000300800 */
[----:B------:R-:W4:Y:S04]  /*205910*/  LDL.LU R4, [R1+0x428] ;  /* 0x0004280001047983 */ /* 0x000f280000300800 */
[----:B------:R2:W-:Y:S01]  /*205920*/  STL [R1+0x7508], R11 ;  /* 0x0075080b01007387 */ /* 0x0005e20000100800 */
[----:B------:R-:W-:-:S02]  /*205930*/  PRMT R8, R8, 0x3340, R10 ;  /* 0x0000334008087816 */ /* 0x000fc4000000000a */
[----:B------:R-:W-:-:S03]  /*205940*/  IADD3 R20, P1, R9, R19, RZ ;  /* 0x0000001309147210 */ /* 0x000fc60007f3e0ff */
[----:B------:R0:W-:Y:S02]  /*205950*/  STL [R1+0x210], R8 ;  /* 0x0002100801007387 */ /* 0x0001e40000100800 */
[----:B------:R-:W-:Y:S01]  /*205960*/  IMAD.X R21, R7, 0x1, R18, P1 ;  /* 0x0000000107157824 */ /* 0x000fe200008e0612 */
[----:B--2---:R-:W-:-:S04]  /*205970*/  LOP3.LUT R11, R5, 0xffff, RZ, 0xc0, !PT ;  /* 0x0000ffff050b7812 */ /* 0x004fc800078ec0ff */
[----:B0-----:R-:W-:Y:S02]  /*205980*/  PRMT R8, R11, 0x3340, R0 ;  /* 0x000033400b087816 */ /* 0x001fe40000000000 */
[----:B---3--:R-:W-:Y:S02]  /*205990*/  LOP3.LUT R5, R3, 0xffff, RZ, 0xc0, !PT ;  /* 0x0000ffff03057812 */ /* 0x008fe400078ec0ff */
[----:B----4-:R-:W-:-:S04]  /*2059a0*/  LOP3.LUT R2, R2, 0xffff, RZ, 0xc0, !PT ;  /* 0x0000ffff02027812 */ /* 0x010fc800078ec0ff */
[----:B------:R-:W-:-:S04]  /*2059b0*/  PRMT R3, R2, 0x3340, R5 ;  /* 0x0000334002037816 */ /* 0x000fc80000000005 */
[----:B------:R-:W-:Y:S02]  /*2059c0*/  PRMT R3, R3, 0x5410, R8 ;  /* 0x0000541003037816 */ /* 0x000fe40000000008 */
[----:B------:R-:W-:-:S03]  /*2059d0*/  SHF.R.U32.HI R10, RZ, 0x8, R5 ;  /* 0x00000008ff0a7819 */ /* 0x000fc60000011605 */
[----:B------:R0:W-:Y:S04]  /*2059e0*/  STL [R1+0x74e8], R3 ;  /* 0x0074e80301007387 */ /* 0x0001e80000100800 */
[----:B------:R-:W2:Y:S04]  /*2059f0*/  LDL.LU R8, [R1+0x4f8] ;  /* 0x0004f80001087983 */ /* 0x000ea80000300800 */
[----:B------:R-:W-:Y:S04]  /*205a00*/  STL.64 [R1+0x11e0], R20 ;  /* 0x0011e01401007387 */ /* 0x000fe80000100a00 */
[----:B------:R-:W3:Y:S01]  /*205a10*/  LDL.LU R5, [R1+0x2e8] ;  /* 0x0002e80001057983 */ /* 0x000ee20000300800 */
[----:B------:R-:W-:-:S04]  /*205a20*/  SHF.R.U32.HI R2, RZ, 0x8, R2 ;  /* 0x00000008ff027819 */ /* 0x000fc80000011602 */
[----:B------:R-:W-:Y:S02]  /*205a30*/  LOP3.LUT R2, R2, 0xffff, RZ, 0xc0, !PT ;  /* 0x0000ffff02027812 */ /* 0x000fe400078ec0ff */
[----:B0-----:R-:W-:Y:S02]  /*205a40*/  SHF.R.U32.HI R3, RZ, 0x8, R11 ;  /* 0x00000008ff037819 */ /* 0x001fe4000001160b */
[----:B------:R-:W-:Y:S02]  /*205a50*/  LOP3.LUT R11, R10, 0xffff, RZ, 0xc0, !PT ;  /* 0x0000ffff0a0b7812 */ /* 0x000fe400078ec0ff */
[----:B------:R-:W4:Y:S02]  /*205a60*/  LDL.LU R10, [R1+0x430] ;  /* 0x00043000010a7983 */ /* 0x000f240000300800 */
[----:B------:R-:W-:Y:S02]  /*205a70*/  PRMT R2, R2, 0x3340, R11 ;  /* 0x0000334002027816 */ /* 0x000fe4000000000b */
[----:B------:R-:W-:-:S03]  /*205a80*/  LOP3.LUT R3, R3, 0xffff, RZ, 0xc0, !PT ;  /* 0x0000ffff03037812 */ /* 0x000fc600078ec0ff */
[----:B------:R0:W-:Y:S01]  /*205a90*/  STL [R1+0x7828], R2 ;  /* 0x0078280201007387 */ /* 0x0001e20000100800 */
[----:B------:R-:W-:Y:S02]  /*205aa0*/  PRMT R11, R3, 0x3340, R0 ;  /* 0x00003340030b7816 */ /* 0x000fe40000000000 */
[----:B0-----:R-:W-:-:S03]  /*205ab0*/  IADD3 R2, P1, R9, R17, RZ ;  /* 0x0000001109027210 */ /* 0x001fc60007f3e0ff */
[----:B------:R-:W-:Y:S02]  /*205ac0*/  STL [R1+0x104], R11 ;  /* 0x0001040b01007387 */ /* 0x000fe40000100800 */
[----:B------:R-:W-:-:S05]  /*205ad0*/  IMAD.X R3, R7, 0x1, R15, P1 ;  /* 0x0000000107037824 */ /* 0x000fca00008e060f */
[----:B------:R0:W-:Y:S01]  /*205ae0*/  STL.64 [R1+0x11e8], R2 ;  /* 0x0011e80201007387 */ /* 0x0001e20000100a00 */
[----:B------:R-:W-:Y:S02]  /*205af0*/  LOP3.LUT R4, R4, 0xffff, RZ, 0xc0, !PT ;  /* 0x0000ffff04047812 */ /* 0x000fe400078ec0ff */
[----:B0-----:R-:W-:-:S04]  /*205b00*/  SHF.R.U32.HI R2, RZ, 0x8, R24 ;  /* 0x00000008ff027819 */ /* 0x001fc80000011618 */
[----:B------:R-:W-:Y:S02]  /*205b10*/  LOP3.LUT R2, R2, 0xffff, RZ, 0xc0, !PT ;  /* 0x0000ffff02027812 */ /* 0x000fe400078ec0ff */
[----:B------:R-:W-:Y:S02]  /*205b20*/  LOP3.LUT R3, R6, 0xffff, RZ, 0xc0, !PT ;  /* 0x0000ffff06037812 */ /* 0x000fe400078ec0ff */
[----:B------:R-:W-:Y:S02]  /*205b30*/  PRMT R11, R2, 0x3340, R0 ;  /* 0x00003340020b7816 */ /* 0x000fe40000000000 */
[----:B------:R-:W-:Y:S02]  /*205b40*/  LOP3.LUT R2, R12, 0xffff, RZ, 0xc0, !PT ;  /* 0x0000ffff0c027812 */ /* 0x000fe400078ec0ff */
[----:B------:R-:W-:Y:S01]  /*205b50*/  PRMT R6, R3, 0x3340, R4 ;  /* 0x0000334003067816 */ /* 0x000fe20000000004 */
[----:B------:R0:W-:Y:S01]  /*205b60*/  STL [R1+0x100], R11 ;  /* 0x0001000b01007387 */ /* 0x0001e20000100800 */
[----:B------:R-:W-:-:S02]  /*205b70*/  IADD3 R12, P1, R9, R16, RZ ;  /* 0x00000010090c7210 */ /* 0x000fc40007f3e0ff */
[----:B------:R-:W-:Y:S02]  /*205b80*/  SHF.R.U32.HI R3, RZ, 0x8, R3 ;  /* 0x00000008ff037819 */ /* 0x000fe40000011603 */
[----:B0-----:R-:W-:-:S04]  /*205b90*/  PRMT R11, R2, 0x3340, R0 ;  /* 0x00003340020b7816 */ /* 0x001fc80000000000 */
[----:B------:R-:W-:Y:S02]  /*205ba0*/  PRMT R6, R6, 0x5410, R11 ;  /* 0x0000541006067816 */ /* 0x000fe4000000000b */
[----:B------:R-:W-:Y:S01]  /*205bb0*/  SHF.R.U32.HI R4, RZ, 0x8, R4 ;  /* 0x00000008ff047819 */ /* 0x000fe20000011604 */
[----:B------:R-:W-:Y:S01]  /*205bc0*/  IMAD.X R13, R7, 0x1, R14, P1 ;  /* 0x00000001070d7824 */ /* 0x000fe200008e060e */
[----:B------:R-:W-:Y:S01]  /*205bd0*/  SHF.R.U32.HI R2, RZ, 0x8, R2 ;  /* 0x00000008ff027819 */ /* 0x000fe20000011602 */
[----:B------:R-:W-:Y:S04]  /*205be0*/  STL [R1+0x1e88], R6 ;  /* 0x001e880601007387 */ /* 0x000fe80000100800 */
[----:B------:R-:W4:Y:S01]  /*205bf0*/  LDL.LU R7, [R1+0x78f8] ;  /* 0x0078f80001077983 */ /* 0x000f220000300800 */
[----:B------:R-:W-:-:S02]  /*205c00*/  LOP3.LUT R3, R3, 0xffff, RZ, 0xc0, !PT ;  /* 0x0000ffff03037812 */ /* 0x000fc400078ec0ff */
[----:B------:R-:W-:Y:S02]  /*205c10*/  LOP3.LUT R4, R4, 0xffff, RZ, 0xc0, !PT ;  /* 0x0000ffff04047812 */ /* 0x000fe400078ec0ff */
[----:B------:R-:W-:Y:S02]  /*205c20*/  LOP3.LUT R2, R2, 0xffff, RZ, 0xc0, !PT ;  /* 0x0000ffff02027812 */ /* 0x000fe400078ec0ff */
[----:B------:R-:W-:Y:S02]  /*205c30*/  PRMT R4, R3, 0x3340, R4 ;  /* 0x0000334003047816 */ /* 0x000fe40000000004 */
[----:B------:R-:W-:Y:S01]  /*205c40*/  PRMT R2, R2, 0x3340, R0 ;  /* 0x0000334002027816 */ /* 0x000fe20000000000 */
[----:B------:R-:W-:Y:S04]  /*205c50*/  STL.64 [R1+0x11d8], R12 ;  /* 0x0011d80c01007387 */ /* 0x000fe80000100a00 */
[----:B------:R3:W-:Y:S04]  /*205c60*/  STL [R1+0x1e8], R4 ;  /* 0x0001e80401007387 */ /* 0x0007e80000100800 */
[----:B------:R4:W-:Y:S01]  /*205c70*/  STL [R1+0xf0], R2 ;  /* 0x0000f00201007387 */ /* 0x0009e20000100800 */
[----:B--2---:R-:W-:-:S02]  /*205c80*/  LOP3.LUT R3, R8, 0xffff, RZ, 0xc0, !PT ;  /* 0x0000ffff08037812 */ /* 0x004fc400078ec0ff */
[----:B---3--:R-:W-:Y:S02]  /*205c90*/  LOP3.LUT R4, R5, 0xffff, RZ, 0xc0, !PT ;  /* 0x0000ffff05047812 */ /* 0x008fe400078ec0ff */
[----:B------:R-:W2:Y:S04]  /*205ca0*/  LDL.LU R5, [R1+0x5178] ;  /* 0x0051780001057983 */ /* 0x000ea80000300800 */
[----:B------:R-:W3:Y:S04]  /*205cb0*/  LDL.LU R12, [R1+0x7a4] ;  /* 0x0007a400010c7983 */ /* 0x000ee80000300800 */
[----:B------:R-:W3:Y:S01]  /*205cc0*/  LDL.LU R8, [R1+0x87c] ;  /* 0x00087c0001087983 */ /* 0x000ee20000300800 */
[----:B----4-:R-:W-:-:S02]  /*205cd0*/  LOP3.LUT R2, R10, 0xffff, RZ, 0xc0, !PT ;  /* 0x0000ffff0a027812 */ /* 0x010fc400078ec0ff */
[----:B------:R-:W-:Y:S02]  /*205ce0*/  PRMT R10, R4, 0x3340, R0 ;  /* 0x00003340040a7816 */ /* 0x000fe40000000000 */
[--C-:B------:R-:W-:Y:S02]  /*205cf0*/  PRMT R6, R3, 0x3340, R2.reuse ;  /* 0x0000334003067816 */ /* 0x100fe40000000002 */
[----:B------:R-:W-:Y:S02]  /*205d00*/  SHF.R.U32.HI R2, RZ, 0x8, R2 ;  /* 0x00000008ff027819 */ /* 0x000fe40000011602 */
[----:B------:R-:W-:Y:S02]  /*205d10*/  PRMT R6, R6, 0x5410, R10 ;  /* 0x0000541006067816 */ /* 0x000fe4000000000a */
[----:B------:R-:W-:-:S03]  /*205d20*/  SHF.R.U32.HI R3, RZ, 0x8, R3 ;  /* 0x00000008ff037819 */ /* 0x000fc60000011603 */
[----:B------:R0:W-:Y:S01]  /*205d30*/  STL [R1+0x1e74], R6 ;  /* 0x001e740601007387 */ /* 0x0001e20000100800 */
[----:B------:R-:W-:Y:S02]  /*205d40*/  LOP3.LUT R3, R3, 0xffff, RZ, 0xc0, !PT ;  /* 0x0000ffff03037812 */ /* 0x000fe400078ec0ff */
[----:B0-----:R-:W-:Y:S01]  /*205d50*/  LOP3.LUT R6, R2, 0xffff, RZ, 0xc0, !PT ;  /* 0x0000ffff02067812 */ /* 0x001fe200078ec0ff */
[----:B------:R-:W-:Y:S01]  /*205d60*/  VIADD R2, R9, UR6 ;  /* 0x0000000609027c36 */ /* 0x000fe20008000000 */
[----:B------:R-:W-:Y:S02]  /*205d70*/  ULDC UR6, c[0x0][0x248] ;  /* 0x0000920000067ab9 */ /* 0x000fe40000000800 */
[----:B------:R-:W-:Y:S02]  /*205d80*/  PRMT R3, R3, 0x3340, R6 ;  /* 0x0000334003037816 */ /* 0x000fe40000000006 */
[----:B------:R-:W-:Y:S02]  /*205d90*/  SHF.R.S32.HI R13, RZ, 0x1f, R2 ;  /* 0x0000001fff0d7819 */ /* 0x000fe40000011402 */
[----:B------:R-:W-:Y:S01]  /*205da0*/  IADD3 R10, P1, R2, R27, RZ ;  /* 0x0000001b020a7210 */ /* 0x000fe20007f3e0ff */
[----:B------:R-:W-:Y:S04]  /*205db0*/  STL [R1+0x6a0], R3 ;  /* 0x0006a00301007387 */ /* 0x000fe80000100800 */
[----:B------:R-:W-:-:S05]  /*205dc0*/  IMAD.X R11, R13, 0x1, R26, P1 ;  /* 0x000000010d0b7824 */ /* 0x000fca00008e061a */
[----:B------:R0:W-:Y:S04]  /*205dd0*/  STL.64 [R1+0x11d0], R10 ;  /* 0x0011d00a01007387 */ /* 0x0001e80000100a00 */
[----:B------:R-:W4:Y:S04]  /*205de0*/  LDL.LU R21, [R1+0x517c] ;  /* 0x00517c0001157983 */ /* 0x000f280000300800 */
[----:B------:R-:W4:Y:S01]  /*205df0*/  LDL.LU R6, [R1+0x7b8] ;  /* 0x0007b80001067983 */ /* 0x000f220000300800 */
[----:B0-----:R-:W-:-:S04]  /*205e00*/  SHF.R.U32.HI R11, RZ, 0x8, R4 ;  /* 0x00000008ff0b7819 */ /* 0x001fc80000011604 */
[----:B------:R-:W-:Y:S02]  /*205e10*/  LOP3.LUT R11, R11, 0xffff, RZ, 0xc0, !PT ;  /* 0x0000ffff0b0b7812 */ /* 0x000fe400078ec0ff */
[----:B------:R-:W-:Y:S02]  /*205e20*/  LOP3.LUT R3, R7, 0xffff, RZ, 0xc0, !PT ;  /* 0x0000ffff07037812 */ /* 0x000fe400078ec0ff */
[----:B------:R-:W4:Y:S04]  /*205e30*/  LDL.LU R7, [R1+0x2ca8] ;  /* 0x002ca80001077983 */ /* 0x000f280000300800 */
[----:B------:R-:W4:Y:S01]  /*205e40*/  LDL.LU R4, [R1+0x4ac] ;  /* 0x0004ac0001047983 */ /* 0x000f220000300800 */
[----:B------:R-:W-:Y:S02]  /*205e50*/  PRMT R20, R3, 0x3340, R0 ;  /* 0x0000334003147816 */ /* 0x000fe40000000000 */
[----:B------:R-:W-:Y:S01]  /*205e60*/  SHF.R.U32.HI R3, RZ, 0x8, R3 ;  /* 0x00000008ff037819 */ /* 0x000fe20000011603 */
[----:B------:R-:W4:Y:S04]  /*205e70*/  LDL.LU R9, [R1+0x280] ;  /* 0x0002800001097983 */ /* 0x000f280000300800 */
[----:B------:R-:W4:Y:S01]  /*205e80*/  LDL.LU R10, [R1+0x398] ;  /* 0x00039800010a7983 */ /* 0x000f220000300800 */
[----:B------:R-:W-:-:S03]  /*205e90*/  LOP3.LUT R3, R3, 0xffff, RZ, 0xc0, !PT ;  /* 0x0000ffff03037812 */ /* 0x000fc600078ec0ff */
[----:B------:R0:W-:Y:S01]  /*205ea0*/  STL [R1+0x274], R20 ;  /* 0x0002741401007387 */ /* 0x0001e20000100800 */
[----:B------:R-:W-:Y:S02]  /*205eb0*/  IADD3 R24, P1, R2, R29, RZ ;  /* 0x0000001d02187210 */ /* 0x000fe40007f3e0ff */
[--C-:B0-----:R-:W-:Y:S02]  /*205ec0*/  PRMT R20, R11, 0x3340, R0.reuse ;  /* 0x000033400b147816 */ /* 0x101fe40000000000 */
[----:B------:R-:W-:-:S03]  /*205ed0*/  PRMT R11, R3, 0x3340, R0 ;  /* 0x00003340030b7816 */ /* 0x000fc60000000000 */
[----:B------:R-:W-:Y:S04]  /*205ee0*/  STL [R1+0x3e0], R20 ;  /* 0x0003e01401007387 */ /* 0x000fe80000100800 */
[----:B------:R0:W-:Y:S01]  /*205ef0*/  STL [R1+0x3e4], R11 ;  /* 0x0003e40b01007387 */ /* 0x0001e20000100800 */
[----:B------:R-:W-:Y:S01]  /*205f00*/  IMAD.X R25, R13, 0x1, R28, P1 ;  /* 0x000000010d197824 */ /* 0x000fe200008e061c */
[----:B--2---:R-:W-:Y:S02]  /*205f10*/  LOP3.LUT R5, R5, 0xffff, RZ, 0xc0, !PT ;  /* 0x0000ffff05057812 */ /* 0x004fe400078ec0ff */
[----:B---3--:R-:W-:Y:S02]  /*205f20*/  LOP3.LUT R3, R12, 0xffff, RZ, 0xc0, !PT ;  /* 0x0000ffff0c037812 */ /* 0x008fe400078ec0ff */
[----:B------:R-:W-:-:S02]  /*205f30*/  LOP3.LUT R8, R8, 0xffff, RZ, 0xc0, !PT ;  /* 0x0000ffff08087812 */ /* 0x000fc400078ec0ff */
[----:B------:R-:W-:Y:S02]  /*205f40*/  PRMT R12, R3, 0x3340, R0 ;  /* 0x00003340030c7816 */ /* 0x000fe40000000000 */
[----:B0-----:R-:W-:-:S04]  /*205f50*/  PRMT R11, R5, 0x3340, R8 ;  /* 0x00003340050b7816 */ /* 0x001fc80000000008 */
[----:B------:R-:W-:-:S05]  /*205f60*/  PRMT R11, R11, 0x5410, R12 ;  /* 0x000054100b0b7816 */ /* 0x000fca000000000c */
[----:B------:R-:W-:Y:S04]  /*205f70*/  STL [R1+0x1e58], R11 ;  /* 0x001e580b01007387 */ /* 0x000fe80000100800 */
[----:B------:R0:W-:Y:S01]  /*205f80*/  STL.64 [R1+0x11c8], R24 ;  /* 0x0011c81801007387 */ /* 0x0001e20000100a00 */
[----:B------:R-:W-:Y:S02]  /*205f90*/  SHF.R.U32.HI R5, RZ, 0x8, R5 ;  /* 0x00000008ff057819 */ /* 0x000fe40000011605 */
[----:B------:R-:W-:Y:S02]  /*205fa0*/  SHF.R.U32.HI R8, RZ, 0x8, R8 ;  /* 0x00000008ff087819 */ /* 0x000fe40000011608 */
[----:B------:R-:W-:Y:S01]  /*205fb0*/  SHF.R.U32.HI R3, RZ, 0x8, R3 ;  /* 0x00000008ff037819 */ /* 0x000fe20000011603 */
[----:B0-----:R-:W2:Y:S01]  /*205fc0*/  LDL.LU.64 R24, [R1+0x78f0] ;  /* 0x0078f00001187983 */ /* 0x001ea20000300a00 */
[----:B------:R-:W-:-:S02]  /*205fd0*/  LOP3.LUT R5, R5, 0xffff, RZ, 0xc0, !PT ;  /* 0x0000ffff05057812 */ /* 0x000fc400078ec0ff */
[----:B------:R-:W-:Y:S02]  /*205fe0*/  LOP3.LUT R8, R8, 0xffff, RZ, 0xc0, !PT ;  /* 0x0000ffff08087812 */ /* 0x000fe400078ec0ff */
[----:B------:R-:W-:Y:S01]  /*205ff0*/  LOP3.LUT R3, R3, 0xffff, RZ, 0xc0, !PT ;  /* 0x0000ffff03037812 */ /* 0x000fe200078ec0ff */
[----:B------:R-:W3:Y:S01]  /*206000*/  LDL.LU R12, [R1+0x2ea8] ;  /* 0x002ea800010c7983 */ /* 0x000ee20000300800 */
[----:B------:R-:W-:Y:S02]  /*206010*/  PRMT R5, R5, 0x3340, R8 ;  /* 0x0000334005057816 */ /* 0x000fe40000000008 */
[----:B------:R-:W-:-:S03]  /*206020*/  PRMT R3, R3, 0x3340, R0 ;  /* 0x0000334003037816 */ /* 0x000fc60000000000 */
[----:B------:R0:W-:Y:S04]  /*206030*/  STL [R1+0x69c], R5 ;  /* 0x00069c0501007387 */ /* 0x0001e80000100800 */
[----:B------:R-:W3:Y:S04]  /*206040*/  LDL.LU R8, [R1+0x758] ;  /* 0x0007580001087983 */ /* 0x000ee80000300800 */
[----:B------:R1:W-:Y:S04]  /*206050*/  STL [R1+0x3dc], R3 ;  /* 0x0003dc0301007387 */ /* 0x0003e80000100800 */
[----:B0-----:R-:W3:Y:S01]  /*206060*/  LDL.LU R5, [R1+0x838] ;  /* 0x0008380001057983 */ /* 0x001ee20000300800 */
[----:B----4-:R-:W-:-:S02]  /*206070*/  LOP3.LUT R6, R6, 0xffff, RZ, 0xc0, !PT ;  /* 0x0000ffff06067812 */ /* 0x010fc400078ec0ff */
[----:B-1----:R-:W-:Y:S02]  /*206080*/  LOP3.LUT R3, R21, 0xffff, RZ, 0xc0, !PT ;  /* 0x0000ffff15037812 */ /* 0x002fe400078ec0ff */
[----:B------:R-:W-:Y:S02]  /*206090*/  LOP3.LUT R7, R7, 0xffff, RZ, 0xc0, !PT ;  /* 0x0000ffff07077812 */ /* 0x000fe400078ec0ff */
[----:B------:R-:W-:Y:S02]  /*2060a0*/  LOP3.LUT R20, R4, 0xffff, RZ, 0xc0, !PT ;  /* 0x0000ffff04147812 */ /* 0x000fe400078ec0ff */
[----:B------:R-:W-:Y:S02]  /*2060b0*/  LOP3.LUT R11, R9, 0xffff, RZ, 0xc0, !PT ;  /* 0x0000ffff090b7812 */ /* 0x000fe400078ec0ff */
[----:B------:R-:W-:Y:S02]  /*2060c0*/  PRMT R9, R6, 0x3340, R0 ;  /* 0x0000334006097816 */ /* 0x000fe40000000000 */
[----:B------:R-:W-:-:S02]  /*2060d0*/  PRMT R4, R3, 0x3340, R7 ;  /* 0x0000334003047816 */ /* 0x000fc40000000007 */
[----:B------:R-:W-:Y:S02]  /*2060e0*/  LOP3.LUT R21, R10, 0xffff, RZ, 0xc0, !PT ;  /* 0x0000ffff0a157812 */ /* 0x000fe400078ec0ff */
[----:B------:R-:W-:Y:S01]  /*2060f0*/  PRMT R4, R4, 0x5410, R9 ;  /* 0x0000541004047816 */ /* 0x000fe20000000009 */
[----:B------:R-:W-:Y:S01]  /*206100*/  STL [R1+0x77b4], R11 ;  /* 0x0077b40b01007387 */ /* 0x000fe20000100800 */
[----:B------:R-:W-:-:S03]  /*206110*/  PRMT R9, R11, 0x3340, R0 ;  /* 0x000033400b097816 */ /* 0x000fc60000000000 */
[----:B------:R0:W-:Y:S02]  /*206120*/  STL [R1+0x1e44], R4 ;  /* 0x001e440401007387 */ /* 0x0001e40000100800 */
[----:B0-----:R-:W-:-:S04]  /*206130*/  PRMT R4, R20, 0x3340, R21 ;  /* 0x0000334014047816 */ /* 0x001fc80000000015 */
[----:B------:R-:W-:Y:S02]  /*206140*/  PRMT R4, R4, 0x5410, R9 ;  /* 0x0000541004047816 */ /* 0x000fe40000000009 */
[----:B------:R-:W-:Y:S02]  /*206150*/  SHF.R.U32.HI R20, RZ, 0x8, R20 ;  /* 0x00000008ff147819 */ /* 0x000fe40000011614 */
[----:B------:R-:W-:Y:S02]  /*206160*/  SHF.R.U32.HI R21, RZ, 0x8, R21 ;  /* 0x00000008ff157819 */ /* 0x000fe40000011615 */
[----:B------:R-:W-:Y:S01]  /*206170*/  SHF.R.U32.HI R3, RZ, 0x8, R3 ;  /* 0x00000008ff037819 */ /* 0x000fe20000011603 */
[----:B------:R-:W-:Y:S01]  /*206180*/  STL [R1+0x1e50], R4 ;  /* 0x001e500401007387 */ /* 0x000fe20000100800 */
[----:B------:R-:W-:Y:S02]  /*206190*/  LOP3.LUT R20, R20, 0xffff, RZ, 0xc0, !PT ;  /* 0x0000ffff14147812 */ /* 0x000fe400078ec0ff */
[----:B------:R-:W-:-:S02]  /*2061a0*/  LOP3.LUT R21, R21, 0xffff, RZ, 0xc0, !PT ;  /* 0x0000ffff15157812 */ /* 0x000fc400078ec0ff */
[----:B------:R-:W-:Y:S02]  /*2061b0*/  LOP3.LUT R3, R3, 0xffff, RZ, 0xc0, !PT ;  /* 0x0000ffff03037812 */ /* 0x000fe400078ec0ff */
[----:B------:R-:W-:Y:S02]  /*2061c0*/  PRMT R21, R20, 0x3340, R21 ;  /* 0x0000334014157816 */ /* 0x000fe40000000015 */
[----:B--2---:R-:W-:-:S05]  /*2061d0*/  IADD3 R10, P1, R2, R25, RZ ;  /* 0x00000019020a7210 */ /* 0x004fca0007f3e0ff */
[----:B------:R-:W-:-:S05]  /*2061e0*/  IMAD.X R11, R13, 0x1, R24, P1 ;  /* 0x000000010d0b7824 */ /* 0x000fca00008e0618 */
[----:B------:R0:W-:Y:S02]  /*2061f0*/  STL.64 [R1+0x11b8], R10 ;  /* 0x0011b80a01007387 */ /* 0x0001e40000100a00 */
[----:B0-----:R-:W-:Y:S02]  /*206200*/  SHF.R.U32.HI R11, RZ, 0x8, R7 ;  /* 0x00000008ff0b7819 */ /* 0x001fe40000011607 */
[----:B------:R-:W2:Y:S04]  /*206210*/  LDL.LU R10, [R1+0x2e9c] ;  /* 0x002e9c00010a7983 */ /* 0x000ea80000300800 */
[----:B------:R-:W4:Y:S04]  /*206220*/  LDL.LU R9, [R1+0x75c] ;  /* 0x00075c0001097983 */ /* 0x000f280000300800 */
[----:B------:R-:W4:Y:S01]  /*206230*/  LDL.LU R4, [R1+0x83c] ;  /* 0x00083c0001047983 */ /* 0x000f220000300800 */
[----:B------:R-:W-:-:S03]  /*206240*/  LOP3.LUT R11, R11, 0xffff, RZ, 0xc0, !PT ;  /* 0x0000ffff0b0b7812 */ /* 0x000fc600078ec0ff */
[----:B------:R-:W4:Y:S01]  /*206250*/  LDL.LU R7, [R1+0x78e8] ;  /* 0x0078e80001077983 */ /* 0x000f220000300800 */
[----:B------:R-:W-:Y:S02]  /*206260*/  PRMT R20, R3, 0x3340, R11 ;  /* 0x0000334003147816 */ /* 0x000fe4000000000b */
[----:B---3--:R-:W-:Y:S02]  /*206270*/  LOP3.LUT R11, R12, 0xffff, RZ, 0xc0, !PT ;  /* 0x0000ffff0c0b7812 */ /* 0x008fe400078ec0ff */
[----:B------:R-:W-:Y:S02]  /*206280*/  LOP3.LUT R3, R8, 0xffff, RZ, 0xc0, !PT ;  /* 0x0000ffff08037812 */ /* 0x000fe400078ec0ff */
[----:B------:R-:W-:Y:S01]  /*206290*/  LOP3.LUT R12, R5, 0xffff, RZ, 0xc0, !PT ;  /* 0x0000ffff050c7812 */ /* 0x000fe200078ec0ff */
[----:B------:R-:W-:Y:S01]  /*2062a0*/  STL [R1+0x6ec], R21 ;  /* 0x0006ec1501007387 */ /* 0x000fe20000100800 */
[----:B------:R-:W-:Y:S02]  /*2062b0*/  PRMT R8, R3, 0x3340, R0 ;  /* 0x0000334003087816 */ /* 0x000fe40000000000 */
[----:B------:R-:W-:Y:S01]  /*2062c0*/  PRMT R5, R11, 0x3340, R12 ;  /* 0x000033400b057816 */ /* 0x000fe2000000000c */
[----:B------:R0:W-:Y:S03]  /*2062d0*/  STL [R1+0x694], R20 ;  /* 0x0006941401007387 */ /* 0x0001e60000100800 */
[----:B0-----:R-:W-:-:S02]  /*2062e0*/  PRMT R20, R5, 0x5410, R8 ;  /* 0x0000541005147816 */ /* 0x001fc40000000008 */
[----:B------:R-:W3:Y:S04]  /*2062f0*/  LDL.LU R8, [R1+0x504] ;  /* 0x0005040001087983 */ /* 0x000ee80000300800 */
[----:B------:R-:W3:Y:S04]  /*206300*/  LDL.LU R5, [R1+0x308] ;  /* 0x0003080001057983 */ /* 0x000ee80000300800 */
[----:B------:R0:W-:Y:S02]  /*206310*/  STL [R1+0x1e30], R20 ;  /* 0x001e301401007387 */ /* 0x0001e40000100800 */
        /* <DEDUP_REMOVED lines=14> */
[----:B------:R-:W-:-:S04]  /*206400*/  SHF.R.U32.HI R6, RZ, 0x8, R6 ;  /* 0x00000008ff067819 */ /* 0x000fc80000011606 */
[----:B------:R-:W-:Y:S02]  /*206410*/  LOP3.LUT R6, R6, 0xffff, RZ, 0xc0, !PT ;  /* 0x0000ffff06067812 */ /* 0x000fe400078ec0ff */
[----:B--2---:R-:W-:Y:S02]  /*206420*/  LOP3.LUT R3, R10, 0xffff, RZ, 0xc0, !PT ;  /* 0x0000ffff0a037812 */ /* 0x004fe400078ec0ff */
[----:B----4-:R-:W-:Y:S02]  /*206430*/  LOP3.LUT R9, R9, 0xffff, RZ, 0xc0, !PT ;  /* 0x0000ffff09097812 */ /* 0x010fe400078ec0ff */
[----:B------:R-:W-:Y:S02]  /*206440*/  LOP3.LUT R4, R4, 0xffff, RZ, 0xc0, !PT ;  /* 0x0000ffff04047812 */ /* 0x000fe400078ec0ff */
[----:B0-----:R-:W-:Y:S02]  /*206450*/  PRMT R11, R9, 0x3340, R0 ;  /* 0x00003340090b7816 */ /* 0x001fe40000000000 */
[----:B------:R-:W-:Y:S01]  /*206460*/  PRMT R10, R3, 0x3340, R4 ;  /* 0x00003340030a7816 */ /* 0x000fe20000000004 */
[----:B------:R0:W-:Y:S01]  /*206470*/  STL [R1+0x77b8], R9 ;  /* 0x0077b80901007387 */ /* 0x0001e20000100800 */
[----:B------:R-:W-:-:S02]  /*206480*/  SHF.R.U32.HI R3, RZ, 0x8, R3 ;  /* 0x00000008ff037819 */ /* 0x000fc40000011603 */
[----:B------:R-:W-:Y:S02]  /*206490*/  SHF.R.U32.HI R4, RZ, 0x8, R4 ;  /* 0x00000008ff047819 */ /* 0x000fe40000011604 */
[----:B0-----:R-:W-:Y:S02]  /*2064a0*/  PRMT R9, R10, 0x5410, R11 ;  /* 0x000054100a097816 */ /* 0x001fe4000000000b */
[----:B------:R-:W-:Y:S02]  /*2064b0*/  LOP3.LUT R3, R3, 0xffff, RZ, 0xc0, !PT ;  /* 0x0000ffff03037812 */ /* 0x000fe400078ec0ff */
[----:B------:R-:W-:Y:S01]  /*2064c0*/  LOP3.LUT R4, R4, 0xffff, RZ, 0xc0, !PT ;  /* 0x0000ffff04047812 */ /* 0x000fe200078ec0ff */
[----:B------:R0:W-:Y:S04]  /*2064d0*/  STL [R1+0x1e1c], R9 ;  /* 0x001e1c0901007387 */ /* 0x0001e80000100800 */
[----:B------:R-:W2:Y:S01]  /*2064e0*/  LDL.LU R12, [R1+0x288] ;  /* 0x00028800010c7983 */ /* 0x000ea20000300800 */
[----:B------:R-:W-:-:S02]  /*2064f0*/  PRMT R4, R3, 0x3340, R4 ;  /* 0x0000334003047816 */ /* 0x000fc40000000004 */
[----:B0-----:R-:W-:Y:S02]  /*206500*/  PRMT R9, R6, 0x3340, R0 ;  /* 0x0000334006097816 */ /* 0x001fe40000000000 */
[----:B---3--:R-:W-:-:S05]  /*206510*/  IADD3 R10, P1, R2, R21, RZ ;  /* 0x00000015020a7210 */ /* 0x008fca0007f3e0ff */
[----:B------:R-:W-:-:S05]  /*206520*/  IMAD.X R11, R13, 0x1, R20, P1 ;  /* 0x000000010d0b7824 */ /* 0x000fca00008e0614 */
[----:B------:R0:W-:Y:S04]  /*206530*/  STL.64 [R1+0x11c0], R10 ;  /* 0x0011c00a01007387 */ /* 0x0001e80000100a00 */
[----:B0-----:R-:W3:Y:S04]  /*206540*/  LDL.LU R10, [R1+0x3a8] ;  /* 0x0003a800010a7983 */ /* 0x001ee80000300800 */
[----:B------:R-:W-:Y:S04]  /*206550*/  STL.64 [R1+0x78d0], R20 ;  /* 0x0078d01401007387 */ /* 0x000fe80000100a00 */
[----:B------:R0:W-:Y:S04]  /*206560*/  STL [R1+0x3d4], R9 ;  /* 0x0003d40901007387 */ /* 0x0001e80000100800 */
[----:B------:R1:W-:Y:S01]  /*206570*/  STL [R1+0x6a4], R4 ;  /* 0x0006a40401007387 */ /* 0x0003e20000100800 */
[----:B0-----:R-:W-:-:S03]  /*206580*/  LOP3.LUT R9, R7, 0xffff, RZ, 0xc0, !PT ;  /* 0x0000ffff07097812 */ /* 0x001fc600078ec0ff */
[----:B------:R-:W4:Y:S01]  /*206590*/  LDL.LU R7, [R1+0x78d8] ;  /* 0x0078d80001077983 */ /* 0x000f220000300800 */
[----:B------:R-:W-:-:S03]  /*2065a0*/  LOP3.LUT R3, R5, 0xffff, RZ, 0xc0, !PT ;  /* 0x0000ffff05037812 */ /* 0x000fc600078ec0ff */
[----:B------:R-:W4:Y:S01]  /*2065b0*/  LDL.LU R5, [R1+0x508] ;  /* 0x0005080001057983 */ /* 0x000f220000300800 */
[----:B------:R-:W-:-:S03]  /*2065c0*/  LOP3.LUT R6, R8, 0xffff, RZ, 0xc0, !PT ;  /* 0x0000ffff08067812 */ /* 0x000fc600078ec0ff */
[----:B-1----:R-:W4:Y:S04]  /*2065d0*/  LDL.LU R4, [R1+0x30c] ;  /* 0x00030c0001047983 */ /* 0x002f280000300800 */
[----:B------:R-:W4:Y:S01]  /*2065e0*/  LDL.LU R8, [R1+0x44c] ;  /* 0x00044c0001087983 */ /* 0x000f220000300800 */
[----:B------:R-:W-:Y:S02]  /*2065f0*/  PRMT R20, R3, 0x3340, R0 ;  /* 0x0000334003147816 */ /* 0x000fe40000000000 */
[--C-:B------:R-:W-:Y:S02]  /*206600*/  PRMT R11, R6, 0x3340, R9.reuse ;  /* 0x00003340060b7816 */ /* 0x100fe40000000009 */
[----:B------:R-:W-:Y:S02]  /*206610*/  SHF.R.U32.HI R6, RZ, 0x8, R6 ;  /* 0x00000008ff067819 */ /* 0x000fe40000011606 */
[----:B------:R-:W-:-:S02]  /*206620*/  SHF.R.U32.HI R9, RZ, 0x8, R9 ;  /* 0x00000008ff097819 */ /* 0x000fc40000011609 */
[----:B------:R-:W-:Y:S02]  /*206630*/  SHF.R.U32.HI R3, RZ, 0x8, R3 ;  /* 0x00000008ff037819 */ /* 0x000fe40000011603 */
[----:B------:R-:W-:Y:S02]  /*206640*/  PRMT R11, R11, 0x5410, R20 ;  /* 0x000054100b0b7816 */ /* 0x000fe40000000014 */
[----:B------:R-:W-:Y:S02]  /*206650*/  IADD3 R20, P1, R2, R19, RZ ;  /* 0x0000001302147210 */ /* 0x000fe40007f3e0ff */
[----:B------:R-:W-:Y:S02]  /*206660*/  LOP3.LUT R6, R6, 0xffff, RZ, 0xc0, !PT ;  /* 0x0000ffff06067812 */ /* 0x000fe400078ec0ff */
[----:B------:R-:W-:Y:S02]  /*206670*/  LOP3.LUT R9, R9, 0xffff, RZ, 0xc0, !PT ;  /* 0x0000ffff09097812 */ /* 0x000fe400078ec0ff */
[----:B------:R-:W-:Y:S01]  /*206680*/  LOP3.LUT R3, R3, 0xffff, RZ, 0xc0, !PT ;  /* 0x0000ffff03037812 */ /* 0x000fe200078ec0ff */
[----:B------:R-:W-:Y:S01]  /*206690*/  IMAD.X R21, R13, 0x1, R18, P1 ;  /* 0x000000010d157824 */ /* 0x000fe200008e0612 */
[----:B------:R-:W-:-:S02]  /*2066a0*/  PRMT R9, R6, 0x3340, R9 ;  /* 0x0000334006097816 */ /* 0x000fc40000000009 */
[----:B------:R-:W-:Y:S01]  /*2066b0*/  PRMT R6, R3, 0x3340, R0 ;  /* 0x0000334003067816 */ /* 0x000fe20000000000 */
[----:B------:R-:W-:Y:S04]  /*2066c0*/  STL [R1+0x1e08], R11 ;  /* 0x001e080b01007387 */ /* 0x000fe80000100800 */
[----:B------:R-:W-:Y:S04]  /*2066d0*/  STL.64 [R1+0x78c8], R18 ;  /* 0x0078c81201007387 */ /* 0x000fe80000100a00 */
[----:B------:R-:W-:Y:S04]  /*2066e0*/  STL.64 [R1+0x11a0], R20 ;  /* 0x0011a01401007387 */ /* 0x000fe80000100a00 */
[----:B------:R-:W-:Y:S04]  /*2066f0*/  STL [R1+0x67c], R9 ;  /* 0x00067c0901007387 */ /* 0x000fe80000100800 */
[----:B------:R3:W-:Y:S01]  /*206700*/  STL [R1+0x3d0], R6 ;  /* 0x0003d00601007387 */ /* 0x0007e20000100800 */
[----:B--2---:R-:W-:-:S02]  /*206710*/  LOP3.LUT R3, R12, 0xffff, RZ, 0xc0, !PT ;  /* 0x0000ffff0c037812 */ /* 0x004fc400078ec0ff */
[----:B---3--:R-:W-:Y:S02]  /*206720*/  LOP3.LUT R6, R10, 0xffff, RZ, 0xc0, !PT ;  /* 0x0000ffff0a067812 */ /* 0x008fe400078ec0ff */
[----:B------:R-:W-:Y:S02]  /*206730*/  PRMT R10, R3, 0x3340, R0 ;  /* 0x00003340030a7816 */ /* 0x000fe40000000000 */
[----:B----4-:R-:W-:-:S04]  /*206740*/  LOP3.LUT R7, R7, 0xffff, RZ, 0xc0, !PT ;  /* 0x0000ffff07077812 */ /* 0x010fc800078ec0ff */
[----:B------:R-:W-:-:S04]  /*206750*/  PRMT R9, R7, 0x3340, R6 ;  /* 0x0000334007097816 */ /* 0x000fc80000000006 */
[----:B------:R-:W-:Y:S02]  /*206760*/  PRMT R9, R9, 0x5410, R10 ;  /* 0x0000541009097816 */ /* 0x000fe4000000000a */
[----:B------:R-:W-:-:S05]  /*206770*/  IADD3 R10, P1, R2, R17, RZ ;  /* 0x00000011020a7210 */ /* 0x000fca0007f3e0ff */
[----:B------:R-:W-:Y:S01]  /*206780*/  IMAD.X R11, R13, 0x1, R15, P1 ;  /* 0x000000010d0b7824 */ /* 0x000fe200008e060f */
[----:B------:R0:W-:Y:S04]  /*206790*/  STL [R1+0x1df4], R9 ;  /* 0x001df40901007387 */ /* 0x0001e80000100800 */
[----:B------:R1:W-:Y:S01]  /*2067a0*/  STL.64 [R1+0x1198], R10 ;  /* 0x0011980a01007387 */ /* 0x0003e20000100a00 */
[----:B0-----:R-:W-:Y:S02]  /*2067b0*/  SHF.R.U32.HI R9, RZ, 0x8, R7 ;  /* 0x00000008ff097819 */ /* 0x001fe40000011607 */
[----:B-1----:R-:W-:Y:S02]  /*2067c0*/  SHF.R.U32.HI R10, RZ, 0x8, R6 ;  /* 0x00000008ff0a7819 */ /* 0x002fe40000011606 */
[----:B------:R-:W-:Y:S01]  /*2067d0*/  LOP3.LUT R9, R9, 0xffff, RZ, 0xc0, !PT ;  /* 0x0000ffff09097812 */ /* 0x000fe200078ec0ff */
[----:B------:R-:W2:Y:S01]  /*2067e0*/  LDL.LU R6, [R1+0x808] ;  /* 0x0008080001067983 */ /* 0x000ea20000300800 */
[----:B------:R-:W-:-:S02]  /*2067f0*/  LOP3.LUT R5, R5, 0xffff, RZ, 0xc0, !PT ;  /* 0x0000ffff05057812 */ /* 0x000fc400078ec0ff */
[----:B------:R-:W-:Y:S02]  /*206800*/  LOP3.LUT R10, R10, 0xffff, RZ, 0xc0, !PT ;  /* 0x0000ffff0a0a7812 */ /* 0x000fe400078ec0ff */
[----:B------:R-:W-:Y:S02]  /*206810*/  LOP3.LUT R4, R4, 0xffff, RZ, 0xc0, !PT ;  /* 0x0000ffff04047812 */ /* 0x000fe400078ec0ff */
[----:B------:R-:W-:Y:S01]  /*206820*/  LOP3.LUT R8, R8, 0xffff, RZ, 0xc0, !PT ;  /* 0x0000ffff08087812 */ /* 0x000fe200078ec0ff */
[----:B------:R-:W3:Y:S01]  /*206830*/  LDL.LU R12, [R1+0x5180] ;  /* 0x00518000010c7983 */ /* 0x000ee20000300800 */
[----:B------:R-:W-:-:S03]  /*206840*/  PRMT R9, R9, 0x3340, R10 ;  /* 0x0000334009097816 */ /* 0x000fc6000000000a */
[----:B------:R-:W4:Y:S01]  /*206850*/  LDL.LU R7, [R1+0x2cc8] ;  /* 0x002cc80001077983 */ /* 0x000f220000300800 */
        /* <DEDUP_REMOVED lines=11> */
[----:B------:R-:W-:Y:S01]  /*206910*/  PRMT R5, R5, 0x3340, R8 ;  /* 0x0000334005057816 */ /* 0x000fe20000000008 */
[----:B------:R0:W-:Y:S04]  /*206920*/  STL [R1+0x1dec], R9 ;  /* 0x001dec0901007387 */ /* 0x0001e80000100800 */
[----:B------:R-:W-:Y:S04]  /*206930*/  STL.64 [R1+0x11b0], R10 ;  /* 0x0011b00a01007387 */ /* 0x000fe80000100a00 */
[----:B------:R1:W-:Y:S01]  /*206940*/  STL [R1+0x670], R5 ;  /* 0x0006700501007387 */ /* 0x0003e20000100800 */
[----:B0-----:R-:W-:-:S03]  /*206950*/  LOP3.LUT R9, R4, 0xffff, RZ, 0xc0, !PT ;  /* 0x0000ffff04097812 */ /* 0x001fc600078ec0ff */
[----:B------:R-:W4:Y:S04]  /*206960*/  LDL.LU R4, [R1+0x4c4] ;  /* 0x0004c40001047983 */ /* 0x000f280000300800 */
[----:B-1----:R-:W4:Y:S04]  /*206970*/  LDL.LU R5, [R1+0x294] ;  /* 0x0002940001057983 */ /* 0x002f280000300800 */
[----:B------:R-:W4:Y:S04]  /*206980*/  LDL.LU R13, [R1+0x3b4] ;  /* 0x0003b400010d7983 */ /* 0x000f280000300800 */
[----:B------:R-:W4:Y:S04]  /*206990*/  LDL.LU R10, [R1+0x5184] ;  /* 0x00518400010a7983 */ /* 0x000f280000300800 */
[----:B------:R-:W4:Y:S04]  /*2069a0*/  LDL.LU R8, [R1+0x810] ;  /* 0x0008100001087983 */ /* 0x000f280000300800 */
[----:B------:R-:W4:Y:S01]  /*2069b0*/  LDL.LU R11, [R1+0x2cb8] ;  /* 0x002cb800010b7983 */ /* 0x000f220000300800 */
[----:B------:R-:W-:-:S02]  /*2069c0*/  SHF.R.U32.HI R3, RZ, 0x8, R3 ;  /* 0x00000008ff037819 */ /* 0x000fc40000011603 */
[----:B------:R-:W-:Y:S02]  /*2069d0*/  PRMT R18, R9, 0x3340, R0 ;  /* 0x0000334009127816 */ /* 0x000fe40000000000 */
[----:B------:R-:W-:-:S04]  /*2069e0*/  LOP3.LUT R3, R3, 0xffff, RZ, 0xc0, !PT ;  /* 0x0000ffff03037812 */ /* 0x000fc800078ec0ff */
[----:B------:R-:W-:Y:S01]  /*2069f0*/  PRMT R9, R3, 0x3340, R0 ;  /* 0x0000334003097816 */ /* 0x000fe20000000000 */
[----:B------:R0:W-:Y:S04]  /*206a00*/  STL [R1+0x3cc], R18 ;  /* 0x0003cc1201007387 */ /* 0x0001e80000100800 */
[----:B------:R4:W-:Y:S01]  /*206a10*/  STL [R1+0x3c8], R9 ;  /* 0x0003c80901007387 */ /* 0x0009e20000100800 */
[----:B------:R-:W-:Y:S01]  /*206a20*/  VIADD R2, R2, UR6 ;  /* 0x0000000602027c36 */ /* 0x000fe20008000000 */
[----:B------:R-:W-:-:S04]  /*206a30*/  ULDC UR6, c[0x0][0x248] ;  /* 0x0000920000067ab9 */ /* 0x000fc80000000800 */
[----:B0-----:R-:W-:Y:S02]  /*206a40*/  IADD3 R18, P1, R2, R27, RZ ;  /* 0x0000001b02127210 */ /* 0x001fe40007f3e0ff */
[----:B--2---:R-:W-:Y:S02]  /*206a50*/  LOP3.LUT R3, R6, 0xffff, RZ, 0xc0, !PT ;  /* 0x0000ffff06037812 */ /* 0x004fe400078ec0ff */
[----:B---3--:R-:W-:Y:S02]  /*206a60*/  LOP3.LUT R6, R12, 0xffff, RZ, 0xc0, !PT ;  /* 0x0000ffff0c067812 */ /* 0x008fe400078ec0ff */
[----:B----4-:R-:W-:Y:S02]  /*206a70*/  LOP3.LUT R9, R7, 0xffff, RZ, 0xc0, !PT ;  /* 0x0000ffff07097812 */ /* 0x010fe400078ec0ff */
[----:B------:R-:W-:Y:S02]  /*206a80*/  PRMT R12, R3, 0x3340, R0 ;  /* 0x00003340030c7816 */ /* 0x000fe40000000000 */
[----:B------:R-:W-:-:S02]  /*206a90*/  PRMT R7, R6, 0x3340, R9 ;  /* 0x0000334006077816 */ /* 0x000fc40000000009 */
[----:B------:R-:W-:Y:S02]  /*206aa0*/  SHF.R.U32.HI R6, RZ, 0x8, R6 ;  /* 0x00000008ff067819 */ /* 0x000fe40000011606 */
[----:B------:R-:W-:Y:S02]  /*206ab0*/  PRMT R12, R7, 0x5410, R12 ;  /* 0x00005410070c7816 */ /* 0x000fe4000000000c */
[----:B------:R-:W-:Y:S02]  /*206ac0*/  SHF.R.S32.HI R7, RZ, 0x1f, R2 ;  /* 0x0000001fff077819 */ /* 0x000fe40000011402 */
[----:B------:R-:W-:Y:S02]  /*206ad0*/  SHF.R.U32.HI R9, RZ, 0x8, R9 ;  /* 0x00000008ff097819 */ /* 0x000fe40000011609 */
[----:B------:R-:W-:Y:S02]  /*206ae0*/  SHF.R.U32.HI R3, RZ, 0x8, R3 ;  /* 0x00000008ff037819 */ /* 0x000fe40000011603 */
[----:B------:R-:W-:Y:S01]  /*206af0*/  LOP3.LUT R6, R6, 0xffff, RZ, 0xc0, !PT ;  /* 0x0000ffff06067812 */ /* 0x000fe200078ec0ff */
[----:B------:R-:W-:Y:S01]  /*206b00*/  IMAD.X R19, R7, 0x1, R26, P1 ;  /* 0x0000000107137824 */ /* 0x000fe200008e061a */
[----:B------:R-:W-:-:S02]  /*206b10*/  LOP3.LUT R9, R9, 0xffff, RZ, 0xc0, !PT ;  /* 0x0000ffff09097812 */ /* 0x000fc400078ec0ff */
[----:B------:R-:W-:Y:S01]  /*206b20*/  LOP3.LUT R3, R3, 0xffff, RZ, 0xc0, !PT ;  /* 0x0000ffff03037812 */ /* 0x000fe200078ec0ff */
[----:B------:R-:W-:Y:S04]  /*206b30*/  STL [R1+0x1dc4], R12 ;  /* 0x001dc40c01007387 */ /* 0x000fe80000100800 */
[----:B------:R-:W-:Y:S01]  /*206b40*/  STL.64 [R1+0x1190], R18 ;  /* 0x0011901201007387 */ /* 0x000fe20000100a00 */
[----:B------:R-:W-:Y:S02]  /*206b50*/  PRMT R6, R6, 0x3340, R9 ;  /* 0x0000334006067816 */ /* 0x000fe40000000009 */
[----:B------:R-:W-:Y:S02]  /*206b60*/  PRMT R9, R3, 0x3340, R0 ;  /* 0x0000334003097816 */ /* 0x000fe40000000000 */
[----:B------:R-:W2:Y:S04]  /*206b70*/  LDL.LU R3, [R1+0x2eb8] ;  /* 0x002eb80001037983 */ /* 0x000ea80000300800 */
[----:B------:R0:W-:Y:S04]  /*206b80*/  STL [R1+0x66c], R6 ;  /* 0x00066c0601007387 */ /* 0x0001e80000100800 */
[----:B0-----:R-:W3:Y:S01]  /*206b90*/  LDL.LU R6, [R1+0x7b0] ;  /* 0x0007b00001067983 */ /* 0x001ee20000300800 */
[----:B------:R-:W-:-:S02]  /*206ba0*/  LOP3.LUT R4, R4, 0xffff, RZ, 0xc0, !PT ;  /* 0x0000ffff04047812 */ /* 0x000fc400078ec0ff */
[----:B------:R-:W-:Y:S02]  /*206bb0*/  LOP3.LUT R5, R5, 0xffff, RZ, 0xc0, !PT ;  /* 0x0000ffff05057812 */ /* 0x000fe400078ec0ff */
[----:B------:R-:W-:Y:S02]  /*206bc0*/  LOP3.LUT R18, R13, 0xffff, RZ, 0xc0, !PT ;  /* 0x0000ffff0d127812 */ /* 0x000fe400078ec0ff */
[----:B------:R-:W-:Y:S02]  /*206bd0*/  LOP3.LUT R19, R10, 0xffff, RZ, 0xc0, !PT ;  /* 0x0000ffff0a137812 */ /* 0x000fe400078ec0ff */
[----:B------:R-:W-:Y:S02]  /*206be0*/  LOP3.LUT R13, R8, 0xffff, RZ, 0xc0, !PT ;  /* 0x0000ffff080d7812 */ /* 0x000fe400078ec0ff */
[----:B------:R-:W-:Y:S02]  /*206bf0*/  PRMT R10, R5, 0x3340, R0 ;  /* 0x00003340050a7816 */ /* 0x000fe40000000000 */
[----:B------:R-:W-:Y:S01]  /*206c00*/  PRMT R8, R4, 0x3340, R18 ;  /* 0x0000334004087816 */ /* 0x000fe20000000012 */
[----:B------:R0:W-:Y:S04]  /*206c10*/  STL [R1+0x3c4], R9 ;  /* 0x0003c40901007387 */ /* 0x0001e80000100800 */
[----:B------:R-:W4:Y:S01]  /*206c20*/  LDL.LU R12, [R1+0x28f8] ;  /* 0x0028f800010c7983 */ /* 0x000f220000300800 */
[----:B------:R-:W-:-:S03]  /*206c30*/  PRMT R10, R8, 0x5410, R10 ;  /* 0x00005410080a7816 */ /* 0x000fc6000000000a */
[----:B------:R1:W-:Y:S01]  /*206c40*/  STL [R1+0x77bc], R5 ;  /* 0x0077bc0501007387 */ /* 0x0003e20000100800 */
[----:B------:R-:W-:Y:S02]  /*206c50*/  PRMT R8, R13, 0x3340, R0 ;  /* 0x000033400d087816 */ /* 0x000fe40000000000 */
[----:B0-----:R-:W-:Y:S01]  /*206c60*/  LOP3.LUT R9, R11, 0xffff, RZ, 0xc0, !PT ;  /* 0x0000ffff0b097812 */ /* 0x001fe200078ec0ff */
[----:B------:R0:W-:Y:S03]  /*206c70*/  STL [R1+0x1dc8], R10 ;  /* 0x001dc80a01007387 */ /* 0x0001e60000100800 */
[----:B-1----:R-:W-:Y:S02]  /*206c80*/  PRMT R5, R19, 0x3340, R9 ;  /* 0x0000334013057816 */ /* 0x002fe40000000009 */
[----:B0-----:R-:W-:Y:S02]  /*206c90*/  IADD3 R10, P1, R2, R29, RZ ;  /* 0x0000001d020a7210 */ /* 0x001fe40007f3e0ff */
[----:B------:R-:W-:-:S03]  /*206ca0*/  PRMT R5, R5, 0x5410, R8 ;  /* 0x0000541005057816 */ /* 0x000fc60000000008 */
[----:B------:R-:W-:Y:S02]  /*206cb0*/  IMAD.X R11, R7, 0x1, R28, P1 ;  /* 0x00000001070b7824 */ /* 0x000fe400008e061c */
[----:B------:R-:W-:Y:S04]  /*206cc0*/  STL [R1+0x1db0], R5 ;  /* 0x001db00501007387 */ /* 0x000fe80000100800 */
[----:B------:R0:W-:Y:S04]  /*206cd0*/  STL.64 [R1+0x1180], R10 ;  /* 0x0011800a01007387 */ /* 0x0001e80000100a00 */
[----:B0-----:R-:W4:Y:S01]  /*206ce0*/  LDL.LU R10, [R1+0x2eac] ;  /* 0x002eac00010a7983 */ /* 0x001f220000300800 */
[----:B------:R-:W-:-:S03]  /*206cf0*/  SHF.R.U32.HI R11, RZ, 0x8, R4 ;  /* 0x00000008ff0b7819 */ /* 0x000fc60000011604 */
[----:B------:R-:W4:Y:S04]  /*206d00*/  LDL.LU R8, [R1+0x7bc] ;  /* 0x0007bc0001087983 */ /* 0x000f280000300800 */
[----:B------:R-:W4:Y:S01]  /*206d10*/  LDL.LU R4, [R1+0x28fc] ;  /* 0x0028fc0001047983 */ /* 0x000f220000300800 */
[----:B------:R-:W-:Y:S02]  /*206d20*/  SHF.R.U32.HI R18, RZ, 0x8, R18 ;  /* 0x00000008ff127819 */ /* 0x000fe40000011612 */
[----:B------:R-:W-:Y:S02]  /*206d30*/  SHF.R.U32.HI R5, RZ, 0x8, R19 ;  /* 0x00000008ff057819 */ /* 0x000fe40000011613 */
[----:B------:R-:W-:Y:S02]  /*206d40*/  SHF.R.U32.HI R9, RZ, 0x8, R9 ;  /* 0x00000008ff097819 */ /* 0x000fe40000011609 */
[----:B------:R-:W-:-:S02]  /*206d50*/  LOP3.LUT R11, R11, 0xffff, RZ, 0xc0, !PT ;  /* 0x0000ffff0b0b7812 */ /* 0x000fc400078ec0ff */
[----:B------:R-:W-:Y:S02]  /*206d60*/  LOP3.LUT R18, R18, 0xffff, RZ, 0xc0, !PT ;  /* 0x0000ffff12127812 */ /* 0x000fe400078ec0ff */
[----:B------:R-:W-:Y:S02]  /*206d70*/  LOP3.LUT R5, R5, 0xffff, RZ, 0xc0, !PT ;  /* 0x0000ffff05057812 */ /* 0x000fe400078ec0ff */
[----:B------:R-:W-:Y:S02]  /*206d80*/  LOP3.LUT R9, R9, 0xffff, RZ, 0xc0, !PT ;  /* 0x0000ffff09097812 */ /* 0x000fe400078ec0ff */
[----:B------:R-:W-:Y:S02]  /*206d90*/  PRMT R11, R11, 0x3340, R18 ;  /* 0x000033400b0b7816 */ /* 0x000fe40000000012 */
[----:B------:R-:W-:Y:S02]  /*206da0*/  PRMT R9, R5, 0x3340, R9 ;  /* 0x0000334005097816 */ /* 0x000fe40000000009 */
[C---:B------:R-:W-:Y:S01]  /*206db0*/  IADD3 R18, P1, R2.reuse, R25, RZ ;  /* 0x0000001902127210 */ /* 0x040fe20007f3e0ff */
[----:B------:R0:W-:Y:S04]  /*206dc0*/  STL [R1+0x698], R11 ;  /* 0x0006980b01007387 */ /* 0x0001e80000100800 */
[----:B------:R1:W-:Y:S01]  /*206dd0*/  STL [R1+0x664], R9 ;  /* 0x0006640901007387 */ /* 0x0003e20000100800 */
[----:B------:R-:W-:Y:S01]  /*206de0*/  IMAD.X R19, R7, 0x1, R24, P1 ;  /* 0x0000000107137824 */ /* 0x000fe200008e0618 */
[----:B------:R-:W-:-:S05]  /*206df0*/  IADD3 R20, P1, R2, R23, RZ ;  /* 0x0000001702147210 */ /* 0x000fca0007f3e0ff */
[----:B------:R-:W-:Y:S01]  /*206e00*/  IMAD.X R21, R7, 0x1, R22, P1 ;  /* 0x0000000107157824 */ /* 0x000fe200008e0616 */
[----:B--2---:R-:W-:Y:S02]  /*206e10*/  LOP3.LUT R5, R3, 0xffff, RZ, 0xc0, !PT ;  /* 0x0000ffff03057812 */ /* 0x004fe400078ec0ff */
[----:B---3--:R-:W-:-:S04]  /*206e20*/  LOP3.LUT R3, R6, 0xffff, RZ, 0xc0, !PT ;  /* 0x0000ffff06037812 */ /* 0x008fc800078ec0ff */
[----:B0-----:R-:W-:Y:S02]  /*206e30*/  PRMT R11, R3, 0x3340, R0 ;  /* 0x00003340030b7816 */ /* 0x001fe40000000000 */
[----:B------:R-:W-:Y:S02]  /*206e40*/  SHF.R.U32.HI R3, RZ, 0x8, R3 ;  /* 0x00000008ff037819 */ /* 0x000fe40000011603 */
[----:B----4-:R-:W-:-:S04]  /*206e50*/  LOP3.LUT R6, R12, 0xffff, RZ, 0xc0, !PT ;  /* 0x0000ffff0c067812 */ /* 0x010fc800078ec0ff */
[--C-:B-1----:R-:W-:Y:S02]  /*206e60*/  PRMT R9, R5, 0x3340, R6.reuse ;  /* 0x0000334005097816 */ /* 0x102fe40000000006 */
[----:B------:R-:W-:Y:S02]  /*206e70*/  SHF.R.U32.HI R5, RZ, 0x8, R5 ;  /* 0x00000008ff057819 */ /* 0x000fe40000011605 */
[----:B------:R-:W-:Y:S02]  /*206e80*/  SHF.R.U32.HI R6, RZ, 0x8, R6 ;  /* 0x00000008ff067819 */ /* 0x000fe40000011606 */
[----:B------:R-:W-:Y:S02]  /*206e90*/  PRMT R9, R9, 0x5410, R11 ;  /* 0x0000541009097816 */ /* 0x000fe4000000000b */
[----:B------:R-:W-:Y:S02]  /*206ea0*/  LOP3.LUT R5, R5, 0xffff, RZ, 0xc0, !PT ;  /* 0x0000ffff05057812 */ /* 0x000fe400078ec0ff */
[----:B------:R-:W-:-:S02]  /*206eb0*/  LOP3.LUT R6, R6, 0xffff, RZ, 0xc0, !PT ;  /* 0x0000ffff06067812 */ /* 0x000fc400078ec0ff */
[----:B------:R-:W-:Y:S01]  /*206ec0*/  LOP3.LUT R3, R3, 0xffff, RZ, 0xc0, !PT ;  /* 0x0000ffff03037812 */ /* 0x000fe200078ec0ff */
[----:B------:R-:W-:Y:S01]  /*206ed0*/  STL [R1+0x1dac], R9 ;  /* 0x001dac0901007387 */ /* 0x000fe20000100800 */
[----:B------:R-:W-:-:S03]  /*206ee0*/  PRMT R6, R5, 0x3340, R6 ;  /* 0x0000334005067816 */ /* 0x000fc60000000006 */
[----:B------:R0:W-:Y:S01]  /*206ef0*/  STL.64 [R1+0x1178], R18 ;  /* 0x0011781201007387 */ /* 0x0001e20000100a00 */
[----:B------:R-:W-:-:S03]  /*206f00*/  PRMT R3, R3, 0x3340, R0 ;  /* 0x0000334003037816 */ /* 0x000fc60000000000 */
[----:B0-----:R-:W2:Y:S04]  /*206f10*/  LDL.LU R19, [R1+0x514] ;  /* 0x0005140001137983 */ /* 0x001ea80000300800 */
[----:B------:R-:W3:Y:S04]  /*206f20*/  LDL.LU R9, [R1+0x32c] ;  /* 0x00032c0001097983 */ /* 0x000ee80000300800 */
[----:B------:R-:W4:Y:S04]  /*206f30*/  LDL.LU R11, [R1+0x464] ;  /* 0x00046400010b7983 */ /* 0x000f280000300800 */
[----:B------:R-:W-:Y:S04]  /*206f40*/  STL [R1+0x65c], R6 ;  /* 0x00065c0601007387 */ /* 0x000fe80000100800 */
[----:B------:R0:W-:Y:S01]  /*206f50*/  STL [R1+0x3c0], R3 ;  /* 0x0003c00301007387 */ /* 0x0001e20000100800 */
[----:B------:R-:W-:-:S02]  /*206f60*/  LOP3.LUT R8, R8, 0xffff, RZ, 0xc0, !PT ;  /* 0x0000ffff08087812 */ /* 0x000fc400078ec0ff */
[----:B0-----:R-:W-:Y:S02]  /*206f70*/  LOP3.LUT R3, R4, 0xffff, RZ, 0xc0, !PT ;  /* 0x0000ffff04037812 */ /* 0x001fe400078ec0ff */
[----:B------:R-:W-:Y:S02]  /*206f80*/  LOP3.LUT R5, R10, 0xffff, RZ, 0xc0, !PT ;  /* 0x0000ffff0a057812 */ /* 0x000fe400078ec0ff */
[----:B------:R-:W-:Y:S01]  /*206f90*/  PRMT R4, R8, 0x3340, R0 ;  /* 0x0000334008047816 */ /* 0x000fe20000000000 */
[----:B------:R0:W-:Y:S02]  /*206fa0*/  STL [R1+0x77c0], R8 ;  /* 0x0077c00801007387 */ /* 0x0001e40000100800 */
[----:B0-----:R-:W-:-:S05]  /*206fb0*/  IMAD.MOV.U32 R8, RZ, RZ, R3 ;  /* 0x000000ffff087224 */ /* 0x001fca00078e0003 */
[----:B------:R-:W-:-:S04]  /*206fc0*/  PRMT R3, R5, 0x3340, R8 ;  /* 0x0000334005037816 */ /* 0x000fc80000000008 */
[----:B------:R-:W-:-:S05]  /*206fd0*/  PRMT R3, R3, 0x5410, R4 ;  /* 0x0000541003037816 */ /* 0x000fca0000000004 */
[----:B------:R-:W-:Y:S04]  /*206fe0*/  STL [R1+0x1d98], R3 ;  /* 0x001d980301007387 */ /* 0x000fe80000100800 */
[----:B------:R0:W-:Y:S04]  /*206ff0*/  STL.64 [R1+0x1188], R20 ;  /* 0x0011881401007387 */ /* 0x0001e80000100a00 */
[----:B0-----:R-:W4:Y:S01]  /*207000*/  LDL.LU.64 R20, [R1+0x78d0] ;  /* 0x0078d00001147983 */ /* 0x001f220000300a00 */
[----:B------:R-:W-:-:S03]  /*207010*/  SHF.R.U32.HI R18, RZ, 0x8, R13 ;  /* 0x00000008ff127819 */ /* 0x000fc6000001160d */
[----:B------:R-:W4:Y:S01]  /*207020*/  LDL.LU R10, [R1+0x518] ;  /* 0x00051800010a7983 */ /* 0x000f220000300800 */
[----:B------:R-:W-:Y:S02]  /*207030*/  SHF.R.U32.HI R5, RZ, 0x8, R5 ;  /* 0x00000008ff057819 */ /* 0x000fe40000011605 */
[----:B------:R-:W-:Y:S02]  /*207040*/  SHF.R.U32.HI R8, RZ, 0x8, R8 ;  /* 0x00000008ff087819 */ /* 0x000fe40000011608 */
[----:B------:R-:W-:Y:S01]  /*207050*/  LOP3.LUT R18, R18, 0xffff, RZ, 0xc0, !PT ;  /* 0x0000ffff12127812 */ /* 0x000fe200078ec0ff */
[----:B------:R-:W4:Y:S04]  /*207060*/  LDL.LU R3, [R1+0x330] ;  /* 0x0003300001037983 */ /* 0x000f280000300800 */
[----:B------:R-:W4:Y:S04]  /*207070*/  LDL.LU R12, [R1+0x468] ;  /* 0x00046800010c7983 */ /* 0x000f280000300800 */
[----:B------:R-:W4:Y:S01]  /*207080*/  LDL.LU R4, [R1+0x4cc] ;  /* 0x0004cc0001047983 */ /* 0x000f220000300800 */
[----:B------:R-:W-:-:S02]  /*207090*/  PRMT R18, R18, 0x3340, R0 ;  /* 0x0000334012127816 */ /* 0x000fc40000000000 */
[----:B------:R-:W-:Y:S02]  /*2070a0*/  LOP3.LUT R5, R5, 0xffff, RZ, 0xc0, !PT ;  /* 0x0000ffff05057812 */ /* 0x000fe400078ec0ff */
[----:B------:R-:W-:Y:S01]  /*2070b0*/  LOP3.LUT R8, R8, 0xffff, RZ, 0xc0, !PT ;  /* 0x0000ffff08087812 */ /* 0x000fe200078ec0ff */
[----:B------:R-:W4:Y:S04]  /*2070c0*/  LDL.LU R6, [R1+0x2a8] ;  /* 0x0002a80001067983 */ /* 0x000f280000300800 */
[----:B------:R-:W4:Y:S04]  /*2070d0*/  LDL.LU R13, [R1+0x408] ;  /* 0x00040800010d7983 */ /* 0x000f280000300800 */
[----:B------:R0:W-:Y:S02]  /*2070e0*/  STL [R1+0x3bc], R18 ;  /* 0x0003bc1201007387 */ /* 0x0001e40000100800 */
[----:B0-----:R-:W-:-:S05]  /*2070f0*/  PRMT R18, R5, 0x3340, R8 ;  /* 0x0000334005127816 */ /* 0x001fca0000000008 */
[----:B------:R0:W-:Y:S01]  /*207100*/  STL [R1+0x684], R18 ;  /* 0x0006841201007387 */ /* 0x0001e20000100800 */
[----:B--2---:R-:W-:Y:S02]  /*207110*/  LOP3.LUT R8, R19, 0xffff, RZ, 0xc0, !PT ;  /* 0x0000ffff13087812 */ /* 0x004fe400078ec0ff */
[----:B---3--:R-:W-:Y:S02]  /*207120*/  LOP3.LUT R5, R9, 0xffff, RZ, 0xc0, !PT ;  /* 0x0000ffff09057812 */ /* 0x008fe400078ec0ff */
[----:B----4-:R-:W-:Y:S02]  /*207130*/  LOP3.LUT R9, R11, 0xffff, RZ, 0xc0, !PT ;  /* 0x0000ffff0b097812 */ /* 0x010fe400078ec0ff */
[----:B0-----:R-:W-:Y:S02]  /*207140*/  PRMT R18, R5, 0x3340, R0 ;  /* 0x0000334005127816 */ /* 0x001fe40000000000 */
[----:B------:R-:W-:-:S04]  /*207150*/  PRMT R11, R8, 0x3340, R9 ;  /* 0x00003340080b7816 */ /* 0x000fc80000000009 */
[----:B------:R-:W-:-:S05]  /*207160*/  PRMT R11, R11, 0x5410, R18 ;  /* 0x000054100b0b7816 */ /* 0x000fca0000000012 */
[----:B------:R-:W-:Y:S01]  /*207170*/  STL [R1+0x1d6c], R11 ;  /* 0x001d6c0b01007387 */ /* 0x000fe20000100800 */
[----:B------:R-:W-:-:S05]  /*207180*/  IADD3 R18, P1, R2, R21, RZ ;  /* 0x0000001502127210 */ /* 0x000fca0007f3e0ff */
[----:B------:R-:W-:-:S05]  /*207190*/  IMAD.X R19, R7, 0x1, R20, P1 ;  /* 0x0000000107137824 */ /* 0x000fca00008e0614 */
[----:B------:R0:W-:Y:S04]  /*2071a0*/  STL.64 [R1+0x1170], R18 ;  /* 0x0011701201007387 */ /* 0x0001e80000100a00 */
[----:B0-----:R-:W2:Y:S01]  /*2071b0*/  LDL.LU.64 R18, [R1+0x78c8] ;  /* 0x0078c80001127983 */ /* 0x001ea20000300a00 */
        /* <DEDUP_REMOVED lines=9> */
[----:B------:R-:W-:-:S02]  /*207250*/  LOP3.LUT R5, R3, 0xffff, RZ, 0xc0, !PT ;  /* 0x0000ffff03057812 */ /* 0x000fc400078ec0ff */
[----:B------:R-:W-:Y:S01]  /*207260*/  LOP3.LUT R12, R12, 0xffff, RZ, 0xc0, !PT ;  /* 0x0000ffff0c0c7812 */ /* 0x000fe200078ec0ff */
[----:B------:R-:W-:Y:S04]  /*207270*/  STL.64 [R1+0x78b8], R20 ;  /* 0x0078b81401007387 */ /* 0x000fe80000100a00 */
[----:B------:R0:W-:Y:S01]  /*207280*/  STL [R1+0x64c], R9 ;  /* 0x00064c0901007387 */ /* 0x0001e20000100800 */
[----:B------:R-:W-:Y:S02]  /*207290*/  LOP3.LUT R3, R6, 0xffff, RZ, 0xc0, !PT ;  /* 0x0000ffff06037812 */ /* 0x000fe400078ec0ff */
[----:B------:R-:W-:Y:S01]  /*2072a0*/  PRMT R6, R10, 0x3340, R12 ;  /* 0x000033400a067816 */ /* 0x000fe2000000000c */
[----:B------:R1:W-:Y:S01]  /*2072b0*/  STL [R1+0x3b8], R8 ;  /* 0x0003b80801007387 */ /* 0x0003e20000100800 */
[----:B------:R-:W-:-:S02]  /*2072c0*/  LOP3.LUT R4, R4, 0xffff, RZ, 0xc0, !PT ;  /* 0x0000ffff04047812 */ /* 0x000fc400078ec0ff */
[--C-:B0-----:R-:W-:Y:S02]  /*2072d0*/  PRMT R9, R5, 0x3340, R0.reuse ;  /* 0x0000334005097816 */ /* 0x101fe40000000000 */
[----:B-1----:R-:W-:Y:S02]  /*2072e0*/  LOP3.LUT R8, R13, 0xffff, RZ, 0xc0, !PT ;  /* 0x0000ffff0d087812 */ /* 0x002fe400078ec0ff */
[----:B------:R-:W-:Y:S02]  /*2072f0*/  PRMT R11, R6, 0x5410, R9 ;  /* 0x00005410060b7816 */ /* 0x000fe40000000009 */
[----:B------:R-:W-:Y:S02]  /*207300*/  PRMT R9, R3, 0x3340, R0 ;  /* 0x0000334003097816 */ /* 0x000fe40000000000 */
[----:B------:R-:W-:Y:S01]  /*207310*/  PRMT R6, R4, 0x3340, R8 ;  /* 0x0000334004067816 */ /* 0x000fe20000000008 */
[----:B------:R0:W-:Y:S03]  /*207320*/  STL [R1+0x1d60], R11 ;  /* 0x001d600b01007387 */ /* 0x0001e60000100800 */
[----:B0-----:R-:W-:-:S02]  /*207330*/  PRMT R11, R6, 0x5410, R9 ;  /* 0x00005410060b7816 */ /* 0x001fc40000000009 */
[----:B------:R-:W3:Y:S04]  /*207340*/  LDL.LU R6, [R1+0x5188] ;  /* 0x0051880001067983 */ /* 0x000ee80000300800 */
[----:B------:R-:W4:Y:S04]  /*207350*/  LDL.LU R9, [R1+0x864] ;  /* 0x0008640001097983 */ /* 0x000f280000300800 */
[----:B------:R0:W-:Y:S01]  /*207360*/  STL [R1+0x1d58], R11 ;  /* 0x001d580b01007387 */ /* 0x0001e20000100800 */
[----:B------:R-:W-:Y:S02]  /*207370*/  SHF.R.U32.HI R10, RZ, 0x8, R10 ;  /* 0x00000008ff0a7819 */ /* 0x000fe4000001160a */
[----:B------:R-:W-:Y:S01]  /*207380*/  SHF.R.U32.HI R12, RZ, 0x8, R12 ;  /* 0x00000008ff0c7819 */ /* 0x000fe2000001160c */
[----:B0-----:R-:W4:Y:S01]  /*207390*/  LDL.LU R11, [R1+0x2cd8] ;  /* 0x002cd800010b7983 */ /* 0x001f220000300800 */
[----:B------:R-:W-:-:S02]  /*2073a0*/  SHF.R.U32.HI R4, RZ, 0x8, R4 ;  /* 0x00000008ff047819 */ /* 0x000fc40000011604 */
[----:B------:R-:W-:Y:S02]  /*2073b0*/  LOP3.LUT R10, R10, 0xffff, RZ, 0xc0, !PT ;  /* 0x0000ffff0a0a7812 */ /* 0x000fe400078ec0ff */
[----:B------:R-:W-:Y:S02]  /*2073c0*/  LOP3.LUT R12, R12, 0xffff, RZ, 0xc0, !PT ;  /* 0x0000ffff0c0c7812 */ /* 0x000fe400078ec0ff */
[----:B------:R-:W-:Y:S02]  /*2073d0*/  SHF.R.U32.HI R8, RZ, 0x8, R8 ;  /* 0x00000008ff087819 */ /* 0x000fe40000011608 */
[----:B------:R-:W-:Y:S02]  /*2073e0*/  LOP3.LUT R4, R4, 0xffff, RZ, 0xc0, !PT ;  /* 0x0000ffff04047812 */ /* 0x000fe400078ec0ff */
[----:B------:R-:W-:Y:S02]  /*2073f0*/  PRMT R12, R10, 0x3340, R12 ;  /* 0x000033400a0c7816 */ /* 0x000fe4000000000c */
[----:B------:R-:W-:-:S04]  /*207400*/  LOP3.LUT R8, R8, 0xffff, RZ, 0xc0, !PT ;  /* 0x0000ffff08087812 */ /* 0x000fc800078ec0ff */
[----:B------:R-:W-:Y:S02]  /*207410*/  PRMT R8, R4, 0x3340, R8 ;  /* 0x0000334004087816 */ /* 0x000fe40000000008 */
[----:B--2---:R-:W-:-:S05]  /*207420*/  IADD3 R20, P1, R2, R19, RZ ;  /* 0x0000001302147210 */ /* 0x004fca0007f3e0ff */
[----:B------:R-:W-:-:S05]  /*207430*/  IMAD.X R21, R7, 0x1, R18, P1 ;  /* 0x0000000107157824 */ /* 0x000fca00008e0612 */
[----:B------:R-:W-:Y:S04]  /*207440*/  STL.64 [R1+0x1168], R20 ;  /* 0x0011681401007387 */ /* 0x000fe80000100a00 */
[----:B------:R-:W2:Y:S04]  /*207450*/  LDL.LU R10, [R1+0x2b0] ;  /* 0x0002b000010a7983 */ /* 0x000ea80000300800 */
[----:B------:R0:W-:Y:S04]  /*207460*/  STL [R1+0x644], R12 ;  /* 0x0006440c01007387 */ /* 0x0001e80000100800 */
[----:B------:R-:W2:Y:S01]  /*207470*/  LDL.LU R4, [R1+0x40c] ;  /* 0x00040c0001047983 */ /* 0x000ea20000300800 */
[----:B------:R-:W-:-:S03]  /*207480*/  SHF.R.U32.HI R3, RZ, 0x8, R3 ;  /* 0x00000008ff037819 */ /* 0x000fc60000011603 */
[----:B------:R1:W-:Y:S01]  /*207490*/  STL [R1+0x640], R8 ;  /* 0x0006400801007387 */ /* 0x0003e20000100800 */
[----:B------:R-:W-:Y:S02]  /*2074a0*/  LOP3.LUT R3, R3, 0xffff, RZ, 0xc0, !PT ;  /* 0x0000ffff03037812 */ /* 0x000fe400078ec0ff */
[C---:B0-----:R-:W-:Y:S01]  /*2074b0*/  IADD3 R12, P1, R2.reuse, R17, RZ ;  /* 0x00000011020c7210 */ /* 0x041fe20007f3e0ff */
[----:B------:R-:W-:Y:S04]  /*2074c0*/  STL [R1+0x78a8], R15 ;  /* 0x0078a80f01007387 */ /* 0x000fe80000100800 */
[----:B------:R-:W-:Y:S01]  /*2074d0*/  IMAD.X R13, R7, 0x1, R15, P1 ;  /* 0x00000001070d7824 */ /* 0x000fe200008e060f */
[----:B-1----:R-:W-:Y:S02]  /*2074e0*/  PRMT R8, R3, 0x3340, R0 ;  /* 0x0000334003087816 */ /* 0x002fe40000000000 */
[----:B------:R-:W-:-:S02]  /*2074f0*/  IADD3 R20, P1, R2, R16, RZ ;  /* 0x0000001002147210 */ /* 0x000fc40007f3e0ff */
[----:B------:R0:W-:Y:S04]  /*207500*/  STL.64 [R1+0x1160], R12 ;  /* 0x0011600c01007387 */ /* 0x0001e80000100a00 */
[----:B------:R-:W2:Y:S01]  /*207510*/  LDL.LU R3, [R1+0x800] ;  /* 0x0008000001037983 */ /* 0x000ea20000300800 */
[----:B------:R-:W-:-:S03]  /*207520*/  IMAD.X R21, R7, 0x1, R14, P1 ;  /* 0x0000000107157824 */ /* 0x000fc600008e060e */
[----:B0-----:R-:W2:Y:S04]  /*207530*/  LDL.LU R13, [R1+0x2ec8] ;  /* 0x002ec800010d7983 */ /* 0x001ea80000300800 */
[----:B------:R0:W-:Y:S04]  /*207540*/  STL [R1+0x3b4], R8 ;  /* 0x0003b40801007387 */ /* 0x0001e80000100800 */
[----:B------:R-:W2:Y:S04]  /*207550*/  LDL.LU R12, [R1+0x294c] ;  /* 0x00294c00010c7983 */ /* 0x000ea80000300800 */
[----:B------:R-:W-:Y:S04]  /*207560*/  STL.64 [R1+0x78b0], R16 ;  /* 0x0078b01001007387 */ /* 0x000fe80000100a00 */
[----:B------:R-:W2:Y:S01]  /*207570*/  LDL.LU R7, [R1+0x78c0] ;  /* 0x0078c00001077983 */ /* 0x000ea20000300800 */
[----:B------:R-:W-:-:S04]  /*207580*/  SHF.R.U32.HI R5, RZ, 0x8, R5 ;  /* 0x00000008ff057819 */ /* 0x000fc80000011605 */
[----:B------:R-:W-:-:S04]  /*207590*/  LOP3.LUT R5, R5, 0xffff, RZ, 0xc0, !PT ;  /* 0x0000ffff05057812 */ /* 0x000fc800078ec0ff */
[--C-:B0-----:R-:W-:Y:S01]  /*2075a0*/  PRMT R8, R5, 0x3340, R0.reuse ;  /* 0x0000334005087816 */ /* 0x101fe20000000000 */
[----:B------:R-:W-:Y:S01]  /*2075b0*/  STL.64 [R1+0x1158], R20 ;  /* 0x0011581401007387 */ /* 0x000fe20000100a00 */
[----:B---3--:R-:W-:Y:S02]  /*2075c0*/  LOP3.LUT R6, R6, 0xffff, RZ, 0xc0, !PT ;  /* 0x0000ffff06067812 */ /* 0x008fe400078ec0ff */
[----:B----4-:R-:W-:Y:S01]  /*2075d0*/  LOP3.LUT R5, R9, 0xffff, RZ, 0xc0, !PT ;  /* 0x0000ffff09057812 */ /* 0x010fe200078ec0ff */
[----:B------:R0:W-:Y:S02]  /*2075e0*/  STL [R1+0x3b0], R8 ;  /* 0x0003b00801007387 */ /* 0x0001e40000100800 */
[----:B0-----:R-:W-:Y:S02]  /*2075f0*/  LOP3.LUT R8, R11, 0xffff, RZ, 0xc0, !PT ;  /* 0x0000ffff0b087812 */ /* 0x001fe400078ec0ff */
[----:B------:R-:W-:Y:S02]  /*207600*/  PRMT R11, R5, 0x3340, R0 ;  /* 0x00003340050b7816 */ /* 0x000fe40000000000 */
[----:B------:R-:W-:-:S02]  /*207610*/  SHF.R.U32.HI R5, RZ, 0x8, R5 ;  /* 0x00000008ff057819 */ /* 0x000fc40000011605 */
[----:B------:R-:W-:Y:S02]  /*207620*/  PRMT R9, R6, 0x3340, R8 ;  /* 0x0000334006097816 */ /* 0x000fe40000000008 */
[----:B------:R-:W-:Y:S02]  /*207630*/  SHF.R.U32.HI R6, RZ, 0x8, R6 ;  /* 0x00000008ff067819 */ /* 0x000fe40000011606 */
[----:B------:R-:W-:Y:S02]  /*207640*/  SHF.R.U32.HI R8, RZ, 0x8, R8 ;  /* 0x00000008ff087819 */ /* 0x000fe40000011608 */
[----:B------:R-:W-:Y:S02]  /*207650*/  LOP3.LUT R5, R5, 0xffff, RZ, 0xc0, !PT ;  /* 0x0000ffff05057812 */ /* 0x000fe400078ec0ff */
[----:B------:R-:W-:Y:S02]  /*207660*/  LOP3.LUT R6, R6, 0xffff, RZ, 0xc0, !PT ;  /* 0x0000ffff06067812 */ /* 0x000fe400078ec0ff */
[----:B------:R-:W-:-:S02]  /*207670*/  LOP3.LUT R8, R8, 0xffff, RZ, 0xc0, !PT ;  /* 0x0000ffff08087812 */ /* 0x000fc400078ec0ff */
[----:B------:R-:W-:Y:S02]  /*207680*/  PRMT R9, R9, 0x5410, R11 ;  /* 0x0000541009097816 */ /* 0x000fe4000000000b */
[----:B------:R-:W-:Y:S02]  /*207690*/  PRMT R5, R5, 0x3340, R0 ;  /* 0x0000334005057816 */ /* 0x000fe40000000000 */
[----:B------:R-:W-:Y:S01]  /*2076a0*/  PRMT R6, R6, 0x3340, R8 ;  /* 0x0000334006067816 */ /* 0x000fe20000000008 */
[----:B------:R-:W-:Y:S04]  /*2076b0*/  STL [R1+0x1d34], R9 ;  /* 0x001d340901007387 */ /* 0x000fe80000100800 */
[----:B------:R-:W-:Y:S04]  /*2076c0*/  STL [R1+0x63c], R6 ;  /* 0x00063c0601007387 */ /* 0x000fe80000100800 */
[----:B------:R0:W-:Y:S04]  /*2076d0*/  STL [R1+0x3ac], R5 ;  /* 0x0003ac0501007387 */ /* 0x0001e80000100800 */
[----:B0-----:R-:W3:Y:S04]  /*2076e0*/  LDL.LU R5, [R1+0x518c] ;  /* 0x00518c0001057983 */ /* 0x001ee80000300800 */
[----:B------:R-:W4:Y:S01]  /*2076f0*/  LDL.LU R6, [R1+0x878] ;  /* 0x0008780001067983 */ /* 0x000f220000300800 */
[----:B--2---:R-:W-:-:S03]  /*207700*/  LOP3.LUT R9, R4, 0xffff, RZ, 0xc0, !PT ;  /* 0x0000ffff04097812 */ /* 0x004fc600078ec0ff */
[----:B------:R-:W2:Y:S01]  /*207710*/  LDL.LU R4, [R1+0x2ccc] ;  /* 0x002ccc0001047983 */ /* 0x000ea20000300800 */
[----:B------:R-:W-:-:S04]  /*207720*/  LOP3.LUT R10, R10, 0xffff, RZ, 0xc0, !PT ;  /* 0x0000ffff0a0a7812 */ /* 0x000fc800078ec0ff */
[----:B------:R-:W-:Y:S01]  /*207730*/  PRMT R11, R10, 0x3340, R0 ;  /* 0x000033400a0b7816 */ /* 0x000fe20000000000 */
[----:B------:R0:W-:Y:S01]  /*207740*/  STL [R1+0x77c4], R10 ;  /* 0x0077c40a01007387 */ /* 0x0001e20000100800 */
[----:B------:R-:W-:Y:S01]  /*207750*/  VIADD R2, R2, UR6 ;  /* 0x0000000602027c36 */ /* 0x000fe20008000000 */
[----:B------:R-:W-:Y:S01]  /*207760*/  SHF.R.U32.HI R15, RZ, 0x8, R9 ;  /* 0x00000008ff0f7819 */ /* 0x000fe20000011609 */
[----:B------:R-:W-:Y:S01]  /*207770*/  ULDC UR6, c[0x0][0x248] ;  /* 0x0000920000067ab9 */ /* 0x000fe20000000800 */
[----:B------:R-:W-:Y:S02]  /*207780*/  LOP3.LUT R3, R3, 0xffff, RZ, 0xc0, !PT ;  /* 0x0000ffff03037812 */ /* 0x000fe400078ec0ff */
[----:B------:R-:W-:-:S04]  /*207790*/  LOP3.LUT R7, R7, 0xffff, RZ, 0xc0, !PT ;  /* 0x0000ffff07077812 */ /* 0x000fc800078ec0ff */
[----:B------:R-:W-:-:S04]  /*2077a0*/  PRMT R8, R7, 0x3340, R9 ;  /* 0x0000334007087816 */ /* 0x000fc80000000009 */
[----:B0-----:R-:W-:Y:S02]  /*2077b0*/  PRMT R10, R8, 0x5410, R11 ;  /* 0x00005410080a7816 */ /* 0x001fe4000000000b */
[----:B------:R-:W-:-:S03]  /*2077c0*/  LOP3.LUT R8, R13, 0xffff, RZ, 0xc0, !PT ;  /* 0x0000ffff0d087812 */ /* 0x000fc600078ec0ff */
[----:B------:R0:W-:Y:S01]  /*2077d0*/  STL [R1+0x1d38], R10 ;  /* 0x001d380a01007387 */ /* 0x0001e20000100800 */
[----:B------:R-:W-:Y:S02]  /*2077e0*/  IADD3 R16, P1, R2, R27, RZ ;  /* 0x0000001b02107210 */ /* 0x000fe40007f3e0ff */
[----:B0-----:R-:W-:Y:S02]  /*2077f0*/  LOP3.LUT R10, R12, 0xffff, RZ, 0xc0, !PT ;  /* 0x0000ffff0c0a7812 */ /* 0x001fe400078ec0ff */
[----:B------:R-:W-:Y:S02]  /*207800*/  PRMT R12, R3, 0x3340, R0 ;  /* 0x00003340030c7816 */ /* 0x000fe40000000000 */
[----:B------:R-:W-:Y:S02]  /*207810*/  PRMT R11, R8, 0x3340, R10 ;  /* 0x00003340080b7816 */ /* 0x000fe4000000000a */
[----:B------:R-:W-:Y:S02]  /*207820*/  SHF.R.U32.HI R7, RZ, 0x8, R7 ;  /* 0x00000008ff077819 */ /* 0x000fe40000011607 */
[----:B------:R-:W-:-:S02]  /*207830*/  PRMT R11, R11, 0x5410, R12 ;  /* 0x000054100b0b7816 */ /* 0x000fc4000000000c */
[----:B------:R-:W-:Y:S02]  /*207840*/  SHF.R.S32.HI R12, RZ, 0x1f, R2 ;  /* 0x0000001fff0c7819 */ /* 0x000fe40000011402 */
[----:B------:R-:W-:Y:S02]  /*207850*/  LOP3.LUT R7, R7, 0xffff, RZ, 0xc0, !PT ;  /* 0x0000ffff07077812 */ /* 0x000fe400078ec0ff */
[----:B------:R-:W-:Y:S02]  /*207860*/  LOP3.LUT R15, R15, 0xffff, RZ, 0xc0, !PT ;  /* 0x0000ffff0f0f7812 */ /* 0x000fe400078ec0ff */
[----:B------:R-:W-:Y:S02]  /*207870*/  SHF.R.U32.HI R8, RZ, 0x8, R8 ;  /* 0x00000008ff087819 */ /* 0x000fe40000011608 */
[----:B------:R-:W-:Y:S01]  /*207880*/  SHF.R.U32.HI R10, RZ, 0x8, R10 ;  /* 0x00000008ff0a7819 */ /* 0x000fe2000001160a */
[----:B------:R-:W-:Y:S01]  /*207890*/  IMAD.X R17, R12, 0x1, R26, P1 ;  /* 0x000000010c117824 */ /* 0x000fe200008e061a */
[----:B------:R0:W-:Y:S01]  /*2078a0*/  STL [R1+0x1d1c], R11 ;  /* 0x001d1c0b01007387 */ /* 0x0001e20000100800 */
[----:B------:R-:W-:-:S03]  /*2078b0*/  PRMT R7, R7, 0x3340, R15 ;  /* 0x0000334007077816 */ /* 0x000fc6000000000f */
[----:B------:R-:W2:Y:S01]  /*2078c0*/  LDL.LU R9, [R1+0x2ebc] ;  /* 0x002ebc0001097983 */ /* 0x000ea20000300800 */
[----:B------:R-:W-:-:S03]  /*2078d0*/  LOP3.LUT R8, R8, 0xffff, RZ, 0xc0, !PT ;  /* 0x0000ffff08087812 */ /* 0x000fc600078ec0ff */
[----:B------:R-:W-:Y:S01]  /*2078e0*/  STL.64 [R1+0x1150], R16 ;  /* 0x0011501001007387 */ /* 0x000fe20000100a00 */
[----:B------:R-:W-:-:S03]  /*2078f0*/  LOP3.LUT R10, R10, 0xffff, RZ, 0xc0, !PT ;  /* 0x0000ffff0a0a7812 */ /* 0x000fc600078ec0ff */
[----:B------:R-:W2:Y:S04]  /*207900*/  LDL.LU R13, [R1+0x818] ;  /* 0x00081800010d7983 */ /* 0x000ea80000300800 */
[----:B0-----:R-:W2:Y:S04]  /*207910*/  LDL.LU R11, [R1+0x2958] ;  /* 0x00295800010b7983 */ /* 0x001ea80000300800 */
[----:B------:R0:W-:Y:S01]  /*207920*/  STL [R1+0x7534], R7 ;  /* 0x0075340701007387 */ /* 0x0001e20000100800 */
[----:B---3--:R-:W-:Y:S02]  /*207930*/  LOP3.LUT R5, R5, 0xffff, RZ, 0xc0, !PT ;  /* 0x0000ffff05057812 */ /* 0x008fe400078ec0ff */
[----:B0-----:R-:W-:-:S02]  /*207940*/  PRMT R7, R8, 0x3340, R10 ;  /* 0x0000334008077816 */ /* 0x001fc4000000000a */
[----:B----4-:R-:W-:-:S03]  /*207950*/  LOP3.LUT R8, R6, 0xffff, RZ, 0xc0, !PT ;  /* 0x0000ffff06087812 */ /* 0x010fc600078ec0ff */
[----:B------:R2:W-:Y:S01]  /*207960*/  STL [R1+0x638], R7 ;  /* 0x0006380701007387 */ /* 0x0005e20000100800 */
[----:B------:R-:W-:Y:S02]  /*207970*/  PRMT R6, R8, 0x3340, R0 ;  /* 0x0000334008067816 */ /* 0x000fe40000000000 */
[----:B------:R-:W-:Y:S02]  /*207980*/  IADD3 R16, P1, R2, R29, RZ ;  /* 0x0000001d02107210 */ /* 0x000fe40007f3e0ff */
[----:B------:R-:W-:-:S03]  /*207990*/  SHF.R.U32.HI R10, RZ, 0x8, R3 ;  /* 0x00000008ff0a7819 */ /* 0x000fc60000011603 */
[----:B------:R-:W-:Y:S01]  /*2079a0*/  IMAD.X R17, R12, 0x1, R28, P1 ;  /* 0x000000010c117824 */ /* 0x000fe200008e061c */
[----:B--2---:R-:W-:-:S04]  /*2079b0*/  LOP3.LUT R7, R4, 0xffff, RZ, 0xc0, !PT ;  /* 0x0000ffff04077812 */ /* 0x004fc800078ec0ff */
[----:B------:R-:W-:-:S04]  /*2079c0*/  PRMT R4, R5, 0x3340, R7 ;  /* 0x0000334005047816 */ /* 0x000fc80000000007 */
[----:B------:R-:W-:-:S05]  /*2079d0*/  PRMT R4, R4, 0x5410, R6 ;  /* 0x0000541004047816 */ /* 0x000fca0000000006 */
[----:B------:R0:W-:Y:S04]  /*2079e0*/  STL [R1+0x1cf8], R4 ;  /* 0x001cf80401007387 */ /* 0x0001e80000100800 */
[----:B------:R-:W2:Y:S04]  /*2079f0*/  LDL.LU R3, [R1+0x6d4] ;  /* 0x0006d40001037983 */ /* 0x000ea80000300800 */
[----:B------:R-:W3:Y:S04]  /*207a00*/  LDL.LU R6, [R1+0x354] ;  /* 0x0003540001067983 */ /* 0x000ee80000300800 */
[----:B------:R-:W-:Y:S04]  /*207a10*/  STL.64 [R1+0x1128], R16 ;  /* 0x0011281001007387 */ /* 0x000fe80000100a00 */
[----:B0-----:R-:W4:Y:S01]  /*207a20*/  LDL.LU R4, [R1+0x484] ;  /* 0x0004840001047983 */ /* 0x001f220000300800 */
        /* <DEDUP_REMOVED lines=9> */
[----:B------:R-:W-:Y:S02]  /*207ac0*/  LOP3.LUT R5, R9, 0xffff, RZ, 0xc0, !PT ;  /* 0x0000ffff09057812 */ /* 0x000fe400078ec0ff */
[----:B------:R-:W-:Y:S02]  /*207ad0*/  LOP3.LUT R13, R13, 0xffff, RZ, 0xc0, !PT ;  /* 0x0000ffff0d0d7812 */ /* 0x000fe400078ec0ff */
[----:B0-----:R-:W-:Y:S02]  /*207ae0*/  LOP3.LUT R7, R11, 0xffff, RZ, 0xc0, !PT ;  /* 0x0000ffff0b077812 */ /* 0x001fe400078ec0ff */
[----:B------:R-:W-:-:S02]  /*207af0*/  PRMT R10, R13, 0x3340, R0 ;  /* 0x000033400d0a7816 */ /* 0x000fc40000000000 */
[----:B------:R-:W-:Y:S02]  /*207b00*/  PRMT R9, R5, 0x3340, R7 ;  /* 0x0000334005097816 */ /* 0x000fe40000000007 */
[----:B------:R-:W-:Y:S02]  /*207b10*/  SHF.R.U32.HI R5, RZ, 0x8, R5 ;  /* 0x00000008ff057819 */ /* 0x000fe40000011605 */
[----:B------:R-:W-:Y:S02]  /*207b20*/  SHF.R.U32.HI R7, RZ, 0x8, R7 ;  /* 0x00000008ff077819 */ /* 0x000fe40000011607 */
[----:B------:R-:W-:Y:S02]  /*207b30*/  PRMT R9, R9, 0x5410, R10 ;  /* 0x0000541009097816 */ /* 0x000fe4000000000a */
[----:B------:R-:W-:Y:S02]  /*207b40*/  IADD3 R10, P1, R2, R25, RZ ;  /* 0x00000019020a7210 */ /* 0x000fe40007f3e0ff */
[----:B------:R-:W-:-:S02]  /*207b50*/  LOP3.LUT R5, R5, 0xffff, RZ, 0xc0, !PT ;  /* 0x0000ffff05057812 */ /* 0x000fc400078ec0ff */
[----:B------:R-:W-:Y:S01]  /*207b60*/  LOP3.LUT R7, R7, 0xffff, RZ, 0xc0, !PT ;  /* 0x0000ffff07077812 */ /* 0x000fe200078ec0ff */
[----:B------:R-:W-:Y:S01]  /*207b70*/  IMAD.X R11, R12, 0x1, R24, P1 ;  /* 0x000000010c0b7824 */ /* 0x000fe200008e0618 */
[----:B------:R-:W-:Y:S04]  /*207b80*/  STL [R1+0x77c8], R13 ;  /* 0x0077c80d01007387 */ /* 0x000fe80000100800 */
[----:B------:R0:W-:Y:S01]  /*207b90*/  STL [R1+0x1ce8], R9 ;  /* 0x001ce80901007387 */ /* 0x0001e20000100800 */
[----:B------:R-:W-:-:S03]  /*207ba0*/  PRMT R7, R5, 0x3340, R7 ;  /* 0x0000334005077816 */ /* 0x000fc60000000007 */
[----:B------:R2:W-:Y:S01]  /*207bb0*/  STL.64 [R1+0x1120], R10 ;  /* 0x0011200a01007387 */ /* 0x0005e20000100a00 */
[----:B0-----:R-:W-:-:S03]  /*207bc0*/  SHF.R.U32.HI R9, RZ, 0x8, R8 ;  /* 0x00000008ff097819 */ /* 0x001fc60000011608 */
[----:B------:R-:W4:Y:S04]  /*207bd0*/  LDL.LU R8, [R1+0x6e0] ;  /* 0x0006e00001087983 */ /* 0x000f280000300800 */
[----:B------:R-:W4:Y:S04]  /*207be0*/  LDL.LU R17, [R1+0x358] ;  /* 0x0003580001117983 */ /* 0x000f280000300800 */
[----:B------:R-:W4:Y:S04]  /*207bf0*/  LDL.LU R15, [R1+0x488] ;  /* 0x00048800010f7983 */ /* 0x000f280000300800 */
[----:B------:R3:W-:Y:S01]  /*207c00*/  STL [R1+0x753c], R7 ;  /* 0x00753c0701007387 */ /* 0x0007e20000100800 */
[----:B------:R-:W-:-:S02]  /*207c10*/  LOP3.LUT R9, R9, 0xffff, RZ, 0xc0, !PT ;  /* 0x0000ffff09097812 */ /* 0x000fc400078ec0ff */
[----:B------:R-:W-:Y:S02]  /*207c20*/  IADD3 R20, P1, R2, R23, RZ ;  /* 0x0000001702147210 */ /* 0x000fe40007f3e0ff */
[----:B------:R-:W-:-:S03]  /*207c30*/  PRMT R9, R9, 0x3340, R0 ;  /* 0x0000334009097816 */ /* 0x000fc60000000000 */
[----:B------:R-:W-:Y:S02]  /*207c40*/  IMAD.X R21, R12, 0x1, R22, P1 ;  /* 0x000000010c157824 */ /* 0x000fe400008e0616 */
[----:B------:R0:W-:Y:S04]  /*207c50*/  STL [R1+0x3a4], R9 ;  /* 0x0003a40901007387 */ /* 0x0001e80000100800 */
[----:B------:R-:W4:Y:S01]  /*207c60*/  LDL.LU R5, [R1+0x4e4] ;  /* 0x0004e40001057983 */ /* 0x000f220000300800 */
[----:B--2---:R-:W-:Y:S02]  /*207c70*/  LOP3.LUT R10, R3, 0xffff, RZ, 0xc0, !PT ;  /* 0x0000ffff030a7812 */ /* 0x004fe400078ec0ff */
[----:B---3--:R-:W-:Y:S02]  /*207c80*/  LOP3.LUT R7, R6, 0xffff, RZ, 0xc0, !PT ;  /* 0x0000ffff06077812 */ /* 0x008fe400078ec0ff */
[----:B------:R-:W2:Y:S01]  /*207c90*/  LDL.LU R6, [R1+0x2d0] ;  /* 0x0002d00001067983 */ /* 0x000ea20000300800 */
[----:B----4-:R-:W-:-:S02]  /*207ca0*/  LOP3.LUT R13, R4, 0xffff, RZ, 0xc0, !PT ;  /* 0x0000ffff040d7812 */ /* 0x010fc400078ec0ff */
[----:B------:R-:W-:Y:S02]  /*207cb0*/  PRMT R4, R7, 0x3340, R0 ;  /* 0x0000334007047816 */ /* 0x000fe40000000000 */
[----:B------:R-:W-:-:S04]  /*207cc0*/  PRMT R3, R10, 0x3340, R13 ;  /* 0x000033400a037816 */ /* 0x000fc8000000000d */
[----:B------:R-:W-:-:S05]  /*207cd0*/  PRMT R3, R3, 0x5410, R4 ;  /* 0x0000541003037816 */ /* 0x000fca0000000004 */
[----:B------:R1:W-:Y:S04]  /*207ce0*/  STL [R1+0x1cd0], R3 ;  /* 0x001cd00301007387 */ /* 0x0003e80000100800 */
[----:B0-----:R-:W3:Y:S04]  /*207cf0*/  LDL.LU R9, [R1+0x418] ;  /* 0x0004180001097983 */ /* 0x001ee80000300800 */
[----:B-1----:R-:W4:Y:S04]  /*207d00*/  LDL.LU R3, [R1+0x5190] ;  /* 0x0051900001037983 */ /* 0x002f280000300800 */
[----:B------:R-:W4:Y:S04]  /*207d10*/  LDL.LU R4, [R1+0x2928] ;  /* 0x0029280001047983 */ /* 0x000f280000300800 */
[----:B------:R0:W-:Y:S04]  /*207d20*/  STL.64 [R1+0x1048], R20 ;  /* 0x0010481401007387 */ /* 0x0001e80000100a00 */
[----:B0-----:R-:W4:Y:S04]  /*207d30*/  LDL.LU.64 R20, [R1+0x78b8] ;  /* 0x0078b80001147983 */ /* 0x001f280000300a00 */
[----:B------:R-:W4:Y:S01]  /*207d40*/  LDL.LU R11, [R1+0x2ce8] ;  /* 0x002ce800010b7983 */ /* 0x000f220000300800 */
[----:B------:R-:W-:-:S02]  /*207d50*/  SHF.R.U32.HI R10, RZ, 0x8, R10 ;  /* 0x00000008ff0a7819 */ /* 0x000fc4000001160a */
[----:B------:R-:W-:Y:S02]  /*207d60*/  SHF.R.U32.HI R13, RZ, 0x8, R13 ;  /* 0x00000008ff0d7819 */ /* 0x000fe4000001160d */
[----:B------:R-:W-:Y:S02]  /*207d70*/  SHF.R.U32.HI R7, RZ, 0x8, R7 ;  /* 0x00000008ff077819 */ /* 0x000fe40000011607 */
[----:B------:R-:W-:Y:S02]  /*207d80*/  LOP3.LUT R10, R10, 0xffff, RZ, 0xc0, !PT ;  /* 0x0000ffff0a0a7812 */ /* 0x000fe400078ec0ff */
[----:B------:R-:W-:Y:S02]  /*207d90*/  LOP3.LUT R13, R13, 0xffff, RZ, 0xc0, !PT ;  /* 0x0000ffff0d0d7812 */ /* 0x000fe400078ec0ff */
[----:B------:R-:W-:Y:S02]  /*207da0*/  LOP3.LUT R7, R7, 0xffff, RZ, 0xc0, !PT ;  /* 0x0000ffff07077812 */ /* 0x000fe400078ec0ff */
[----:B------:R-:W-:-:S02]  /*207db0*/  PRMT R13, R10, 0x3340, R13 ;  /* 0x000033400a0d7816 */ /* 0x000fc4000000000d */
        /* <DEDUP_REMOVED lines=10> */
[----:B------:R-:W-:Y:S02]  /*207e60*/  SHF.R.U32.HI R7, RZ, 0x8, R7 ;  /* 0x00000008ff077819 */ /* 0x000fe40000011607 */
[----:B------:R-:W-:Y:S02]  /*207e70*/  PRMT R13, R13, 0x5410, R15 ;  /* 0x000054100d0d7816 */ /* 0x000fe4000000000f */
[----:B------:R-:W-:-:S02]  /*207e80*/  LOP3.LUT R8, R8, 0xffff, RZ, 0xc0, !PT ;  /* 0x0000ffff08087812 */ /* 0x000fc400078ec0ff */
[----:B------:R-:W-:Y:S02]  /*207e90*/  LOP3.LUT R10, R10, 0xffff, RZ, 0xc0, !PT ;  /* 0x0000ffff0a0a7812 */ /* 0x000fe400078ec0ff */
[----:B------:R-:W-:Y:S02]  /*207ea0*/  LOP3.LUT R7, R7, 0xffff, RZ, 0xc0, !PT ;  /* 0x0000ffff07077812 */ /* 0x000fe400078ec0ff */
[----:B------:R-:W-:Y:S02]  /*207eb0*/  PRMT R10, R8, 0x3340, R10 ;  /* 0x00003340080a7816 */ /* 0x000fe4000000000a */
[----:B------:R-:W-:Y:S01]  /*207ec0*/  PRMT R8, R7, 0x3340, R0 ;  /* 0x0000334007087816 */ /* 0x000fe20000000000 */
[----:B------:R3:W-:Y:S01]  /*207ed0*/  STL [R1+0x1cc4], R13 ;  /* 0x001cc40d01007387 */ /* 0x0007e20000100800 */
[----:B------:R-:W-:Y:S02]  /*207ee0*/  LOP3.LUT R7, R5, 0xffff, RZ, 0xc0, !PT ;  /* 0x0000ffff05077812 */ /* 0x000fe400078ec0ff */
[----:B--2---:R-:W-:-:S02]  /*207ef0*/  LOP3.LUT R6, R6, 0xffff, RZ, 0xc0, !PT ;  /* 0x0000ffff06067812 */ /* 0x004fc400078ec0ff */
[----:B---3--:R-:W-:Y:S02]  /*207f00*/  LOP3.LUT R13, R9, 0xffff, RZ, 0xc0, !PT ;  /* 0x0000ffff090d7812 */ /* 0x008fe400078ec0ff */
[----:B----4-:R-:W-:Y:S02]  /*207f10*/  LOP3.LUT R5, R3, 0xffff, RZ, 0xc0, !PT ;  /* 0x0000ffff03057812 */ /* 0x010fe400078ec0ff */
[----:B------:R-:W-:Y:S02]  /*207f20*/  LOP3.LUT R3, R4, 0xffff, RZ, 0xc0, !PT ;  /* 0x0000ffff04037812 */ /* 0x000fe400078ec0ff */
[----:B------:R-:W-:-:S05]  /*207f30*/  IADD3 R16, P1, R2, R21, RZ ;  /* 0x0000001502107210 */ /* 0x000fca0007f3e0ff */
[----:B------:R-:W-:Y:S01]  /*207f40*/  IMAD.X R17, R12, 0x1, R20, P1 ;  /* 0x000000010c117824 */ /* 0x000fe200008e0614 */
[----:B------:R-:W-:-:S04]  /*207f50*/  PRMT R4, R7, 0x3340, R13 ;  /* 0x0000334007047816 */ /* 0x000fc8000000000d */
[----:B------:R-:W-:Y:S04]  /*207f60*/  STL.64 [R1+0x10e8], R16 ;  /* 0x0010e81001007387 */ /* 0x000fe80000100a00 */
[----:B------:R-:W-:Y:S04]  /*207f70*/  STL [R1+0x628], R10 ;  /* 0x0006280a01007387 */ /* 0x000fe80000100800 */
[----:B------:R0:W-:Y:S01]  /*207f80*/  STL [R1+0x39c], R8 ;  /* 0x00039c0801007387 */ /* 0x0001e20000100800 */
[----:B------:R-:W-:Y:S02]  /*207f90*/  LOP3.LUT R15, R11, 0xffff, RZ, 0xc0, !PT ;  /* 0x0000ffff0b0f7812 */ /* 0x000fe400078ec0ff */
[----:B0-----:R-:W-:-:S04]  /*207fa0*/  PRMT R8, R6, 0x3340, R0 ;  /* 0x0000334006087816 */ /* 0x001fc80000000000 */
[----:B------:R-:W-:Y:S02]  /*207fb0*/  PRMT R9, R4, 0x5410, R8 ;  /* 0x0000541004097816 */ /* 0x000fe40000000008 */
[----:B------:R-:W-:Y:S02]  /*207fc0*/  PRMT R8, R3, 0x3340, R0 ;  /* 0x0000334003087816 */ /* 0x000fe40000000000 */
[----:B------:R-:W-:Y:S02]  /*207fd0*/  PRMT R4, R5, 0x3340, R15 ;  /* 0x0000334005047816 */ /* 0x000fe4000000000f */
[----:B------:R-:W-:Y:S02]  /*207fe0*/  IADD3 R16, P1, R2, R19, RZ ;  /* 0x0000001302107210 */ /* 0x000fe40007f3e0ff */
[----:B------:R-:W-:Y:S01]  /*207ff0*/  PRMT R8, R4, 0x5410, R8 ;  /* 0x0000541004087816 */ /* 0x000fe20000000008 */
[----:B------:R0:W-:Y:S04]  /*208000*/  STL [R1+0x1cbc], R9 ;  /* 0x001cbc0901007387 */ /* 0x0001e80000100800 */
[----:B------:R-:W2:Y:S01]  /*208010*/  LDL.LU R4, [R1+0x4e8] ;  /* 0x0004e80001047983 */ /* 0x000ea20000300800 */
[----:B------:R-:W-:-:S03]  /*208020*/  IMAD.X R17, R12, 0x1, R18, P1 ;  /* 0x000000010c117824 */ /* 0x000fc600008e0612 */
[----:B0-----:R-:W3:Y:S04]  /*208030*/  LDL.LU R9, [R1+0x2d4] ;  /* 0x0002d40001097983 */ /* 0x001ee80000300800 */
[----:B------:R0:W-:Y:S04]  /*208040*/  STL [R1+0x1ca4], R8 ;  /* 0x001ca40801007387 */ /* 0x0001e80000100800 */
[----:B0-----:R-:W4:Y:S04]  /*208050*/  LDL.LU R8, [R1+0x41c] ;  /* 0x00041c0001087983 */ /* 0x001f280000300800 */
[----:B------:R-:W4:Y:S04]  /*208060*/  LDL.LU R10, [R1+0x5194] ;  /* 0x00519400010a7983 */ /* 0x000f280000300800 */
[----:B------:R-:W4:Y:S04]  /*208070*/  LDL.LU R11, [R1+0x293c] ;  /* 0x00293c00010b7983 */ /* 0x000f280000300800 */
[----:B------:R0:W-:Y:S04]  /*208080*/  STL.64 [R1+0x1098], R16 ;  /* 0x0010981001007387 */ /* 0x0001e80000100a00 */
[----:B0-----:R-:W2:Y:S04]  /*208090*/  LDL.LU.64 R16, [R1+0x78b0] ;  /* 0x0078b00001107983 */ /* 0x001ea80000300a00 */
[----:B------:R0:W-:Y:S02]  /*2080a0*/  STL.64 [R1+0x78a0], R18 ;  /* 0x0078a01201007387 */ /* 0x0001e40000100a00 */
[----:B0-----:R-:W-:-:S02]  /*2080b0*/  SHF.R.U32.HI R18, RZ, 0x8, R5 ;  /* 0x00000008ff127819 */ /* 0x001fc40000011605 */
[----:B------:R-:W-:Y:S01]  /*2080c0*/  SHF.R.U32.HI R19, RZ, 0x8, R15 ;  /* 0x00000008ff137819 */ /* 0x000fe2000001160f */
[----:B------:R-:W4:Y:S04]  /*2080d0*/  LDL.LU R5, [R1+0x2cdc] ;  /* 0x002cdc0001057983 */ /* 0x000f280000300800 */
[----:B------:R-:W3:Y:S01]  /*2080e0*/  LDL.LU R15, [R1+0x78a8] ;  /* 0x0078a800010f7983 */ /* 0x000ee20000300800 */
[----:B------:R-:W-:Y:S02]  /*2080f0*/  LOP3.LUT R18, R18, 0xffff, RZ, 0xc0, !PT ;  /* 0x0000ffff12127812 */ /* 0x000fe400078ec0ff */
[----:B------:R-:W-:Y:S02]  /*208100*/  LOP3.LUT R19, R19, 0xffff, RZ, 0xc0, !PT ;  /* 0x0000ffff13137812 */ /* 0x000fe400078ec0ff */
[----:B------:R-:W-:-:S02]  /*208110*/  SHF.R.U32.HI R7, RZ, 0x8, R7 ;  /* 0x00000008ff077819 */ /* 0x000fc40000011607 */
        /* <DEDUP_REMOVED lines=8> */
[----:B------:R-:W-:Y:S02]  /*2081a0*/  PRMT R13, R6, 0x3340, R0 ;  /* 0x00003340060d7816 */ /* 0x000fe40000000000 */
[----:B------:R-:W-:Y:S01]  /*2081b0*/  SHF.R.U32.HI R3, RZ, 0x8, R3 ;  /* 0x00000008ff037819 */ /* 0x000fe20000011603 */
[----:B------:R0:W-:Y:S01]  /*2081c0*/  STL [R1+0x620], R7 ;  /* 0x0006200701007387 */ /* 0x0001e20000100800 */
[----:B--2---:R-:W-:-:S05]  /*2081d0*/  IADD3 R18, P1, R2, R17, RZ ;  /* 0x0000001102127210 */ /* 0x004fca0007f3e0ff */
[----:B---3--:R-:W-:Y:S01]  /*2081e0*/  IMAD.X R19, R12, 0x1, R15, P1 ;  /* 0x000000010c137824 */ /* 0x008fe200008e060f */
[----:B------:R-:W-:-:S05]  /*2081f0*/  IADD3 R6, P1, R2, R16, RZ ;  /* 0x0000001002067210 */ /* 0x000fca0007f3e0ff */
[----:B0-----:R-:W-:Y:S01]  /*208200*/  IMAD.X R7, R12, 0x1, R14, P1 ;  /* 0x000000010c077824 */ /* 0x001fe200008e060e */
[----:B------:R-:W-:Y:S04]  /*208210*/  STL.64 [R1+0x1090], R18 ;  /* 0x0010901201007387 */ /* 0x000fe80000100a00 */
[----:B------:R-:W-:Y:S04]  /*208220*/  STL [R1+0x398], R13 ;  /* 0x0003980d01007387 */ /* 0x000fe80000100800 */
[----:B------:R0:W-:Y:S02]  /*208230*/  STL.64 [R1+0x10e0], R6 ;  /* 0x0010e00601007387 */ /* 0x0001e40000100a00 */
[----:B0-----:R-:W-:-:S02]  /*208240*/  LOP3.LUT R7, R3, 0xffff, RZ, 0xc0, !PT ;  /* 0x0000ffff03077812 */ /* 0x001fc400078ec0ff */
[----:B------:R-:W2:Y:S04]  /*208250*/  LDL.LU R3, [R1+0x870] ;  /* 0x0008700001037983 */ /* 0x000ea80000300800 */
[----:B------:R-:W3:Y:S04]  /*208260*/  LDL.LU R6, [R1+0x2ed8] ;  /* 0x002ed80001067983 */ /* 0x000ee80000300800 */
[----:B------:R-:W3:Y:S01]  /*208270*/  LDL.LU R12, [R1+0x2bbc] ;  /* 0x002bbc00010c7983 */ /* 0x000ee20000300800 */
[----:B------:R-:W-:Y:S02]  /*208280*/  PRMT R7, R7, 0x3340, R0 ;  /* 0x0000334007077816 */ /* 0x000fe40000000000 */
[----:B------:R-:W-:-:S02]  /*208290*/  LOP3.LUT R4, R4, 0xffff, RZ, 0xc0, !PT ;  /* 0x0000ffff04047812 */ /* 0x000fc400078ec0ff */
[----:B------:R-:W-:Y:S02]  /*2082a0*/  LOP3.LUT R9, R9, 0xffff, RZ, 0xc0, !PT ;  /* 0x0000ffff09097812 */ /* 0x000fe400078ec0ff */
[----:B----4-:R-:W-:Y:S01]  /*2082b0*/  LOP3.LUT R8, R8, 0xffff, RZ, 0xc0, !PT ;  /* 0x0000ffff08087812 */ /* 0x010fe200078ec0ff */
[----:B------:R0:W-:Y:S01]  /*2082c0*/  STL [R1+0x394], R7 ;  /* 0x0003940701007387 */ /* 0x0001e20000100800 */
[----:B------:R-:W-:Y:S02]  /*2082d0*/  PRMT R13, R9, 0x3340, R0 ;  /* 0x00003340090d7816 */ /* 0x000fe40000000000 */
[----:B------:R-:W-:Y:S01]  /*2082e0*/  LOP3.LUT R5, R5, 0xffff, RZ, 0xc0, !PT ;  /* 0x0000ffff05057812 */ /* 0x000fe200078ec0ff */
[----:B------:R1:W-:Y:S01]  /*2082f0*/  STL [R1+0x77cc], R9 ;  /* 0x0077cc0901007387 */ /* 0x0003e20000100800 */
[----:B0-----:R-:W-:Y:S02]  /*208300*/  LOP3.LUT R7, R10, 0xffff, RZ, 0xc0, !PT ;  /* 0x0000ffff0a077812 */ /* 0x001fe400078ec0ff */
[----:B------:R-:W-:-:S02]  /*208310*/  LOP3.LUT R10, R11, 0xffff, RZ, 0xc0, !PT ;  /* 0x0000ffff0b0a7812 */ /* 0x000fc400078ec0ff */
[----:B------:R-:W-:Y:S02]  /*208320*/  PRMT R11, R4, 0x3340, R8 ;  /* 0x00003340040b7816 */ /* 0x000fe40000000008 */
[----:B-1----:R-:W-:Y:S02]  /*208330*/  PRMT R9, R7, 0x3340, R5 ;  /* 0x0000334007097816 */ /* 0x002fe40000000005 */
[----:B------:R-:W-:Y:S02]  /*208340*/  PRMT R13, R11, 0x5410, R13 ;  /* 0x000054100b0d7816 */ /* 0x000fe4000000000d */
[----:B------:R-:W-:Y:S02]  /*208350*/  PRMT R11, R10, 0x3340, R0 ;  /* 0x000033400a0b7816 */ /* 0x000fe40000000000 */
[----:B------:R-:W-:Y:S02]  /*208360*/  SHF.R.U32.HI R4, RZ, 0x8, R4 ;  /* 0x00000008ff047819 */ /* 0x000fe40000011604 */
[----:B------:R-:W-:Y:S01]  /*208370*/  PRMT R9, R9, 0x5410, R11 ;  /* 0x0000541009097816 */ /* 0x000fe2000000000b */
[----:B------:R0:W-:Y:S04]  /*208380*/  STL [R1+0x1ca0], R13 ;  /* 0x001ca00d01007387 */ /* 0x0001e80000100800 */
[----:B------:R1:W-:Y:S01]  /*208390*/  STL [R1+0x1c88], R9 ;  /* 0x001c880901007387 */ /* 0x0003e20000100800 */
[----:B0-----:R-:W-:-:S02]  /*2083a0*/  SHF.R.U32.HI R13, RZ, 0x8, R8 ;  /* 0x00000008ff0d7819 */ /* 0x001fc40000011608 */
[----:B------:R-:W-:Y:S02]  /*2083b0*/  SHF.R.U32.HI R8, RZ, 0x8, R7 ;  /* 0x00000008ff087819 */ /* 0x000fe40000011607 */
[----:B------:R-:W-:Y:S02]  /*2083c0*/  LOP3.LUT R7, R4, 0xffff, RZ, 0xc0, !PT ;  /* 0x0000ffff04077812 */ /* 0x000fe400078ec0ff */
[----:B-1----:R-:W-:Y:S02]  /*2083d0*/  SHF.R.U32.HI R9, RZ, 0x8, R5 ;  /* 0x00000008ff097819 */ /* 0x002fe40000011605 */
[----:B------:R-:W4:Y:S04]  /*2083e0*/  LDL.LU R5, [R1+0x728] ;  /* 0x0007280001057983 */ /* 0x000f280000300800 */
[----:B------:R-:W4:Y:S04]  /*2083f0*/  LDL.LU R11, [R1+0x378] ;  /* 0x00037800010b7983 */ /* 0x000f280000300800 */
[----:B------:R-:W4:Y:S01]  /*208400*/  LDL.LU R4, [R1+0x49c] ;  /* 0x00049c0001047983 */ /* 0x000f220000300800 */
[----:B------:R-:W-:-:S02]  /*208410*/  LOP3.LUT R13, R13, 0xffff, RZ, 0xc0, !PT ;  /* 0x0000ffff0d0d7812 */ /* 0x000fc400078ec0ff */
[----:B------:R-:W-:Y:S02]  /*208420*/  LOP3.LUT R8, R8, 0xffff, RZ, 0xc0, !PT ;  /* 0x0000ffff08087812 */ /* 0x000fe400078ec0ff */
[----:B------:R-:W-:Y:S02]  /*208430*/  LOP3.LUT R9, R9, 0xffff, RZ, 0xc0, !PT ;  /* 0x0000ffff09097812 */ /* 0x000fe400078ec0ff */
[----:B------:R-:W-:Y:S02]  /*208440*/  PRMT R7, R7, 0x3340, R13 ;  /* 0x0000334007077816 */ /* 0x000fe4000000000d */
[----:B------:R-:W-:-:S03]  /*208450*/  PRMT R9, R8, 0x3340, R9 ;  /* 0x0000334008097816 */ /* 0x000fc60000000009 */
[----:B------:R2:W-:Y:S04]  /*208460*/  STL [R1+0x7544], R7 ;  /* 0x0075440701007387 */ /* 0x0005e80000100800 */
[----:B------:R0:W-:Y:S01]  /*208470*/  STL [R1+0x618], R9 ;  /* 0x0006180901007387 */ /* 0x0001e20000100800 */
[----:B--2---:R-:W-:Y:S02]  /*208480*/  LOP3.LUT R7, R3, 0xffff, RZ, 0xc0, !PT ;  /* 0x0000ffff03077812 */ /* 0x004fe400078ec0ff */
[----:B---3--:R-:W-:Y:S02]  /*208490*/  LOP3.LUT R8, R6, 0xffff, RZ, 0xc0, !PT ;  /* 0x0000ffff06087812 */ /* 0x008fe400078ec0ff */
[----:B0-----:R-:W-:Y:S02]  /*2084a0*/  LOP3.LUT R9, R12, 0xffff, RZ, 0xc0, !PT ;  /* 0x0000ffff0c097812 */ /* 0x001fe400078ec0ff */
[----:B------:R-:W-:-:S02]  /*2084b0*/  PRMT R6, R7, 0x3340, R0 ;  /* 0x0000334007067816 */ /* 0x000fc40000000000 */
[----:B------:R-:W-:-:S04]  /*2084c0*/  PRMT R3, R8, 0x3340, R9 ;  /* 0x0000334008037816 */ /* 0x000fc80000000009 */
[----:B------:R-:W-:Y:S02]  /*2084d0*/  PRMT R12, R3, 0x5410, R6 ;  /* 0x00005410030c7816 */ /* 0x000fe40000000006 */
[----:B------:R-:W2:Y:S04]  /*2084e0*/  LDL.LU R3, [R1+0x4f0] ;  /* 0x0004f00001037983 */ /* 0x000ea80000300800 */
[----:B------:R-:W3:Y:S04]  /*2084f0*/  LDL.LU R6, [R1+0x2dc] ;  /* 0x0002dc0001067983 */ /* 0x000ee80000300800 */
[----:B------:R0:W-:Y:S04]  /*208500*/  STL [R1+0x1c80], R12 ;  /* 0x001c800c01007387 */ /* 0x0001e80000100800 */
[----:B0-----:R-:W3:Y:S01]  /*208510*/  LDL.LU R12, [R1+0x424] ;  /* 0x00042400010c7983 */ /* 0x001ee20000300800 */
[----:B------:R-:W-:Y:S01]  /*208520*/  VIADD R2, R2, UR6 ;  /* 0x0000000602027c36 */ /* 0x000fe20008000000 */
[----:B------:R-:W-:-:S02]  /*208530*/  SHF.R.U32.HI R8, RZ, 0x8, R8 ;  /* 0x00000008ff087819 */ /* 0x000fc40000011608 */
[----:B------:R-:W-:Y:S02]  /*208540*/  SHF.R.U32.HI R9, RZ, 0x8, R9 ;  /* 0x00000008ff097819 */ /* 0x000fe40000011609 */
[----:B------:R-:W-:Y:S02]  /*208550*/  SHF.R.U32.HI R7, RZ, 0x8, R7 ;  /* 0x00000008ff077819 */ /* 0x000fe40000011607 */
[----:B------:R-:W-:Y:S02]  /*208560*/  SHF.R.U32.HI R10, RZ, 0x8, R10 ;  /* 0x00000008ff0a7819 */ /* 0x000fe4000001160a */
[----:B------:R-:W-:Y:S02]  /*208570*/  SHF.R.S32.HI R13, RZ, 0x1f, R2 ;  /* 0x0000001fff0d7819 */ /* 0x000fe40000011402 */
[----:B------:R-:W-:Y:S02]  /*208580*/  IADD3 R18, P1, R2, R27, RZ ;  /* 0x0000001b02127210 */ /* 0x000fe40007f3e0ff */
[----:B------:R-:W-:-:S02]  /*208590*/  LOP3.LUT R8, R8, 0xffff, RZ, 0xc0, !PT ;  /* 0x0000ffff08087812 */ /* 0x000fc400078ec0ff */
[----:B------:R-:W-:Y:S02]  /*2085a0*/  LOP3.LUT R9, R9, 0xffff, RZ, 0xc0, !PT ;  /* 0x0000ffff09097812 */ /* 0x000fe400078ec0ff */
[----:B------:R-:W-:Y:S01]  /*2085b0*/  LOP3.LUT R7, R7, 0xffff, RZ, 0xc0, !PT ;  /* 0x0000ffff07077812 */ /* 0x000fe200078ec0ff */
[----:B------:R-:W-:Y:S01]  /*2085c0*/  ULDC UR6, c[0x0][0x248] ;  /* 0x0000920000067ab9 */ /* 0x000fe20000000800 */
[----:B------:R-:W-:Y:S01]  /*2085d0*/  IMAD.X R19, R13, 0x1, R26, P1 ;  /* 0x000000010d137824 */ /* 0x000fe200008e061a */
[----:B------:R-:W-:Y:S02]  /*2085e0*/  PRMT R9, R8, 0x3340, R9 ;  /* 0x0000334008097816 */ /* 0x000fe40000000009 */
[----:B------:R-:W-:Y:S02]  /*2085f0*/  PRMT R8, R7, 0x3340, R0 ;  /* 0x0000334007087816 */ /* 0x000fe40000000000 */
[----:B------:R-:W-:Y:S04]  /*208600*/  STL.64 [R1+0x1040], R18 ;  /* 0x0010401201007387 */ /* 0x000fe80000100a00 */
[----:B------:R0:W-:Y:S04]  /*208610*/  STL [R1+0x614], R9 ;  /* 0x0006140901007387 */ /* 0x0001e80000100800 */
[----:B------:R1:W-:Y:S01]  /*208620*/  STL [R1+0x390], R8 ;  /* 0x0003900801007387 */ /* 0x0003e20000100800 */
[----:B----4-:R-:W-:-:S02]  /*208630*/  LOP3.LUT R7, R5, 0xffff, RZ, 0xc0, !PT ;  /* 0x0000ffff05077812 */ /* 0x010fc400078ec0ff */
[----:B0-----:R-:W-:Y:S02]  /*208640*/  LOP3.LUT R9, R11, 0xffff, RZ, 0xc0, !PT ;  /* 0x0000ffff0b097812 */ /* 0x001fe400078ec0ff */
[----:B-1----:R-:W-:Y:S02]  /*208650*/  LOP3.LUT R8, R4, 0xffff, RZ, 0xc0, !PT ;  /* 0x0000ffff04087812 */ /* 0x002fe400078ec0ff */
[----:B------:R-:W-:Y:S02]  /*208660*/  PRMT R5, R9, 0x3340, R0 ;  /* 0x0000334009057816 */ /* 0x000fe40000000000 */
[----:B------:R-:W-:Y:S02]  /*208670*/  PRMT R4, R7, 0x3340, R8 ;  /* 0x0000334007047816 */ /* 0x000fe40000000008 */
[----:B------:R-:W-:Y:S02]  /*208680*/  SHF.R.U32.HI R7, RZ, 0x8, R7 ;  /* 0x00000008ff077819 */ /* 0x000fe40000011607 */
[----:B------:R-:W-:-:S02]  /*208690*/  PRMT R4, R4, 0x5410, R5 ;  /* 0x0000541004047816 */ /* 0x000fc40000000005 */
[----:B------:R-:W-:Y:S01]  /*2086a0*/  SHF.R.U32.HI R8, RZ, 0x8, R8 ;  /* 0x00000008ff087819 */ /* 0x000fe20000011608 */
[----:B------:R-:W4:Y:S04]  /*2086b0*/  LDL.LU R5, [R1+0x734] ;  /* 0x0007340001057983 */ /* 0x000f280000300800 */
[----:B------:R-:W4:Y:S01]  /*2086c0*/  LDL.LU R11, [R1+0x384] ;  /* 0x00038400010b7983 */ /* 0x000f220000300800 */
[----:B------:R-:W-:-:S03]  /*2086d0*/  IADD3 R18, P1, R2, R29, RZ ;  /* 0x0000001d02127210 */ /* 0x000fc60007f3e0ff */
[----:B------:R0:W-:Y:S01]  /*2086e0*/  STL [R1+0x1c5c], R4 ;  /* 0x001c5c0401007387 */ /* 0x0001e20000100800 */
[----:B------:R-:W-:Y:S02]  /*2086f0*/  LOP3.LUT R10, R10, 0xffff, RZ, 0xc0, !PT ;  /* 0x0000ffff0a0a7812 */ /* 0x000fe400078ec0ff */
[----:B------:R-:W-:Y:S02]  /*208700*/  LOP3.LUT R7, R7, 0xffff, RZ, 0xc0, !PT ;  /* 0x0000ffff07077812 */ /* 0x000fe400078ec0ff */
[----:B------:R-:W-:Y:S01]  /*208710*/  LOP3.LUT R8, R8, 0xffff, RZ, 0xc0, !PT ;  /* 0x0000ffff08087812 */ /* 0x000fe200078ec0ff */
[----:B------:R-:W-:Y:S01]  /*208720*/  IMAD.X R19, R13, 0x1, R28, P1 ;  /* 0x000000010d137824 */ /* 0x000fe200008e061c */
[----:B------:R-:W-:Y:S01]  /*208730*/  PRMT R10, R10, 0x3340, R0 ;  /* 0x000033400a0a7816 */ /* 0x000fe20000000000 */
[----:B0-----:R-:W4:Y:S01]  /*208740*/  LDL.LU R4, [R1+0x4a0] ;  /* 0x0004a00001047983 */ /* 0x001f220000300800 */
[----:B------:R-:W-:-:S03]  /*208750*/  PRMT R8, R7, 0x3340, R8 ;  /* 0x0000334007087816 */ /* 0x000fc60000000008 */
[----:B------:R-:W-:Y:S04]  /*208760*/  STL.64 [R1+0x1018], R18 ;  /* 0x0010181201007387 */ /* 0x000fe80000100a00 */
[----:B------:R3:W-:Y:S04]  /*208770*/  STL [R1+0x38c], R10 ;  /* 0x00038c0a01007387 */ /* 0x0007e80000100800 */
[----:B------:R0:W-:Y:S01]  /*208780*/  STL [R1+0x610], R8 ;  /* 0x0006100801007387 */ /* 0x0001e20000100800 */
[----:B--2---:R-:W-:Y:S02]  /*208790*/  LOP3.LUT R7, R3, 0xffff, RZ, 0xc0, !PT ;  /* 0x0000ffff03077812 */ /* 0x004fe400078ec0ff */
[----:B---3--:R-:W-:-:S04]  /*2087a0*/  LOP3.LUT R10, R6, 0xffff, RZ, 0xc0, !PT ;  /* 0x0000ffff060a7812 */ /* 0x008fc800078ec0ff */
[----:B------:R-:W-:Y:S02]  /*2087b0*/  PRMT R6, R10, 0x3340, R0 ;  /* 0x000033400a067816 */ /* 0x000fe40000000000 */
[----:B0-----:R-:W-:-:S04]  /*2087c0*/  LOP3.LUT R8, R12, 0xffff, RZ, 0xc0, !PT ;  /* 0x0000ffff0c087812 */ /* 0x001fc800078ec0ff */
[----:B------:R-:W-:-:S04]  /*2087d0*/  PRMT R3, R7, 0x3340, R8 ;  /* 0x0000334007037816 */ /* 0x000fc80000000008 */
[----:B------:R-:W-:Y:S02]  /*2087e0*/  PRMT R12, R3, 0x5410, R6 ;  /* 0x00005410030c7816 */ /* 0x000fe40000000006 */
[----:B------:R-:W2:Y:S04]  /*2087f0*/  LDL.LU R3, [R1+0x5198] ;  /* 0x0051980001037983 */ /* 0x000ea80000300800 */
[----:B------:R-:W3:Y:S04]  /*208800*/  LDL.LU R6, [R1+0x2b68] ;  /* 0x002b680001067983 */ /* 0x000ee80000300800 */
[----:B------:R0:W-:Y:S04]  /*208810*/  STL [R1+0x1c4c], R12 ;  /* 0x001c4c0c01007387 */ /* 0x0001e80000100800 */
[----:B0-----:R-:W3:Y:S01]  /*208820*/  LDL.LU R12, [R1+0x2cf8] ;  /* 0x002cf800010c7983 */ /* 0x001ee20000300800 */
[----:B------:R-:W-:-:S02]  /*208830*/  IADD3 R18, P1, R2, R25, RZ ;  /* 0x0000001902127210 */ /* 0x000fc40007f3e0ff */
[----:B------:R-:W-:Y:S02]  /*208840*/  SHF.R.U32.HI R9, RZ, 0x8, R9 ;  /* 0x00000008ff097819 */ /* 0x000fe40000011609 */
[----:B------:R-:W-:Y:S02]  /*208850*/  SHF.R.U32.HI R7, RZ, 0x8, R7 ;  /* 0x00000008ff077819 */ /* 0x000fe40000011607 */
[----:B------:R-:W-:Y:S01]  /*208860*/  SHF.R.U32.HI R8, RZ, 0x8, R8 ;  /* 0x00000008ff087819 */ /* 0x000fe20000011608 */
[----:B------:R-:W-:Y:S01]  /*208870*/  IMAD.X R19, R13, 0x1, R24, P1 ;  /* 0x000000010d137824 */ /* 0x000fe200008e0618 */
[----:B------:R-:W-:Y:S02]  /*208880*/  LOP3.LUT R9, R9, 0xffff, RZ, 0xc0, !PT ;  /* 0x0000ffff09097812 */ /* 0x000fe400078ec0ff */
[----:B------:R-:W-:Y:S02]  /*208890*/  LOP3.LUT R7, R7, 0xffff, RZ, 0xc0, !PT ;  /* 0x0000ffff07077812 */ /* 0x000fe400078ec0ff */
[----:B------:R-:W-:Y:S01]  /*2088a0*/  LOP3.LUT R8, R8, 0xffff, RZ, 0xc0, !PT ;  /* 0x0000ffff08087812 */ /* 0x000fe200078ec0ff */
[----:B------:R0:W-:Y:S02]  /*2088b0*/  STL.64 [R1+0xf90], R18 ;  /* 0x000f901201007387 */ /* 0x0001e40000100a00 */
[----:B0-----:R-:W-:-:S02]  /*2088c0*/  PRMT R18, R9, 0x3340, R0 ;  /* 0x0000334009127816 */ /* 0x001fc40000000000 */
[----:B------:R-:W-:Y:S02]  /*2088d0*/  PRMT R9, R7, 0x3340, R8 ;  /* 0x0000334007097816 */ /* 0x000fe40000000008 */
[----:B----4-:R-:W-:Y:S02]  /*2088e0*/  LOP3.LUT R8, R5, 0xffff, RZ, 0xc0, !PT ;  /* 0x0000ffff05087812 */ /* 0x010fe400078ec0ff */
[----:B------:R-:W-:Y:S01]  /*2088f0*/  LOP3.LUT R7, R11, 0xffff, RZ, 0xc0, !PT ;  /* 0x0000ffff0b077812 */ /* 0x000fe200078ec0ff */
[----:B------:R-:W-:Y:S04]  /*208900*/  STL [R1+0x388], R18 ;  /* 0x0003881201007387 */ /* 0x000fe80000100800 */
[----:B------:R0:W-:Y:S01]  /*208910*/  STL [R1+0x608], R9 ;  /* 0x0006080901007387 */ /* 0x0001e20000100800 */
[----:B------:R-:W-:-:S02]  /*208920*/  PRMT R5, R7, 0x3340, R0 ;  /* 0x0000334007057816 */ /* 0x000fc40000000000 */
[----:B0-----:R-:W-:-:S04]  /*208930*/  LOP3.LUT R9, R4, 0xffff, RZ, 0xc0, !PT ;  /* 0x0000ffff04097812 */ /* 0x001fc800078ec0ff */
[--C-:B------:R-:W-:Y:S02]  /*208940*/  PRMT R4, R8, 0x3340, R9.reuse ;  /* 0x0000334008047816 */ /* 0x100fe40000000009 */
[----:B------:R-:W-:Y:S02]  /*208950*/  SHF.R.U32.HI R8, RZ, 0x8, R8 ;  /* 0x00000008ff087819 */ /* 0x000fe40000011608 */
[----:B------:R-:W-:Y:S02]  /*208960*/  SHF.R.U32.HI R9, RZ, 0x8, R9 ;  /* 0x00000008ff097819 */ /* 0x000fe40000011609 */
[----:B------:R-:W-:Y:S02]  /*208970*/  PRMT R11, R4, 0x5410, R5 ;  /* 0x00005410040b7816 */ /* 0x000fe40000000005 */
[----:B------:R-:W-:Y:S02]  /*208980*/  IADD3 R4, P1, R2, R23, RZ ;  /* 0x0000001702047210 */ /* 0x000fe40007f3e0ff */
[----:B------:R-:W-:-:S02]  /*208990*/  SHF.R.U32.HI R7, RZ, 0x8, R7 ;  /* 0x00000008ff077819 */ /* 0x000fc40000011607 */
[----:B------:R-:W-:Y:S02]  /*2089a0*/  LOP3.LUT R8, R8, 0xffff, RZ, 0xc0, !PT ;  /* 0x0000ffff08087812 */ /* 0x000fe400078ec0ff */
[----:B------:R-:W-:Y:S01]  /*2089b0*/  LOP3.LUT R9, R9, 0xffff, RZ, 0xc0, !PT ;  /* 0x0000ffff09097812 */ /* 0x000fe200078ec0ff */
[----:B------:R-:W-:Y:S01]  /*2089c0*/  IMAD.X R5, R13, 0x1, R22, P1 ;  /* 0x000000010d057824 */ /* 0x000fe200008e0616 */
[----:B------:R-:W-:Y:S01]  /*2089d0*/  LOP3.LUT R7, R7, 0xffff, RZ, 0xc0, !PT ;  /* 0x0000ffff07077812 */ /* 0x000fe200078ec0ff */
[----:B------:R-:W-:Y:S01]  /*2089e0*/  STL [R1+0x1c38], R11 ;  /* 0x001c380b01007387 */ /* 0x000fe20000100800 */
[----:B------:R-:W-:-:S03]  /*2089f0*/  PRMT R8, R8, 0x3340, R9 ;  /* 0x0000334008087816 */ /* 0x000fc60000000009 */
[----:B------:R0:W-:Y:S01]  /*208a00*/  STL.64 [R1+0xf98], R4 ;  /* 0x000f980401007387 */ /* 0x0001e20000100a00 */
[----:B------:R-:W-:Y:S02]  /*208a10*/  PRMT R9, R7, 0x3340, R0 ;  /* 0x0000334007097816 */ /* 0x000fe40000000000 */
[----:B------:R-:W-:Y:S01]  /*208a20*/  IADD3 R18, P1, R2, R21, RZ ;  /* 0x0000001502127210 */ /* 0x000fe20007f3e0ff */
[----:B0-----:R-:W4:Y:S04]  /*208a30*/  LDL.LU R5, [R1+0x6e4] ;  /* 0x0006e40001057983 */ /* 0x001f280000300800 */
[----:B------:R-:W4:Y:S04]  /*208a40*/  LDL.LU R11, [R1+0x2f4] ;  /* 0x0002f400010b7983 */ /* 0x000f280000300800 */
[----:B------:R-:W4:Y:S04]  /*208a50*/  LDL.LU R4, [R1+0x438] ;  /* 0x0004380001047983 */ /* 0x000f280000300800 */
[----:B------:R3:W-:Y:S04]  /*208a60*/  STL [R1+0x604], R8 ;  /* 0x0006040801007387 */ /* 0x0007e80000100800 */
[----:B------:R0:W-:Y:S01]  /*208a70*/  STL [R1+0x384], R9 ;  /* 0x0003840901007387 */ /* 0x0001e20000100800 */
[----:B------:R-:W-:Y:S01]  /*208a80*/  IMAD.X R19, R13, 0x1, R20, P1 ;  /* 0x000000010d137824 */ /* 0x000fe200008e0614 */
[----:B--2---:R-:W-:-:S02]  /*208a90*/  LOP3.LUT R7, R3, 0xffff, RZ, 0xc0, !PT ;  /* 0x0000ffff03077812 */ /* 0x004fc400078ec0ff */
[----:B---3--:R-:W-:-:S04]  /*208aa0*/  LOP3.LUT R8, R6, 0xffff, RZ, 0xc0, !PT ;  /* 0x0000ffff06087812 */ /* 0x008fc800078ec0ff */
[----:B------:R-:W-:Y:S02]  /*208ab0*/  PRMT R6, R8, 0x3340, R0 ;  /* 0x0000334008067816 */ /* 0x000fe40000000000 */
[----:B0-----:R-:W-:-:S04]  /*208ac0*/  LOP3.LUT R9, R12, 0xffff, RZ, 0xc0, !PT ;  /* 0x0000ffff0c097812 */ /* 0x001fc800078ec0ff */
[----:B------:R-:W-:-:S04]  /*208ad0*/  PRMT R3, R7, 0x3340, R9 ;  /* 0x0000334007037816 */ /* 0x000fc80000000009 */
[----:B------:R-:W-:-:S05]  /*208ae0*/  PRMT R3, R3, 0x5410, R6 ;  /* 0x0000541003037816 */ /* 0x000fca0000000006 */
[----:B------:R-:W-:Y:S04]  /*208af0*/  STL [R1+0x1c30], R3 ;  /* 0x001c300301007387 */ /* 0x000fe80000100800 */
[----:B------:R0:W-:Y:S04]  /*208b00*/  STL.64 [R1+0xf48], R18 ;  /* 0x000f481201007387 */ /* 0x0001e80000100a00 */
[----:B0-----:R-:W2:Y:S04]  /*208b10*/  LDL.LU.64 R18, [R1+0x78a0] ;  /* 0x0078a00001127983 */ /* 0x001ea80000300a00 */
[----:B------:R-:W3:Y:S04]  /*208b20*/  LDL.LU R3, [R1+0x519c] ;  /* 0x00519c0001037983 */ /* 0x000ee80000300800 */
[----:B------:R-:W3:Y:S04]  /*208b30*/  LDL.LU R6, [R1+0x2b98] ;  /* 0x002b980001067983 */ /* 0x000ee80000300800 */
[----:B------:R-:W3:Y:S01]  /*208b40*/  LDL.LU R12, [R1+0x2cec] ;  /* 0x002cec00010c7983 */ /* 0x000ee20000300800 */
[----:B------:R-:W-:-:S02]  /*208b50*/  SHF.R.U32.HI R10, RZ, 0x8, R10 ;  /* 0x00000008ff0a7819 */ /* 0x000fc4000001160a */
[----:B------:R-:W-:Y:S02]  /*208b60*/  SHF.R.U32.HI R7, RZ, 0x8, R7 ;  /* 0x00000008ff077819 */ /* 0x000fe40000011607 */
[----:B------:R-:W-:Y:S02]  /*208b70*/  SHF.R.U32.HI R9, RZ, 0x8, R9 ;  /* 0x00000008ff097819 */ /* 0x000fe40000011609 */
[----:B------:R-:W-:Y:S02]  /*208b80*/  LOP3.LUT R10, R10, 0xffff, RZ, 0xc0, !PT ;  /* 0x0000ffff0a0a7812 */ /* 0x000fe400078ec0ff */
[----:B------:R-:W-:Y:S02]  /*208b90*/  LOP3.LUT R7, R7, 0xffff, RZ, 0xc0, !PT ;  /* 0x0000ffff07077812 */ /* 0x000fe400078ec0ff */
[----:B------:R-:W-:Y:S02]  /*208ba0*/  LOP3.LUT R9, R9, 0xffff, RZ, 0xc0, !PT ;  /* 0x0000ffff09097812 */ /* 0x000fe400078ec0ff */
[----:B------:R-:W-:-:S02]  /*208bb0*/  PRMT R10, R10, 0x3340, R0 ;  /* 0x000033400a0a7816 */ /* 0x000fc40000000000 */
[----:B------:R-:W-:Y:S01]  /*208bc0*/  PRMT R9, R7, 0x3340, R9 ;  /* 0x0000334007097816 */ /* 0x000fe20000000009 */
[----:B------:R-:W-:Y:S04]  /*208bd0*/  STL.64 [R1+0x7898], R20 ;  /* 0x0078981401007387 */ /* 0x000fe80000100a00 */
[----:B------:R-:W-:Y:S04]  /*208be0*/  STL [R1+0x380], R10 ;  /* 0x0003800a01007387 */ /* 0x000fe80000100800 */
[----:B------:R0:W-:Y:S01]  /*208bf0*/  STL [R1+0x600], R9 ;  /* 0x0006000901007387 */ /* 0x0001e20000100800 */
[----:B------:R-:W-:-:S04]  /*208c00*/  SHF.R.U32.HI R8, RZ, 0x8, R8 ;  /* 0x00000008ff087819 */ /* 0x000fc80000011608 */
[----:B------:R-:W-:Y:S02]  /*208c10*/  LOP3.LUT R8, R8, 0xffff, RZ, 0xc0, !PT ;  /* 0x0000ffff08087812 */ /* 0x000fe400078ec0ff */
[----:B----4-:R-:W-:Y:S02]  /*208c20*/  LOP3.LUT R5, R5, 0xffff, RZ, 0xc0, !PT ;  /* 0x0000ffff05057812 */ /* 0x010fe400078ec0ff */
[----:B------:R-:W-:Y:S02]  /*208c30*/  LOP3.LUT R7, R11, 0xffff, RZ, 0xc0, !PT ;  /* 0x0000ffff0b077812 */ /* 0x000fe400078ec0ff */
[----:B0-----:R-:W-:Y:S01]  /*208c40*/  LOP3.LUT R9, R4, 0xffff, RZ, 0xc0, !PT ;  /* 0x0000ffff04097812 */ /* 0x001fe200078ec0ff */
[----:B------:R-:W4:Y:S04]  /*208c50*/  LDL.LU R11, [R1+0x2ee8] ;  /* 0x002ee800010b7983 */ /* 0x000f280000300800 */
[----:B------:R-:W4:Y:S01]  /*208c60*/  LDL.LU R4, [R1+0x2938] ;  /* 0x0029380001047983 */ /* 0x000f220000300800 */
[----:B------:R-:W-:-:S02]  /*208c70*/  PRMT R20, R7, 0x3340, R0 ;  /* 0x0000334007147816 */ /* 0x000fc40000000000 */
[----:B------:R-:W-:Y:S01]  /*208c80*/  PRMT R10, R5, 0x3340, R9 ;  /* 0x00003340050a7816 */ /* 0x000fe20000000009 */
[----:B------:R0:W-:Y:S01]  /*208c90*/  STL [R1+0x77d0], R7 ;  /* 0x0077d00701007387 */ /* 0x0001e20000100800 */
[----:B------:R-:W-:Y:S02]  /*208ca0*/  SHF.R.U32.HI R5, RZ, 0x8, R5 ;  /* 0x00000008ff057819 */ /* 0x000fe40000011605 */
[----:B0-----:R-:W-:Y:S02]  /*208cb0*/  PRMT R7, R10, 0x5410, R20 ;  /* 0x000054100a077816 */ /* 0x001fe40000000014 */
[----:B------:R-:W4:Y:S04]  /*208cc0*/  LDL.LU R10, [R1+0x2c28] ;  /* 0x002c2800010a7983 */ /* 0x000f280000300800 */
[----:B------:R0:W-:Y:S01]  /*208cd0*/  STL [R1+0x1c34], R7 ;  /* 0x001c340701007387 */ /* 0x0001e20000100800 */
[----:B------:R-:W-:-:S02]  /*208ce0*/  LOP3.LUT R5, R5, 0xffff, RZ, 0xc0, !PT ;  /* 0x0000ffff05057812 */ /* 0x000fc400078ec0ff */
[----:B0-----:R-:W-:Y:S02]  /*208cf0*/  SHF.R.U32.HI R7, RZ, 0x8, R9 ;  /* 0x00000008ff077819 */ /* 0x001fe40000011609 */
[----:B------:R-:W-:Y:S02]  /*208d00*/  PRMT R9, R8, 0x3340, R0 ;  /* 0x0000334008097816 */ /* 0x000fe40000000000 */
[----:B------:R-:W-:-:S04]  /*208d10*/  LOP3.LUT R7, R7, 0xffff, RZ, 0xc0, !PT ;  /* 0x0000ffff07077812 */ /* 0x000fc800078ec0ff */
[----:B------:R-:W-:Y:S02]  /*208d20*/  PRMT R8, R5, 0x3340, R7 ;  /* 0x0000334005087816 */ /* 0x000fe40000000007 */
[----:B--2---:R-:W-:-:S05]  /*208d30*/  IADD3 R20, P1, R2, R19, RZ ;  /* 0x0000001302147210 */ /* 0x004fca0007f3e0ff */
[----:B------:R-:W-:Y:S01]  /*208d40*/  IMAD.X R21, R13, 0x1, R18, P1 ;  /* 0x000000010d157824 */ /* 0x000fe200008e0612 */
[----:B---3--:R-:W-:Y:S02]  /*208d50*/  LOP3.LUT R7, R3, 0xffff, RZ, 0xc0, !PT ;  /* 0x0000ffff03077812 */ /* 0x008fe400078ec0ff */
[----:B------:R-:W-:Y:S02]  /*208d60*/  LOP3.LUT R5, R6, 0xffff, RZ, 0xc0, !PT ;  /* 0x0000ffff06057812 */ /* 0x000fe400078ec0ff */
[----:B------:R-:W-:Y:S04]  /*208d70*/  STL.64 [R1+0xf40], R20 ;  /* 0x000f401401007387 */ /* 0x000fe80000100a00 */
[----:B------:R-:W-:Y:S04]  /*208d80*/  STL [R1+0x37c], R9 ;  /* 0x00037c0901007387 */ /* 0x000fe80000100800 */
[----:B------:R0:W-:Y:S01]  /*208d90*/  STL [R1+0x61c], R8 ;  /* 0x00061c0801007387 */ /* 0x0001e20000100800 */
[----:B------:R-:W-:-:S02]  /*208da0*/  PRMT R6, R5, 0x3340, R0 ;  /* 0x0000334005067816 */ /* 0x000fc40000000000 */
[----:B0-----:R-:W-:-:S04]  /*208db0*/  LOP3.LUT R8, R12, 0xffff, RZ, 0xc0, !PT ;  /* 0x0000ffff0c087812 */ /* 0x001fc800078ec0ff */
[----:B------:R-:W-:-:S04]  /*208dc0*/  PRMT R3, R7, 0x3340, R8 ;  /* 0x0000334007037816 */ /* 0x000fc80000000008 */
[----:B------:R-:W-:-:S05]  /*208dd0*/  PRMT R3, R3, 0x5410, R6 ;  /* 0x0000541003037816 */ /* 0x000fca0000000006 */
[----:B------:R0:W-:Y:S04]  /*208de0*/  STL [R1+0x1c1c], R3 ;  /* 0x001c1c0301007387 */ /* 0x0001e80000100800 */
[----:B0-----:R-:W2:Y:S04]  /*208df0*/  LDL.LU R3, [R1+0x2edc] ;  /* 0x002edc0001037983 */ /* 0x001ea80000300800 */
[----:B------:R-:W3:Y:S04]  /*208e00*/  LDL.LU R6, [R1+0x2948] ;  /* 0x0029480001067983 */ /* 0x000ee80000300800 */
[----:B------:R-:W3:Y:S01]  /*208e10*/  LDL.LU R12, [R1+0x2c3c] ;  /* 0x002c3c00010c7983 */ /* 0x000ee20000300800 */
[----:B------:R-:W-:-:S02]  /*208e20*/  SHF.R.U32.HI R7, RZ, 0x8, R7 ;  /* 0x00000008ff077819 */ /* 0x000fc40000011607 */
[----:B------:R-:W-:Y:S02]  /*208e30*/  SHF.R.U32.HI R8, RZ, 0x8, R8 ;  /* 0x00000008ff087819 */ /* 0x000fe40000011608 */
[----:B------:R-:W-:Y:S02]  /*208e40*/  IADD3 R20, P1, R2, R17, RZ ;  /* 0x0000001102147210 */ /* 0x000fe40007f3e0ff */
[----:B------:R-:W-:Y:S02]  /*208e50*/  LOP3.LUT R7, R7, 0xffff, RZ, 0xc0, !PT ;  /* 0x0000ffff07077812 */ /* 0x000fe400078ec0ff */
[----:B------:R-:W-:Y:S01]  /*208e60*/  LOP3.LUT R8, R8, 0xffff, RZ, 0xc0, !PT ;  /* 0x0000ffff08087812 */ /* 0x000fe200078ec0ff */
[----:B------:R-:W-:-:S03]  /*208e70*/  IMAD.X R21, R13, 0x1, R15, P1 ;  /* 0x000000010d157824 */ /* 0x000fc600008e060f */
[----:B------:R-:W-:Y:S02]  /*208e80*/  PRMT R8, R7, 0x3340, R8 ;  /* 0x0000334007087816 */ /* 0x000fe40000000008 */
[----:B----4-:R-:W-:Y:S01]  /*208e90*/  LOP3.LUT R9, R11, 0xffff, RZ, 0xc0, !PT ;  /* 0x0000ffff0b097812 */ /* 0x010fe200078ec0ff */
[----:B------:R-:W-:Y:S04]  /*208ea0*/  STL.64 [R1+0xe78], R20 ;  /* 0x000e781401007387 */ /* 0x000fe80000100a00 */
[----:B------:R0:W-:Y:S01]  /*208eb0*/  STL [R1+0x580], R8 ;  /* 0x0005800801007387 */ /* 0x0001e20000100800 */
[----:B------:R-:W-:Y:S02]  /*208ec0*/  LOP3.LUT R7, R4, 0xffff, RZ, 0xc0, !PT ;  /* 0x0000ffff04077812 */ /* 0x000fe400078ec0ff */
[----:B------:R-:W-:Y:S01]  /*208ed0*/  LOP3.LUT R10, R10, 0xffff, RZ, 0xc0, !PT ;  /* 0x0000ffff0a0a7812 */ /* 0x000fe200078ec0ff */
[----:B0-----:R-:W4:Y:S04]  /*208ee0*/  LDL.LU R8, [R1+0x3f8] ;  /* 0x0003f80001087983 */ /* 0x001f280000300800 */
[----:B------:R-:W4:Y:S04]  /*208ef0*/  LDL.LU R11, [R1+0x784] ;  /* 0x00078400010b7983 */ /* 0x000f280000300800 */
[----:B------:R-:W4:Y:S01]  /*208f00*/  LDL.LU R4, [R1+0x4b0] ;  /* 0x0004b00001047983 */ /* 0x000f220000300800 */
[----:B------:R-:W-:-:S02]  /*208f10*/  PRMT R21, R7, 0x3340, R0 ;  /* 0x0000334007157816 */ /* 0x000fc40000000000 */
[--C-:B------:R-:W-:Y:S02]  /*208f20*/  PRMT R20, R9, 0x3340, R10.reuse ;  /* 0x0000334009147816 */ /* 0x100fe4000000000a */
[----:B------:R-:W-:Y:S02]  /*208f30*/  SHF.R.U32.HI R9, RZ, 0x8, R9 ;  /* 0x00000008ff097819 */ /* 0x000fe40000011609 */
[----:B------:R-:W-:Y:S02]  /*208f40*/  SHF.R.U32.HI R10, RZ, 0x8, R10 ;  /* 0x00000008ff0a7819 */ /* 0x000fe4000001160a */
[----:B------:R-:W-:Y:S02]  /*208f50*/  PRMT R21, R20, 0x5410, R21 ;  /* 0x0000541014157816 */ /* 0x000fe40000000015 */
[----:B------:R-:W-:Y:S02]  /*208f60*/  IADD3 R20, P1, R2, R16, RZ ;  /* 0x0000001002147210 */ /* 0x000fe40007f3e0ff */
[----:B------:R-:W-:-:S02]  /*208f70*/  LOP3.LUT R9, R9, 0xffff, RZ, 0xc0, !PT ;  /* 0x0000ffff09097812 */ /* 0x000fc400078ec0ff */
[----:B------:R-:W-:Y:S02]  /*208f80*/  LOP3.LUT R10, R10, 0xffff, RZ, 0xc0, !PT ;  /* 0x0000ffff0a0a7812 */ /* 0x000fe400078ec0ff */
[----:B------:R-:W-:Y:S01]  /*208f90*/  SHF.R.U32.HI R7, RZ, 0x8, R7 ;  /* 0x00000008ff077819 */ /* 0x000fe20000011607 */
[----:B------:R0:W-:Y:S01]  /*208fa0*/  STL [R1+0x1c10], R21 ;  /* 0x001c101501007387 */ /* 0x0001e20000100800 */
[----:B------:R-:W-:Y:S02]  /*208fb0*/  SHF.R.U32.HI R5, RZ, 0x8, R5 ;  /* 0x00000008ff057819 */ /* 0x000fe40000011605 */
[----:B------:R-:W-:Y:S02]  /*208fc0*/  PRMT R9, R9, 0x3340, R10 ;  /* 0x0000334009097816 */ /* 0x000fe4000000000a */
[----:B------:R-:W-:Y:S01]  /*208fd0*/  LOP3.LUT R7, R7, 0xffff, RZ, 0xc0, !PT ;  /* 0x0000ffff07077812 */ /* 0x000fe200078ec0ff */
[----:B------:R-:W-:Y:S01]  /*208fe0*/  STL.64 [R1+0x7890], R16 ;  /* 0x0078901001007387 */ /* 0x000fe20000100a00 */
[----:B------:R-:W-:Y:S01]  /*208ff0*/  LOP3.LUT R5, R5, 0xffff, RZ, 0xc0, !PT ;  /* 0x0000ffff05057812 */ /* 0x000fe200078ec0ff */
[----:B0-----:R-:W-:-:S05]  /*209000*/  IMAD.X R21, R13, 0x1, R14, P1 ;  /* 0x000000010d157824 */ /* 0x001fca00008e060e */
[----:B------:R-:W-:Y:S04]  /*209010*/  STL.64 [R1+0xf20], R20 ;  /* 0x000f201401007387 */ /* 0x000fe80000100a00 */
[----:B------:R0:W-:Y:S02]  /*209020*/  STL [R1+0x574], R9 ;  /* 0x0005740901007387 */ /* 0x0001e40000100800 */
[--C-:B0-----:R-:W-:Y:S02]  /*209030*/  PRMT R9, R7, 0x3340, R0.reuse ;  /* 0x0000334007097816 */ /* 0x101fe40000000000 */
[----:B------:R-:W-:-:S03]  /*209040*/  PRMT R7, R5, 0x3340, R0 ;  /* 0x0000334005077816 */ /* 0x000fc60000000000 */
[----:B------:R3:W-:Y:S04]  /*209050*/  STL [R1+0x378], R9 ;  /* 0x0003780901007387 */ /* 0x0007e80000100800 */
[----:B------:R0:W-:Y:S01]  /*209060*/  STL [R1+0x374], R7 ;  /* 0x0003740701007387 */ /* 0x0001e20000100800 */
[----:B--2---:R-:W-:Y:S02]  /*209070*/  LOP3.LUT R5, R3, 0xffff, RZ, 0xc0, !PT ;  /* 0x0000ffff03057812 */ /* 0x004fe400078ec0ff */
[----:B---3--:R-:W-:Y:S01]  /*209080*/  LOP3.LUT R9, R6, 0xffff, RZ, 0xc0, !PT ;  /* 0x0000ffff06097812 */ /* 0x008fe200078ec0ff */
[----:B------:R-:W2:Y:S01]  /*209090*/  LDL.LU R3, [R1+0x720] ;  /* 0x0007200001037983 */ /* 0x000ea20000300800 */
[----:B------:R-:W-:-:S03]  /*2090a0*/  LOP3.LUT R16, R12, 0xffff, RZ, 0xc0, !PT ;  /* 0x0000ffff0c107812 */ /* 0x000fc600078ec0ff */
[----:B------:R-:W3:Y:S04]  /*2090b0*/  LDL.LU R6, [R1+0x304] ;  /* 0x0003040001067983 */ /* 0x000ee80000300800 */
[----:B------:R-:W3:Y:S01]  /*2090c0*/  LDL.LU R12, [R1+0x444] ;  /* 0x00044400010c7983 */ /* 0x000ee20000300800 */
[----:B------:R-:W-:Y:S02]  /*2090d0*/  PRMT R10, R9, 0x3340, R0 ;  /* 0x00003340090a7816 */ /* 0x000fe40000000000 */
[----:B0-----:R-:W-:Y:S01]  /*2090e0*/  PRMT R7, R5, 0x3340, R16 ;  /* 0x0000334005077816 */ /* 0x001fe20000000010 */
[----:B------:R0:W-:Y:S01]  /*2090f0*/  STL [R1+0x77d4], R9 ;  /* 0x0077d40901007387 */ /* 0x0001e20000100800 */
[----:B------:R-:W-:Y:S01]  /*209100*/  VIADD R2, R2, UR6 ;  /* 0x0000000602027c36 */ /* 0x000fe20008000000 */
[----:B----4-:R-:W-:-:S02]  /*209110*/  LOP3.LUT R13, R8, 0xffff, RZ, 0xc0, !PT ;  /* 0x0000ffff080d7812 */ /* 0x010fc400078ec0ff */
[----:B0-----:R-:W-:Y:S02]  /*209120*/  PRMT R9, R7, 0x5410, R10 ;  /* 0x0000541007097816 */ /* 0x001fe4000000000a */
[----:B------:R-:W-:Y:S02]  /*209130*/  LOP3.LUT R7, R11, 0xffff, RZ, 0xc0, !PT ;  /* 0x0000ffff0b077812 */ /* 0x000fe400078ec0ff */
[----:B------:R-:W-:Y:S02]  /*209140*/  LOP3.LUT R8, R4, 0xffff, RZ, 0xc0, !PT ;  /* 0x0000ffff04087812 */ /* 0x000fe400078ec0ff */
[----:B------:R-:W-:Y:S01]  /*209150*/  SHF.R.U32.HI R16, RZ, 0x8, R16 ;  /* 0x00000008ff107819 */ /* 0x000fe20000011610 */
[----:B------:R-:W-:Y:S01]  /*209160*/  ULDC UR6, c[0x0][0x248] ;  /* 0x0000920000067ab9 */ /* 0x000fe20000000800 */
[----:B------:R0:W-:Y:S01]  /*209170*/  STL [R1+0x1c00], R9 ;  /* 0x001c000901007387 */ /* 0x0001e20000100800 */
[----:B------:R-:W-:Y:S02]  /*209180*/  PRMT R4, R7, 0x3340, R8 ;  /* 0x0000334007047816 */ /* 0x000fe40000000008 */
[----:B------:R-:W-:-:S02]  /*209190*/  IADD3 R10, P1, R2, R27, RZ ;  /* 0x0000001b020a7210 */ /* 0x000fc40007f3e0ff */
[----:B0-----:R-:W-:-:S04]  /*2091a0*/  PRMT R9, R13, 0x3340, R0 ;  /* 0x000033400d097816 */ /* 0x001fc80000000000 */
[----:B------:R-:W-:Y:S02]  /*2091b0*/  PRMT R9, R4, 0x5410, R9 ;  /* 0x0000541004097816 */ /* 0x000fe40000000009 */
[----:B------:R-:W-:-:S05]  /*2091c0*/  SHF.R.S32.HI R4, RZ, 0x1f, R2 ;  /* 0x0000001fff047819 */ /* 0x000fca0000011402 */
[----:B------:R-:W-:Y:S01]  /*2091d0*/  IMAD.X R11, R4, 0x1, R26, P1 ;  /* 0x00000001040b7824 */ /* 0x000fe200008e061a */
[----:B------:R0:W-:Y:S01]  /*2091e0*/  STL [R1+0x1bf0], R9 ;  /* 0x001bf00901007387 */ /* 0x0001e20000100800 */
[----:B------:R-:W-:Y:S02]  /*2091f0*/  SHF.R.U32.HI R7, RZ, 0x8, R7 ;  /* 0x00000008ff077819 */ /* 0x000fe40000011607 */
[----:B------:R-:W-:Y:S02]  /*209200*/  SHF.R.U32.HI R8, RZ, 0x8, R8 ;  /* 0x00000008ff087819 */ /* 0x000fe40000011608 */
[----:B------:R-:W-:Y:S02]  /*209210*/  LOP3.LUT R16, R16, 0xffff, RZ, 0xc0, !PT ;  /* 0x0000ffff10107812 */ /* 0x000fe400078ec0ff */
[----:B0-----:R-:W-:Y:S02]  /*209220*/  SHF.R.U32.HI R9, RZ, 0x8, R5 ;  /* 0x00000008ff097819 */ /* 0x001fe40000011605 */
[----:B------:R-:W4:Y:S04]  /*209230*/  LDL.LU R5, [R1+0x79c] ;  /* 0x00079c0001057983 */ /* 0x000f280000300800 */
[----:B------:R0:W-:Y:S01]  /*209240*/  STL.64 [R1+0xcd8], R10 ;  /* 0x000cd80a01007387 */ /* 0x0001e20000100a00 */
[----:B------:R-:W-:-:S02]  /*209250*/  LOP3.LUT R9, R9, 0xffff, RZ, 0xc0, !PT ;  /* 0x0000ffff09097812 */ /* 0x000fc400078ec0ff */
[----:B------:R-:W-:Y:S02]  /*209260*/  LOP3.LUT R7, R7, 0xffff, RZ, 0xc0, !PT ;  /* 0x0000ffff07077812 */ /* 0x000fe400078ec0ff */
[----:B------:R-:W-:Y:S01]  /*209270*/  LOP3.LUT R8, R8, 0xffff, RZ, 0xc0, !PT ;  /* 0x0000ffff08087812 */ /* 0x000fe200078ec0ff */
[----:B0-----:R-:W4:Y:S04]  /*209280*/  LDL.LU R11, [R1+0x3fc] ;  /* 0x0003fc00010b7983 */ /* 0x001f280000300800 */
[----:B------:R-:W4:Y:S01]  /*209290*/  LDL.LU R10, [R1+0x4b4] ;  /* 0x0004b400010a7983 */ /* 0x000f220000300800 */
[----:B------:R-:W-:Y:S02]  /*2092a0*/  PRMT R16, R9, 0x3340, R16 ;  /* 0x0000334009107816 */ /* 0x000fe40000000010 */
[----:B------:R-:W-:-:S03]  /*2092b0*/  PRMT R9, R7, 0x3340, R8 ;  /* 0x0000334007097816 */ /* 0x000fc60000000008 */
[----:B------:R-:W-:Y:S04]  /*2092c0*/  STL [R1+0x60c], R16 ;  /* 0x00060c1001007387 */ /* 0x000fe80000100800 */
        /* <DEDUP_REMOVED lines=25> */
[----:B------:R-:W-:Y:S02]  /*209460*/  LOP3.LUT R11, R11, 0xffff, RZ, 0xc0, !PT ;  /* 0x0000ffff0b0b7812 */ /* 0x000fe400078ec0ff */
[----:B0-----:R-:W-:Y:S02]  /*209470*/  LOP3.LUT R7, R10, 0xffff, RZ, 0xc0, !PT ;  /* 0x0000ffff0a077812 */ /* 0x001fe400078ec0ff */
[----:B------:R-:W-:Y:S02]  /*209480*/  PRMT R10, R11, 0x3340, R0 ;  /* 0x000033400b0a7816 */ /* 0x000fe40000000000 */
[----:B------:R-:W-:-:S04]  /*209490*/  PRMT R9, R5, 0x3340, R7 ;  /* 0x0000334005097816 */ /* 0x000fc80000000007 */
[----:B------:R-:W-:Y:S02]  /*2094a0*/  PRMT R9, R9, 0x5410, R10 ;  /* 0x0000541009097816 */ /* 0x000fe4000000000a */
[----:B------:R-:W-:-:S03]  /*2094b0*/  IADD3 R16, P1, R2, R25, RZ ;  /* 0x0000001902107210 */ /* 0x000fc60007f3e0ff */
[----:B------:R0:W-:Y:S02]  /*2094c0*/  STL [R1+0x1bdc], R9 ;  /* 0x001bdc0901007387 */ /* 0x0001e40000100800 */
[----:B------:R-:W-:Y:S01]  /*2094d0*/  IMAD.X R17, R4, 0x1, R24, P1 ;  /* 0x0000000104117824 */ /* 0x000fe200008e0618 */
[----:B------:R-:W-:Y:S02]  /*2094e0*/  SHF.R.U32.HI R5, RZ, 0x8, R5 ;  /* 0x00000008ff057819 */ /* 0x000fe40000011605 */
[----:B0-----:R-:W-:Y:S02]  /*2094f0*/  SHF.R.U32.HI R9, RZ, 0x8, R8 ;  /* 0x00000008ff097819 */ /* 0x001fe40000011608 */
[----:B------:R-:W-:Y:S02]  /*209500*/  SHF.R.U32.HI R8, RZ, 0x8, R7 ;  /* 0x00000008ff087819 */ /* 0x000fe40000011607 */
[----:B------:R-:W-:Y:S02]  /*209510*/  LOP3.LUT R9, R9, 0xffff, RZ, 0xc0, !PT ;  /* 0x0000ffff09097812 */ /* 0x000fe400078ec0ff */
[----:B------:R-:W-:-:S02]  /*209520*/  LOP3.LUT R5, R5, 0xffff, RZ, 0xc0, !PT ;  /* 0x0000ffff05057812 */ /* 0x000fc400078ec0ff */
[----:B------:R-:W-:Y:S01]  /*209530*/  LOP3.LUT R8, R8, 0xffff, RZ, 0xc0, !PT ;  /* 0x0000ffff08087812 */ /* 0x000fe200078ec0ff */
[----:B------:R0:W-:Y:S01]  /*209540*/  STL.64 [R1+0xc88], R16 ;  /* 0x000c881001007387 */ /* 0x0001e20000100a00 */
[----:B------:R-:W-:-:S03]  /*209550*/  PRMT R10, R9, 0x3340, R0 ;  /* 0x00003340090a7816 */ /* 0x000fc60000000000 */
[----:B------:R-:W4:Y:S04]  /*209560*/  LDL.LU R7, [R1+0x744] ;  /* 0x0007440001077983 */ /* 0x000f280000300800 */
[----:B------:R-:W4:Y:S01]  /*209570*/  LDL.LU R13, [R1+0x324] ;  /* 0x00032400010d7983 */ /* 0x000f220000300800 */
[----:B------:R-:W-:Y:S02]  /*209580*/  PRMT R5, R5, 0x3340, R8 ;  /* 0x0000334005057816 */ /* 0x000fe40000000008 */
[----:B------:R-:W-:Y:S01]  /*209590*/  IADD3 R20, P1, R2, R23, RZ ;  /* 0x0000001702147210 */ /* 0x000fe20007f3e0ff */
[----:B0-----:R-:W4:Y:S04]  /*2095a0*/  LDL.LU R17, [R1+0x45c] ;  /* 0x00045c0001117983 */ /* 0x001f280000300800 */
[----:B------:R3:W-:Y:S04]  /*2095b0*/  STL [R1+0x36c], R10 ;  /* 0x00036c0a01007387 */ /* 0x0007e80000100800 */
[----:B------:R0:W-:Y:S01]  /*2095c0*/  STL [R1+0x55c], R5 ;  /* 0x00055c0501007387 */ /* 0x0001e20000100800 */
[----:B------:R-:W-:Y:S01]  /*2095d0*/  IMAD.X R21, R4, 0x1, R22, P1 ;  /* 0x0000000104157824 */ /* 0x000fe200008e0616 */
[----:B--2---:R-:W-:-:S02]  /*2095e0*/  LOP3.LUT R9, R3, 0xffff, RZ, 0xc0, !PT ;  /* 0x0000ffff03097812 */ /* 0x004fc400078ec0ff */
[----:B---3--:R-:W-:-:S04]  /*2095f0*/  LOP3.LUT R10, R6, 0xffff, RZ, 0xc0, !PT ;  /* 0x0000ffff060a7812 */ /* 0x008fc800078ec0ff */
[----:B0-----:R-:W-:Y:S02]  /*209600*/  PRMT R5, R10, 0x3340, R0 ;  /* 0x000033400a057816 */ /* 0x001fe40000000000 */
[----:B------:R-:W-:-:S04]  /*209610*/  LOP3.LUT R16, R12, 0xffff, RZ, 0xc0, !PT ;  /* 0x0000ffff0c107812 */ /* 0x000fc800078ec0ff */
[----:B------:R-:W-:-:S04]  /*209620*/  PRMT R3, R9, 0x3340, R16 ;  /* 0x0000334009037816 */ /* 0x000fc80000000010 */
[----:B------:R-:W-:-:S05]  /*209630*/  PRMT R3, R3, 0x5410, R5 ;  /* 0x0000541003037816 */ /* 0x000fca0000000005 */
[----:B------:R-:W-:Y:S04]  /*209640*/  STL [R1+0x1bc4], R3 ;  /* 0x001bc40301007387 */ /* 0x000fe80000100800 */
[----:B------:R0:W-:Y:S04]  /*209650*/  STL.64 [R1+0xcd0], R20 ;  /* 0x000cd01401007387 */ /* 0x0001e80000100a00 */
[----:B0-----:R-:W2:Y:S04]  /*209660*/  LDL.LU.64 R20, [R1+0x7898] ;  /* 0x0078980001147983 */ /* 0x001ea80000300a00 */
[----:B------:R-:W3:Y:S04]  /*209670*/  LDL.LU R8, [R1+0x51a4] ;  /* 0x0051a40001087983 */ /* 0x000ee80000300800 */
[----:B------:R-:W3:Y:S04]  /*209680*/  LDL.LU R5, [R1+0x2c0c] ;  /* 0x002c0c0001057983 */ /* 0x000ee80000300800 */
[----:B------:R-:W3:Y:S04]  /*209690*/  LDL.LU R3, [R1+0x2d4c] ;  /* 0x002d4c0001037983 */ /* 0x000ee80000300800 */
[----:B------:R-:W3:Y:S04]  /*2096a0*/  LDL.LU R12, [R1+0x2ef8] ;  /* 0x002ef800010c7983 */ /* 0x000ee80000300800 */
[----:B------:R-:W3:Y:S04]  /*2096b0*/  LDL.LU R6, [R1+0x2b7c] ;  /* 0x002b7c0001067983 */ /* 0x000ee80000300800 */
[----:B------:R0:W-:Y:S02]  /*2096c0*/  STL.64 [R1+0x7888], R22 ;  /* 0x0078881601007387 */ /* 0x0001e40000100a00 */
[----:B0-----:R-:W-:-:S02]  /*2096d0*/  SHF.R.U32.HI R23, RZ, 0x8, R11 ;  /* 0x00000008ff177819 */ /* 0x001fc4000001160b */
[----:B------:R-:W3:Y:S01]  /*2096e0*/  LDL.LU R11, [R1+0x2c7c] ;  /* 0x002c7c00010b7983 */ /* 0x000ee20000300800 */
        /* <DEDUP_REMOVED lines=9> */
[----:B------:R-:W-:-:S04]  /*209780*/  SHF.R.U32.HI R10, RZ, 0x8, R10 ;  /* 0x00000008ff0a7819 */ /* 0x000fc8000001160a */
[----:B------:R-:W-:-:S04]  /*209790*/  LOP3.LUT R10, R10, 0xffff, RZ, 0xc0, !PT ;  /* 0x0000ffff0a0a7812 */ /* 0x000fc800078ec0ff */
[--C-:B------:R-:W-:Y:S02]  /*2097a0*/  PRMT R10, R10, 0x3340, R0.reuse ;  /* 0x000033400a0a7816 */ /* 0x100fe40000000000 */
[----:B----4-:R-:W-:Y:S02]  /*2097b0*/  LOP3.LUT R13, R13, 0xffff, RZ, 0xc0, !PT ;  /* 0x0000ffff0d0d7812 */ /* 0x010fe400078ec0ff */
[----:B------:R-:W-:Y:S02]  /*2097c0*/  LOP3.LUT R7, R7, 0xffff, RZ, 0xc0, !PT ;  /* 0x0000ffff07077812 */ /* 0x000fe400078ec0ff */
[----:B------:R-:W-:Y:S01]  /*2097d0*/  PRMT R16, R13, 0x3340, R0 ;  /* 0x000033400d107816 */ /* 0x000fe20000000000 */
[----:B------:R1:W-:Y:S01]  /*2097e0*/  STL [R1+0x75c], R13 ;  /* 0x00075c0d01007387 */ /* 0x0003e20000100800 */
[----:B0-----:R-:W-:-:S04]  /*2097f0*/  LOP3.LUT R9, R17, 0xffff, RZ, 0xc0, !PT ;  /* 0x0000ffff11097812 */ /* 0x001fc800078ec0ff */
[----:B-1----:R-:W-:Y:S02]  /*209800*/  PRMT R13, R7, 0x3340, R9 ;  /* 0x00003340070d7816 */ /* 0x002fe40000000009 */
[----:B------:R-:W-:Y:S02]  /*209810*/  SHF.R.U32.HI R7, RZ, 0x8, R7 ;  /* 0x00000008ff077819 */ /* 0x000fe40000011607 */
[----:B------:R-:W-:Y:S02]  /*209820*/  SHF.R.U32.HI R9, RZ, 0x8, R9 ;  /* 0x00000008ff097819 */ /* 0x000fe40000011609 */
[----:B------:R-:W-:Y:S02]  /*209830*/  PRMT R13, R13, 0x5410, R16 ;  /* 0x000054100d0d7816 */ /* 0x000fe40000000010 */
[----:B------:R-:W-:Y:S02]  /*209840*/  LOP3.LUT R7, R7, 0xffff, RZ, 0xc0, !PT ;  /* 0x0000ffff07077812 */ /* 0x000fe400078ec0ff */
[----:B------:R-:W-:-:S04]  /*209850*/  LOP3.LUT R9, R9, 0xffff, RZ, 0xc0, !PT ;  /* 0x0000ffff09097812 */ /* 0x000fc800078ec0ff */
[----:B------:R-:W-:Y:S01]  /*209860*/  PRMT R7, R7, 0x3340, R9 ;  /* 0x0000334007077816 */ /* 0x000fe20000000009 */
[----:B------:R0:W-:Y:S01]  /*209870*/  STL [R1+0x1bcc], R13 ;  /* 0x001bcc0d01007387 */ /* 0x0001e20000100800 */
[----:B--2---:R-:W-:Y:S02]  /*209880*/  IADD3 R16, P1, R2, R21, RZ ;  /* 0x0000001502107210 */ /* 0x004fe40007f3e0ff */
[----:B---3--:R-:W-:Y:S02]  /*209890*/  LOP3.LUT R22, R8, 0xffff, RZ, 0xc0, !PT ;  /* 0x0000ffff08167812 */ /* 0x008fe400078ec0ff */
[----:B------:R-:W-:Y:S02]  /*2098a0*/  LOP3.LUT R9, R5, 0xffff, RZ, 0xc0, !PT ;  /* 0x0000ffff05097812 */ /* 0x000fe400078ec0ff */
[----:B------:R-:W-:Y:S01]  /*2098b0*/  LOP3.LUT R23, R3, 0xffff, RZ, 0xc0, !PT ;  /* 0x0000ffff03177812 */ /* 0x000fe200078ec0ff */
[----:B------:R-:W-:Y:S01]  /*2098c0*/  IMAD.X R17, R4, 0x1, R20, P1 ;  /* 0x0000000104117824 */ /* 0x000fe200008e0614 */
[----:B------:R-:W-:-:S02]  /*2098d0*/  PRMT R5, R9, 0x3340, R0 ;  /* 0x0000334009057816 */ /* 0x000fc40000000000 */
[----:B------:R-:W-:Y:S02]  /*2098e0*/  PRMT R3, R22, 0x3340, R23 ;  /* 0x0000334016037816 */ /* 0x000fe40000000017 */
[----:B------:R-:W-:Y:S02]  /*2098f0*/  LOP3.LUT R12, R12, 0xffff, RZ, 0xc0, !PT ;  /* 0x0000ffff0c0c7812 */ /* 0x000fe400078ec0ff */
[----:B------:R-:W-:Y:S01]  /*209900*/  LOP3.LUT R6, R6, 0xffff, RZ, 0xc0, !PT ;  /* 0x0000ffff06067812 */ /* 0x000fe200078ec0ff */
[----:B------:R-:W-:Y:S04]  /*209910*/  STL.64 [R1+0xbe8], R16 ;  /* 0x000be81001007387 */ /* 0x000fe80000100a00 */
[----:B------:R-:W-:Y:S04]  /*209920*/  STL [R1+0x364], R10 ;  /* 0x0003640a01007387 */ /* 0x000fe80000100800 */
[----:B------:R1:W-:Y:S01]  /*209930*/  STL [R1+0x5b4], R7 ;  /* 0x0005b40701007387 */ /* 0x0003e20000100800 */
[----:B0-----:R-:W-:-:S02]  /*209940*/  LOP3.LUT R13, R11, 0xffff, RZ, 0xc0, !PT ;  /* 0x0000ffff0b0d7812 */ /* 0x001fc400078ec0ff */
[----:B-1----:R-:W-:Y:S02]  /*209950*/  PRMT R7, R3, 0x5410, R5 ;  /* 0x0000541003077816 */ /* 0x002fe40000000005 */
[----:B------:R-:W-:Y:S02]  /*209960*/  PRMT R5, R6, 0x3340, R0 ;  /* 0x0000334006057816 */ /* 0x000fe40000000000 */
[----:B------:R-:W-:Y:S02]  /*209970*/  PRMT R3, R12, 0x3340, R13 ;  /* 0x000033400c037816 */ /* 0x000fe4000000000d */
[----:B------:R-:W-:Y:S02]  /*209980*/  IADD3 R16, P1, R2, R19, RZ ;  /* 0x0000001302107210 */ /* 0x000fe40007f3e0ff */
[----:B------:R-:W-:Y:S01]  /*209990*/  PRMT R3, R3, 0x5410, R5 ;  /* 0x0000541003037816 */ /* 0x000fe20000000005 */
[----:B------:R-:W-:Y:S04]  /*2099a0*/  STL [R1+0x1bb4], R7 ;  /* 0x001bb40701007387 */ /* 0x000fe80000100800 */
[----:B------:R-:W2:Y:S04]  /*2099b0*/  LDL.LU R5, [R1+0x7e8] ;  /* 0x0007e80001057983 */ /* 0x000ea80000300800 */
[----:B------:R-:W3:Y:S01]  /*2099c0*/  LDL.LU R10, [R1+0x404] ;  /* 0x00040400010a7983 */ /* 0x000ee20000300800 */
[----:B------:R-:W-:-:S03]  /*2099d0*/  IMAD.X R17, R4, 0x1, R18, P1 ;  /* 0x0000000104117824 */ /* 0x000fc600008e0612 */
[----:B------:R0:W-:Y:S04]  /*2099e0*/  STL [R1+0x1bb0], R3 ;  /* 0x001bb00301007387 */ /* 0x0001e80000100800 */
[----:B0-----:R-:W4:Y:S04]  /*2099f0*/  LDL.LU R3, [R1+0x700] ;  /* 0x0007000001037983 */ /* 0x001f280000300800 */
[----:B------:R-:W4:Y:S04]  /*209a00*/  LDL.LU R8, [R1+0x2eec] ;  /* 0x002eec0001087983 */ /* 0x000f280000300800 */
[----:B------:R-:W4:Y:S04]  /*209a10*/  LDL.LU R11, [R1+0x2ba8] ;  /* 0x002ba800010b7983 */ /* 0x000f280000300800 */
[----:B------:R0:W-:Y:S04]  /*209a20*/  STL.64 [R1+0xbb8], R16 ;  /* 0x000bb81001007387 */ /* 0x0001e80000100a00 */
[----:B0-----:R-:W2:Y:S01]  /*209a30*/  LDL.LU.64 R16, [R1+0x7890] ;  /* 0x0078900001107983 */ /* 0x001ea20000300a00 */
[----:B------:R-:W-:-:S02]  /*209a40*/  SHF.R.U32.HI R22, RZ, 0x8, R22 ;  /* 0x00000008ff167819 */ /* 0x000fc40000011616 */
[----:B------:R-:W-:Y:S02]  /*209a50*/  SHF.R.U32.HI R23, RZ, 0x8, R23 ;  /* 0x00000008ff177819 */ /* 0x000fe40000011617 */
[----:B------:R-:W-:Y:S02]  /*209a60*/  SHF.R.U32.HI R12, RZ, 0x8, R12 ;  /* 0x00000008ff0c7819 */ /* 0x000fe4000001160c */
[----:B------:R-:W-:Y:S01]  /*209a70*/  SHF.R.U32.HI R13, RZ, 0x8, R13 ;  /* 0x00000008ff0d7819 */ /* 0x000fe2000001160d */
[----:B------:R-:W4:Y:S01]  /*209a80*/  LDL.LU R7, [R1+0x2c9c] ;  /* 0x002c9c0001077983 */ /* 0x000f220000300800 */
[----:B------:R-:W-:Y:S02]  /*209a90*/  LOP3.LUT R22, R22, 0xffff, RZ, 0xc0, !PT ;  /* 0x0000ffff16167812 */ /* 0x000fe400078ec0ff */
[----:B------:R-:W-:Y:S02]  /*209aa0*/  LOP3.LUT R23, R23, 0xffff, RZ, 0xc0, !PT ;  /* 0x0000ffff17177812 */ /* 0x000fe400078ec0ff */
[----:B------:R-:W-:-:S02]  /*209ab0*/  LOP3.LUT R12, R12, 0xffff, RZ, 0xc0, !PT ;  /* 0x0000ffff0c0c7812 */ /* 0x000fc400078ec0ff */
[----:B------:R-:W-:Y:S02]  /*209ac0*/  LOP3.LUT R13, R13, 0xffff, RZ, 0xc0, !PT ;  /* 0x0000ffff0d0d7812 */ /* 0x000fe400078ec0ff */
[----:B------:R-:W-:Y:S02]  /*209ad0*/  PRMT R23, R22, 0x3340, R23 ;  /* 0x0000334016177816 */ /* 0x000fe40000000017 */
[----:B------:R-:W-:Y:S02]  /*209ae0*/  PRMT R22, R12, 0x3340, R13 ;  /* 0x000033400c167816 */ /* 0x000fe4000000000d */
[----:B------:R-:W-:Y:S01]  /*209af0*/  SHF.R.U32.HI R6, RZ, 0x8, R6 ;  /* 0x00000008ff067819 */ /* 0x000fe20000011606 */
[----:B------:R-:W-:Y:S04]  /*209b00*/  STL [R1+0x544], R23 ;  /* 0x0005441701007387 */ /* 0x000fe80000100800 */
[----:B------:R-:W-:Y:S01]  /*209b10*/  STL [R1+0x540], R22 ;  /* 0x0005401601007387 */ /* 0x000fe20000100800 */
[----:B------:R-:W-:-:S04]  /*209b20*/  LOP3.LUT R6, R6, 0xffff, RZ, 0xc0, !PT ;  /* 0x0000ffff06067812 */ /* 0x000fc800078ec0ff */
[----:B------:R-:W-:Y:S02]  /*209b30*/  PRMT R6, R6, 0x3340, R0 ;  /* 0x0000334006067816 */ /* 0x000fe40000000000 */
[----:B------:R-:W-:Y:S02]  /*209b40*/  SHF.R.U32.HI R9, RZ, 0x8, R9 ;  /* 0x00000008ff097819 */ /* 0x000fe40000011609 */
[----:B--2---:R-:W-:-:S05]  /*209b50*/  IADD3 R12, P1, R2, R17, RZ ;  /* 0x00000011020c7210 */ /* 0x004fca0007f3e0ff */
[----:B------:R-:W-:-:S05]  /*209b60*/  IMAD.X R13, R4, 0x1, R15, P1 ;  /* 0x00000001040d7824 */ /* 0x000fca00008e060f */
[----:B------:R-:W-:Y:S04]  /*209b70*/  STL.64 [R1+0xbb0], R12 ;  /* 0x000bb00c01007387 */ /* 0x000fe80000100a00 */
[----:B------:R0:W-:Y:S04]  /*209b80*/  STL [R1+0x360], R6 ;  /* 0x0003600601007387 */ /* 0x0001e80000100800 */
[----:B0-----:R-:W2:Y:S01]  /*209b90*/  LDL.LU R6, [R1+0x400] ;  /* 0x0004000001067983 */ /* 0x001ea20000300800 */
[----:B------:R-:W-:-:S05]  /*209ba0*/  IADD3 R12, P1, R2, R16, RZ ;  /* 0x00000010020c7210 */ /* 0x000fca0007f3e0ff */
[----:B------:R-:W-:-:S05]  /*209bb0*/  IMAD.X R13, R4, 0x1, R14, P1 ;  /* 0x00000001040d7824 */ /* 0x000fca00008e060e */
[----:B------:R0:W-:Y:S04]  /*209bc0*/  STL.64 [R1+0xbe0], R12 ;  /* 0x000be00c01007387 */ /* 0x0001e80000100a00 */
[----:B0-----:R-:W2:Y:S04]  /*209bd0*/  LDL.LU R12, [R1+0x7f8] ;  /* 0x0007f800010c7983 */ /* 0x001ea80000300800 */
[----:B------:R-:W2:Y:S01]  /*209be0*/  LDL.LU R4, [R1+0x70c] ;  /* 0x00070c0001047983 */ /* 0x000ea20000300800 */
[----:B------:R-:W-:Y:S02]  /*209bf0*/  LOP3.LUT R9, R9, 0xffff, RZ, 0xc0, !PT ;  /* 0x0000ffff09097812 */ /* 0x000fe400078ec0ff */
[----:B------:R-:W-:-:S02]  /*209c00*/  LOP3.LUT R5, R5, 0xffff, RZ, 0xc0, !PT ;  /* 0x0000ffff05057812 */ /* 0x000fc400078ec0ff */
[----:B------:R-:W-:Y:S02]  /*209c10*/  PRMT R9, R9, 0x3340, R0 ;  /* 0x0000334009097816 */ /* 0x000fe40000000000 */
[----:B---3--:R-:W-:Y:S02]  /*209c20*/  LOP3.LUT R13, R10, 0xffff, RZ, 0xc0, !PT ;  /* 0x0000ffff0a0d7812 */ /* 0x008fe400078ec0ff */
[----:B----4-:R-:W-:Y:S01]  /*209c30*/  LOP3.LUT R3, R3, 0xffff, RZ, 0xc0, !PT ;  /* 0x0000ffff03037812 */ /* 0x010fe200078ec0ff */
[----:B------:R0:W-:Y:S03]  /*209c40*/  STL [R1+0x35c], R9 ;  /* 0x00035c0901007387 */ /* 0x0001e60000100800 */
[----:B------:R-:W-:Y:S02]  /*209c50*/  PRMT R10, R5, 0x3340, R3 ;  /* 0x00003340050a7816 */ /* 0x000fe40000000003 */
[----:B------:R-:W-:-:S02]  /*209c60*/  LOP3.LUT R8, R8, 0xffff, RZ, 0xc0, !PT ;  /* 0x0000ffff08087812 */ /* 0x000fc400078ec0ff */
[----:B------:R-:W-:Y:S02]  /*209c70*/  LOP3.LUT R7, R7, 0xffff, RZ, 0xc0, !PT ;  /* 0x0000ffff07077812 */ /* 0x000fe400078ec0ff */
[----:B0-----:R-:W-:Y:S02]  /*209c80*/  LOP3.LUT R9, R11, 0xffff, RZ, 0xc0, !PT ;  /* 0x0000ffff0b097812 */ /* 0x001fe400078ec0ff */
[----:B------:R-:W-:-:S04]  /*209c90*/  PRMT R11, R13, 0x3340, R0 ;  /* 0x000033400d0b7816 */ /* 0x000fc80000000000 */
[----:B------:R-:W-:Y:S01]  /*209ca0*/  PRMT R11, R10, 0x5410, R11 ;  /* 0x000054100a0b7816 */ /* 0x000fe2000000000b */
[----:B------:R0:W-:Y:S01]  /*209cb0*/  STL [R1+0x6e4], R9 ;  /* 0x0006e40901007387 */ /* 0x0001e20000100800 */
[----:B------:R-:W-:Y:S02]  /*209cc0*/  PRMT R10, R9, 0x3340, R0 ;  /* 0x00003340090a7816 */ /* 0x000fe40000000000 */
[----:B0-----:R-:W-:Y:S01]  /*209cd0*/  PRMT R9, R8, 0x3340, R7 ;  /* 0x0000334008097816 */ /* 0x001fe20000000007 */
[----:B------:R0:W-:Y:S03]  /*209ce0*/  STL [R1+0x1ba8], R11 ;  /* 0x001ba80b01007387 */ /* 0x0001e60000100800 */
[----:B------:R-:W-:Y:S02]  /*209cf0*/  PRMT R9, R9, 0x5410, R10 ;  /* 0x0000541009097816 */ /* 0x000fe4000000000a */
[----:B------:R-:W-:-:S03]  /*209d00*/  SHF.R.U32.HI R10, RZ, 0x8, R8 ;  /* 0x00000008ff0a7819 */ /* 0x000fc60000011608 */
[----:B------:R1:W-:Y:S01]  /*209d10*/  STL [R1+0x1bac], R9 ;  /* 0x001bac0901007387 */ /* 0x0003e20000100800 */
[----:B0-----:R-:W-:Y:S02]  /*209d20*/  SHF.R.U32.HI R11, RZ, 0x8, R7 ;  /* 0x00000008ff0b7819 */ /* 0x001fe40000011607 */
[----:B------:R-:W-:Y:S02]  /*209d30*/  SHF.R.U32.HI R7, RZ, 0x8, R5 ;  /* 0x00000008ff077819 */ /* 0x000fe40000011605 */
[----:B------:R-:W3:Y:S01]  /*209d40*/  LDL.LU R5, [R1+0x78c] ;  /* 0x00078c0001057983 */ /* 0x000ee20000300800 */
[----:B-1----:R-:W-:-:S03]  /*209d50*/  SHF.R.U32.HI R9, RZ, 0x8, R3 ;  /* 0x00000008ff097819 */ /* 0x002fc60000011603 */
[----:B------:R-:W4:Y:S04]  /*209d60*/  LDL.LU R3, [R1+0x334] ;  /* 0x0003340001037983 */ /* 0x000f280000300800 */
[----:B------:R-:W4:Y:S01]  /*209d70*/  LDL.LU R8, [R1+0x46c] ;  /* 0x00046c0001087983 */ /* 0x000f220000300800 */
[----:B------:R-:W-:Y:S02]  /*209d80*/  LOP3.LUT R10, R10, 0xffff, RZ, 0xc0, !PT ;  /* 0x0000ffff0a0a7812 */ /* 0x000fe400078ec0ff */
[----:B------:R-:W-:Y:S02]  /*209d90*/  LOP3.LUT R11, R11, 0xffff, RZ, 0xc0, !PT ;  /* 0x0000ffff0b0b7812 */ /* 0x000fe400078ec0ff */
[----:B------:R-:W-:Y:S02]  /*209da0*/  LOP3.LUT R7, R7, 0xffff, RZ, 0xc0, !PT ;  /* 0x0000ffff07077812 */ /* 0x000fe400078ec0ff */
[----:B------:R-:W-:-:S02]  /*209db0*/  LOP3.LUT R9, R9, 0xffff, RZ, 0xc0, !PT ;  /* 0x0000ffff09097812 */ /* 0x000fc400078ec0ff */
[----:B------:R-:W-:Y:S02]  /*209dc0*/  PRMT R10, R10, 0x3340, R11 ;  /* 0x000033400a0a7816 */ /* 0x000fe4000000000b */
[----:B------:R-:W-:-:S03]  /*209dd0*/  PRMT R9, R7, 0x3340, R9 ;  /* 0x0000334007097816 */ /* 0x000fc60000000009 */
[----:B------:R-:W-:Y:S04]  /*209de0*/  STL [R1+0x5ac], R10 ;  /* 0x0005ac0a01007387 */ /* 0x000fe80000100800 */
[----:B------:R0:W-:Y:S01]  /*209df0*/  STL [R1+0x53c], R9 ;  /* 0x00053c0901007387 */ /* 0x0001e20000100800 */
[----:B--2---:R-:W-:-:S04]  /*209e00*/  LOP3.LUT R11, R6, 0xffff, RZ, 0xc0, !PT ;  /* 0x0000ffff060b7812 */ /* 0x004fc800078ec0ff */
[----:B------:R-:W-:Y:S02]  /*209e10*/  PRMT R6, R11, 0x3340, R0 ;  /* 0x000033400b067816 */ /* 0x000fe40000000000 */
[----:B------:R-:W-:Y:S02]  /*209e20*/  LOP3.LUT R7, R12, 0xffff, RZ, 0xc0, !PT ;  /* 0x0000ffff0c077812 */ /* 0x000fe400078ec0ff */
[----:B0-----:R-:W-:-:S04]  /*209e30*/  LOP3.LUT R9, R4, 0xffff, RZ, 0xc0, !PT ;  /* 0x0000ffff04097812 */ /* 0x001fc800078ec0ff */
[----:B------:R-:W-:-:S04]  /*209e40*/  PRMT R4, R7, 0x3340, R9 ;  /* 0x0000334007047816 */ /* 0x000fc80000000009 */
[----:B------:R-:W-:-:S05]  /*209e50*/  PRMT R4, R4, 0x5410, R6 ;  /* 0x0000541004047816 */ /* 0x000fca0000000006 */
[----:B------:R0:W-:Y:S04]  /*209e60*/  STL [R1+0x1ba4], R4 ;  /* 0x001ba40401007387 */ /* 0x0001e80000100800 */
[----:B------:R-:W2:Y:S04]  /*209e70*/  LDL.LU R6, [R1+0x794] ;  /* 0x0007940001067983 */ /* 0x000ea80000300800 */
[----:B------:R-:W2:Y:S04]  /*209e80*/  LDL.LU R12, [R1+0x338] ;  /* 0x00033800010c7983 */ /* 0x000ea80000300800 */
[----:B0-----:R-:W2:Y:S01]  /*209e90*/  LDL.LU R4, [R1+0x470] ;  /* 0x0004700001047983 */ /* 0x001ea20000300800 */
[----:B------:R-:W-:Y:S01]  /*209ea0*/  VIADD R2, R2, UR6 ;  /* 0x0000000602027c36 */ /* 0x000fe20008000000 */
[----:B------:R-:W-:-:S02]  /*209eb0*/  SHF.R.U32.HI R13, RZ, 0x8, R13 ;  /* 0x00000008ff0d7819 */ /* 0x000fc4000001160d */
[----:B------:R-:W-:Y:S02]  /*209ec0*/  SHF.R.U32.HI R7, RZ, 0x8, R7 ;  /* 0x00000008ff077819 */ /* 0x000fe40000011607 */
[----:B------:R-:W-:Y:S01]  /*209ed0*/  SHF.R.U32.HI R9, RZ, 0x8, R9 ;  /* 0x00000008ff097819 */ /* 0x000fe20000011609 */
[----:B------:R-:W-:Y:S01]  /*209ee0*/  ULDC UR6, c[0x0][0x248] ;  /* 0x0000920000067ab9 */ /* 0x000fe20000000800 */
[----:B------:R-:W-:Y:S02]  /*209ef0*/  SHF.R.S32.HI R10, RZ, 0x1f, R2 ;  /* 0x0000001fff0a7819 */ /* 0x000fe40000011402 */
[----:B------:R-:W-:Y:S02]  /*209f00*/  IADD3 R22, P1, R2, R27, RZ ;  /* 0x0000001b02167210 */ /* 0x000fe40007f3e0ff */
[----:B------:R-:W-:Y:S02]  /*209f10*/  LOP3.LUT R13, R13, 0xffff, RZ, 0xc0, !PT ;  /* 0x0000ffff0d0d7812 */ /* 0x000fe400078ec0ff */
[----:B------:R-:W-:-:S02]  /*209f20*/  LOP3.LUT R7, R7, 0xffff, RZ, 0xc0, !PT ;  /* 0x0000ffff07077812 */ /* 0x000fc400078ec0ff */
[----:B------:R-:W-:Y:S01]  /*209f30*/  LOP3.LUT R9, R9, 0xffff, RZ, 0xc0, !PT ;  /* 0x0000ffff09097812 */ /* 0x000fe200078ec0ff */
[----:B------:R-:W-:Y:S01]  /*209f40*/  IMAD.X R23, R10, 0x1, R26, P1 ;  /* 0x000000010a177824 */ /* 0x000fe200008e061a */
[----:B------:R-:W-:Y:S02]  /*209f50*/  PRMT R13, R13, 0x3340, R0 ;  /* 0x000033400d0d7816 */ /* 0x000fe40000000000 */
[----:B------:R-:W-:Y:S02]  /*209f60*/  PRMT R7, R7, 0x3340, R9 ;  /* 0x0000334007077816 */ /* 0x000fe40000000009 */
[----:B------:R-:W-:Y:S04]  /*209f70*/  STL.64 [R1+0xa60], R22 ;  /* 0x000a601601007387 */ /* 0x000fe80000100a00 */
[----:B------:R-:W-:Y:S04]  /*209f80*/  STL [R1+0x358], R13 ;  /* 0x0003580d01007387 */ /* 0x000fe80000100800 */
[----:B------:R0:W-:Y:S01]  /*209f90*/  STL [R1+0x538], R7 ;  /* 0x0005380701007387 */ /* 0x0001e20000100800 */
[----:B---3--:R-:W-:-:S02]  /*209fa0*/  LOP3.LUT R5, R5, 0xffff, RZ, 0xc0, !PT ;  /* 0x0000ffff05057812 */ /* 0x008fc400078ec0ff */
[----:B----4-:R-:W-:Y:S02]  /*209fb0*/  LOP3.LUT R3, R3, 0xffff, RZ, 0xc0, !PT ;  /* 0x0000ffff03037812 */ /* 0x010fe400078ec0ff */
[----:B0-----:R-:W-:Y:S02]  /*209fc0*/  LOP3.LUT R7, R8, 0xffff, RZ, 0xc0, !PT ;  /* 0x0000ffff08077812 */ /* 0x001fe400078ec0ff */
[----:B------:R-:W-:Y:S02]  /*209fd0*/  PRMT R9, R3, 0x3340, R0 ;  /* 0x0000334003097816 */ /* 0x000fe40000000000 */
[----:B------:R-:W-:-:S04]  /*209fe0*/  PRMT R8, R5, 0x3340, R7 ;  /* 0x0000334005087816 */ /* 0x000fc80000000007 */
[----:B------:R-:W-:Y:S02]  /*209ff0*/  PRMT R13, R8, 0x5410, R9 ;  /* 0x00005410080d7816 */ /* 0x000fe40000000009 */
[----:B------:R-:W-:-:S05]  /*20a000*/  IADD3 R8, P1, R2, R29, RZ ;  /* 0x0000001d02087210 */ /* 0x000fca0007f3e0ff */
[----:B------:R-:W-:Y:S01]  /*20a010*/  IMAD.X R9, R10, 0x1, R28, P1 ;  /* 0x000000010a097824 */ /* 0x000fe200008e061c */
[----:B------:R-:W-:Y:S04]  /*20a020*/  STL [R1+0x1ba0], R13 ;  /* 0x001ba00d01007387 */ /* 0x000fe80000100800 */
[----:B------:R-:W-:Y:S01]  /*20a030*/  STL.64 [R1+0x7880], R28 ;  /* 0x0078801c01007387 */ /* 0x000fe20000100a00 */
[----:B------:R-:W-:-:S03]  /*20a040*/  SHF.R.U32.HI R5, RZ, 0x8, R5 ;  /* 0x00000008ff057819 */ /* 0x000fc60000011605 */
[----:B------:R0:W-:Y:S01]  /*20a050*/  STL.64 [R1+0xa18], R8 ;  /* 0x000a180801007387 */ /* 0x0001e20000100a00 */
[----:B------:R-:W-:Y:S02]  /*20a060*/  SHF.R.U32.HI R3, RZ, 0x8, R3 ;  /* 0x00000008ff037819 */ /* 0x000fe40000011603 */
[----:B------:R-:W-:Y:S02]  /*20a070*/  LOP3.LUT R5, R5, 0xffff, RZ, 0xc0, !PT ;  /* 0x0000ffff05057812 */ /* 0x000fe400078ec0ff */
[----:B------:R-:W-:Y:S02]  /*20a080*/  LOP3.LUT R3, R3, 0xffff, RZ, 0xc0, !PT ;  /* 0x0000ffff03037812 */ /* 0x000fe400078ec0ff */
[----:B0-----:R-:W-:Y:S01]  /*20a090*/  SHF.R.U32.HI R9, RZ, 0x8, R7 ;  /* 0x00000008ff097819 */ /* 0x001fe20000011607 */
[----:B------:R-:W3:Y:S04]  /*20a0a0*/  LDL.LU R8, [R1+0x51ac] ;  /* 0x0051ac0001087983 */ /* 0x000ee80000300800 */
[----:B------:R-:W4:Y:S04]  /*20a0b0*/  LDL.LU R7, [R1+0x2c58] ;  /* 0x002c580001077983 */ /* 0x000f280000300800 */
[----:B------:R-:W4:Y:S01]  /*20a0c0*/  LDL.LU R13, [R1+0x2dd8] ;  /* 0x002dd800010d7983 */ /* 0x000f220000300800 */
[----:B------:R-:W-:-:S04]  /*20a0d0*/  LOP3.LUT R9, R9, 0xffff, RZ, 0xc0, !PT ;  /* 0x0000ffff09097812 */ /* 0x000fc800078ec0ff */
[----:B------:R-:W-:Y:S02]  /*20a0e0*/  PRMT R22, R5, 0x3340, R9 ;  /* 0x0000334005167816 */ /* 0x000fe40000000009 */
[----:B------:R-:W-:-:S03]  /*20a0f0*/  PRMT R5, R3, 0x3340, R0 ;  /* 0x0000334003057816 */ /* 0x000fc60000000000 */
[----:B------:R0:W-:Y:S04]  /*20a100*/  STL [R1+0x534], R22 ;  /* 0x0005341601007387 */ /* 0x0001e80000100800 */
[----:B------:R-:W-:Y:S01]  /*20a110*/  STL [R1+0x354], R5 ;  /* 0x0003540501007387 */ /* 0x000fe20000100800 */
[----:B0-----:R-:W-:-:S05]  /*20a120*/  IADD3 R22, P1, R2, R25, RZ ;  /* 0x0000001902167210 */ /* 0x001fca0007f3e0ff */
[----:B------:R-:W-:Y:S01]  /*20a130*/  IMAD.X R23, R10, 0x1, R24, P1 ;  /* 0x000000010a177824 */ /* 0x000fe200008e0618 */
[----:B------:R-:W-:Y:S02]  /*20a140*/  SHF.R.U32.HI R29, RZ, 0x8, R11 ;  /* 0x00000008ff1d7819 */ /* 0x000fe4000001160b */
[----:B--2---:R-:W-:Y:S02]  /*20a150*/  LOP3.LUT R3, R12, 0xffff, RZ, 0xc0, !PT ;  /* 0x0000ffff0c037812 */ /* 0x004fe400078ec0ff */
[----:B------:R-:W-:-:S03]  /*20a160*/  LOP3.LUT R9, R6, 0xffff, RZ, 0xc0, !PT ;  /* 0x0000ffff06097812 */ /* 0x000fc600078ec0ff */
[----:B------:R0:W-:Y:S04]  /*20a170*/  STL [R1+0x6e0], R3 ;  /* 0x0006e00301007387 */ /* 0x0001e80000100800 */
[----:B------:R-:W2:Y:S01]  /*20a180*/  LDL.LU R12, [R1+0x51b0] ;  /* 0x0051b000010c7983 */ /* 0x000ea20000300800 */
[----:B------:R-:W-:Y:S02]  /*20a190*/  LOP3.LUT R28, R4, 0xffff, RZ, 0xc0, !PT ;  /* 0x0000ffff041c7812 */ /* 0x000fe400078ec0ff */
[----:B------:R-:W-:Y:S02]  /*20a1a0*/  PRMT R4, R3, 0x3340, R0 ;  /* 0x0000334003047816 */ /* 0x000fe40000000000 */
[----:B0-----:R-:W-:-:S04]  /*20a1b0*/  PRMT R3, R9, 0x3340, R28 ;  /* 0x0000334009037816 */ /* 0x001fc8000000001c */
[----:B------:R-:W-:Y:S02]  /*20a1c0*/  PRMT R4, R3, 0x5410, R4 ;  /* 0x0000541003047816 */ /* 0x000fe40000000004 */
[----:B------:R-:W2:Y:S04]  /*20a1d0*/  LDL.LU R3, [R1+0x2c5c] ;  /* 0x002c5c0001037983 */ /* 0x000ea80000300800 */
[----:B------:R0:W-:Y:S04]  /*20a1e0*/  STL [R1+0x1b9c], R4 ;  /* 0x001b9c0401007387 */ /* 0x0001e80000100800 */
[----:B------:R-:W2:Y:S04]  /*20a1f0*/  LDL.LU R5, [R1+0x2ddc] ;  /* 0x002ddc0001057983 */ /* 0x000ea80000300800 */
[----:B0-----:R-:W2:Y:S04]  /*20a200*/  LDL.LU R4, [R1+0x2f08] ;  /* 0x002f080001047983 */ /* 0x001ea80000300800 */
[----:B------:R-:W2:Y:S04]  /*20a210*/  LDL.LU R6, [R1+0x2bec] ;  /* 0x002bec0001067983 */ /* 0x000ea80000300800 */
[----:B------:R0:W-:Y:S04]  /*20a220*/  STL.64 [R1+0x9f8], R22 ;  /* 0x0009f81601007387 */ /* 0x0001e80000100a00 */
[----:B0-----:R-:W2:Y:S04]  /*20a230*/  LDL.LU.64 R22, [R1+0x7888] ;  /* 0x0078880001167983 */ /* 0x001ea80000300a00 */
[----:B------:R-:W2:Y:S01]  /*20a240*/  LDL.LU R11, [R1+0x2d48] ;  /* 0x002d4800010b7983 */ /* 0x000ea20000300800 */
        /* <DEDUP_REMOVED lines=9> */
[----:B---3--:R-:W-:Y:S02]  /*20a2e0*/  LOP3.LUT R8, R8, 0xffff, RZ, 0xc0, !PT ;  /* 0x0000ffff08087812 */ /* 0x008fe400078ec0ff */
[----:B----4-:R-:W-:Y:S02]  /*20a2f0*/  LOP3.LUT R7, R7, 0xffff, RZ, 0xc0, !PT ;  /* 0x0000ffff07077812 */ /* 0x010fe400078ec0ff */
[----:B0-----:R-:W-:Y:S02]  /*20a300*/  LOP3.LUT R9, R13, 0xffff, RZ, 0xc0, !PT ;  /* 0x0000ffff0d097812 */ /* 0x001fe400078ec0ff */
[----:B------:R-:W-:-:S02]  /*20a310*/  PRMT R28, R7, 0x3340, R0 ;  /* 0x00003340071c7816 */ /* 0x000fc40000000000 */
[--C-:B------:R-:W-:Y:S02]  /*20a320*/  PRMT R13, R8, 0x3340, R9.reuse ;  /* 0x00003340080d7816 */ /* 0x100fe40000000009 */
        /* <DEDUP_REMOVED lines=9> */
[----:B------:R-:W-:Y:S01]  /*20a3c0*/  STL [R1+0x1b98], R13 ;  /* 0x001b980d01007387 */ /* 0x000fe20000100800 */
[----:B--2---:R-:W-:Y:S02]  /*20a3d0*/  LOP3.LUT R12, R12, 0xffff, RZ, 0xc0, !PT ;  /* 0x0000ffff0c0c7812 */ /* 0x004fe400078ec0ff */
[----:B------:R-:W-:-:S02]  /*20a3e0*/  LOP3.LUT R3, R3, 0xffff, RZ, 0xc0, !PT ;  /* 0x0000ffff03037812 */ /* 0x000fc400078ec0ff */
[----:B------:R-:W-:Y:S02]  /*20a3f0*/  LOP3.LUT R9, R5, 0xffff, RZ, 0xc0, !PT ;  /* 0x0000ffff05097812 */ /* 0x000fe400078ec0ff */
        /* <DEDUP_REMOVED lines=8> */
[----:B------:R-:W-:-:S02]  /*20a480*/  LOP3.LUT R11, R11, 0xffff, RZ, 0xc0, !PT ;  /* 0x0000ffff0b0b7812 */ /* 0x000fc400078ec0ff */
[----:B0-----:R-:W-:-:S04]  /*20a490*/  PRMT R7, R3, 0x3340, R0 ;  /* 0x0000334003077816 */ /* 0x001fc80000000000 */
[----:B------:R-:W-:Y:S02]  /*20a4a0*/  PRMT R7, R6, 0x5410, R7 ;  /* 0x0000541006077816 */ /* 0x000fe40000000007 */
[----:B------:R-:W-:Y:S01]  /*20a4b0*/  PRMT R8, R5, 0x3340, R0 ;  /* 0x0000334005087816 */ /* 0x000fe20000000000 */
[----:B------:R-:W2:Y:S04]  /*20a4c0*/  LDL.LU R6, [R1+0x2efc] ;  /* 0x002efc0001067983 */ /* 0x000ea80000300800 */
[----:B------:R0:W-:Y:S02]  /*20a4d0*/  STL [R1+0x1b94], R7 ;  /* 0x001b940701007387 */ /* 0x0001e40000100800 */
[----:B0-----:R-:W-:-:S04]  /*20a4e0*/  PRMT R7, R4, 0x3340, R11 ;  /* 0x0000334004077816 */ /* 0x001fc8000000000b */
[----:B------:R-:W-:Y:S02]  /*20a4f0*/  PRMT R13, R7, 0x5410, R8 ;  /* 0x00005410070d7816 */ /* 0x000fe40000000008 */
[----:B------:R-:W3:Y:S04]  /*20a500*/  LDL.LU R8, [R1+0x2c18] ;  /* 0x002c180001087983 */ /* 0x000ee80000300800 */
[----:B------:R-:W4:Y:S01]  /*20a510*/  LDL.LU R7, [R1+0x2d5c] ;  /* 0x002d5c0001077983 */ /* 0x000f220000300800 */
[----:B------:R-:W-:Y:S02]  /*20a520*/  IADD3 R28, P1, R2, R21, RZ ;  /* 0x00000015021c7210 */ /* 0x000fe40007f3e0ff */
[----:B------:R-:W-:Y:S02]  /*20a530*/  SHF.R.U32.HI R12, RZ, 0x8, R12 ;  /* 0x00000008ff0c7819 */ /* 0x000fe4000001160c */
[----:B------:R-:W-:-:S02]  /*20a540*/  SHF.R.U32.HI R9, RZ, 0x8, R9 ;  /* 0x00000008ff097819 */ /* 0x000fc40000011609 */
[----:B------:R-:W-:Y:S01]  /*20a550*/  SHF.R.U32.HI R4, RZ, 0x8, R4 ;  /* 0x00000008ff047819 */ /* 0x000fe20000011604 */
[----:B------:R-:W-:Y:S01]  /*20a560*/  IMAD.X R29, R10, 0x1, R20, P1 ;  /* 0x000000010a1d7824 */ /* 0x000fe200008e0614 */
[----:B------:R0:W-:Y:S04]  /*20a570*/  STL [R1+0x1b90], R13 ;  /* 0x001b900d01007387 */ /* 0x0001e80000100800 */
[----:B------:R1:W-:Y:S04]  /*20a580*/  STL.64 [R1+0x7878], R20 ;  /* 0x0078781401007387 */ /* 0x0003e80000100a00 */
[----:B------:R-:W-:Y:S01]  /*20a590*/  STL.64 [R1+0xa08], R28 ;  /* 0x000a081c01007387 */ /* 0x000fe20000100a00 */
[----:B0-----:R-:W-:-:S03]  /*20a5a0*/  LOP3.LUT R13, R12, 0xffff, RZ, 0xc0, !PT ;  /* 0x0000ffff0c0d7812 */ /* 0x001fc600078ec0ff */
[----:B------:R-:W4:Y:S01]  /*20a5b0*/  LDL.LU R12, [R1+0x84c] ;  /* 0x00084c00010c7983 */ /* 0x000f220000300800 */
[----:B-1----:R-:W-:Y:S02]  /*20a5c0*/  LOP3.LUT R20, R9, 0xffff, RZ, 0xc0, !PT ;  /* 0x0000ffff09147812 */ /* 0x002fe400078ec0ff */
[----:B------:R-:W-:Y:S02]  /*20a5d0*/  LOP3.LUT R9, R4, 0xffff, RZ, 0xc0, !PT ;  /* 0x0000ffff04097812 */ /* 0x000fe400078ec0ff */
[----:B------:R-:W4:Y:S01]  /*20a5e0*/  LDL.LU R4, [R1+0x410] ;  /* 0x0004100001047983 */ /* 0x000f220000300800 */
[----:B------:R-:W-:Y:S02]  /*20a5f0*/  SHF.R.U32.HI R11, RZ, 0x8, R11 ;  /* 0x00000008ff0b7819 */ /* 0x000fe4000001160b */
[----:B------:R-:W-:Y:S02]  /*20a600*/  PRMT R20, R13, 0x3340, R20 ;  /* 0x000033400d147816 */ /* 0x000fe40000000014 */
[----:B------:R-:W-:Y:S01]  /*20a610*/  SHF.R.U32.HI R5, RZ, 0x8, R5 ;  /* 0x00000008ff057819 */ /* 0x000fe20000011605 */
[----:B------:R-:W4:Y:S01]  /*20a620*/  LDL.LU R13, [R1+0x764] ;  /* 0x00076400010d7983 */ /* 0x000f220000300800 */
[----:B------:R-:W-:-:S03]  /*20a630*/  LOP3.LUT R11, R11, 0xffff, RZ, 0xc0, !PT ;  /* 0x0000ffff0b0b7812 */ /* 0x000fc600078ec0ff */
[----:B------:R0:W-:Y:S01]  /*20a640*/  STL [R1+0x528], R20 ;  /* 0x0005281401007387 */ /* 0x0001e20000100800 */
[----:B------:R-:W-:Y:S02]  /*20a650*/  SHF.R.U32.HI R3, RZ, 0x8, R3 ;  /* 0x00000008ff037819 */ /* 0x000fe40000011603 */
[----:B------:R-:W-:Y:S02]  /*20a660*/  PRMT R9, R9, 0x3340, R11 ;  /* 0x0000334009097816 */ /* 0x000fe4000000000b */
[----:B------:R-:W-:Y:S02]  /*20a670*/  LOP3.LUT R5, R5, 0xffff, RZ, 0xc0, !PT ;  /* 0x0000ffff05057812 */ /* 0x000fe400078ec0ff */
[----:B------:R-:W-:Y:S02]  /*20a680*/  LOP3.LUT R3, R3, 0xffff, RZ, 0xc0, !PT ;  /* 0x0000ffff03037812 */ /* 0x000fe400078ec0ff */
[----:B0-----:R-:W-:Y:S01]  /*20a690*/  IADD3 R20, P1, R2, R19, RZ ;  /* 0x0000001302147210 */ /* 0x001fe20007f3e0ff */
[----:B------:R0:W-:Y:S04]  /*20a6a0*/  STL [R1+0x524], R9 ;  /* 0x0005240901007387 */ /* 0x0001e80000100800 */
[----:B------:R-:W-:Y:S01]  /*20a6b0*/  IMAD.X R21, R10, 0x1, R18, P1 ;  /* 0x000000010a157824 */ /* 0x000fe200008e0612 */
[----:B------:R-:W-:Y:S01]  /*20a6c0*/  STL.64 [R1+0x7870], R18 ;  /* 0x0078701201007387 */ /* 0x000fe20000100a00 */
[----:B0-----:R-:W-:-:S02]  /*20a6d0*/  PRMT R9, R5, 0x3340, R0 ;  /* 0x0000334005097816 */ /* 0x001fc40000000000 */
[----:B------:R-:W-:Y:S01]  /*20a6e0*/  PRMT R5, R3, 0x3340, R0 ;  /* 0x0000334003057816 */ /* 0x000fe20000000000 */
[----:B------:R-:W-:Y:S04]  /*20a6f0*/  STL.64 [R1+0xaa8], R20 ;  /* 0x000aa81401007387 */ /* 0x000fe80000100a00 */
[----:B------:R-:W-:Y:S04]  /*20a700*/  STL [R1+0x348], R9 ;  /* 0x0003480901007387 */ /* 0x000fe80000100800 */
[----:B------:R-:W4:Y:S04]  /*20a710*/  LDL.LU R3, [R1+0x85c] ;  /* 0x00085c0001037983 */ /* 0x000f280000300800 */
[----:B------:R0:W-:Y:S04]  /*20a720*/  STL [R1+0x344], R5 ;  /* 0x0003440501007387 */ /* 0x0001e80000100800 */
[----:B0-----:R-:W4:Y:S04]  /*20a730*/  LDL.LU R5, [R1+0x414] ;  /* 0x0004140001057983 */ /* 0x001f280000300800 */
[----:B------:R-:W4:Y:S01]  /*20a740*/  LDL.LU R11, [R1+0x778] ;  /* 0x00077800010b7983 */ /* 0x000f220000300800 */
[----:B--2---:R-:W-:-:S02]  /*20a750*/  LOP3.LUT R6, R6, 0xffff, RZ, 0xc0, !PT ;  /* 0x0000ffff06067812 */ /* 0x004fc400078ec0ff */
[----:B---3--:R-:W-:Y:S02]  /*20a760*/  LOP3.LUT R8, R8, 0xffff, RZ, 0xc0, !PT ;  /* 0x0000ffff08087812 */ /* 0x008fe400078ec0ff */
[----:B----4-:R-:W-:Y:S02]  /*20a770*/  LOP3.LUT R7, R7, 0xffff, RZ, 0xc0, !PT ;  /* 0x0000ffff07077812 */ /* 0x010fe400078ec0ff */
[----:B------:R-:W-:Y:S01]  /*20a780*/  PRMT R9, R8, 0x3340, R0 ;  /* 0x0000334008097816 */ /* 0x000fe20000000000 */
[----:B------:R0:W-:Y:S02]  /*20a790*/  STL [R1+0x3fc], R8 ;  /* 0x0003fc0801007387 */ /* 0x0001e40000100800 */
[--C-:B0-----:R-:W-:Y:S02]  /*20a7a0*/  PRMT R8, R6, 0x3340, R7.reuse ;  /* 0x0000334006087816 */ /* 0x101fe40000000007 */
[----:B------:R-:W-:Y:S02]  /*20a7b0*/  SHF.R.U32.HI R6, RZ, 0x8, R6 ;  /* 0x00000008ff067819 */ /* 0x000fe40000011606 */
[----:B------:R-:W-:-:S02]  /*20a7c0*/  SHF.R.U32.HI R7, RZ, 0x8, R7 ;  /* 0x00000008ff077819 */ /* 0x000fc40000011607 */
[----:B------:R-:W-:Y:S02]  /*20a7d0*/  PRMT R18, R8, 0x5410, R9 ;  /* 0x0000541008127816 */ /* 0x000fe40000000009 */
[----:B------:R-:W-:Y:S02]  /*20a7e0*/  IADD3 R8, P1, R2, R17, RZ ;  /* 0x0000001102087210 */ /* 0x000fe40007f3e0ff */
[----:B------:R-:W-:Y:S02]  /*20a7f0*/  LOP3.LUT R6, R6, 0xffff, RZ, 0xc0, !PT ;  /* 0x0000ffff06067812 */ /* 0x000fe400078ec0ff */
[----:B------:R-:W-:Y:S01]  /*20a800*/  LOP3.LUT R7, R7, 0xffff, RZ, 0xc0, !PT ;  /* 0x0000ffff07077812 */ /* 0x000fe200078ec0ff */
[----:B------:R-:W-:-:S03]  /*20a810*/  IMAD.X R9, R10, 0x1, R15, P1 ;  /* 0x000000010a097824 */ /* 0x000fc600008e060f */
[----:B------:R-:W-:Y:S01]  /*20a820*/  PRMT R6, R6, 0x3340, R7 ;  /* 0x0000334006067816 */ /* 0x000fe20000000007 */
[----:B------:R-:W-:Y:S04]  /*20a830*/  STL [R1+0x1b8c], R18 ;  /* 0x001b8c1201007387 */ /* 0x000fe80000100800 */
[----:B------:R0:W-:Y:S01]  /*20a840*/  STL.64 [R1+0xaa0], R8 ;  /* 0x000aa00801007387 */ /* 0x0001e20000100a00 */
[----:B------:R-:W-:-:S03]  /*20a850*/  LOP3.LUT R7, R4, 0xffff, RZ, 0xc0, !PT ;  /* 0x0000ffff04077812 */ /* 0x000fc600078ec0ff */
[----:B------:R1:W-:Y:S01]  /*20a860*/  STL [R1+0x594], R6 ;  /* 0x0005940601007387 */ /* 0x0003e20000100800 */
[----:B0-----:R-:W-:-:S03]  /*20a870*/  LOP3.LUT R8, R12, 0xffff, RZ, 0xc0, !PT ;  /* 0x0000ffff0c087812 */ /* 0x001fc600078ec0ff */
[----:B-1----:R-:W2:Y:S04]  /*20a880*/  LDL.LU R6, [R1+0x3e8] ;  /* 0x0003e80001067983 */ /* 0x002ea80000300800 */
[----:B------:R-:W3:Y:S04]  /*20a890*/  LDL.LU R12, [R1+0x7f4] ;  /* 0x0007f400010c7983 */ /* 0x000ee80000300800 */
[----:B------:R-:W4:Y:S01]  /*20a8a0*/  LDL.LU R4, [R1+0x704] ;  /* 0x0007040001047983 */ /* 0x000f220000300800 */
[----:B------:R-:W-:Y:S02]  /*20a8b0*/  LOP3.LUT R9, R13, 0xffff, RZ, 0xc0, !PT ;  /* 0x0000ffff0d097812 */ /* 0x000fe400078ec0ff */
[----:B------:R-:W-:-:S02]  /*20a8c0*/  PRMT R18, R7, 0x3340, R0 ;  /* 0x0000334007127816 */ /* 0x000fc40000000000 */
[--C-:B------:R-:W-:Y:S02]  /*20a8d0*/  PRMT R13, R8, 0x3340, R9.reuse ;  /* 0x00003340080d7816 */ /* 0x100fe40000000009 */
[----:B------:R-:W-:Y:S02]  /*20a8e0*/  SHF.R.U32.HI R8, RZ, 0x8, R8 ;  /* 0x00000008ff087819 */ /* 0x000fe40000011608 */
[----:B------:R-:W-:Y:S02]  /*20a8f0*/  SHF.R.U32.HI R9, RZ, 0x8, R9 ;  /* 0x00000008ff097819 */ /* 0x000fe40000011609 */
[----:B------:R-:W-:Y:S02]  /*20a900*/  PRMT R13, R13, 0x5410, R18 ;  /* 0x000054100d0d7816 */ /* 0x000fe40000000012 */
[----:B------:R-:W-:Y:S02]  /*20a910*/  IADD3 R18, P1, R2, R16, RZ ;  /* 0x0000001002127210 */ /* 0x000fe40007f3e0ff */
[----:B------:R-:W-:-:S02]  /*20a920*/  LOP3.LUT R8, R8, 0xffff, RZ, 0xc0, !PT ;  /* 0x0000ffff08087812 */ /* 0x000fc400078ec0ff */
[----:B------:R-:W-:Y:S01]  /*20a930*/  LOP3.LUT R9, R9, 0xffff, RZ, 0xc0, !PT ;  /* 0x0000ffff09097812 */ /* 0x000fe200078ec0ff */
[----:B------:R-:W-:-:S03]  /*20a940*/  IMAD.X R19, R10, 0x1, R14, P1 ;  /* 0x000000010a137824 */ /* 0x000fc600008e060e */
[----:B------:R-:W-:Y:S02]  /*20a950*/  PRMT R8, R8, 0x3340, R9 ;  /* 0x0000334008087816 */ /* 0x000fe40000000009 */
[----:B------:R-:W-:Y:S01]  /*20a960*/  LOP3.LUT R3, R3, 0xffff, RZ, 0xc0, !PT ;  /* 0x0000ffff03037812 */ /* 0x000fe200078ec0ff */
[----:B------:R-:W-:Y:S04]  /*20a970*/  STL [R1+0x1b88], R13 ;  /* 0x001b880d01007387 */ /* 0x000fe80000100800 */
[----:B------:R-:W-:Y:S04]  /*20a980*/  STL.64 [R1+0xb10], R18 ;  /* 0x000b101201007387 */ /* 0x000fe80000100a00 */
[----:B------:R0:W-:Y:S01]  /*20a990*/  STL [R1+0x514], R8 ;  /* 0x0005140801007387 */ /* 0x0001e20000100800 */
[----:B------:R-:W-:-:S02]  /*20a9a0*/  LOP3.LUT R10, R5, 0xffff, RZ, 0xc0, !PT ;  /* 0x0000ffff050a7812 */ /* 0x000fc400078ec0ff */
[----:B------:R-:W-:Y:S02]  /*20a9b0*/  LOP3.LUT R5, R11, 0xffff, RZ, 0xc0, !PT ;  /* 0x0000ffff0b057812 */ /* 0x000fe400078ec0ff */
[----:B------:R-:W-:Y:S02]  /*20a9c0*/  SHF.R.U32.HI R7, RZ, 0x8, R7 ;  /* 0x00000008ff077819 */ /* 0x000fe40000011607 */
[----:B------:R-:W-:Y:S02]  /*20a9d0*/  PRMT R9, R10, 0x3340, R0 ;  /* 0x000033400a097816 */ /* 0x000fe40000000000 */
[----:B0-----:R-:W-:Y:S02]  /*20a9e0*/  PRMT R8, R3, 0x3340, R5 ;  /* 0x0000334003087816 */ /* 0x001fe40000000005 */
[----:B------:R-:W-:Y:S02]  /*20a9f0*/  SHF.R.U32.HI R3, RZ, 0x8, R3 ;  /* 0x00000008ff037819 */ /* 0x000fe40000011603 */
[----:B------:R-:W-:-:S02]  /*20aa00*/  SHF.R.U32.HI R5, RZ, 0x8, R5 ;  /* 0x00000008ff057819 */ /* 0x000fc40000011605 */
[----:B------:R-:W-:Y:S02]  /*20aa10*/  PRMT R8, R8, 0x5410, R9 ;  /* 0x0000541008087816 */ /* 0x000fe40000000009 */
[----:B------:R-:W-:Y:S02]  /*20aa20*/  LOP3.LUT R9, R7, 0xffff, RZ, 0xc0, !PT ;  /* 0x0000ffff07097812 */ /* 0x000fe400078ec0ff */
[----:B------:R-:W-:Y:S02]  /*20aa30*/  LOP3.LUT R3, R3, 0xffff, RZ, 0xc0, !PT ;  /* 0x0000ffff03037812 */ /* 0x000fe400078ec0ff */
[----:B------:R-:W-:Y:S02]  /*20aa40*/  LOP3.LUT R5, R5, 0xffff, RZ, 0xc0, !PT ;  /* 0x0000ffff05057812 */ /* 0x000fe400078ec0ff */
[----:B------:R-:W-:Y:S01]  /*20aa50*/  PRMT R9, R9, 0x3340, R0 ;  /* 0x0000334009097816 */ /* 0x000fe20000000000 */
[----:B------:R0:W-:Y:S01]  /*20aa60*/  STL [R1+0x1b84], R8 ;  /* 0x001b840801007387 */ /* 0x0001e20000100800 */
[----:B------:R-:W-:-:S03]  /*20aa70*/  PRMT R3, R3, 0x3340, R5 ;  /* 0x0000334003037816 */ /* 0x000fc60000000005 */
[----:B------:R-:W4:Y:S04]  /*20aa80*/  LDL.LU R7, [R1+0x7fc] ;  /* 0x0007fc0001077983 */ /* 0x000f280000300800 */
[----:B------:R-:W4:Y:S01]  /*20aa90*/  LDL.LU R13, [R1+0x3ec] ;  /* 0x0003ec00010d7983 */ /* 0x000f220000300800 */
[----:B------:R-:W-:Y:S01]  /*20aaa0*/  VIADD R2, R2, UR6 ;  /* 0x0000000602027c36 */ /* 0x000fe20008000000 */
[----:B--2---:R-:W-:Y:S02]  /*20aab0*/  LOP3.LUT R18, R6, 0xffff, RZ, 0xc0, !PT ;  /* 0x0000ffff06127812 */ /* 0x004fe400078ec0ff */
[----:B---3--:R-:W-:Y:S02]  /*20aac0*/  LOP3.LUT R12, R12, 0xffff, RZ, 0xc0, !PT ;  /* 0x0000ffff0c0c7812 */ /* 0x008fe400078ec0ff */
[----:B----4-:R-:W-:Y:S01]  /*20aad0*/  LOP3.LUT R20, R4, 0xffff, RZ, 0xc0, !PT ;  /* 0x0000ffff04147812 */ /* 0x010fe200078ec0ff */
[----:B0-----:R-:W2:Y:S04]  /*20aae0*/  LDL.LU R8, [R1+0x714] ;  /* 0x0007140001087983 */ /* 0x001ea80000300800 */
[----:B------:R-:W-:Y:S04]  /*20aaf0*/  STL [R1+0x340], R9 ;  /* 0x0003400901007387 */ /* 0x000fe80000100800 */
[----:B------:R0:W-:Y:S01]  /*20ab00*/  STL [R1+0x510], R3 ;  /* 0x0005100301007387 */ /* 0x0001e20000100800 */
[----:B------:R-:W-:-:S02]  /*20ab10*/  PRMT R4, R18, 0x3340, R0 ;  /* 0x0000334012047816 */ /* 0x000fc40000000000 */
[----:B------:R-:W-:Y:S02]  /*20ab20*/  IADD3 R28, P1, R2, R27, RZ ;  /* 0x0000001b021c7210 */ /* 0x000fe40007f3e0ff */
[----:B------:R-:W-:Y:S01]  /*20ab30*/  SHF.R.U32.HI R10, RZ, 0x8, R10 ;  /* 0x00000008ff0a7819 */ /* 0x000fe2000001160a */
[----:B------:R-:W-:Y:S01]  /*20ab40*/  ULDC UR6, c[0x0][0x248] ;  /* 0x0000920000067ab9 */ /* 0x000fe20000000800 */
[----:B0-----:R-:W-:Y:S02]  /*20ab50*/  PRMT R3, R12, 0x3340, R20 ;  /* 0x000033400c037816 */ /* 0x001fe40000000014 */
[----:B------:R-:W-:Y:S02]  /*20ab60*/  SHF.R.S32.HI R9, RZ, 0x1f, R2 ;  /* 0x0000001fff097819 */ /* 0x000fe40000011402 */
[----:B------:R-:W-:Y:S02]  /*20ab70*/  PRMT R4, R3, 0x5410, R4 ;  /* 0x0000541003047816 */ /* 0x000fe40000000004 */
[----:B------:R-:W3:Y:S04]  /*20ab80*/  LDL.LU R3, [R1+0x51d8] ;  /* 0x0051d80001037983 */ /* 0x000ee80000300800 */
[----:B------:R-:W4:Y:S01]  /*20ab90*/  LDL.LU R5, [R1+0x2cbc] ;  /* 0x002cbc0001057983 */ /* 0x000f220000300800 */
[----:B------:R-:W-:-:S03]  /*20aba0*/  IMAD.X R29, R9, 0x1, R26, P1 ;  /* 0x00000001091d7824 */ /* 0x000fc600008e061a */
[----:B------:R0:W-:Y:S04]  /*20abb0*/  STL [R1+0x1b80], R4 ;  /* 0x001b800401007387 */ /* 0x0001e80000100800 */
[----:B0-----:R-:W4:Y:S04]  /*20abc0*/  LDL.LU R4, [R1+0x2e0c] ;  /* 0x002e0c0001047983 */ /* 0x001f280000300800 */
[----:B------:R-:W4:Y:S04]  /*20abd0*/  LDL.LU R11, [R1+0x51a8] ;  /* 0x0051a800010b7983 */ /* 0x000f280000300800 */
[----:B------:R-:W4:Y:S04]  /*20abe0*/  LDL.LU R6, [R1+0x2c48] ;  /* 0x002c480001067983 */ /* 0x000f280000300800 */
        /* <DEDUP_REMOVED lines=9> */
[----:B------:R-:W-:-:S02]  /*20ac80*/  LOP3.LUT R13, R13, 0xffff, RZ, 0xc0, !PT ;  /* 0x0000ffff0d0d7812 */ /* 0x000fc400078ec0ff */
[----:B------:R-:W-:Y:S02]  /*20ac90*/  PRMT R19, R19, 0x3340, R20 ;  /* 0x0000334013137816 */ /* 0x000fe40000000014 */
[----:B------:R-:W-:Y:S02]  /*20aca0*/  PRMT R18, R18, 0x3340, R0 ;  /* 0x0000334012127816 */ /* 0x000fe40000000000 */
[----:B------:R-:W-:Y:S01]  /*20acb0*/  LOP3.LUT R7, R7, 0xffff, RZ, 0xc0, !PT ;  /* 0x0000ffff07077812 */ /* 0x000fe200078ec0ff */
[----:B------:R-:W-:Y:S04]  /*20acc0*/  STL [R1+0x50c], R19 ;  /* 0x00050c1301007387 */ /* 0x000fe80000100800 */
[----:B------:R0:W-:Y:S04]  /*20acd0*/  STL [R1+0x33c], R18 ;  /* 0x00033c1201007387 */ /* 0x0001e80000100800 */
[----:B------:R1:W-:Y:S01]  /*20ace0*/  STL [R1+0x3ec], R13 ;  /* 0x0003ec0d01007387 */ /* 0x0003e20000100800 */
[----:B------:R-:W-:-:S02]  /*20acf0*/  LOP3.LUT R10, R10, 0xffff, RZ, 0xc0, !PT ;  /* 0x0000ffff0a0a7812 */ /* 0x000fc400078ec0ff */
[--C-:B0-----:R-:W-:Y:S02]  /*20ad00*/  PRMT R18, R13, 0x3340, R0.reuse ;  /* 0x000033400d127816 */ /* 0x101fe40000000000 */
[----:B------:R-:W-:Y:S02]  /*20ad10*/  PRMT R10, R10, 0x3340, R0 ;  /* 0x000033400a0a7816 */ /* 0x000fe40000000000 */
[----:B--2---:R-:W-:-:S04]  /*20ad20*/  LOP3.LUT R8, R8, 0xffff, RZ, 0xc0, !PT ;  /* 0x0000ffff08087812 */ /* 0x004fc800078ec0ff */
[--C-:B-1----:R-:W-:Y:S02]  /*20ad30*/  PRMT R13, R7, 0x3340, R8.reuse ;  /* 0x00003340070d7816 */ /* 0x102fe40000000008 */
[----:B------:R-:W-:Y:S02]  /*20ad40*/  SHF.R.U32.HI R7, RZ, 0x8, R7 ;  /* 0x00000008ff077819 */ /* 0x000fe40000011607 */
[----:B------:R-:W-:Y:S02]  /*20ad50*/  SHF.R.U32.HI R8, RZ, 0x8, R8 ;  /* 0x00000008ff087819 */ /* 0x000fe40000011608 */
[----:B------:R-:W-:Y:S02]  /*20ad60*/  PRMT R13, R13, 0x5410, R18 ;  /* 0x000054100d0d7816 */ /* 0x000fe40000000012 */
[----:B------:R-:W-:Y:S02]  /*20ad70*/  LOP3.LUT R7, R7, 0xffff, RZ, 0xc0, !PT ;  /* 0x0000ffff07077812 */ /* 0x000fe400078ec0ff */
[----:B------:R-:W-:-:S04]  /*20ad80*/  LOP3.LUT R8, R8, 0xffff, RZ, 0xc0, !PT ;  /* 0x0000ffff08087812 */ /* 0x000fc800078ec0ff */
[----:B------:R-:W-:Y:S01]  /*20ad90*/  PRMT R7, R7, 0x3340, R8 ;  /* 0x0000334007077816 */ /* 0x000fe20000000008 */
[----:B------:R-:W-:Y:S01]  /*20ada0*/  STL [R1+0x1b7c], R13 ;  /* 0x001b7c0d01007387 */ /* 0x000fe20000100800 */
[----:B---3--:R-:W-:Y:S02]  /*20adb0*/  LOP3.LUT R3, R3, 0xffff, RZ, 0xc0, !PT ;  /* 0x0000ffff03037812 */ /* 0x008fe400078ec0ff */
[----:B----4-:R-:W-:Y:S02]  /*20adc0*/  LOP3.LUT R4, R4, 0xffff, RZ, 0xc0, !PT ;  /* 0x0000ffff04047812 */ /* 0x010fe400078ec0ff */
[----:B------:R-:W-:-:S05]  /*20add0*/  IADD3 R18, P1, R2, R29, RZ ;  /* 0x0000001d02127210 */ /* 0x000fca0007f3e0ff */
[----:B------:R-:W-:-:S05]  /*20ade0*/  IMAD.X R19, R9, 0x1, R28, P1 ;  /* 0x0000000109137824 */ /* 0x000fca00008e061c */
[----:B------:R0:W-:Y:S04]  /*20adf0*/  STL.64 [R1+0xae8], R18 ;  /* 0x000ae81201007387 */ /* 0x0001e80000100a00 */
[----:B------:R-:W-:Y:S04]  /*20ae00*/  STL [R1+0x338], R10 ;  /* 0x0003380a01007387 */ /* 0x000fe80000100800 */
[----:B------:R1:W-:Y:S01]  /*20ae10*/  STL [R1+0x58c], R7 ;  /* 0x00058c0701007387 */ /* 0x0003e20000100800 */
[----:B------:R-:W-:Y:S02]  /*20ae20*/  PRMT R8, R3, 0x3340, R4 ;  /* 0x0000334003087816 */ /* 0x000fe40000000004 */
[----:B------:R-:W-:-:S02]  /*20ae30*/  IADD3 R20, P1, R2, R25, RZ ;  /* 0x0000001902147210 */ /* 0x000fc40007f3e0ff */
[----:B0-----:R-:W-:Y:S02]  /*20ae40*/  LOP3.LUT R18, R5, 0xffff, RZ, 0xc0, !PT ;  /* 0x0000ffff05127812 */ /* 0x001fe400078ec0ff */
[----:B-1----:R-:W-:Y:S02]  /*20ae50*/  LOP3.LUT R7, R6, 0xffff, RZ, 0xc0, !PT ;  /* 0x0000ffff06077812 */ /* 0x002fe400078ec0ff */
[----:B------:R-:W-:Y:S02]  /*20ae60*/  LOP3.LUT R5, R11, 0xffff, RZ, 0xc0, !PT ;  /* 0x0000ffff0b057812 */ /* 0x000fe400078ec0ff */
[----:B------:R-:W-:Y:S02]  /*20ae70*/  LOP3.LUT R6, R12, 0xffff, RZ, 0xc0, !PT ;  /* 0x0000ffff0c067812 */ /* 0x000fe400078ec0ff */
[--C-:B------:R-:W-:Y:S02]  /*20ae80*/  PRMT R10, R18, 0x3340, R0.reuse ;  /* 0x00003340120a7816 */ /* 0x100fe40000000000 */
[----:B------:R-:W-:-:S02]  /*20ae90*/  PRMT R12, R7, 0x3340, R0 ;  /* 0x00003340070c7816 */ /* 0x000fc40000000000 */
[--C-:B------:R-:W-:Y:S02]  /*20aea0*/  PRMT R11, R5, 0x3340, R6.reuse ;  /* 0x00003340050b7816 */ /* 0x100fe40000000006 */
[----:B------:R-:W-:Y:S02]  /*20aeb0*/  SHF.R.U32.HI R5, RZ, 0x8, R5 ;  /* 0x00000008ff057819 */ /* 0x000fe40000011605 */
[----:B------:R-:W-:Y:S02]  /*20aec0*/  SHF.R.U32.HI R6, RZ, 0x8, R6 ;  /* 0x00000008ff067819 */ /* 0x000fe40000011606 */
[----:B------:R-:W-:Y:S02]  /*20aed0*/  PRMT R10, R8, 0x5410, R10 ;  /* 0x00005410080a7816 */ /* 0x000fe4000000000a */
[----:B------:R-:W-:Y:S02]  /*20aee0*/  SHF.R.U32.HI R3, RZ, 0x8, R3 ;  /* 0x00000008ff037819 */ /* 0x000fe40000011603 */
[----:B------:R-:W-:-:S02]  /*20aef0*/  SHF.R.U32.HI R4, RZ, 0x8, R4 ;  /* 0x00000008ff047819 */ /* 0x000fc40000011604 */
[----:B------:R-:W-:Y:S01]  /*20af00*/  PRMT R11, R11, 0x5410, R12 ;  /* 0x000054100b0b7816 */ /* 0x000fe2000000000c */
[----:B------:R-:W2:Y:S01]  /*20af10*/  LDL.LU R8, [R1+0x51e0] ;  /* 0x0051e00001087983 */ /* 0x000ea20000300800 */
[----:B------:R-:W-:Y:S01]  /*20af20*/  IMAD.X R21, R9, 0x1, R24, P1 ;  /* 0x0000000109157824 */ /* 0x000fe200008e0618 */
[----:B------:R-:W-:Y:S02]  /*20af30*/  LOP3.LUT R5, R5, 0xffff, RZ, 0xc0, !PT ;  /* 0x0000ffff05057812 */ /* 0x000fe400078ec0ff */
[----:B------:R-:W-:Y:S01]  /*20af40*/  LOP3.LUT R6, R6, 0xffff, RZ, 0xc0, !PT ;  /* 0x0000ffff06067812 */ /* 0x000fe200078ec0ff */
[----:B------:R-:W3:Y:S04]  /*20af50*/  LDL.LU R13, [R1+0x2d38] ;  /* 0x002d3800010d7983 */ /* 0x000ee80000300800 */
[----:B------:R0:W-:Y:S01]  /*20af60*/  STL [R1+0x1b78], R10 ;  /* 0x001b780a01007387 */ /* 0x0001e20000100800 */
[----:B------:R-:W-:-:S02]  /*20af70*/  LOP3.LUT R3, R3, 0xffff, RZ, 0xc0, !PT ;  /* 0x0000ffff03037812 */ /* 0x000fc400078ec0ff */
[----:B------:R-:W-:Y:S02]  /*20af80*/  LOP3.LUT R4, R4, 0xffff, RZ, 0xc0, !PT ;  /* 0x0000ffff04047812 */ /* 0x000fe400078ec0ff */
[----:B------:R-:W-:Y:S02]  /*20af90*/  PRMT R5, R5, 0x3340, R6 ;  /* 0x0000334005057816 */ /* 0x000fe40000000006 */
[----:B------:R-:W-:Y:S01]  /*20afa0*/  PRMT R4, R3, 0x3340, R4 ;  /* 0x0000334003047816 */ /* 0x000fe20000000004 */
[----:B0-----:R-:W4:Y:S04]  /*20afb0*/  LDL.LU R10, [R1+0x2e48] ;  /* 0x002e4800010a7983 */ /* 0x001f280000300800 */
[----:B------:R-:W-:Y:S04]  /*20afc0*/  STL [R1+0x1b74], R11 ;  /* 0x001b740b01007387 */ /* 0x000fe80000100800 */
[----:B------:R0:W-:Y:S04]  /*20afd0*/  STL.64 [R1+0xae0], R20 ;  /* 0x000ae01401007387 */ /* 0x0001e80000100a00 */
[----:B------:R-:W4:Y:S04]  /*20afe0*/  LDL.LU R3, [R1+0x291c] ;  /* 0x00291c0001037983 */ /* 0x000f280000300800 */
[----:B------:R1:W-:Y:S01]  /*20aff0*/  STL [R1+0x500], R5 ;  /* 0x0005000501007387 */ /* 0x0003e20000100800 */
[----:B0-----:R-:W-:-:S03]  /*20b000*/  IADD3 R20, P1, R2, R23, RZ ;  /* 0x0000001702147210 */ /* 0x001fc60007f3e0ff */
[----:B-1----:R-:W4:Y:S04]  /*20b010*/  LDL.LU R5, [R1+0x6dc] ;  /* 0x0006dc0001057983 */ /* 0x002f280000300800 */
[----:B------:R0:W-:Y:S01]  /*20b020*/  STL [R1+0x4f4], R4 ;  /* 0x0004f40401007387 */ /* 0x0001e20000100800 */
[----:B------:R-:W-:-:S03]  /*20b030*/  IMAD.X R21, R9, 0x1, R22, P1 ;  /* 0x0000000109157824 */ /* 0x000fc600008e0616 */
[----:B------:R-:W4:Y:S04]  /*20b040*/  LDL.LU R11, [R1+0x7c4] ;  /* 0x0007c400010b7983 */ /* 0x000f280000300800 */
[----:B------:R-:W4:Y:S04]  /*20b050*/  LDL.LU R6, [R1+0x2918] ;  /* 0x0029180001067983 */ /* 0x000f280000300800 */
[----:B0-----:R-:W4:Y:S04]  /*20b060*/  LDL.LU R4, [R1+0x6d8] ;  /* 0x0006d80001047983 */ /* 0x001f280000300800 */
[----:B------:R-:W-:Y:S04]  /*20b070*/  STL [R1+0x7860], R23 ;  /* 0x0078601701007387 */ /* 0x000fe80000100800 */
[----:B------:R0:W-:Y:S04]  /*20b080*/  STL.64 [R1+0xb78], R20 ;  /* 0x000b781401007387 */ /* 0x0001e80000100a00 */
[----:B0-----:R-:W4:Y:S01]  /*20b090*/  LDL.LU.64 R20, [R1+0x7878] ;  /* 0x0078780001147983 */ /* 0x001f220000300a00 */
[----:B------:R-:W-:-:S02]  /*20b0a0*/  SHF.R.U32.HI R18, RZ, 0x8, R18 ;  /* 0x00000008ff127819 */ /* 0x000fc40000011612 */
[----:B------:R-:W-:Y:S01]  /*20b0b0*/  SHF.R.U32.HI R7, RZ, 0x8, R7 ;  /* 0x00000008ff077819 */ /* 0x000fe20000011607 */
[----:B------:R-:W4:Y:S01]  /*20b0c0*/  LDL.LU R12, [R1+0x7c8] ;  /* 0x0007c800010c7983 */ /* 0x000f220000300800 */
[----:B------:R-:W-:Y:S02]  /*20b0d0*/  LOP3.LUT R18, R18, 0xffff, RZ, 0xc0, !PT ;  /* 0x0000ffff12127812 */ /* 0x000fe400078ec0ff */
[----:B------:R-:W-:Y:S02]  /*20b0e0*/  LOP3.LUT R7, R7, 0xffff, RZ, 0xc0, !PT ;  /* 0x0000ffff07077812 */ /* 0x000fe400078ec0ff */
[--C-:B------:R-:W-:Y:S02]  /*20b0f0*/  PRMT R19, R18, 0x3340, R0.reuse ;  /* 0x0000334012137816 */ /* 0x100fe40000000000 */
[----:B------:R-:W-:-:S03]  /*20b100*/  PRMT R18, R7, 0x3340, R0 ;  /* 0x0000334007127816 */ /* 0x000fc60000000000 */
[----:B------:R-:W-:Y:S04]  /*20b110*/  STL [R1+0x334], R19 ;  /* 0x0003341301007387 */ /* 0x000fe80000100800 */
[----:B------:R0:W-:Y:S01]  /*20b120*/  STL [R1+0x330], R18 ;  /* 0x0003301201007387 */ /* 0x0001e20000100800 */
[----:B--2---:R-:W-:Y:S02]  /*20b130*/  LOP3.LUT R8, R8, 0xffff, RZ, 0xc0, !PT ;  /* 0x0000ffff08087812 */ /* 0x004fe400078ec0ff */
[----:B---3--:R-:W-:-:S04]  /*20b140*/  LOP3.LUT R7, R13, 0xffff, RZ, 0xc0, !PT ;  /* 0x0000ffff0d077812 */ /* 0x008fc800078ec0ff */
[----:B0-----:R-:W-:Y:S02]  /*20b150*/  PRMT R18, R7, 0x3340, R0 ;  /* 0x0000334007127816 */ /* 0x001fe40000000000 */
[----:B----4-:R-:W-:-:S04]  /*20b160*/  LOP3.LUT R10, R10, 0xffff, RZ, 0xc0, !PT ;  /* 0x0000ffff0a0a7812 */ /* 0x010fc800078ec0ff */
        /* <DEDUP_REMOVED lines=13> */
[----:B------:R-:W-:Y:S02]  /*20b240*/  PRMT R10, R8, 0x3340, R10 ;  /* 0x00003340080a7816 */ /* 0x000fe4000000000a */
[----:B------:R-:W-:Y:S02]  /*20b250*/  PRMT R8, R7, 0x3340, R0 ;  /* 0x0000334007087816 */ /* 0x000fe40000000000 */
[----:B------:R-:W-:Y:S02]  /*20b260*/  LOP3.LUT R3, R3, 0xffff, RZ, 0xc0, !PT ;  /* 0x0000ffff03037812 */ /* 0x000fe400078ec0ff */
[----:B------:R-:W-:-:S02]  /*20b270*/  LOP3.LUT R7, R5, 0xffff, RZ, 0xc0, !PT ;  /* 0x0000ffff05077812 */ /* 0x000fc400078ec0ff */
[----:B------:R-:W-:Y:S01]  /*20b280*/  LOP3.LUT R11, R11, 0xffff, RZ, 0xc0, !PT ;  /* 0x0000ffff0b0b7812 */ /* 0x000fe200078ec0ff */
[----:B------:R-:W-:Y:S04]  /*20b290*/  STL.64 [R1+0x7868], R20 ;  /* 0x0078681401007387 */ /* 0x000fe80000100a00 */
[----:B------:R0:W-:Y:S04]  /*20b2a0*/  STL [R1+0x4fc], R10 ;  /* 0x0004fc0a01007387 */ /* 0x0001e80000100800 */
[----:B------:R1:W-:Y:S01]  /*20b2b0*/  STL [R1+0x32c], R8 ;  /* 0x00032c0801007387 */ /* 0x0003e20000100800 */
[----:B------:R-:W-:-:S02]  /*20b2c0*/  LOP3.LUT R5, R6, 0xffff, RZ, 0xc0, !PT ;  /* 0x0000ffff06057812 */ /* 0x000fc400078ec0ff */
[----:B------:R-:W-:Y:S02]  /*20b2d0*/  LOP3.LUT R4, R4, 0xffff, RZ, 0xc0, !PT ;  /* 0x0000ffff04047812 */ /* 0x000fe400078ec0ff */
[----:B------:R-:W-:Y:S02]  /*20b2e0*/  LOP3.LUT R6, R12, 0xffff, RZ, 0xc0, !PT ;  /* 0x0000ffff0c067812 */ /* 0x000fe400078ec0ff */
[----:B0-----:R-:W-:Y:S02]  /*20b2f0*/  PRMT R10, R7, 0x3340, R0 ;  /* 0x00003340070a7816 */ /* 0x001fe40000000000 */
[----:B-1----:R-:W-:-:S04]  /*20b300*/  PRMT R8, R3, 0x3340, R11 ;  /* 0x0000334003087816 */ /* 0x002fc8000000000b */
[----:B------:R-:W-:Y:S02]  /*20b310*/  PRMT R12, R8, 0x5410, R10 ;  /* 0x00005410080c7816 */ /* 0x000fe4000000000a */
[----:B------:R-:W-:Y:S02]  /*20b320*/  PRMT R10, R4, 0x3340, R0 ;  /* 0x00003340040a7816 */ /* 0x000fe40000000000 */
[----:B------:R-:W-:-:S04]  /*20b330*/  PRMT R8, R5, 0x3340, R6 ;  /* 0x0000334005087816 */ /* 0x000fc80000000006 */
[----:B------:R-:W-:Y:S01]  /*20b340*/  PRMT R10, R8, 0x5410, R10 ;  /* 0x00005410080a7816 */ /* 0x000fe2000000000a */
[----:B------:R-:W-:Y:S04]  /*20b350*/  STL [R1+0x1b6c], R12 ;  /* 0x001b6c0c01007387 */ /* 0x000fe80000100800 */
[----:B------:R-:W3:Y:S04]  /*20b360*/  LDL.LU R8, [R1+0x858] ;  /* 0x0008580001087983 */ /* 0x000ee80000300800 */
[----:B------:R-:W4:Y:S04]  /*20b370*/  LDL.LU R13, [R1+0x3f4] ;  /* 0x0003f400010d7983 */ /* 0x000f280000300800 */
[----:B------:R0:W-:Y:S01]  /*20b380*/  STL [R1+0x1b68], R10 ;  /* 0x001b680a01007387 */ /* 0x0001e20000100800 */
[----:B------:R-:W-:-:S02]  /*20b390*/  SHF.R.U32.HI R3, RZ, 0x8, R3 ;  /* 0x00000008ff037819 */ /* 0x000fc40000011603 */
[----:B------:R-:W-:Y:S02]  /*20b3a0*/  SHF.R.U32.HI R11, RZ, 0x8, R11 ;  /* 0x00000008ff0b7819 */ /* 0x000fe4000001160b */
[----:B------:R-:W-:Y:S02]  /*20b3b0*/  SHF.R.U32.HI R5, RZ, 0x8, R5 ;  /* 0x00000008ff057819 */ /* 0x000fe40000011605 */
[----:B------:R-:W-:Y:S01]  /*20b3c0*/  SHF.R.U32.HI R6, RZ, 0x8, R6 ;  /* 0x00000008ff067819 */ /* 0x000fe20000011606 */
[----:B0-----:R-:W4:Y:S01]  /*20b3d0*/  LDL.LU R10, [R1+0x768] ;  /* 0x00076800010a7983 */ /* 0x001f220000300800 */
[----:B------:R-:W-:Y:S02]  /*20b3e0*/  LOP3.LUT R3, R3, 0xffff, RZ, 0xc0, !PT ;  /* 0x0000ffff03037812 */ /* 0x000fe400078ec0ff */
[----:B------:R-:W-:Y:S02]  /*20b3f0*/  LOP3.LUT R11, R11, 0xffff, RZ, 0xc0, !PT ;  /* 0x0000ffff0b0b7812 */ /* 0x000fe400078ec0ff */
[----:B------:R-:W-:-:S02]  /*20b400*/  LOP3.LUT R5, R5, 0xffff, RZ, 0xc0, !PT ;  /* 0x0000ffff05057812 */ /* 0x000fc400078ec0ff */
[----:B------:R-:W-:Y:S02]  /*20b410*/  LOP3.LUT R6, R6, 0xffff, RZ, 0xc0, !PT ;  /* 0x0000ffff06067812 */ /* 0x000fe400078ec0ff */
[----:B------:R-:W-:Y:S02]  /*20b420*/  PRMT R12, R3, 0x3340, R11 ;  /* 0x00003340030c7816 */ /* 0x000fe4000000000b */
[----:B------:R-:W-:Y:S02]  /*20b430*/  PRMT R5, R5, 0x3340, R6 ;  /* 0x0000334005057816 */ /* 0x000fe40000000006 */
[----:B------:R-:W-:-:S04]  /*20b440*/  SHF.R.U32.HI R4, RZ, 0x8, R4 ;  /* 0x00000008ff047819 */ /* 0x000fc80000011604 */
[----:B------:R-:W-:-:S04]  /*20b450*/  LOP3.LUT R4, R4, 0xffff, RZ, 0xc0, !PT ;  /* 0x0000ffff04047812 */ /* 0x000fc800078ec0ff */
[----:B------:R-:W-:Y:S02]  /*20b460*/  PRMT R4, R4, 0x3340, R0 ;  /* 0x0000334004047816 */ /* 0x000fe40000000000 */
[----:B--2---:R-:W-:-:S05]  /*20b470*/  IADD3 R20, P1, R2, R19, RZ ;  /* 0x0000001302147210 */ /* 0x004fca0007f3e0ff */
[----:B------:R-:W-:-:S05]  /*20b480*/  IMAD.X R21, R9, 0x1, R18, P1 ;  /* 0x0000000109157824 */ /* 0x000fca00008e0612 */
[----:B------:R0:W-:Y:S04]  /*20b490*/  STL.64 [R1+0xc80], R20 ;  /* 0x000c801401007387 */ /* 0x0001e80000100a00 */
[----:B------:R-:W2:Y:S04]  /*20b4a0*/  LDL.LU R11, [R1+0x5204] ;  /* 0x00520400010b7983 */ /* 0x000ea80000300800 */
[----:B------:R-:W2:Y:S04]  /*20b4b0*/  LDL.LU R3, [R1+0x2d78] ;  /* 0x002d780001037983 */ /* 0x000ea80000300800 */
[----:B------:R-:W-:Y:S04]  /*20b4c0*/  STL [R1+0x4f8], R12 ;  /* 0x0004f80c01007387 */ /* 0x000fe80000100800 */
[----:B------:R1:W-:Y:S01]  /*20b4d0*/  STL [R1+0x4f0], R5 ;  /* 0x0004f00501007387 */ /* 0x0003e20000100800 */
[----:B0-----:R-:W-:-:S03]  /*20b4e0*/  IADD3 R20, P1, R2, R17, RZ ;  /* 0x0000001102147210 */ /* 0x001fc60007f3e0ff */
[----:B-1----:R-:W2:Y:S02]  /*20b4f0*/  LDL.LU R5, [R1+0x2e5c] ;  /* 0x002e5c0001057983 */ /* 0x002ea40000300800 */
[----:B------:R-:W-:-:S05]  /*20b500*/  IMAD.X R21, R9, 0x1, R15, P1 ;  /* 0x0000000109157824 */ /* 0x000fca00008e060f */
[----:B------:R-:W-:Y:S04]  /*20b510*/  STL.64 [R1+0xc48], R20 ;  /* 0x000c481401007387 */ /* 0x000fe80000100a00 */
[----:B------:R-:W2:Y:S04]  /*20b520*/  LDL.LU R6, [R1+0x3f0] ;  /* 0x0003f00001067983 */ /* 0x000ea80000300800 */
[----:B------:R-:W2:Y:S04]  /*20b530*/  LDL.LU R12, [R1+0x868] ;  /* 0x00086800010c7983 */ /* 0x000ea80000300800 */
[----:B------:R0:W-:Y:S04]  /*20b540*/  STL [R1+0x328], R4 ;  /* 0x0003280401007387 */ /* 0x0001e80000100800 */
[----:B0-----:R-:W2:Y:S01]  /*20b550*/  LDL.LU R4, [R1+0x77c] ;  /* 0x00077c0001047983 */ /* 0x001ea20000300800 */
[----:B------:R-:W-:-:S02]  /*20b560*/  SHF.R.U32.HI R7, RZ, 0x8, R7 ;  /* 0x00000008ff077819 */ /* 0x000fc40000011607 */
[----:B------:R-:W-:Y:S02]  /*20b570*/  IADD3 R20, P1, R2, R16, RZ ;  /* 0x0000001002147210 */ /* 0x000fe40007f3e0ff */
[----:B------:R-:W-:-:S03]  /*20b580*/  LOP3.LUT R7, R7, 0xffff, RZ, 0xc0, !PT ;  /* 0x0000ffff07077812 */ /* 0x000fc600078ec0ff */
[----:B------:R-:W-:Y:S01]  /*20b590*/  IMAD.X R21, R9, 0x1, R14, P1 ;  /* 0x0000000109157824 */ /* 0x000fe200008e060e */
[----:B------:R-:W-:Y:S02]  /*20b5a0*/  PRMT R9, R7, 0x3340, R0 ;  /* 0x0000334007097816 */ /* 0x000fe40000000000 */
[----:B---3--:R-:W-:Y:S02]  /*20b5b0*/  LOP3.LUT R8, R8, 0xffff, RZ, 0xc0, !PT ;  /* 0x0000ffff08087812 */ /* 0x008fe400078ec0ff */
[----:B------:R-:W-:Y:S04]  /*20b5c0*/  STL.64 [R1+0xd18], R20 ;  /* 0x000d181401007387 */ /* 0x000fe80000100a00 */
[----:B------:R0:W-:Y:S01]  /*20b5d0*/  STL [R1+0x324], R9 ;  /* 0x0003240901007387 */ /* 0x0001e20000100800 */
[----:B----4-:R-:W-:-:S04]  /*20b5e0*/  LOP3.LUT R7, R13, 0xffff, RZ, 0xc0, !PT ;  /* 0x0000ffff0d077812 */ /* 0x010fc800078ec0ff */
[----:B------:R-:W-:Y:S02]  /*20b5f0*/  PRMT R13, R7, 0x3340, R0 ;  /* 0x00003340070d7816 */ /* 0x000fe40000000000 */
[----:B0-----:R-:W-:Y:S02]  /*20b600*/  LOP3.LUT R9, R10, 0xffff, RZ, 0xc0, !PT ;  /* 0x0000ffff0a097812 */ /* 0x001fe400078ec0ff */
[----:B------:R-:W-:Y:S02]  /*20b610*/  SHF.R.U32.HI R7, RZ, 0x8, R7 ;  /* 0x00000008ff077819 */ /* 0x000fe40000011607 */
[--C-:B------:R-:W-:Y:S02]  /*20b620*/  PRMT R10, R8, 0x3340, R9.reuse ;  /* 0x00003340080a7816 */ /* 0x100fe40000000009 */
[----:B------:R-:W-:Y:S02]  /*20b630*/  SHF.R.U32.HI R8, RZ, 0x8, R8 ;  /* 0x00000008ff087819 */ /* 0x000fe40000011608 */
[----:B------:R-:W-:-:S02]  /*20b640*/  SHF.R.U32.HI R9, RZ, 0x8, R9 ;  /* 0x00000008ff097819 */ /* 0x000fc40000011609 */
[----:B------:R-:W-:Y:S02]  /*20b650*/  LOP3.LUT R7, R7, 0xffff, RZ, 0xc0, !PT ;  /* 0x0000ffff07077812 */ /* 0x000fe400078ec0ff */
[----:B------:R-:W-:Y:S02]  /*20b660*/  LOP3.LUT R8, R8, 0xffff, RZ, 0xc0, !PT ;  /* 0x0000ffff08087812 */ /* 0x000fe400078ec0ff */
[----:B------:R-:W-:Y:S02]  /*20b670*/  LOP3.LUT R9, R9, 0xffff, RZ, 0xc0, !PT ;  /* 0x0000ffff09097812 */ /* 0x000fe400078ec0ff */
[----:B------:R-:W-:Y:S02]  /*20b680*/  PRMT R10, R10, 0x5410, R13 ;  /* 0x000054100a0a7816 */ /* 0x000fe4000000000d */
[----:B------:R-:W-:Y:S02]  /*20b690*/  PRMT R9, R8, 0x3340, R9 ;  /* 0x0000334008097816 */ /* 0x000fe40000000009 */
[----:B------:R-:W-:Y:S01]  /*20b6a0*/  PRMT R8, R7, 0x3340, R0 ;  /* 0x0000334007087816 */ /* 0x000fe20000000000 */
[----:B------:R-:W-:Y:S04]  /*20b6b0*/  STL [R1+0x1b64], R10 ;  /* 0x001b640a01007387 */ /* 0x000fe80000100800 */
[----:B------:R-:W-:Y:S04]  /*20b6c0*/  STL [R1+0x4ec], R9 ;  /* 0x0004ec0901007387 */ /* 0x000fe80000100800 */
[----:B------:R0:W-:Y:S04]  /*20b6d0*/  STL [R1+0x320], R8 ;  /* 0x0003200801007387 */ /* 0x0001e80000100800 */
[----:B0-----:R-:W3:Y:S01]  /*20b6e0*/  LDL.LU R8, [R1+0x5210] ;  /* 0x0052100001087983 */ /* 0x001ee20000300800 */
[----:B------:R-:W-:Y:S01]  /*20b6f0*/  VIADD R2, R2, UR6 ;  /* 0x0000000602027c36 */ /* 0x000fe20008000000 */
[----:B------:R-:W-:Y:S01]  /*20b700*/  ULDC UR6, c[0x0][0x248] ;  /* 0x0000920000067ab9 */ /* 0x000fe20000000800 */
[----:B--2---:R-:W-:-:S02]  /*20b710*/  LOP3.LUT R7, R11, 0xffff, RZ, 0xc0, !PT ;  /* 0x0000ffff0b077812 */ /* 0x004fc400078ec0ff */
[----:B------:R-:W-:Y:S02]  /*20b720*/  LOP3.LUT R23, R3, 0xffff, RZ, 0xc0, !PT ;  /* 0x0000ffff03177812 */ /* 0x000fe400078ec0ff */
[----:B------:R-:W2:Y:S04]  /*20b730*/  LDL.LU R3, [R1+0x2d7c] ;  /* 0x002d7c0001037983 */ /* 0x000ea80000300800 */
[----:B------:R-:W4:Y:S01]  /*20b740*/  LDL.LU R11, [R1+0x2e78] ;  /* 0x002e7800010b7983 */ /* 0x000f220000300800 */
[----:B------:R-:W-:Y:S02]  /*20b750*/  PRMT R10, R23, 0x3340, R0 ;  /* 0x00003340170a7816 */ /* 0x000fe40000000000 */
[----:B------:R-:W-:-:S04]  /*20b760*/  LOP3.LUT R9, R5, 0xffff, RZ, 0xc0, !PT ;  /* 0x0000ffff05097812 */ /* 0x000fc800078ec0ff */
[----:B------:R-:W-:-:S04]  /*20b770*/  PRMT R5, R7, 0x3340, R9 ;  /* 0x0000334007057816 */ /* 0x000fc80000000009 */
[----:B------:R-:W-:Y:S02]  /*20b780*/  PRMT R10, R5, 0x5410, R10 ;  /* 0x00005410050a7816 */ /* 0x000fe4000000000a */
[----:B------:R-:W-:Y:S02]  /*20b790*/  LOP3.LUT R5, R6, 0xffff, RZ, 0xc0, !PT ;  /* 0x0000ffff06057812 */ /* 0x000fe400078ec0ff */
[----:B------:R-:W-:Y:S01]  /*20b7a0*/  LOP3.LUT R6, R12, 0xffff, RZ, 0xc0, !PT ;  /* 0x0000ffff0c067812 */ /* 0x000fe200078ec0ff */
[----:B------:R0:W-:Y:S04]  /*20b7b0*/  STL [R1+0x1b4c], R10 ;  /* 0x001b4c0a01007387 */ /* 0x0001e80000100800 */
[----:B------:R1:W-:Y:S01]  /*20b7c0*/  STL [R1+0x3e8], R5 ;  /* 0x0003e80501007387 */ /* 0x0003e20000100800 */
[----:B------:R-:W-:-:S02]  /*20b7d0*/  LOP3.LUT R4, R4, 0xffff, RZ, 0xc0, !PT ;  /* 0x0000ffff04047812 */ /* 0x000fc400078ec0ff */
[----:B0-----:R-:W-:Y:S02]  /*20b7e0*/  PRMT R10, R5, 0x3340, R0 ;  /* 0x00003340050a7816 */ /* 0x001fe40000000000 */
[----:B-1----:R-:W-:Y:S02]  /*20b7f0*/  PRMT R5, R6, 0x3340, R4 ;  /* 0x0000334006057816 */ /* 0x002fe40000000004 */
[----:B------:R-:W-:Y:S02]  /*20b800*/  IADD3 R12, P1, R2, R27, RZ ;  /* 0x0000001b020c7210 */ /* 0x000fe40007f3e0ff */
[----:B------:R-:W-:Y:S02]  /*20b810*/  PRMT R10, R5, 0x5410, R10 ;  /* 0x00005410050a7816 */ /* 0x000fe4000000000a */
[----:B------:R-:W-:-:S05]  /*20b820*/  SHF.R.S32.HI R5, RZ, 0x1f, R2 ;  /* 0x0000001fff057819 */ /* 0x000fca0000011402 */
[----:B------:R-:W-:Y:S01]  /*20b830*/  IMAD.X R13, R5, 0x1, R26, P1 ;  /* 0x00000001050d7824 */ /* 0x000fe200008e061a */
[----:B------:R0:W-:Y:S04]  /*20b840*/  STL [R1+0x1b60], R10 ;  /* 0x001b600a01007387 */ /* 0x0001e80000100800 */
[----:B------:R1:W-:Y:S01]  /*20b850*/  STL.64 [R1+0xc40], R12 ;  /* 0x000c400c01007387 */ /* 0x0003e20000100a00 */
[----:B0-----:R-:W-:-:S03]  /*20b860*/  SHF.R.U32.HI R10, RZ, 0x8, R6 ;  /* 0x00000008ff0a7819 */ /* 0x001fc60000011606 */
[----:B------:R-:W4:Y:S01]  /*20b870*/  LDL.LU R6, [R1+0x51dc] ;  /* 0x0051dc0001067983 */ /* 0x000f220000300800 */
[----:B-1----:R-:W-:-:S03]  /*20b880*/  SHF.R.U32.HI R13, RZ, 0x8, R4 ;  /* 0x00000008ff0d7819 */ /* 0x002fc60000011604 */
[----:B------:R-:W4:Y:S04]  /*20b890*/  LDL.LU R12, [R1+0x2cfc] ;  /* 0x002cfc00010c7983 */ /* 0x000f280000300800 */
[----:B------:R-:W4:Y:S01]  /*20b8a0*/  LDL.LU R4, [R1+0x2e1c] ;  /* 0x002e1c0001047983 */ /* 0x000f220000300800 */
[----:B------:R-:W-:Y:S02]  /*20b8b0*/  SHF.R.U32.HI R7, RZ, 0x8, R7 ;  /* 0x00000008ff077819 */ /* 0x000fe40000011607 */
[----:B------:R-:W-:Y:S02]  /*20b8c0*/  SHF.R.U32.HI R9, RZ, 0x8, R9 ;  /* 0x00000008ff097819 */ /* 0x000fe40000011609 */
[----:B------:R-:W-:Y:S02]  /*20b8d0*/  LOP3.LUT R10, R10, 0xffff, RZ, 0xc0, !PT ;  /* 0x0000ffff0a0a7812 */ /* 0x000fe400078ec0ff */
[----:B------:R-:W-:-:S02]  /*20b8e0*/  LOP3.LUT R13, R13, 0xffff, RZ, 0xc0, !PT ;  /* 0x0000ffff0d0d7812 */ /* 0x000fc400078ec0ff */
        /* <DEDUP_REMOVED lines=9> */
[----:B0-----:R-:W-:-:S02]  /*20b980*/  PRMT R10, R3, 0x3340, R0 ;  /* 0x00003340030a7816 */ /* 0x001fc40000000000 */
[----:B-1----:R-:W-:-:S04]  /*20b990*/  PRMT R9, R7, 0x3340, R8 ;  /* 0x0000334007097816 */ /* 0x002fc80000000008 */
[----:B------:R-:W-:Y:S02]  /*20b9a0*/  PRMT R9, R9, 0x5410, R10 ;  /* 0x0000541009097816 */ /* 0x000fe4000000000a */
[----:B------:R-:W-:-:S05]  /*20b9b0*/  IADD3 R10, P1, R2, R29, RZ ;  /* 0x0000001d020a7210 */ /* 0x000fca0007f3e0ff */
[----:B------:R-:W-:Y:S01]  /*20b9c0*/  IMAD.X R11, R5, 0x1, R28, P1 ;  /* 0x00000001050b7824 */ /* 0x000fe200008e061c */
[----:B------:R-:W-:Y:S04]  /*20b9d0*/  STL [R1+0x1b48], R9 ;  /* 0x001b480901007387 */ /* 0x000fe80000100800 */
[----:B------:R-:W-:Y:S01]  /*20b9e0*/  STL.64 [R1+0x7858], R28 ;  /* 0x0078581c01007387 */ /* 0x000fe20000100a00 */
[----:B------:R-:W-:-:S03]  /*20b9f0*/  SHF.R.U32.HI R7, RZ, 0x8, R7 ;  /* 0x00000008ff077819 */ /* 0x000fc60000011607 */
[----:B------:R0:W-:Y:S01]  /*20ba00*/  STL.64 [R1+0xd58], R10 ;  /* 0x000d580a01007387 */ /* 0x0001e20000100a00 */
[----:B------:R-:W-:-:S04]  /*20ba10*/  SHF.R.U32.HI R3, RZ, 0x8, R3 ;  /* 0x00000008ff037819 */ /* 0x000fc80000011603 */
[----:B------:R-:W-:Y:S02]  /*20ba20*/  LOP3.LUT R3, R3, 0xffff, RZ, 0xc0, !PT ;  /* 0x0000ffff03037812 */ /* 0x000fe400078ec0ff */
[----:B0-----:R-:W-:Y:S02]  /*20ba30*/  SHF.R.U32.HI R10, RZ, 0x8, R8 ;  /* 0x00000008ff0a7819 */ /* 0x001fe40000011608 */
[----:B------:R-:W-:Y:S02]  /*20ba40*/  LOP3.LUT R8, R7, 0xffff, RZ, 0xc0, !PT ;  /* 0x0000ffff07087812 */ /* 0x000fe400078ec0ff */
[----:B------:R-:W-:Y:S01]  /*20ba50*/  PRMT R3, R3, 0x3340, R0 ;  /* 0x0000334003037816 */ /* 0x000fe20000000000 */
[----:B------:R-:W2:Y:S01]  /*20ba60*/  LDL.LU R7, [R1+0x51d0] ;  /* 0x0051d00001077983 */ /* 0x000ea20000300800 */
[----:B------:R-:W-:-:S03]  /*20ba70*/  LOP3.LUT R10, R10, 0xffff, RZ, 0xc0, !PT ;  /* 0x0000ffff0a0a7812 */ /* 0x000fc600078ec0ff */
[----:B------:R-:W3:Y:S04]  /*20ba80*/  LDL.LU R13, [R1+0x2d28] ;  /* 0x002d2800010d7983 */ /* 0x000ee80000300800 */
[----:B------:R-:W4:Y:S01]  /*20ba90*/  LDL.LU R9, [R1+0x2e2c] ;  /* 0x002e2c0001097983 */ /* 0x000f220000300800 */
[----:B------:R-:W-:Y:S02]  /*20baa0*/  PRMT R8, R8, 0x3340, R10 ;  /* 0x0000334008087816 */ /* 0x000fe4000000000a */
[----:B------:R-:W-:-:S03]  /*20bab0*/  IADD3 R20, P1, R2, R25, RZ ;  /* 0x0000001902147210 */ /* 0x000fc60007f3e0ff */
[----:B------:R-:W-:Y:S04]  /*20bac0*/  STL [R1+0x4e0], R8 ;  /* 0x0004e00801007387 */ /* 0x000fe80000100800 */
[----:B------:R0:W-:Y:S01]  /*20bad0*/  STL [R1+0x31c], R3 ;  /* 0x00031c0301007387 */ /* 0x0001e20000100800 */
[----:B------:R-:W-:Y:S01]  /*20bae0*/  IMAD.X R21, R5, 0x1, R24, P1 ;  /* 0x0000000105157824 */ /* 0x000fe200008e0618 */
[----:B------:R-:W-:Y:S02]  /*20baf0*/  LOP3.LUT R11, R6, 0xffff, RZ, 0xc0, !PT ;  /* 0x0000ffff060b7812 */ /* 0x000fe400078ec0ff */
[----:B------:R-:W-:Y:S02]  /*20bb00*/  LOP3.LUT R10, R12, 0xffff, RZ, 0xc0, !PT ;  /* 0x0000ffff0c0a7812 */ /* 0x000fe400078ec0ff */
[----:B------:R-:W-:-:S02]  /*20bb10*/  LOP3.LUT R29, R4, 0xffff, RZ, 0xc0, !PT ;  /* 0x0000ffff041d7812 */ /* 0x000fc400078ec0ff */
[----:B------:R-:W-:Y:S02]  /*20bb20*/  PRMT R4, R10, 0x3340, R0 ;  /* 0x000033400a047816 */ /* 0x000fe40000000000 */
[----:B0-----:R-:W-:-:S04]  /*20bb30*/  PRMT R3, R11, 0x3340, R29 ;  /* 0x000033400b037816 */ /* 0x001fc8000000001d */
[----:B------:R-:W-:Y:S01]  /*20bb40*/  PRMT R3, R3, 0x5410, R4 ;  /* 0x0000541003037816 */ /* 0x000fe20000000004 */
[----:B------:R-:W-:Y:S04]  /*20bb50*/  STL [R1+0x784c], R25 ;  /* 0x00784c1901007387 */ /* 0x000fe80000100800 */
[----:B------:R-:W-:Y:S04]  /*20bb60*/  STL [R1+0x1b44], R3 ;  /* 0x001b440301007387 */ /* 0x000fe80000100800 */
[----:B------:R0:W-:Y:S01]  /*20bb70*/  STL.64 [R1+0xda0], R20 ;  /* 0x000da01401007387 */ /* 0x0001e20000100a00 */
[----:B------:R-:W-:-:S03]  /*20bb80*/  SHF.R.U32.HI R28, RZ, 0x8, R23 ;  /* 0x00000008ff1c7819 */ /* 0x000fc60000011617 */
[----:B0-----:R-:W4:Y:S04]  /*20bb90*/  LDL.LU.64 R20, [R1+0x7868] ;  /* 0x0078680001147983 */ /* 0x001f280000300a00 */
[----:B------:R-:W4:Y:S04]  /*20bba0*/  LDL.LU R8, [R1+0x2b78] ;  /* 0x002b780001087983 */ /* 0x000f280000300800 */
[----:B------:R-:W4:Y:S04]  /*20bbb0*/  LDL.LU R6, [R1+0x73c] ;  /* 0x00073c0001067983 */ /* 0x000f280000300800 */
[----:B------:R-:W4:Y:S04]  /*20bbc0*/  LDL.LU R12, [R1+0x82c] ;  /* 0x00082c00010c7983 */ /* 0x000f280000300800 */
[----:B------:R-:W4:Y:S04]  /*20bbd0*/  LDL.LU R3, [R1+0x2b6c] ;  /* 0x002b6c0001037983 */ /* 0x000f280000300800 */
[----:B------:R-:W4:Y:S04]  /*20bbe0*/  LDL.LU R4, [R1+0x738] ;  /* 0x0007380001047983 */ /* 0x000f280000300800 */
[----:B------:R0:W-:Y:S04]  /*20bbf0*/  STL [R1+0x7850], R24 ;  /* 0x0078501801007387 */ /* 0x0001e80000100800 */
[----:B------:R-:W4:Y:S01]  /*20bc00*/  LDL.LU R23, [R1+0x7860] ;  /* 0x0078600001177983 */ /* 0x000f220000300800 */
[----:B0-----:R-:W-:-:S03]  /*20bc10*/  SHF.R.U32.HI R24, RZ, 0x8, R11 ;  /* 0x00000008ff187819 */ /* 0x001fc6000001160b */
[----:B------:R-:W4:Y:S01]  /*20bc20*/  LDL.LU R11, [R1+0x830] ;  /* 0x00083000010b7983 */ /* 0x000f220000300800 */
        /* <DEDUP_REMOVED lines=11> */
[----:B---3--:R-:W-:Y:S02]  /*20bce0*/  LOP3.LUT R13, R13, 0xffff, RZ, 0xc0, !PT ;  /* 0x0000ffff0d0d7812 */ /* 0x008fe400078ec0ff */
[----:B----4-:R-:W-:Y:S02]  /*20bcf0*/  LOP3.LUT R9, R9, 0xffff, RZ, 0xc0, !PT ;  /* 0x0000ffff09097812 */ /* 0x010fe400078ec0ff */
[----:B0-----:R-:W-:Y:S01]  /*20bd00*/  PRMT R24, R13, 0x3340, R0 ;  /* 0x000033400d187816 */ /* 0x001fe20000000000 */
[----:B------:R0:W-:Y:S02]  /*20bd10*/  STL [R1+0x280], R13 ;  /* 0x0002800d01007387 */ /* 0x0001e40000100800 */
[----:B0-----:R-:W-:-:S02]  /*20bd20*/  PRMT R13, R7, 0x3340, R9 ;  /* 0x00003340070d7816 */ /* 0x001fc40000000009 */
[----:B------:R-:W-:Y:S02]  /*20bd30*/  SHF.R.U32.HI R7, RZ, 0x8, R7 ;  /* 0x00000008ff077819 */ /* 0x000fe40000011607 */
[----:B------:R-:W-:Y:S02]  /*20bd40*/  SHF.R.U32.HI R9, RZ, 0x8, R9 ;  /* 0x00000008ff097819 */ /* 0x000fe40000011609 */
[----:B------:R-:W-:Y:S02]  /*20bd50*/  PRMT R13, R13, 0x5410, R24 ;  /* 0x000054100d0d7816 */ /* 0x000fe40000000018 */
[----:B------:R-:W-:Y:S02]  /*20bd60*/  LOP3.LUT R7, R7, 0xffff, RZ, 0xc0, !PT ;  /* 0x0000ffff07077812 */ /* 0x000fe400078ec0ff */
[----:B------:R-:W-:-:S04]  /*20bd70*/  LOP3.LUT R9, R9, 0xffff, RZ, 0xc0, !PT ;  /* 0x0000ffff09097812 */ /* 0x000fc800078ec0ff */
[----:B------:R-:W-:Y:S02]  /*20bd80*/  PRMT R7, R7, 0x3340, R9 ;  /* 0x0000334007077816 */ /* 0x000fe40000000009 */
[----:B------:R-:W-:Y:S01]  /*20bd90*/  IADD3 R24, P1, R2, R23, RZ ;  /* 0x0000001702187210 */ /* 0x000fe20007f3e0ff */
[----:B------:R-:W-:Y:S04]  /*20bda0*/  STL [R1+0x7854], R23 ;  /* 0x0078541701007387 */ /* 0x000fe80000100800 */
[----:B------:R0:W-:Y:S01]  /*20bdb0*/  STL [R1+0x1b40], R13 ;  /* 0x001b400d01007387 */ /* 0x0001e20000100800 */
[----:B------:R-:W-:Y:S01]  /*20bdc0*/  IMAD.X R25, R5, 0x1, R22, P1 ;  /* 0x0000000105197824 */ /* 0x000fe200008e0616 */
[----:B------:R-:W-:Y:S02]  /*20bdd0*/  LOP3.LUT R6, R6, 0xffff, RZ, 0xc0, !PT ;  /* 0x0000ffff06067812 */ /* 0x000fe400078ec0ff */
[----:B------:R-:W-:-:S02]  /*20bde0*/  LOP3.LUT R12, R12, 0xffff, RZ, 0xc0, !PT ;  /* 0x0000ffff0c0c7812 */ /* 0x000fc400078ec0ff */
[----:B------:R-:W-:Y:S01]  /*20bdf0*/  STL.64 [R1+0xdc8], R24 ;  /* 0x000dc81801007387 */ /* 0x000fe20000100a00 */
[----:B0-----:R-:W-:Y:S02]  /*20be00*/  PRMT R13, R10, 0x3340, R0 ;  /* 0x000033400a0d7816 */ /* 0x001fe40000000000 */
[----:B------:R-:W-:Y:S02]  /*20be10*/  LOP3.LUT R10, R8, 0xffff, RZ, 0xc0, !PT ;  /* 0x0000ffff080a7812 */ /* 0x000fe400078ec0ff */
[----:B------:R-:W-:Y:S01]  /*20be20*/  LOP3.LUT R8, R3, 0xffff, RZ, 0xc0, !PT ;  /* 0x0000ffff03087812 */ /* 0x000fe200078ec0ff */
[----:B------:R-:W-:Y:S04]  /*20be30*/  STL [R1+0x314], R13 ;  /* 0x0003140d01007387 */ /* 0x000fe80000100800 */
[----:B------:R0:W-:Y:S01]  /*20be40*/  STL [R1+0x570], R7 ;  /* 0x0005700701007387 */ /* 0x0001e20000100800 */
[----:B------:R-:W-:-:S02]  /*20be50*/  PRMT R3, R10, 0x3340, R12 ;  /* 0x000033400a037816 */ /* 0x000fc4000000000c */
[----:B------:R-:W-:Y:S02]  /*20be60*/  LOP3.LUT R9, R11, 0xffff, RZ, 0xc0, !PT ;  /* 0x0000ffff0b097812 */ /* 0x000fe400078ec0ff */
[----:B0-----:R-:W-:-:S04]  /*20be70*/  PRMT R7, R6, 0x3340, R0 ;  /* 0x0000334006077816 */ /* 0x001fc80000000000 */
[----:B------:R-:W-:Y:S02]  /*20be80*/  PRMT R11, R3, 0x5410, R7 ;  /* 0x00005410030b7816 */ /* 0x000fe40000000007 */
[----:B------:R-:W2:Y:S04]  /*20be90*/  LDL.LU R7, [R1+0x1010] ;  /* 0x0010100001077983 */ /* 0x000ea80000300800 */
[----:B------:R-:W3:Y:S04]  /*20bea0*/  LDL.LU R3, [R1+0x6e8] ;  /* 0x0006e80001037983 */ /* 0x000ee80000300800 */
[----:B------:R0:W-:Y:S04]  /*20beb0*/  STL [R1+0x1b3c], R11 ;  /* 0x001b3c0b01007387 */ /* 0x0001e80000100800 */
[----:B0-----:R-:W4:Y:S01]  /*20bec0*/  LDL.LU R11, [R1+0x7dc] ;  /* 0x0007dc00010b7983 */ /* 0x001f220000300800 */
[----:B------:R-:W-:-:S02]  /*20bed0*/  PRMT R13, R8, 0x3340, R9 ;  /* 0x00003340080d7816 */ /* 0x000fc40000000009 */
[----:B------:R-:W-:Y:S02]  /*20bee0*/  SHF.R.U32.HI R10, RZ, 0x8, R10 ;  /* 0x00000008ff0a7819 */ /* 0x000fe4000001160a */
[----:B------:R-:W-:Y:S02]  /*20bef0*/  SHF.R.U32.HI R12, RZ, 0x8, R12 ;  /* 0x00000008ff0c7819 */ /* 0x000fe4000001160c */
[----:B------:R-:W-:Y:S02]  /*20bf00*/  SHF.R.U32.HI R8, RZ, 0x8, R8 ;  /* 0x00000008ff087819 */ /* 0x000fe40000011608 */
[----:B------:R-:W-:Y:S02]  /*20bf10*/  SHF.R.U32.HI R9, RZ, 0x8, R9 ;  /* 0x00000008ff097819 */ /* 0x000fe40000011609 */
[----:B------:R-:W-:Y:S02]  /*20bf20*/  LOP3.LUT R4, R4, 0xffff, RZ, 0xc0, !PT ;  /* 0x0000ffff04047812 */ /* 0x000fe400078ec0ff */
[----:B------:R-:W-:-:S02]  /*20bf30*/  IADD3 R24, P1, R2, R21, RZ ;  /* 0x0000001502187210 */ /* 0x000fc40007f3e0ff */
[----:B------:R-:W-:Y:S02]  /*20bf40*/  LOP3.LUT R10, R10, 0xffff, RZ, 0xc0, !PT ;  /* 0x0000ffff0a0a7812 */ /* 0x000fe400078ec0ff */
[----:B------:R-:W-:Y:S02]  /*20bf50*/  LOP3.LUT R12, R12, 0xffff, RZ, 0xc0, !PT ;  /* 0x0000ffff0c0c7812 */ /* 0x000fe400078ec0ff */
[----:B------:R-:W-:Y:S02]  /*20bf60*/  LOP3.LUT R8, R8, 0xffff, RZ, 0xc0, !PT ;  /* 0x0000ffff08087812 */ /* 0x000fe400078ec0ff */
[----:B------:R-:W-:Y:S02]  /*20bf70*/  LOP3.LUT R9, R9, 0xffff, RZ, 0xc0, !PT ;  /* 0x0000ffff09097812 */ /* 0x000fe400078ec0ff */
[----:B------:R-:W-:Y:S02]  /*20bf80*/  PRMT R23, R4, 0x3340, R0 ;  /* 0x0000334004177816 */ /* 0x000fe40000000000 */
[----:B------:R-:W-:Y:S01]  /*20bf90*/  PRMT R12, R10, 0x3340, R12 ;  /* 0x000033400a0c7816 */ /* 0x000fe2000000000c */
[----:B------:R-:W-:Y:S01]  /*20bfa0*/  IMAD.X R25, R5, 0x1, R20, P1 ;  /* 0x0000000105197824 */ /* 0x000fe200008e0614 */
[----:B------:R-:W-:-:S02]  /*20bfb0*/  PRMT R10, R8, 0x3340, R9 ;  /* 0x00003340080a7816 */ /* 0x000fc40000000009 */
[----:B------:R-:W-:Y:S02]  /*20bfc0*/  IADD3 R8, P1, R2, R19, RZ ;  /* 0x0000001302087210 */ /* 0x000fe40007f3e0ff */
[----:B------:R-:W-:Y:S02]  /*20bfd0*/  PRMT R13, R13, 0x5410, R23 ;  /* 0x000054100d0d7816 */ /* 0x000fe40000000017 */
[----:B------:R-:W-:Y:S01]  /*20bfe0*/  SHF.R.U32.HI R4, RZ, 0x8, R4 ;  /* 0x00000008ff047819 */ /* 0x000fe20000011604 */
[----:B------:R-:W-:Y:S02]  /*20bff0*/  IMAD.X R9, R5, 0x1, R18, P1 ;  /* 0x0000000105097824 */ /* 0x000fe400008e0612 */
[----:B------:R0:W-:Y:S04]  /*20c000*/  STL [R1+0x1b38], R13 ;  /* 0x001b380d01007387 */ /* 0x0001e80000100800 */
[----:B------:R-:W-:Y:S04]  /*20c010*/  STL.64 [R1+0xdc0], R24 ;  /* 0x000dc01801007387 */ /* 0x000fe80000100a00 */
[----:B------:R-:W-:Y:S04]  /*20c020*/  STL [R1+0x4dc], R12 ;  /* 0x0004dc0c01007387 */ /* 0x000fe80000100800 */
[----:B------:R1:W-:Y:S04]  /*20c030*/  STL [R1+0x4d0], R10 ;  /* 0x0004d00a01007387 */ /* 0x0003e80000100800 */
[----:B------:R1:W-:Y:S01]  /*20c040*/  STL.64 [R1+0xeb8], R8 ;  /* 0x000eb80801007387 */ /* 0x0003e20000100a00 */
[----:B------:R-:W-:-:S03]  /*20c050*/  LOP3.LUT R4, R4, 0xffff, RZ, 0xc0, !PT ;  /* 0x0000ffff04047812 */ /* 0x000fc600078ec0ff */
[----:B0-----:R-:W4:Y:S04]  /*20c060*/  LDL.LU R13, [R1+0x1014] ;  /* 0x00101400010d7983 */ /* 0x001f280000300800 */
[----:B-1----:R-:W4:Y:S01]  /*20c070*/  LDL.LU R10, [R1+0x6f4] ;  /* 0x0006f400010a7983 */ /* 0x002f220000300800 */
[----:B------:R-:W-:-:S03]  /*20c080*/  PRMT R23, R4, 0x3340, R0 ;  /* 0x0000334004177816 */ /* 0x000fc60000000000 */
[----:B------:R-:W4:Y:S01]  /*20c090*/  LDL.LU R8, [R1+0x7e0] ;  /* 0x0007e00001087983 */ /* 0x000f220000300800 */
[----:B------:R-:W-:-:S03]  /*20c0a0*/  SHF.R.U32.HI R9, RZ, 0x8, R6 ;  /* 0x00000008ff097819 */ /* 0x000fc60000011606 */
[----:B------:R-:W4:Y:S04]  /*20c0b0*/  LDL.LU R6, [R1+0x5254] ;  /* 0x0052540001067983 */ /* 0x000f280000300800 */
[----:B------:R-:W4:Y:S04]  /*20c0c0*/  LDL.LU R12, [R1+0x2dfc] ;  /* 0x002dfc00010c7983 */ /* 0x000f280000300800 */
[----:B------:R-:W4:Y:S01]  /*20c0d0*/  LDL.LU R4, [R1+0x51b8] ;  /* 0x0051b80001047983 */ /* 0x000f220000300800 */
[----:B------:R-:W-:-:S04]  /*20c0e0*/  LOP3.LUT R9, R9, 0xffff, RZ, 0xc0, !PT ;  /* 0x0000ffff09097812 */ /* 0x000fc800078ec0ff */
[----:B------:R-:W-:Y:S01]  /*20c0f0*/  PRMT R9, R9, 0x3340, R0 ;  /* 0x0000334009097816 */ /* 0x000fe20000000000 */
[----:B------:R0:W-:Y:S04]  /*20c100*/  STL [R1+0x310], R23 ;  /* 0x0003101701007387 */ /* 0x0001e80000100800 */
[----:B------:R4:W-:Y:S01]  /*20c110*/  STL [R1+0x30c], R9 ;  /* 0x00030c0901007387 */ /* 0x0009e20000100800 */
[----:B------:R-:W-:-:S05]  /*20c120*/  IADD3 R24, P1, R2, R17, RZ ;  /* 0x0000001102187210 */ /* 0x000fca0007f3e0ff */
[----:B------:R-:W-:Y:S01]  /*20c130*/  IMAD.X R25, R5, 0x1, R15, P1 ;  /* 0x0000000105197824 */ /* 0x000fe200008e060f */
[----:B--2---:R-:W-:Y:S02]  /*20c140*/  LOP3.LUT R7, R7, 0xffff, RZ, 0xc0, !PT ;  /* 0x0000ffff07077812 */ /* 0x004fe400078ec0ff */
[----:B---3--:R-:W-:-:S04]  /*20c150*/  LOP3.LUT R3, R3, 0xffff, RZ, 0xc0, !PT ;  /* 0x0000ffff03037812 */ /* 0x008fc800078ec0ff */
[----:B0-----:R-:W-:Y:S02]  /*20c160*/  PRMT R23, R3, 0x3340, R0 ;  /* 0x0000334003177816 */ /* 0x001fe40000000000 */
[----:B----4-:R-:W-:-:S04]  /*20c170*/  LOP3.LUT R9, R11, 0xffff, RZ, 0xc0, !PT ;  /* 0x0000ffff0b097812 */ /* 0x010fc800078ec0ff */
[----:B------:R-:W-:Y:S02]  /*20c180*/  PRMT R11, R7, 0x3340, R9 ;  /* 0x00003340070b7816 */ /* 0x000fe40000000009 */
[----:B------:R-:W-:Y:S02]  /*20c190*/  SHF.R.U32.HI R7, RZ, 0x8, R7 ;  /* 0x00000008ff077819 */ /* 0x000fe40000011607 */
[----:B------:R-:W-:Y:S02]  /*20c1a0*/  SHF.R.U32.HI R9, RZ, 0x8, R9 ;  /* 0x00000008ff097819 */ /* 0x000fe40000011609 */
[----:B------:R-:W-:Y:S02]  /*20c1b0*/  LOP3.LUT R7, R7, 0xffff, RZ, 0xc0, !PT ;  /* 0x0000ffff07077812 */ /* 0x000fe400078ec0ff */
[----:B------:R-:W-:Y:S02]  /*20c1c0*/  LOP3.LUT R9, R9, 0xffff, RZ, 0xc0, !PT ;  /* 0x0000ffff09097812 */ /* 0x000fe400078ec0ff */
[----:B------:R-:W-:-:S02]  /*20c1d0*/  PRMT R11, R11, 0x5410, R23 ;  /* 0x000054100b0b7816 */ /* 0x000fc40000000017 */
[----:B------:R-:W-:-:S03]  /*20c1e0*/  PRMT R7, R7, 0x3340, R9 ;  /* 0x0000334007077816 */ /* 0x000fc60000000009 */
[----:B------:R-:W-:Y:S04]  /*20c1f0*/  STL [R1+0x1b34], R11 ;  /* 0x001b340b01007387 */ /* 0x000fe80000100800 */
[----:B------:R-:W-:Y:S04]  /*20c200*/  STL.64 [R1+0xf28], R24 ;  /* 0x000f281801007387 */ /* 0x000fe80000100a00 */
[----:B------:R0:W-:Y:S02]  /*20c210*/  STL [R1+0x4d8], R7 ;  /* 0x0004d80701007387 */ /* 0x0001e40000100800 */
[----:B0-----:R-:W-:-:S02]  /*20c220*/  SHF.R.U32.HI R7, RZ, 0x8, R3 ;  /* 0x00000008ff077819 */ /* 0x001fc40000011603 */
[----:B------:R-:W-:Y:S02]  /*20c230*/  IADD3 R24, P1, R2, R16, RZ ;  /* 0x0000001002187210 */ /* 0x000fe40007f3e0ff */
[----:B------:R-:W-:-:S03]  /*20c240*/  LOP3.LUT R7, R7, 0xffff, RZ, 0xc0, !PT ;  /* 0x0000ffff07077812 */ /* 0x000fc600078ec0ff */
[----:B------:R-:W-:Y:S02]  /*20c250*/  IMAD.X R25, R5, 0x1, R14, P1 ;  /* 0x0000000105197824 */ /* 0x000fe400008e060e */
[----:B------:R-:W2:Y:S04]  /*20c260*/  LDL.LU R5, [R1+0x2e08] ;  /* 0x002e080001057983 */ /* 0x000ea80000300800 */
[----:B------:R-:W3:Y:S01]  /*20c270*/  LDL.LU R11, [R1+0x525c] ;  /* 0x00525c00010b7983 */ /* 0x000ee20000300800 */
[----:B------:R-:W-:-:S03]  /*20c280*/  PRMT R7, R7, 0x3340, R0 ;  /* 0x0000334007077816 */ /* 0x000fc60000000000 */
[----:B------:R-:W-:Y:S04]  /*20c290*/  STL.64 [R1+0xf88], R24 ;  /* 0x000f881801007387 */ /* 0x000fe80000100a00 */
[----:B------:R-:W4:Y:S01]  /*20c2a0*/  LDL.LU R3, [R1+0x51c0] ;  /* 0x0051c00001037983 */ /* 0x000f220000300800 */
[----:B------:R-:W-:-:S03]  /*20c2b0*/  LOP3.LUT R9, R13, 0xffff, RZ, 0xc0, !PT ;  /* 0x0000ffff0d097812 */ /* 0x000fc600078ec0ff */
[----:B------:R0:W-:Y:S01]  /*20c2c0*/  STL [R1+0x308], R7 ;  /* 0x0003080701007387 */ /* 0x0001e20000100800 */
[----:B------:R-:W-:Y:S02]  /*20c2d0*/  LOP3.LUT R13, R10, 0xffff, RZ, 0xc0, !PT ;  /* 0x0000ffff0a0d7812 */ /* 0x000fe400078ec0ff */
[----:B------:R-:W-:Y:S02]  /*20c2e0*/  LOP3.LUT R6, R6, 0xffff, RZ, 0xc0, !PT ;  /* 0x0000ffff06067812 */ /* 0x000fe400078ec0ff */
[----:B------:R-:W-:Y:S02]  /*20c2f0*/  LOP3.LUT R4, R4, 0xffff, RZ, 0xc0, !PT ;  /* 0x0000ffff04047812 */ /* 0x000fe400078ec0ff */
[----:B0-----:R-:W-:Y:S02]  /*20c300*/  LOP3.LUT R7, R8, 0xffff, RZ, 0xc0, !PT ;  /* 0x0000ffff08077812 */ /* 0x001fe400078ec0ff */
[----:B------:R-:W-:Y:S02]  /*20c310*/  LOP3.LUT R8, R12, 0xffff, RZ, 0xc0, !PT ;  /* 0x0000ffff0c087812 */ /* 0x000fe400078ec0ff */
[----:B------:R-:W-:-:S02]  /*20c320*/  PRMT R12, R13, 0x3340, R0 ;  /* 0x000033400d0c7816 */ /* 0x000fc40000000000 */
[----:B------:R-:W-:Y:S01]  /*20c330*/  PRMT R10, R9, 0x3340, R7 ;  /* 0x00003340090a7816 */ /* 0x000fe20000000007 */
[----:B------:R0:W-:Y:S03]  /*20c340*/  STL [R1+0x77fc], R13 ;  /* 0x0077fc0d01007387 */ /* 0x0001e60000100800 */
[----:B0-----:R-:W-:Y:S02]  /*20c350*/  PRMT R13, R10, 0x5410, R12 ;  /* 0x000054100a0d7816 */ /* 0x001fe4000000000c */
[----:B------:R-:W-:Y:S02]  /*20c360*/  PRMT R12, R8, 0x3340, R0 ;  /* 0x00003340080c7816 */ /* 0x000fe40000000000 */
[----:B------:R-:W-:-:S04]  /*20c370*/  PRMT R10, R6, 0x3340, R4 ;  /* 0x00003340060a7816 */ /* 0x000fc80000000004 */
[----:B------:R-:W-:Y:S01]  /*20c380*/  PRMT R12, R10, 0x5410, R12 ;  /* 0x000054100a0c7816 */ /* 0x000fe2000000000c */
[----:B------:R0:W-:Y:S01]  /*20c390*/  STL [R1+0x1b30], R13 ;  /* 0x001b300d01007387 */ /* 0x0001e20000100800 */
[----:B------:R-:W-:Y:S02]  /*20c3a0*/  SHF.R.U32.HI R10, RZ, 0x8, R9 ;  /* 0x00000008ff0a7819 */ /* 0x000fe40000011609 */
[----:B------:R-:W-:Y:S01]  /*20c3b0*/  SHF.R.U32.HI R9, RZ, 0x8, R4 ;  /* 0x00000008ff097819 */ /* 0x000fe20000011604 */
[----:B------:R1:W-:Y:S01]  /*20c3c0*/  STL [R1+0x1b14], R12 ;  /* 0x001b140c01007387 */ /* 0x0003e20000100800 */
[----:B0-----:R-:W-:Y:S02]  /*20c3d0*/  SHF.R.U32.HI R13, RZ, 0x8, R7 ;  /* 0x00000008ff0d7819 */ /* 0x001fe40000011607 */
[----:B------:R-:W-:Y:S02]  /*20c3e0*/  SHF.R.U32.HI R7, RZ, 0x8, R6 ;  /* 0x00000008ff077819 */ /* 0x000fe40000011606 */
[----:B------:R-:W4:Y:S04]  /*20c3f0*/  LDL.LU R6, [R1+0x5214] ;  /* 0x0052140001067983 */ /* 0x000f280000300800 */
[----:B-1----:R-:W4:Y:S04]  /*20c400*/  LDL.LU R12, [R1+0x2d8c] ;  /* 0x002d8c00010c7983 */ /* 0x002f280000300800 */
[----:B------:R-:W4:Y:S01]  /*20c410*/  LDL.LU R4, [R1+0x2e88] ;  /* 0x002e880001047983 */ /* 0x000f220000300800 */
[----:B------:R-:W-:-:S02]  /*20c420*/  LOP3.LUT R10, R10, 0xffff, RZ, 0xc0, !PT ;  /* 0x0000ffff0a0a7812 */ /* 0x000fc400078ec0ff */
        /* <DEDUP_REMOVED lines=8> */
[----:B------:R-:W-:-:S04]  /*20c4b0*/  LOP3.LUT R8, R8, 0xffff, RZ, 0xc0, !PT ;  /* 0x0000ffff08087812 */ /* 0x000fc800078ec0ff */
[--C-:B------:R-:W-:Y:S02]  /*20c4c0*/  PRMT R8, R8, 0x3340, R0.reuse ;  /* 0x0000334008087816 */ /* 0x100fe40000000000 */
[----:B--2---:R-:W-:Y:S02]  /*20c4d0*/  LOP3.LUT R24, R5, 0xffff, RZ, 0xc0, !PT ;  /* 0x0000ffff05187812 */ /* 0x004fe400078ec0ff */
[----:B---3--:R-:W-:Y:S02]  /*20c4e0*/  LOP3.LUT R5, R11, 0xffff, RZ, 0xc0, !PT ;  /* 0x0000ffff0b057812 */ /* 0x008fe400078ec0ff */
[----:B----4-:R-:W-:Y:S01]  /*20c4f0*/  LOP3.LUT R7, R3, 0xffff, RZ, 0xc0, !PT ;  /* 0x0000ffff03077812 */ /* 0x010fe200078ec0ff */
[----:B------:R-:W-:Y:S01]  /*20c500*/  VIADD R3, R2, UR6 ;  /* 0x0000000602037c36 */ /* 0x000fe20008000000 */
[----:B------:R-:W-:Y:S01]  /*20c510*/  PRMT R9, R24, 0x3340, R0 ;  /* 0x0000334018097816 */ /* 0x000fe20000000000 */
[----:B------:R-:W-:Y:S01]  /*20c520*/  ULDC UR6, c[0x0][0x248] ;  /* 0x0000920000067ab9 */ /* 0x000fe20000000800 */
[----:B------:R-:W-:-:S02]  /*20c530*/  PRMT R2, R5, 0x3340, R7 ;  /* 0x0000334005027816 */ /* 0x000fc40000000007 */
[----:B------:R-:W-:Y:S02]  /*20c540*/  IADD3 R10, P1, R3, R27, RZ ;  /* 0x0000001b030a7210 */ /* 0x000fe40007f3e0ff */
[----:B------:R-:W-:Y:S02]  /*20c550*/  PRMT R9, R2, 0x5410, R9 ;  /* 0x0000541002097816 */ /* 0x000fe40000000009 */
[----:B------:R-:W-:Y:S02]  /*20c560*/  SHF.R.S32.HI R2, RZ, 0x1f, R3 ;  /* 0x0000001fff027819 */ /* 0x000fe40000011403 */
[----:B------:R-:W-:Y:S02]  /*20c570*/  SHF.R.U32.HI R5, RZ, 0x8, R5 ;  /* 0x00000008ff057819 */ /* 0x000fe40000011605 */
[----:B------:R-:W-:Y:S01]  /*20c580*/  SHF.R.U32.HI R7, RZ, 0x8, R7 ;  /* 0x00000008ff077819 */ /* 0x000fe20000011607 */
[----:B------:R-:W-:Y:S01]  /*20c590*/  IMAD.X R11, R2, 0x1, R26, P1 ;  /* 0x00000001020b7824 */ /* 0x000fe200008e061a */
[----:B------:R-:W-:-:S02]  /*20c5a0*/  LOP3.LUT R5, R5, 0xffff, RZ, 0xc0, !PT ;  /* 0x0000ffff05057812 */ /* 0x000fc400078ec0ff */
[----:B------:R-:W-:Y:S01]  /*20c5b0*/  LOP3.LUT R7, R7, 0xffff, RZ, 0xc0, !PT ;  /* 0x0000ffff07077812 */ /* 0x000fe200078ec0ff */
[----:B------:R0:W-:Y:S04]  /*20c5c0*/  STL [R1+0x1b10], R9 ;  /* 0x001b100901007387 */ /* 0x0001e80000100800 */
[----:B------:R1:W-:Y:S04]  /*20c5d0*/  STL.64 [R1+0xeb0], R10 ;  /* 0x000eb00a01007387 */ /* 0x0003e80000100a00 */
[----:B------:R-:W2:Y:S01]  /*20c5e0*/  LDL.LU R25, [R1+0x5218] ;  /* 0x0052180001197983 */ /* 0x000ea20000300800 */
[----:B------:R-:W-:-:S03]  /*20c5f0*/  PRMT R5, R5, 0x3340, R7 ;  /* 0x0000334005057816 */ /* 0x000fc60000000007 */
[----:B------:R-:W3:Y:S04]  /*20c600*/  LDL.LU R13, [R1+0x2dcc] ;  /* 0x002dcc00010d7983 */ /* 0x000ee80000300800 */
[----:B0-----:R-:W4:Y:S04]  /*20c610*/  LDL.LU R9, [R1+0x2f0c] ;  /* 0x002f0c0001097983 */ /* 0x001f280000300800 */
[----:B------:R-:W-:Y:S04]  /*20c620*/  STL [R1+0x304], R8 ;  /* 0x0003040801007387 */ /* 0x000fe80000100800 */
[----:B------:R0:W-:Y:S01]  /*20c630*/  STL [R1+0x4c8], R5 ;  /* 0x0004c80501007387 */ /* 0x0001e20000100800 */
[----:B-1----:R-:W-:Y:S01]  /*20c640*/  VIADD R11, R3, UR6 ;  /* 0x00000006030b7c36 */ /* 0x002fe20008000000 */
[----:B------:R-:W-:Y:S01]  /*20c650*/  ULDC UR6, c[0x0][0x228] ;  /* 0x00008a0000067ab9 */ /* 0x000fe20000000800 */
[----:B------:R-:W-:-:S02]  /*20c660*/  LOP3.LUT R6, R6, 0xffff, RZ, 0xc0, !PT ;  /* 0x0000ffff06067812 */ /* 0x000fc400078ec0ff */
[----:B------:R-:W-:Y:S02]  /*20c670*/  LOP3.LUT R12, R12, 0xffff, RZ, 0xc0, !PT ;  /* 0x0000ffff0c0c7812 */ /* 0x000fe400078ec0ff */
[----:B0-----:R-:W-:Y:S02]  /*20c680*/  LOP3.LUT R5, R4, 0xffff, RZ, 0xc0, !PT ;  /* 0x0000ffff04057812 */ /* 0x001fe400078ec0ff */
[----:B------:R-:W-:Y:S02]  /*20c690*/  PRMT R7, R12, 0x3340, R0 ;  /* 0x000033400c077816 */ /* 0x000fe40000000000 */
[----:B------:R-:W-:-:S04]  /*20c6a0*/  PRMT R4, R6, 0x3340, R5 ;  /* 0x0000334006047816 */ /* 0x000fc80000000005 */
[----:B------:R-:W-:Y:S02]  /*20c6b0*/  PRMT R4, R4, 0x5410, R7 ;  /* 0x0000541004047816 */ /* 0x000fe40000000007 */
[----:B------:R-:W-:-:S03]  /*20c6c0*/  IADD3 R28, P1, R11, R27, RZ ;  /* 0x0000001b0b1c7210 */ /* 0x000fc60007f3e0ff */
[----:B------:R0:W-:Y:S02]  /*20c6d0*/  STL [R1+0x1b0c], R4 ;  /* 0x001b0c0401007387 */ /* 0x0001e40000100800 */
[----:B0-----:R-:W-:-:S05]  /*20c6e0*/  SHF.R.S32.HI R4, RZ, 0x1f, R11 ;  /* 0x0000001fff047819 */ /* 0x001fca000001140b */
[----:B------:R-:W-:-:S05]  /*20c6f0*/  IMAD.X R29, R4, 0x1, R26, P1 ;  /* 0x00000001041d7824 */ /* 0x000fca00008e061a */
[----:B------:R0:W-:Y:S04]  /*20c700*/  STL.64 [R1+0x1010], R28 ;  /* 0x0010101c01007387 */ /* 0x0001e80000100a00 */
[----:B0-----:R-:W4:Y:S01]  /*20c710*/  LDL.LU.64 R28, [R1+0x7858] ;  /* 0x00785800011c7983 */ /* 0x001f220000300a00 */
[----:B------:R-:W-:Y:S02]  /*20c720*/  SHF.R.U32.HI R27, RZ, 0x8, R6 ;  /* 0x00000008ff1b7819 */ /* 0x000fe40000011606 */
[----:B------:R-:W-:Y:S02]  /*20c730*/  SHF.R.U32.HI R26, RZ, 0x8, R5 ;  /* 0x00000008ff1a7819 */ /* 0x000fe40000011605 */
[----:B------:R-:W-:Y:S01]  /*20c740*/  SHF.R.U32.HI R23, RZ, 0x8, R12 ;  /* 0x00000008ff177819 */ /* 0x000fe2000001160c */
[----:B------:R-:W4:Y:S01]  /*20c750*/  LDL.LU R5, [R1+0x2bfc] ;  /* 0x002bfc0001057983 */ /* 0x000f220000300800 */
[----:B------:R-:W-:-:S02]  /*20c760*/  LOP3.LUT R27, R27, 0xffff, RZ, 0xc0, !PT ;  /* 0x0000ffff1b1b7812 */ /* 0x000fc400078ec0ff */
[----:B------:R-:W-:Y:S02]  /*20c770*/  LOP3.LUT R26, R26, 0xffff, RZ, 0xc0, !PT ;  /* 0x0000ffff1a1a7812 */ /* 0x000fe400078ec0ff */
[----:B------:R-:W-:Y:S01]  /*20c780*/  LOP3.LUT R23, R23, 0xffff, RZ, 0xc0, !PT ;  /* 0x0000ffff17177812 */ /* 0x000fe200078ec0ff */
[----:B------:R-:W4:Y:S04]  /*20c790*/  LDL.LU R7, [R1+0x7a8] ;  /* 0x0007a80001077983 */ /* 0x000f280000300800 */
[----:B------:R-:W4:Y:S01]  /*20c7a0*/  LDL.LU R10, [R1+0x2908] ;  /* 0x00290800010a7983 */ /* 0x000f220000300800 */
[----:B------:R-:W-:-:S03]  /*20c7b0*/  PRMT R27, R27, 0x3340, R26 ;  /* 0x000033401b1b7816 */ /* 0x000fc6000000001a */
[----:B------:R-:W4:Y:S01]  /*20c7c0*/  LDL.LU R6, [R1+0x2c08] ;  /* 0x002c080001067983 */ /* 0x000f220000300800 */
[----:B------:R-:W-:-:S03]  /*20c7d0*/  PRMT R26, R23, 0x3340, R0 ;  /* 0x00003340171a7816 */ /* 0x000fc60000000000 */
[----:B------:R-:W4:Y:S04]  /*20c7e0*/  LDL.LU R8, [R1+0x7ac] ;  /* 0x0007ac0001087983 */ /* 0x000f280000300800 */
[----:B------:R-:W4:Y:S04]  /*20c7f0*/  LDL.LU R12, [R1+0x290c] ;  /* 0x00290c00010c7983 */ /* 0x000f280000300800 */
[----:B------:R-:W4:Y:S04]  /*20c800*/  LDL.LU R23, [R1+0x7854] ;  /* 0x0078540001177983 */ /* 0x000f280000300800 */
[----:B------:R-:W-:Y:S04]  /*20c810*/  STL [R1+0x4c4], R27 ;  /* 0x0004c41b01007387 */ /* 0x000fe80000100800 */
[----:B------:R0:W-:Y:S01]  /*20c820*/  STL [R1+0x300], R26 ;  /* 0x0003001a01007387 */ /* 0x0001e20000100800 */
[----:B--2---:R-:W-:-:S02]  /*20c830*/  LOP3.LUT R25, R25, 0xffff, RZ, 0xc0, !PT ;  /* 0x0000ffff19197812 */ /* 0x004fc400078ec0ff */
[----:B---3--:R-:W-:Y:S02]  /*20c840*/  LOP3.LUT R13, R13, 0xffff, RZ, 0xc0, !PT ;  /* 0x0000ffff0d0d7812 */ /* 0x008fe400078ec0ff */
[----:B----4-:R-:W-:Y:S02]  /*20c850*/  LOP3.LUT R9, R9, 0xffff, RZ, 0xc0, !PT ;  /* 0x0000ffff09097812 */ /* 0x010fe400078ec0ff */
[----:B0-----:R-:W-:Y:S02]  /*20c860*/  PRMT R26, R13, 0x3340, R0 ;  /* 0x000033400d1a7816 */ /* 0x001fe40000000000 */
[----:B------:R-:W-:Y:S01]  /*20c870*/  PRMT R27, R25, 0x3340, R9 ;  /* 0x00003340191b7816 */ /* 0x000fe20000000009 */
[----:B------:R0:W-:Y:S03]  /*20c880*/  STL [R1+0x7800], R13 ;  /* 0x0078000d01007387 */ /* 0x0001e60000100800 */
[----:B0-----:R-:W-:-:S05]  /*20c890*/  PRMT R13, R27, 0x5410, R26 ;  /* 0x000054101b0d7816 */ /* 0x001fca000000001a */
[----:B------:R-:W-:Y:S01]  /*20c8a0*/  STL [R1+0x1b08], R13 ;  /* 0x001b080d01007387 */ /* 0x000fe20000100800 */
[----:B------:R-:W-:-:S05]  /*20c8b0*/  IADD3 R26, P1, R3, R29, RZ ;  /* 0x0000001d031a7210 */ /* 0x000fca0007f3e0ff */
[----:B------:R-:W-:-:S05]  /*20c8c0*/  IMAD.X R27, R2, 0x1, R28, P1 ;  /* 0x00000001021b7824 */ /* 0x000fca00008e061c */
[----:B------:R0:W-:Y:S02]  /*20c8d0*/  STL.64 [R1+0xe70], R26 ;  /* 0x000e701a01007387 */ /* 0x0001e40000100a00 */
[----:B0-----:R-:W-:-:S05]  /*20c8e0*/  IADD3 R26, P1, R11, R29, RZ ;  /* 0x0000001d0b1a7210 */ /* 0x001fca0007f3e0ff */
[----:B------:R-:W-:Y:S01]  /*20c8f0*/  IMAD.X R27, R4, 0x1, R28, P1 ;  /* 0x00000001041b7824 */ /* 0x000fe200008e061c */
[----:B------:R-:W-:-:S04]  /*20c900*/  SHF.R.U32.HI R28, RZ, 0x8, R25 ;  /* 0x00000008ff1c7819 */ /* 0x000fc80000011619 */
[----:B------:R0:W-:Y:S02]  /*20c910*/  STL.64 [R1+0xf80], R26 ;  /* 0x000f801a01007387 */ /* 0x0001e40000100a00 */
[----:B0-----:R-:W-:Y:S02]  /*20c920*/  SHF.R.U32.HI R26, RZ, 0x8, R24 ;  /* 0x00000008ff1a7819 */ /* 0x001fe40000011618 */
[----:B------:R-:W2:Y:S04]  /*20c930*/  LDL.LU R24, [R1+0x7850] ;  /* 0x0078500001187983 */ /* 0x000ea80000300800 */
[----:B------:R-:W3:Y:S01]  /*20c940*/  LDL.LU R25, [R1+0x784c] ;  /* 0x00784c0001197983 */ /* 0x000ee20000300800 */
[----:B------:R-:W-:Y:S02]  /*20c950*/  LOP3.LUT R26, R26, 0xffff, RZ, 0xc0, !PT ;  /* 0x0000ffff1a1a7812 */ /* 0x000fe400078ec0ff */
[----:B------:R-:W-:-:S02]  /*20c960*/  SHF.R.U32.HI R27, RZ, 0x8, R9 ;  /* 0x00000008ff1b7819 */ /* 0x000fc40000011609 */
[----:B------:R-:W-:Y:S02]  /*20c970*/  LOP3.LUT R28, R28, 0xffff, RZ, 0xc0, !PT ;  /* 0x0000ffff1c1c7812 */ /* 0x000fe400078ec0ff */
[----:B------:R-:W-:Y:S02]  /*20c980*/  PRMT R13, R26, 0x3340, R0 ;  /* 0x000033401a0d7816 */ /* 0x000fe40000000000 */
[----:B------:R-:W-:Y:S02]  /*20c990*/  LOP3.LUT R27, R27, 0xffff, RZ, 0xc0, !PT ;  /* 0x0000ffff1b1b7812 */ /* 0x000fe400078ec0ff */
[----:B------:R-:W-:Y:S02]  /*20c9a0*/  LOP3.LUT R5, R5, 0xffff, RZ, 0xc0, !PT ;  /* 0x0000ffff05057812 */ /* 0x000fe400078ec0ff */
[----:B------:R-:W-:Y:S02]  /*20c9b0*/  LOP3.LUT R29, R10, 0xffff, RZ, 0xc0, !PT ;  /* 0x0000ffff0a1d7812 */ /* 0x000fe400078ec0ff */
[----:B------:R-:W-:Y:S01]  /*20c9c0*/  PRMT R9, R28, 0x3340, R27 ;  /* 0x000033401c097816 */ /* 0x000fe2000000001b */
[----:B------:R0:W-:Y:S01]  /*20c9d0*/  STL [R1+0x2fc], R13 ;  /* 0x0002fc0d01007387 */ /* 0x0001e20000100800 */
[----:B------:R-:W-:-:S02]  /*20c9e0*/  PRMT R27, R5, 0x3340, R29 ;  /* 0x00003340051b7816 */ /* 0x000fc4000000001d */
[----:B------:R-:W-:Y:S02]  /*20c9f0*/  LOP3.LUT R6, R6, 0xffff, RZ, 0xc0, !PT ;  /* 0x0000ffff06067812 */ /* 0x000fe400078ec0ff */
[----:B------:R-:W-:Y:S01]  /*20ca00*/  LOP3.LUT R28, R12, 0xffff, RZ, 0xc0, !PT ;  /* 0x0000ffff0c1c7812 */ /* 0x000fe200078ec0ff */
[----:B------:R1:W-:Y:S01]  /*20ca10*/  STL [R1+0x550], R9 ;  /* 0x0005500901007387 */ /* 0x0003e20000100800 */
[----:B0-----:R-:W-:-:S04]  /*20ca20*/  LOP3.LUT R13, R7, 0xffff, RZ, 0xc0, !PT ;  /* 0x0000ffff070d7812 */ /* 0x001fc800078ec0ff */
[----:B------:R-:W-:Y:S02]  /*20ca30*/  PRMT R26, R13, 0x3340, R0 ;  /* 0x000033400d1a7816 */ /* 0x000fe40000000000 */
[----:B-1----:R-:W-:Y:S02]  /*20ca40*/  LOP3.LUT R9, R8, 0xffff, RZ, 0xc0, !PT ;  /* 0x0000ffff08097812 */ /* 0x002fe400078ec0ff */
[----:B------:R-:W-:Y:S02]  /*20ca50*/  PRMT R7, R27, 0x5410, R26 ;  /* 0x000054101b077816 */ /* 0x000fe4000000001a */
[----:B------:R-:W-:Y:S02]  /*20ca60*/  PRMT R26, R9, 0x3340, R0 ;  /* 0x00003340091a7816 */ /* 0x000fe40000000000 */
[----:B------:R-:W-:-:S04]  /*20ca70*/  PRMT R27, R6, 0x3340, R28 ;  /* 0x00003340061b7816 */ /* 0x000fc8000000001c */
[----:B------:R-:W-:Y:S01]  /*20ca80*/  PRMT R8, R27, 0x5410, R26 ;  /* 0x000054101b087816 */ /* 0x000fe2000000001a */
[----:B------:R0:W-:Y:S04]  /*20ca90*/  STL [R1+0x1b00], R7 ;  /* 0x001b000701007387 */ /* 0x0001e80000100800 */
[----:B0-----:R-:W4:Y:S04]  /*20caa0*/  LDL.LU R7, [R1+0x2b9c] ;  /* 0x002b9c0001077983 */ /* 0x001f280000300800 */
[----:B------:R-:W4:Y:S04]  /*20cab0*/  LDL.LU R10, [R1+0x750] ;  /* 0x00075000010a7983 */ /* 0x000f280000300800 */
[----:B------:R0:W-:Y:S04]  /*20cac0*/  STL [R1+0x1afc], R8 ;  /* 0x001afc0801007387 */ /* 0x0001e80000100800 */
[----:B0-----:R-:W4:Y:S01]  /*20cad0*/  LDL.LU R8, [R1+0x844] ;  /* 0x0008440001087983 */ /* 0x001f220000300800 */
[----:B---3--:R-:W-:-:S05]  /*20cae0*/  IADD3 R26, P1, R3, R25, RZ ;  /* 0x00000019031a7210 */ /* 0x008fca0007f3e0ff */
[----:B--2---:R-:W-:-:S05]  /*20caf0*/  IMAD.X R27, R2, 0x1, R24, P1 ;  /* 0x00000001021b7824 */ /* 0x004fca00008e0618 */
[----:B------:R0:W-:Y:S02]  /*20cb00*/  STL.64 [R1+0xe08], R26 ;  /* 0x000e081a01007387 */ /* 0x0001e40000100a00 */
[----:B0-----:R-:W-:-:S05]  /*20cb10*/  IADD3 R26, P1, R11, R25, RZ ;  /* 0x000000190b1a7210 */ /* 0x001fca0007f3e0ff */
[----:B------:R-:W-:Y:S01]  /*20cb20*/  IMAD.X R27, R4, 0x1, R24, P1 ;  /* 0x00000001041b7824 */ /* 0x000fe200008e0618 */
[----:B------:R-:W-:Y:S02]  /*20cb30*/  SHF.R.U32.HI R25, RZ, 0x8, R6 ;  /* 0x00000008ff197819 */ /* 0x000fe40000011606 */
[----:B------:R-:W-:Y:S02]  /*20cb40*/  SHF.R.U32.HI R24, RZ, 0x8, R28 ;  /* 0x00000008ff187819 */ /* 0x000fe4000001161c */
[----:B------:R0:W-:Y:S01]  /*20cb50*/  STL.64 [R1+0xe00], R26 ;  /* 0x000e001a01007387 */ /* 0x0001e20000100a00 */
[----:B------:R-:W-:Y:S02]  /*20cb60*/  LOP3.LUT R25, R25, 0xffff, RZ, 0xc0, !PT ;  /* 0x0000ffff19197812 */ /* 0x000fe400078ec0ff */
[----:B------:R-:W-:Y:S02]  /*20cb70*/  LOP3.LUT R24, R24, 0xffff, RZ, 0xc0, !PT ;  /* 0x0000ffff18187812 */ /* 0x000fe400078ec0ff */
[----:B0-----:R-:W-:-:S02]  /*20cb80*/  SHF.R.U32.HI R27, RZ, 0x8, R5 ;  /* 0x00000008ff1b7819 */ /* 0x001fc40000011605 */
[----:B------:R-:W-:Y:S02]  /*20cb90*/  SHF.R.U32.HI R26, RZ, 0x8, R29 ;  /* 0x00000008ff1a7819 */ /* 0x000fe4000001161d */
[----:B------:R-:W-:Y:S02]  /*20cba0*/  LOP3.LUT R27, R27, 0xffff, RZ, 0xc0, !PT ;  /* 0x0000ffff1b1b7812 */ /* 0x000fe400078ec0ff */
[----:B------:R-:W-:Y:S02]  /*20cbb0*/  LOP3.LUT R26, R26, 0xffff, RZ, 0xc0, !PT ;  /* 0x0000ffff1a1a7812 */ /* 0x000fe400078ec0ff */
[----:B------:R-:W-:Y:S02]  /*20cbc0*/  PRMT R6, R25, 0x3340, R24 ;  /* 0x0000334019067816 */ /* 0x000fe40000000018 */
[----:B------:R-:W-:-:S03]  /*20cbd0*/  PRMT R5, R27, 0x3340, R26 ;  /* 0x000033401b057816 */ /* 0x000fc6000000001a */
[----:B------:R-:W-:Y:S04]  /*20cbe0*/  STL [R1+0x4bc], R6 ;  /* 0x0004bc0601007387 */ /* 0x000fe80000100800 */
[----:B------:R0:W-:Y:S04]  /*20cbf0*/  STL [R1+0x4b8], R5 ;  /* 0x0004b80501007387 */ /* 0x0001e80000100800 */
[----:B0-----:R-:W2:Y:S04]  /*20cc00*/  LDL.LU R5, [R1+0x2bb8] ;  /* 0x002bb80001057983 */ /* 0x001ea80000300800 */
[----:B------:R-:W3:Y:S04]  /*20cc10*/  LDL.LU R6, [R1+0x760] ;  /* 0x0007600001067983 */ /* 0x000ee80000300800 */
[----:B------:R-:W3:Y:S01]  /*20cc20*/  LDL.LU R12, [R1+0x854] ;  /* 0x00085400010c7983 */ /* 0x000ee20000300800 */
[----:B------:R-:W-:-:S05]  /*20cc30*/  IADD3 R24, P1, R3, R23, RZ ;  /* 0x0000001703187210 */ /* 0x000fca0007f3e0ff */
[----:B------:R-:W-:-:S05]  /*20cc40*/  IMAD.X R25, R2, 0x1, R22, P1 ;  /* 0x0000000102197824 */ /* 0x000fca00008e0616 */
[----:B------:R0:W-:Y:S04]  /*20cc50*/  STL.64 [R1+0xda8], R24 ;  /* 0x000da81801007387 */ /* 0x0001e80000100a00 */
[----:B------:R-:W-:Y:S04]  /*20cc60*/  STL [R1+0x743c], R23 ;  /* 0x00743c1701007387 */ /* 0x000fe80000100800 */
[----:B------:R-:W-:Y:S01]  /*20cc70*/  STL [R1+0x7448], R22 ;  /* 0x0074481601007387 */ /* 0x000fe20000100800 */
[----:B0-----:R-:W-:-:S05]  /*20cc80*/  IADD3 R24, P1, R11, R23, RZ ;  /* 0x000000170b187210 */ /* 0x001fca0007f3e0ff */
[----:B------:R-:W-:-:S05]  /*20cc90*/  IMAD.X R25, R4, 0x1, R22, P1 ;  /* 0x0000000104197824 */ /* 0x000fca00008e0616 */
[----:B------:R0:W-:Y:S01]  /*20cca0*/  STL.64 [R1+0xd10], R24 ;  /* 0x000d101801007387 */ /* 0x0001e20000100a00 */
[----:B----4-:R-:W-:Y:S02]  /*20ccb0*/  LOP3.LUT R28, R7, 0xffff, RZ, 0xc0, !PT ;  /* 0x0000ffff071c7812 */ /* 0x010fe400078ec0ff */
[----:B------:R-:W-:Y:S02]  /*20ccc0*/  LOP3.LUT R26, R10, 0xffff, RZ, 0xc0, !PT ;  /* 0x0000ffff0a1a7812 */ /* 0x000fe400078ec0ff */
[----:B------:R-:W-:Y:S02]  /*20ccd0*/  LOP3.LUT R27, R8, 0xffff, RZ, 0xc0, !PT ;  /* 0x0000ffff081b7812 */ /* 0x000fe400078ec0ff */
[----:B0-----:R-:W-:Y:S02]  /*20cce0*/  SHF.R.U32.HI R24, RZ, 0x8, R13 ;  /* 0x00000008ff187819 */ /* 0x001fe4000001160d */
[----:B------:R-:W-:Y:S02]  /*20ccf0*/  SHF.R.U32.HI R25, RZ, 0x8, R9 ;  /* 0x00000008ff197819 */ /* 0x000fe40000011609 */
[----:B------:R-:W-:-:S02]  /*20cd00*/  LOP3.LUT R24, R24, 0xffff, RZ, 0xc0, !PT ;  /* 0x0000ffff18187812 */ /* 0x000fc400078ec0ff */
[----:B------:R-:W-:Y:S02]  /*20cd10*/  LOP3.LUT R25, R25, 0xffff, RZ, 0xc0, !PT ;  /* 0x0000ffff19197812 */ /* 0x000fe400078ec0ff */
[----:B------:R-:W-:Y:S02]  /*20cd20*/  IADD3 R8, P1, R3, R21, RZ ;  /* 0x0000001503087210 */ /* 0x000fe40007f3e0ff */
[--C-:B------:R-:W-:Y:S02]  /*20cd30*/  PRMT R13, R24, 0x3340, R0.reuse ;  /* 0x00003340180d7816 */ /* 0x100fe40000000000 */
[--C-:B------:R-:W-:Y:S02]  /*20cd40*/  PRMT R9, R25, 0x3340, R0.reuse ;  /* 0x0000334019097816 */ /* 0x100fe40000000000 */
[----:B------:R-:W-:Y:S02]  /*20cd50*/  PRMT R24, R26, 0x3340, R0 ;  /* 0x000033401a187816 */ /* 0x000fe40000000000 */
[----:B------:R-:W-:Y:S01]  /*20cd60*/  PRMT R25, R28, 0x3340, R27 ;  /* 0x000033401c197816 */ /* 0x000fe2000000001b */
[----:B------:R-:W-:Y:S04]  /*20cd70*/  STL [R1+0x2f8], R13 ;  /* 0x0002f80d01007387 */ /* 0x000fe80000100800 */
[----:B------:R0:W-:Y:S01]  /*20cd80*/  STL [R1+0x2f4], R9 ;  /* 0x0002f40901007387 */ /* 0x0001e20000100800 */
[----:B------:R-:W-:-:S05]  /*20cd90*/  PRMT R7, R25, 0x5410, R24 ;  /* 0x0000541019077816 */ /* 0x000fca0000000018 */
[----:B------:R-:W-:Y:S01]  /*20cda0*/  STL [R1+0x1af8], R7 ;  /* 0x001af80701007387 */ /* 0x000fe20000100800 */
[----:B0-----:R-:W-:Y:S01]  /*20cdb0*/  IMAD.X R9, R2, 0x1, R20, P1 ;  /* 0x0000000102097824 */ /* 0x001fe200008e0614 */
[----:B------:R-:W-:-:S04]  /*20cdc0*/  SHF.R.U32.HI R25, RZ, 0x8, R28 ;  /* 0x00000008ff197819 */ /* 0x000fc8000001161c */
[----:B------:R0:W-:Y:S01]  /*20cdd0*/  STL.64 [R1+0xb18], R8 ;  /* 0x000b180801007387 */ /* 0x0001e20000100a00 */
[----:B------:R-:W-:Y:S02]  /*20cde0*/  SHF.R.U32.HI R24, RZ, 0x8, R27 ;  /* 0x00000008ff187819 */ /* 0x000fe4000001161b */
[----:B------:R-:W-:Y:S02]  /*20cdf0*/  SHF.R.U32.HI R26, RZ, 0x8, R26 ;  /* 0x00000008ff1a7819 */ /* 0x000fe4000001161a */
[----:B------:R-:W-:Y:S01]  /*20ce00*/  LOP3.LUT R25, R25, 0xffff, RZ, 0xc0, !PT ;  /* 0x0000ffff19197812 */ /* 0x000fe200078ec0ff */
[----:B------:R-:W-:Y:S01]  /*20ce10*/  STL [R1+0x7458], R21 ;  /* 0x0074581501007387 */ /* 0x000fe20000100800 */
[----:B------:R-:W-:Y:S02]  /*20ce20*/  LOP3.LUT R24, R24, 0xffff, RZ, 0xc0, !PT ;  /* 0x0000ffff18187812 */ /* 0x000fe400078ec0ff */
[----:B0-----:R-:W-:Y:S02]  /*20ce30*/  IADD3 R8, P1, R11, R21, RZ ;  /* 0x000000150b087210 */ /* 0x001fe40007f3e0ff */
[----:B------:R-:W-:-:S03]  /*20ce40*/  LOP3.LUT R26, R26, 0xffff, RZ, 0xc0, !PT ;  /* 0x0000ffff1a1a7812 */ /* 0x000fc600078ec0ff */
[----:B------:R-:W-:Y:S01]  /*20ce50*/  IMAD.X R9, R4, 0x1, R20, P1 ;  /* 0x0000000104097824 */ /* 0x000fe200008e0614 */
[----:B------:R-:W-:Y:S01]  /*20ce60*/  STL [R1+0x7468], R20 ;  /* 0x0074681401007387 */ /* 0x000fe20000100800 */
[----:B------:R-:W-:-:S03]  /*20ce70*/  PRMT R7, R26, 0x3340, R0 ;  /* 0x000033401a077816 */ /* 0x000fc60000000000 */
[----:B------:R0:W-:Y:S02]  /*20ce80*/  STL.64 [R1+0xa00], R8 ;  /* 0x000a000801007387 */ /* 0x0001e40000100a00 */
[----:B0-----:R-:W-:-:S05]  /*20ce90*/  PRMT R8, R25, 0x3340, R24 ;  /* 0x0000334019087816 */ /* 0x001fca0000000018 */
[----:B------:R0:W-:Y:S04]  /*20cea0*/  STL [R1+0x4b4], R8 ;  /* 0x0004b40801007387 */ /* 0x0001e80000100800 */
[----:B------:R-:W-:Y:S01]  /*20ceb0*/  STL [R1+0x2f0], R7 ;  /* 0x0002f00701007387 */ /* 0x000fe20000100800 */
[----:B0-----:R-:W-:-:S05]  /*20cec0*/  IADD3 R8, P1, R3, R19, RZ ;  /* 0x0000001303087210 */ /* 0x001fca0007f3e0ff */
[----:B------:R-:W-:Y:S01]  /*20ced0*/  IMAD.X R9, R2, 0x1, R18, P1 ;  /* 0x0000000102097824 */ /* 0x000fe200008e0612 */
[----:B--2---:R-:W-:Y:S02]  /*20cee0*/  LOP3.LUT R27, R5, 0xffff, RZ, 0xc0, !PT ;  /* 0x0000ffff051b7812 */ /* 0x004fe400078ec0ff */
[----:B---3--:R-:W-:Y:S02]  /*20cef0*/  LOP3.LUT R13, R6, 0xffff, RZ, 0xc0, !PT ;  /* 0x0000ffff060d7812 */ /* 0x008fe400078ec0ff */
[----:B------:R-:W-:Y:S02]  /*20cf00*/  LOP3.LUT R26, R12, 0xffff, RZ, 0xc0, !PT ;  /* 0x0000ffff0c1a7812 */ /* 0x000fe400078ec0ff */
[----:B------:R-:W-:Y:S02]  /*20cf10*/  PRMT R24, R13, 0x3340, R0 ;  /* 0x000033400d187816 */ /* 0x000fe40000000000 */
[----:B------:R-:W-:Y:S01]  /*20cf20*/  PRMT R25, R27, 0x3340, R26 ;  /* 0x000033401b197816 */ /* 0x000fe2000000001a */
[----:B------:R-:W-:Y:S04]  /*20cf30*/  STL [R1+0x7804], R13 ;  /* 0x0078040d01007387 */ /* 0x000fe80000100800 */
[----:B------:R-:W2:Y:S01]  /*20cf40*/  LDL.LU R6, [R1+0x2d98] ;  /* 0x002d980001067983 */ /* 0x000ea20000300800 */
[----:B------:R-:W-:-:S05]  /*20cf50*/  PRMT R5, R25, 0x5410, R24 ;  /* 0x0000541019057816 */ /* 0x000fca0000000018 */
[----:B------:R-:W-:Y:S04]  /*20cf60*/  STL [R1+0x1af4], R5 ;  /* 0x001af40501007387 */ /* 0x000fe80000100800 */
[----:B------:R0:W-:Y:S04]  /*20cf70*/  STL.64 [R1+0x9f0], R8 ;  /* 0x0009f00801007387 */ /* 0x0001e80000100a00 */
[----:B0-----:R-:W3:Y:S04]  /*20cf80*/  LDL.LU R9, [R1+0x1ad4] ;  /* 0x001ad40001097983 */ /* 0x001ee80000300800 */
[----:B------:R-:W4:Y:S04]  /*20cf90*/  LDL.LU R7, [R1+0x2d88] ;  /* 0x002d880001077983 */ /* 0x000f280000300800 */
[----:B------:R-:W3:Y:S01]  /*20cfa0*/  LDL.LU R12, [R1+0x1ad8] ;  /* 0x001ad800010c7983 */ /* 0x000ee20000300800 */
[----:B------:R-:W-:-:S03]  /*20cfb0*/  IADD3 R20, P1, R11, R19, RZ ;  /* 0x000000130b147210 */ /* 0x000fc60007f3e0ff */
[----:B------:R-:W-:Y:S02]  /*20cfc0*/  STL [R1+0x7474], R19 ;  /* 0x0074741301007387 */ /* 0x000fe40000100800 */
[----:B------:R-:W-:Y:S02]  /*20cfd0*/  IMAD.X R21, R4, 0x1, R18, P1 ;  /* 0x0000000104157824 */ /* 0x000fe400008e0612 */
[----:B------:R-:W-:Y:S04]  /*20cfe0*/  STL [R1+0x7484], R18 ;  /* 0x0074841201007387 */ /* 0x000fe80000100800 */
[----:B------:R0:W-:Y:S04]  /*20cff0*/  STL.64 [R1+0x988], R20 ;  /* 0x0009881401007387 */ /* 0x0001e80000100a00 */
[----:B------:R-:W3:Y:S04]  /*20d000*/  LDL.LU R5, [R1+0x52a8] ;  /* 0x0052a80001057983 */ /* 0x000ee80000300800 */
[----:B------:R-:W3:Y:S04]  /*20d010*/  LDL.LU R10, [R1+0x2e6c] ;  /* 0x002e6c00010a7983 */ /* 0x000ee80000300800 */
[----:B------:R-:W3:Y:S01]  /*20d020*/  LDL.LU R8, [R1+0x51f8] ;  /* 0x0051f80001087983 */ /* 0x000ee20000300800 */
[----:B0-----:R-:W-:-:S05]  /*20d030*/  IADD3 R20, P1, R3, R17, RZ ;  /* 0x0000001103147210 */ /* 0x001fca0007f3e0ff */
[----:B------:R-:W-:Y:S01]  /*20d040*/  IMAD.X R21, R2, 0x1, R15, P1 ;  /* 0x0000000102157824 */ /* 0x000fe200008e060f */
[----:B------:R-:W-:-:S05]  /*20d050*/  IADD3 R18, P1, R11, R17, RZ ;  /* 0x000000110b127210 */ /* 0x000fca0007f3e0ff */
[----:B------:R-:W-:Y:S01]  /*20d060*/  IMAD.X R19, R4, 0x1, R15, P1 ;  /* 0x0000000104137824 */ /* 0x000fe200008e060f */
[----:B------:R-:W-:Y:S04]  /*20d070*/  STL.64 [R1+0x980], R20 ;  /* 0x0009801401007387 */ /* 0x000fe80000100a00 */
[----:B------:R-:W-:Y:S04]  /*20d080*/  STL [R1+0x7494], R17 ;  /* 0x0074941101007387 */ /* 0x000fe80000100800 */
[----:B------:R-:W-:Y:S04]  /*20d090*/  STL [R1+0x74fc], R15 ;  /* 0x0074fc0f01007387 */ /* 0x000fe80000100800 */
[----:B------:R0:W-:Y:S04]  /*20d0a0*/  STL.64 [R1+0x8e8], R18 ;  /* 0x0008e81201007387 */ /* 0x0001e80000100a00 */
[----:B------:R-:W-:Y:S01]  /*20d0b0*/  STL [R1+0x74a4], R16 ;  /* 0x0074a41001007387 */ /* 0x000fe20000100800 */
[----:B0-----:R-:W-:-:S05]  /*20d0c0*/  IADD3 R18, P1, R11, R16, RZ ;  /* 0x000000100b127210 */ /* 0x001fca0007f3e0ff */
[----:B------:R-:W-:Y:S01]  /*20d0d0*/  IMAD.X R19, R4, 0x1, R14, P1 ;  /* 0x0000000104137824 */ /* 0x000fe200008e060e */
[----:B------:R-:W-:-:S04]  /*20d0e0*/  IADD3 R28, P1, R3, R16, RZ ;  /* 0x00000010031c7210 */ /* 0x000fc80007f3e0ff */
[----:B------:R-:W-:Y:S04]  /*20d0f0*/  STL.64 [R1+0x8e0], R18 ;  /* 0x0008e01201007387 */ /* 0x000fe80000100a00 */
[----:B------:R-:W3:Y:S01]  /*20d100*/  LDL.LU R11, [R1+0x52b8] ;  /* 0x0052b800010b7983 */ /* 0x000ee20000300800 */
[----:B------:R-:W-:-:S03]  /*20d110*/  IMAD.X R29, R2, 0x1, R14, P1 ;  /* 0x00000001021d7824 */ /* 0x000fc600008e060e */
[----:B------:R-:W3:Y:S04]  /*20d120*/  LDL.LU R4, [R1+0x2e7c] ;  /* 0x002e7c0001047983 */ /* 0x000ee80000300800 */
[----:B------:R-:W3:Y:S04]  /*20d130*/  LDL.LU R2, [R1+0x5208] ;  /* 0x0052080001027983 */ /* 0x000ee80000300800 */
[----:B------:R-:W3:Y:S04]  /*20d140*/  LDL.LU R3, [R1+0x526c] ;  /* 0x00526c0001037983 */ /* 0x000ee80000300800 */
[----:B------:R-:W-:Y:S04]  /*20d150*/  STL [R1+0x74b0], R14 ;  /* 0x0074b00e01007387 */ /* 0x000fe80000100800 */
[----:B------:R-:W-:Y:S04]  /*20d160*/  STL [R1+0x7418], R28 ;  /* 0x0074181c01007387 */ /* 0x000fe80000100800 */
[----:B------:R-:W-:Y:S01]  /*20d170*/  STL [R1+0x7414], R29 ;  /* 0x0074141d01007387 */ /* 0x000fe20000100800 */
[----:B--2---:R-:W-:-:S04]  /*20d180*/  LOP3.LUT R6, R6, 0xffff, RZ, 0xc0, !PT ;  /* 0x0000ffff06067812 */ /* 0x004fc800078ec0ff */
[----:B------:R-:W-:Y:S01]  /*20d190*/  PRMT R24, R6, 0x3340, R0 ;  /* 0x0000334006187816 */ /* 0x000fe20000000000 */
[----:B------:R0:W-:Y:S04]  /*20d1a0*/  STL [R1+0x448], R6 ;  /* 0x0004480601007387 */ /* 0x0001e80000100800 */
[----:B0-----:R-:W2:Y:S01]  /*20d1b0*/  LDL.LU R6, [R1+0x2e18] ;  /* 0x002e180001067983 */ /* 0x001ea20000300800 */
[----:B----4-:R-:W-:Y:S02]  /*20d1c0*/  LOP3.LUT R7, R7, 0xffff, RZ, 0xc0, !PT ;  /* 0x0000ffff07077812 */ /* 0x010fe400078ec0ff */
[----:B---3--:R-:W-:Y:S02]  /*20d1d0*/  PRMT R9, R9, 0x5410, R24 ;  /* 0x0000541009097816 */ /* 0x008fe40000000018 */
[----:B------:R-:W-:Y:S01]  /*20d1e0*/  PRMT R24, R7, 0x3340, R0 ;  /* 0x0000334007187816 */ /* 0x000fe20000000000 */
[----:B------:R0:W-:Y:S04]  /*20d1f0*/  STL [R1+0x6d4], R7 ;  /* 0x0006d40701007387 */ /* 0x0001e80000100800 */
[----:B------:R-:W-:Y:S01]  /*20d200*/  STL [R1+0x1c14], R9 ;  /* 0x001c140901007387 */ /* 0x000fe20000100800 */
[----:B0-----:R-:W-:-:S03]  /*20d210*/  PRMT R7, R12, 0x5410, R24 ;  /* 0x000054100c077816 */ /* 0x001fc60000000018 */
[----:B------:R-:W3:Y:S01]  /*20d220*/  LDL.LU R12, [R1+0x51cc] ;  /* 0x0051cc00010c7983 */ /* 0x000ee20000300800 */
[----:B------:R-:W-:Y:S02]  /*20d230*/  SHF.R.U32.HI R25, RZ, 0x8, R27 ;  /* 0x00000008ff197819 */ /* 0x000fe4000001161b */
[----:B------:R-:W-:Y:S02]  /*20d240*/  SHF.R.U32.HI R24, RZ, 0x8, R26 ;  /* 0x00000008ff187819 */ /* 0x000fe4000001161a */
[----:B------:R-:W-:Y:S02]  /*20d250*/  LOP3.LUT R5, R5, 0xffff, RZ, 0xc0, !PT ;  /* 0x0000ffff05057812 */ /* 0x000fe400078ec0ff */
[----:B------:R-:W-:Y:S02]  /*20d260*/  LOP3.LUT R25, R25, 0xffff, RZ, 0xc0, !PT ;  /* 0x0000ffff19197812 */ /* 0x000fe400078ec0ff */
[----:B------:R-:W-:Y:S02]  /*20d270*/  LOP3.LUT R24, R24, 0xffff, RZ, 0xc0, !PT ;  /* 0x0000ffff18187812 */ /* 0x000fe400078ec0ff */
[----:B------:R-:W-:-:S02]  /*20d280*/  LOP3.LUT R26, R10, 0xffff, RZ, 0xc0, !PT ;  /* 0x0000ffff0a1a7812 */ /* 0x000fc400078ec0ff */
[----:B------:R-:W-:Y:S01]  /*20d290*/  LOP3.LUT R27, R8, 0xffff, RZ, 0xc0, !PT ;  /* 0x0000ffff081b7812 */ /* 0x000fe200078ec0ff */
[----:B------:R0:W-:Y:S02]  /*20d2a0*/  STL [R1+0x1c2c], R7 ;  /* 0x001c2c0701007387 */ /* 0x0001e40000100800 */
[----:B0-----:R-:W-:Y:S02]  /*20d2b0*/  PRMT R7, R25, 0x3340, R24 ;  /* 0x0000334019077816 */ /* 0x001fe40000000018 */
[----:B------:R-:W-:Y:S02]  /*20d2c0*/  PRMT R24, R26, 0x3340, R0 ;  /* 0x000033401a187816 */ /* 0x000fe40000000000 */
[----:B------:R-:W-:Y:S01]  /*20d2d0*/  PRMT R25, R5, 0x3340, R27 ;  /* 0x0000334005197816 */ /* 0x000fe2000000001b */
[----:B------:R0:W-:Y:S01]  /*20d2e0*/  STL [R1+0x530], R7 ;  /* 0x0005300701007387 */ /* 0x0001e20000100800 */
[----:B------:R-:W-:Y:S02]  /*20d2f0*/  SHF.R.U32.HI R26, RZ, 0x8, R26 ;  /* 0x00000008ff1a7819 */ /* 0x000fe4000001161a */
[----:B0-----:R-:W-:-:S02]  /*20d300*/  PRMT R7, R25, 0x5410, R24 ;  /* 0x0000541019077816 */ /* 0x001fc40000000018 */
[----:B------:R-:W-:Y:S02]  /*20d310*/  SHF.R.U32.HI R25, RZ, 0x8, R5 ;  /* 0x00000008ff197819 */ /* 0x000fe40000011605 */
[----:B------:R-:W-:Y:S02]  /*20d320*/  SHF.R.U32.HI R24, RZ, 0x8, R27 ;  /* 0x00000008ff187819 */ /* 0x000fe4000001161b */
[----:B------:R-:W-:Y:S02]  /*20d330*/  LOP3.LUT R26, R26, 0xffff, RZ, 0xc0, !PT ;  /* 0x0000ffff1a1a7812 */ /* 0x000fe400078ec0ff */
[----:B------:R-:W-:Y:S02]  /*20d340*/  LOP3.LUT R25, R25, 0xffff, RZ, 0xc0, !PT ;  /* 0x0000ffff19197812 */ /* 0x000fe400078ec0ff */
[----:B------:R-:W-:Y:S01]  /*20d350*/  LOP3.LUT R24, R24, 0xffff, RZ, 0xc0, !PT ;  /* 0x0000ffff18187812 */ /* 0x000fe200078ec0ff */
[----:B------:R0:W-:Y:S01]  /*20d360*/  STL [R1+0x1af0], R7 ;  /* 0x001af00701007387 */ /* 0x0001e20000100800 */
[----:B------:R-:W-:-:S02]  /*20d370*/  PRMT R5, R26, 0x3340, R0 ;  /* 0x000033401a057816 */ /* 0x000fc40000000000 */
[----:B0-----:R-:W-:Y:S02]  /*20d380*/  PRMT R7, R25, 0x3340, R24 ;  /* 0x0000334019077816 */ /* 0x001fe40000000018 */
[----:B------:R-:W-:Y:S02]  /*20d390*/  LOP3.LUT R27, R2, 0xffff, RZ, 0xc0, !PT ;  /* 0x0000ffff021b7812 */ /* 0x000fe400078ec0ff */
[----:B------:R-:W-:Y:S01]  /*20d3a0*/  LOP3.LUT R9, R11, 0xffff, RZ, 0xc0, !PT ;  /* 0x0000ffff0b097812 */ /* 0x000fe200078ec0ff */
[----:B------:R-:W-:Y:S04]  /*20d3b0*/  STL [R1+0x4a4], R7 ;  /* 0x0004a40701007387 */ /* 0x000fe80000100800 */
[----:B------:R0:W-:Y:S01]  /*20d3c0*/  STL [R1+0x2ec], R5 ;  /* 0x0002ec0501007387 */ /* 0x0001e20000100800 */
[----:B------:R-:W-:-:S03]  /*20d3d0*/  LOP3.LUT R8, R3, 0xffff, RZ, 0xc0, !PT ;  /* 0x0000ffff03087812 */ /* 0x000fc600078ec0ff */
[----:B0-----:R-:W4:Y:S04]  /*20d3e0*/  LDL.LU R5, [R1+0x2c68] ;  /* 0x002c680001057983 */ /* 0x001f280000300800 */
[----:B------:R-:W4:Y:S04]  /*20d3f0*/  LDL.LU R2, [R1+0x820] ;  /* 0x0008200001027983 */ /* 0x000f280000300800 */
[----:B------:R-:W4:Y:S04]  /*20d400*/  LDL.LU R11, [R1+0x295c] ;  /* 0x00295c00010b7983 */ /* 0x000f280000300800 */
[----:B------:R-:W4:Y:S01]  /*20d410*/  LDL.LU R3, [R1+0x5274] ;  /* 0x0052740001037983 */ /* 0x000f220000300800 */
[----:B------:R-:W-:-:S02]  /*20d420*/  LOP3.LUT R4, R4, 0xffff, RZ, 0xc0, !PT ;  /* 0x0000ffff04047812 */ /* 0x000fc400078ec0ff */
[----:B------:R-:W-:Y:S02]  /*20d430*/  PRMT R25, R9, 0x3340, R27 ;  /* 0x0000334009197816 */ /* 0x000fe4000000001b */
[----:B------:R-:W-:-:S04]  /*20d440*/  PRMT R24, R4, 0x3340, R0 ;  /* 0x0000334004187816 */ /* 0x000fc80000000000 */
[----:B------:R-:W-:Y:S02]  /*20d450*/  PRMT R10, R25, 0x5410, R24 ;  /* 0x00005410190a7816 */ /* 0x000fe40000000018 */
[----:B--2---:R-:W-:Y:S02]  /*20d460*/  LOP3.LUT R7, R6, 0xffff, RZ, 0xc0, !PT ;  /* 0x0000ffff06077812 */ /* 0x004fe400078ec0ff */
[----:B------:R-:W2:Y:S01]  /*20d470*/  LDL.LU R6, [R1+0x2e3c] ;  /* 0x002e3c0001067983 */ /* 0x000ea20000300800 */
[----:B---3--:R-:W-:-:S03]  /*20d480*/  LOP3.LUT R26, R12, 0xffff, RZ, 0xc0, !PT ;  /* 0x0000ffff0c1a7812 */ /* 0x008fc600078ec0ff */
[----:B------:R-:W3:Y:S01]  /*20d490*/  LDL.LU R12, [R1+0x51d4] ;  /* 0x0051d400010c7983 */ /* 0x000ee20000300800 */
[----:B------:R-:W-:Y:S02]  /*20d4a0*/  PRMT R24, R7, 0x3340, R0 ;  /* 0x0000334007187816 */ /* 0x000fe40000000000 */
[--C-:B------:R-:W-:Y:S01]  /*20d4b0*/  PRMT R25, R8, 0x3340, R26.reuse ;  /* 0x0000334008197816 */ /* 0x100fe2000000001a */
[----:B------:R0:W-:Y:S01]  /*20d4c0*/  STL [R1+0x1aec], R10 ;  /* 0x001aec0a01007387 */ /* 0x0001e20000100800 */
[----:B------:R-:W-:Y:S02]  /*20d4d0*/  SHF.R.U32.HI R26, RZ, 0x8, R26 ;  /* 0x00000008ff1a7819 */ /* 0x000fe4000001161a */
[----:B0-----:R-:W-:Y:S02]  /*20d4e0*/  PRMT R10, R25, 0x5410, R24 ;  /* 0x00005410190a7816 */ /* 0x001fe40000000018 */
[----:B------:R-:W-:Y:S02]  /*20d4f0*/  SHF.R.U32.HI R25, RZ, 0x8, R9 ;  /* 0x00000008ff197819 */ /* 0x000fe40000011609 */
[----:B------:R-:W-:-:S02]  /*20d500*/  SHF.R.U32.HI R24, RZ, 0x8, R27 ;  /* 0x00000008ff187819 */ /* 0x000fc4000001161b */
[----:B------:R-:W-:Y:S02]  /*20d510*/  SHF.R.U32.HI R27, RZ, 0x8, R8 ;  /* 0x00000008ff1b7819 */ /* 0x000fe40000011608 */
[----:B------:R-:W-:Y:S02]  /*20d520*/  LOP3.LUT R26, R26, 0xffff, RZ, 0xc0, !PT ;  /* 0x0000ffff1a1a7812 */ /* 0x000fe400078ec0ff */
[----:B------:R-:W-:Y:S02]  /*20d530*/  LOP3.LUT R25, R25, 0xffff, RZ, 0xc0, !PT ;  /* 0x0000ffff19197812 */ /* 0x000fe400078ec0ff */
[----:B------:R-:W-:Y:S02]  /*20d540*/  LOP3.LUT R24, R24, 0xffff, RZ, 0xc0, !PT ;  /* 0x0000ffff18187812 */ /* 0x000fe400078ec0ff */
[----:B------:R-:W-:Y:S02]  /*20d550*/  LOP3.LUT R27, R27, 0xffff, RZ, 0xc0, !PT ;  /* 0x0000ffff1b1b7812 */ /* 0x000fe400078ec0ff */
[----:B------:R-:W-:-:S02]  /*20d560*/  PRMT R9, R25, 0x3340, R24 ;  /* 0x0000334019097816 */ /* 0x000fc40000000018 */
[----:B------:R-:W-:Y:S01]  /*20d570*/  PRMT R8, R27, 0x3340, R26 ;  /* 0x000033401b087816 */ /* 0x000fe2000000001a */
[----:B------:R-:W-:Y:S04]  /*20d580*/  STL [R1+0x1ae8], R10 ;  /* 0x001ae80a01007387 */ /* 0x000fe80000100800 */
[----:B------:R-:W-:Y:S01]  /*20d590*/  STL [R1+0x4a0], R9 ;  /* 0x0004a00901007387 */ /* 0x000fe20000100800 */
[----:B------:R-:W-:-:S03]  /*20d5a0*/  SHF.R.U32.HI R25, RZ, 0x8, R4 ;  /* 0x00000008ff197819 */ /* 0x000fc60000011604 */
[----:B------:R0:W-:Y:S04]  /*20d5b0*/  STL [R1+0x498], R8 ;  /* 0x0004980801007387 */ /* 0x0001e80000100800 */
[----:B------:R-:W3:Y:S01]  /*20d5c0*/  LDL.LU R4, [R1+0x2c88] ;  /* 0x002c880001047983 */ /* 0x000ee20000300800 */
[----:B------:R-:W-:Y:S02]  /*20d5d0*/  SHF.R.U32.HI R24, RZ, 0x8, R7 ;  /* 0x00000008ff187819 */ /* 0x000fe40000011607 */
[----:B------:R-:W-:Y:S02]  /*20d5e0*/  LOP3.LUT R25, R25, 0xffff, RZ, 0xc0, !PT ;  /* 0x0000ffff19197812 */ /* 0x000fe400078ec0ff */
[----:B------:R-:W-:-:S04]  /*20d5f0*/  LOP3.LUT R24, R24, 0xffff, RZ, 0xc0, !PT ;  /* 0x0000ffff18187812 */ /* 0x000fc800078ec0ff */
[--C-:B------:R-:W-:Y:S02]  /*20d600*/  PRMT R7, R24, 0x3340, R0.reuse ;  /* 0x0000334018077816 */ /* 0x100fe40000000000 */
[----:B0-----:R-:W-:-:S03]  /*20d610*/  PRMT R8, R25, 0x3340, R0 ;  /* 0x0000334019087816 */ /* 0x001fc60000000000 */
[----:B------:R0:W-:Y:S04]  /*20d620*/  STL [R1+0x2e8], R7 ;  /* 0x0002e80701007387 */ /* 0x0001e80000100800 */
[----:B------:R1:W-:Y:S01]  /*20d630*/  STL [R1+0x2e4], R8 ;  /* 0x0002e40801007387 */ /* 0x0003e20000100800 */
[----:B----4-:R-:W-:Y:S02]  /*20d640*/  LOP3.LUT R27, R5, 0xffff, RZ, 0xc0, !PT ;  /* 0x0000ffff051b7812 */ /* 0x010fe400078ec0ff */
[----:B0-----:R-:W-:Y:S02]  /*20d650*/  LOP3.LUT R7, R2, 0xffff, RZ, 0xc0, !PT ;  /* 0x0000ffff02077812 */ /* 0x001fe400078ec0ff */
[----:B------:R-:W-:Y:S01]  /*20d660*/  LOP3.LUT R26, R11, 0xffff, RZ, 0xc0, !PT ;  /* 0x0000ffff0b1a7812 */ /* 0x000fe200078ec0ff */
[----:B------:R-:W4:Y:S04]  /*20d670*/  LDL.LU R2, [R1+0x828] ;  /* 0x0008280001027983 */ /* 0x000f280000300800 */
[----:B------:R-:W4:Y:S01]  /*20d680*/  LDL.LU R9, [R1+0x2b88] ;  /* 0x002b880001097983 */ /* 0x000f220000300800 */
[----:B------:R-:W-:-:S02]  /*20d690*/  LOP3.LUT R5, R3, 0xffff, RZ, 0xc0, !PT ;  /* 0x0000ffff03057812 */ /* 0x000fc400078ec0ff */
[----:B------:R-:W-:Y:S02]  /*20d6a0*/  PRMT R24, R7, 0x3340, R0 ;  /* 0x0000334007187816 */ /* 0x000fe40000000000 */
[----:B------:R-:W-:-:S04]  /*20d6b0*/  PRMT R25, R27, 0x3340, R26 ;  /* 0x000033401b197816 */ /* 0x000fc8000000001a */
[----:B-1----:R-:W-:Y:S02]  /*20d6c0*/  PRMT R8, R25, 0x5410, R24 ;  /* 0x0000541019087816 */ /* 0x002fe40000000018 */
[----:B------:R-:W-:Y:S02]  /*20d6d0*/  SHF.R.U32.HI R27, RZ, 0x8, R27 ;  /* 0x00000008ff1b7819 */ /* 0x000fe4000001161b */
[----:B------:R-:W-:Y:S02]  /*20d6e0*/  SHF.R.U32.HI R26, RZ, 0x8, R26 ;  /* 0x00000008ff1a7819 */ /* 0x000fe4000001161a */
[----:B------:R-:W-:Y:S02]  /*20d6f0*/  LOP3.LUT R27, R27, 0xffff, RZ, 0xc0, !PT ;  /* 0x0000ffff1b1b7812 */ /* 0x000fe400078ec0ff */
[----:B------:R-:W-:Y:S02]  /*20d700*/  LOP3.LUT R26, R26, 0xffff, RZ, 0xc0, !PT ;  /* 0x0000ffff1a1a7812 */ /* 0x000fe400078ec0ff */
[----:B--2---:R-:W-:-:S04]  /*20d710*/  LOP3.LUT R6, R6, 0xffff, RZ, 0xc0, !PT ;  /* 0x0000ffff06067812 */ /* 0x004fc800078ec0ff */
[----:B------:R-:W-:Y:S01]  /*20d720*/  PRMT R24, R6, 0x3340, R0 ;  /* 0x0000334006187816 */ /* 0x000fe20000000000 */
[----:B------:R0:W-:Y:S04]  /*20d730*/  STL [R1+0x1c0], R6 ;  /* 0x0001c00601007387 */ /* 0x0001e80000100800 */
[----:B------:R1:W-:Y:S01]  /*20d740*/  STL [R1+0x1ae0], R8 ;  /* 0x001ae00801007387 */ /* 0x0003e20000100800 */
[----:B---3--:R-:W-:-:S04]  /*20d750*/  LOP3.LUT R3, R12, 0xffff, RZ, 0xc0, !PT ;  /* 0x0000ffff0c037812 */ /* 0x008fc800078ec0ff */
[----:B------:R-:W-:-:S04]  /*20d760*/  PRMT R25, R5, 0x3340, R3 ;  /* 0x0000334005197816 */ /* 0x000fc80000000003 */
[----:B0-----:R-:W-:Y:S02]  /*20d770*/  PRMT R6, R25, 0x5410, R24 ;  /* 0x0000541019067816 */ /* 0x001fe40000000018 */
[----:B------:R-:W-:Y:S02]  /*20d780*/  SHF.R.U32.HI R25, RZ, 0x8, R5 ;  /* 0x00000008ff197819 */ /* 0x000fe40000011605 */
[----:B------:R-:W2:Y:S04]  /*20d790*/  LDL.LU R5, [R1+0x2c1c] ;  /* 0x002c1c0001057983 */ /* 0x000ea80000300800 */
[----:B------:R0:W-:Y:S04]  /*20d7a0*/  STL [R1+0x1ae4], R6 ;  /* 0x001ae40601007387 */ /* 0x0001e80000100800 */
[----:B------:R-:W3:Y:S04]  /*20d7b0*/  LDL.LU R10, [R1+0x7cc] ;  /* 0x0007cc00010a7983 */ /* 0x000ee80000300800 */
[----:B-1----:R-:W3:Y:S01]  /*20d7c0*/  LDL.LU R8, [R1+0x292c] ;  /* 0x00292c0001087983 */ /* 0x002ee20000300800 */
[----:B------:R-:W-:-:S02]  /*20d7d0*/  SHF.R.U32.HI R24, RZ, 0x8, R3 ;  /* 0x00000008ff187819 */ /* 0x000fc40000011603 */
[----:B------:R-:W-:Y:S02]  /*20d7e0*/  LOP3.LUT R25, R25, 0xffff, RZ, 0xc0, !PT ;  /* 0x0000ffff19197812 */ /* 0x000fe400078ec0ff */
[----:B------:R-:W-:Y:S02]  /*20d7f0*/  LOP3.LUT R24, R24, 0xffff, RZ, 0xc0, !PT ;  /* 0x0000ffff18187812 */ /* 0x000fe400078ec0ff */
[----:B------:R-:W-:Y:S02]  /*20d800*/  PRMT R3, R27, 0x3340, R26 ;  /* 0x000033401b037816 */ /* 0x000fe4000000001a */
[----:B0-----:R-:W-:-:S05]  /*20d810*/  PRMT R6, R25, 0x3340, R24 ;  /* 0x0000334019067816 */ /* 0x001fca0000000018 */
[----:B------:R-:W-:Y:S04]  /*20d820*/  STL [R1+0x520], R6 ;  /* 0x0005200601007387 */ /* 0x000fe80000100800 */
[----:B------:R-:W3:Y:S04]  /*20d830*/  LDL.LU R11, [R1+0x268] ;  /* 0x00026800010b7983 */ /* 0x000ee80000300800 */
[----:B------:R0:W-:Y:S01]  /*20d840*/  STL [R1+0x494], R3 ;  /* 0x0004940301007387 */ /* 0x0001e20000100800 */
[----:B------:R-:W-:-:S03]  /*20d850*/  LOP3.LUT R27, R4, 0xffff, RZ, 0xc0, !PT ;  /* 0x0000ffff041b7812 */ /* 0x000fc600078ec0ff */
[----:B0-----:R-:W3:Y:S04]  /*20d860*/  LDL.LU R3, [R1+0x1ad0] ;  /* 0x001ad00001037983 */ /* 0x001ee80000300800 */
[----:B------:R-:W3:Y:S04]  /*20d870*/  LDL.LU R6, [R1+0x2c2c] ;  /* 0x002c2c0001067983 */ /* 0x000ee80000300800 */
[----:B------:R-:W3:Y:S04]  /*20d880*/  LDL.LU R12, [R1+0x7d8] ;  /* 0x0007d800010c7983 */ /* 0x000ee80000300800 */
[----:B------:R-:W3:Y:S01]  /*20d890*/  LDL.LU R4, [R1+0x2128] ;  /* 0x0021280001047983 */ /* 0x000ee20000300800 */
[----:B----4-:R-:W-:-:S02]  /*20d8a0*/  LOP3.LUT R2, R2, 0xffff, RZ, 0xc0, !PT ;  /* 0x0000ffff02027812 */ /* 0x010fc400078ec0ff */
[----:B------:R-:W-:Y:S02]  /*20d8b0*/  LOP3.LUT R26, R9, 0xffff, RZ, 0xc0, !PT ;  /* 0x0000ffff091a7812 */ /* 0x000fe400078ec0ff */
[----:B------:R-:W-:Y:S02]  /*20d8c0*/  PRMT R24, R2, 0x3340, R0 ;  /* 0x0000334002187816 */ /* 0x000fe40000000000 */
[----:B------:R-:W-:Y:S02]  /*20d8d0*/  PRMT R25, R27, 0x3340, R26 ;  /* 0x000033401b197816 */ /* 0x000fe4000000001a */
[----:B------:R-:W-:Y:S02]  /*20d8e0*/  SHF.R.U32.HI R27, RZ, 0x8, R27 ;  /* 0x00000008ff1b7819 */ /* 0x000fe4000001161b */
[----:B------:R-:W-:Y:S02]  /*20d8f0*/  PRMT R9, R25, 0x5410, R24 ;  /* 0x0000541019097816 */ /* 0x000fe40000000018 */
[----:B------:R-:W-:-:S02]  /*20d900*/  SHF.R.U32.HI R25, RZ, 0x8, R26 ;  /* 0x00000008ff197819 */ /* 0x000fc4000001161a */
[----:B------:R-:W-:Y:S02]  /*20d910*/  SHF.R.U32.HI R24, RZ, 0x8, R7 ;  /* 0x00000008ff187819 */ /* 0x000fe40000011607 */
[----:B------:R-:W-:Y:S02]  /*20d920*/  LOP3.LUT R26, R27, 0xffff, RZ, 0xc0, !PT ;  /* 0x0000ffff1b1a7812 */ /* 0x000fe400078ec0ff */
[----:B------:R-:W-:Y:S02]  /*20d930*/  LOP3.LUT R25, R25, 0xffff, RZ, 0xc0, !PT ;  /* 0x0000ffff19197812 */ /* 0x000fe400078ec0ff */
[----:B------:R-:W-:Y:S01]  /*20d940*/  LOP3.LUT R24, R24, 0xffff, RZ, 0xc0, !PT ;  /* 0x0000ffff18187812 */ /* 0x000fe200078ec0ff */
[----:B------:R0:W-:Y:S01]  /*20d950*/  STL [R1+0x5fc], R9 ;  /* 0x0005fc0901007387 */ /* 0x0001e20000100800 */
[----:B------:R-:W-:Y:S02]  /*20d960*/  PRMT R7, R26, 0x3340, R25 ;  /* 0x000033401a077816 */ /* 0x000fe40000000019 */
[----:B0-----:R-:W-:-:S05]  /*20d970*/  PRMT R9, R24, 0x3340, R0 ;  /* 0x0000334018097816 */ /* 0x001fca0000000000 */
[----:B------:R-:W-:Y:S04]  /*20d980*/  STL [R1+0x2e0], R9 ;  /* 0x0002e00901007387 */ /* 0x000fe80000100800 */
[----:B------:R0:W-:Y:S01]  /*20d990*/  STL [R1+0x49c], R7 ;  /* 0x00049c0701007387 */ /* 0x0001e20000100800 */
[----:B--2---:R-:W-:Y:S02]  /*20d9a0*/  LOP3.LUT R5, R5, 0xffff, RZ, 0xc0, !PT ;  /* 0x0000ffff05057812 */ /* 0x004fe400078ec0ff */
[----:B---3--:R-:W-:Y:S02]  /*20d9b0*/  LOP3.LUT R26, R10, 0xffff, RZ, 0xc0, !PT ;  /* 0x0000ffff0a1a7812 */ /* 0x008fe400078ec0ff */
[----:B------:R-:W-:Y:S02]  /*20d9c0*/  LOP3.LUT R27, R8, 0xffff, RZ, 0xc0, !PT ;  /* 0x0000ffff081b7812 */ /* 0x000fe400078ec0ff */
[----:B------:R-:W-:-:S02]  /*20d9d0*/  PRMT R24, R26, 0x3340, R0 ;  /* 0x000033401a187816 */ /* 0x000fc40000000000 */
[----:B------:R-:W-:Y:S02]  /*20d9e0*/  PRMT R25, R5, 0x3340, R27 ;  /* 0x0000334005197816 */ /* 0x000fe4000000001b */
[----:B------:R-:W-:Y:S02]  /*20d9f0*/  SHF.R.U32.HI R26, RZ, 0x8, R26 ;  /* 0x00000008ff1a7819 */ /* 0x000fe4000001161a */
[----:B0-----:R-:W-:Y:S02]  /*20da00*/  PRMT R7, R25, 0x5410, R24 ;  /* 0x0000541019077816 */ /* 0x001fe40000000018 */
[----:B------:R-:W-:Y:S02]  /*20da10*/  SHF.R.U32.HI R25, RZ, 0x8, R5 ;  /* 0x00000008ff197819 */ /* 0x000fe40000011605 */
[----:B------:R-:W-:Y:S02]  /*20da20*/  SHF.R.U32.HI R24, RZ, 0x8, R27 ;  /* 0x00000008ff187819 */ /* 0x000fe4000001161b */
[----:B------:R-:W-:-:S02]  /*20da30*/  LOP3.LUT R26, R26, 0xffff, RZ, 0xc0, !PT ;  /* 0x0000ffff1a1a7812 */ /* 0x000fc400078ec0ff */
[----:B------:R-:W-:Y:S02]  /*20da40*/  LOP3.LUT R25, R25, 0xffff, RZ, 0xc0, !PT ;  /* 0x0000ffff19197812 */ /* 0x000fe400078ec0ff */
[----:B------:R-:W-:Y:S01]  /*20da50*/  LOP3.LUT R24, R24, 0xffff, RZ, 0xc0, !PT ;  /* 0x0000ffff18187812 */ /* 0x000fe200078ec0ff */
[----:B------:R0:W-:Y:S01]  /*20da60*/  STL [R1+0x5f8], R7 ;  /* 0x0005f80701007387 */ /* 0x0001e20000100800 */
[----:B------:R-:W-:Y:S02]  /*20da70*/  PRMT R5, R26, 0x3340, R0 ;  /* 0x000033401a057816 */ /* 0x000fe40000000000 */
[----:B0-----:R-:W-:Y:S02]  /*20da80*/  PRMT R7, R25, 0x3340, R24 ;  /* 0x0000334019077816 */ /* 0x001fe40000000018 */
[----:B------:R-:W-:-:S03]  /*20da90*/  PRMT R3, R3, 0x5410, R11 ;  /* 0x0000541003037816 */ /* 0x000fc6000000000b */
[----:B------:R-:W-:Y:S04]  /*20daa0*/  STL [R1+0x490], R7 ;  /* 0x0004900701007387 */ /* 0x000fe80000100800 */
[----:B------:R-:W-:Y:S04]  /*20dab0*/  STL [R1+0x2dc], R5 ;  /* 0x0002dc0501007387 */ /* 0x000fe80000100800 */
[----:B------:R0:W-:Y:S04]  /*20dac0*/  STL [R1+0x1ad8], R3 ;  /* 0x001ad80301007387 */ /* 0x0001e80000100800 */
[----:B------:R-:W2:Y:S04]  /*20dad0*/  LDL.LU R28, [R1+0x264] ;  /* 0x00026400011c7983 */ /* 0x000ea80000300800 */
[----:B------:R-:W2:Y:S01]  /*20dae0*/  LDL.LU R14, [R1+0x1acc] ;  /* 0x001acc00010e7983 */ /* 0x000ea20000300800 */
[----:B------:R-:W-:-:S03]  /*20daf0*/  LOP3.LUT R26, R4, 0xffff, RZ, 0xc0, !PT ;  /* 0x0000ffff041a7812 */ /* 0x000fc600078ec0ff */
[----:B------:R-:W3:Y:S04]  /*20db00*/  LDL.LU R16, [R1+0x260] ;  /* 0x0002600001107983 */ /* 0x000ee80000300800 */
[----:B------:R-:W3:Y:S04]  /*20db10*/  LDL.LU R4, [R1+0x1ac8] ;  /* 0x001ac80001047983 */ /* 0x000ee80000300800 */
[----:B------:R-:W4:Y:S04]  /*20db20*/  LDL.LU R15, [R1+0x24c] ;  /* 0x00024c00010f7983 */ /* 0x000f280000300800 */
[----:B------:R-:W4:Y:S04]  /*20db30*/  LDL.LU R17, [R1+0x1ac4] ;  /* 0x001ac40001117983 */ /* 0x000f280000300800 */
[----:B------:R-:W4:Y:S04]  /*20db40*/  LDL.LU R18, [R1+0x52d8] ;  /* 0x0052d80001127983 */ /* 0x000f280000300800 */
[----:B------:R-:W4:Y:S04]  /*20db50*/  LDL.LU R19, [R1+0x51b4] ;  /* 0x0051b40001137983 */ /* 0x000f280000300800 */
[----:B------:R-:W4:Y:S01]  /*20db60*/  LDL.LU R20, [R1+0x5234] ;  /* 0x0052340001147983 */ /* 0x000f220000300800 */
[----:B------:R-:W-:-:S02]  /*20db70*/  LOP3.LUT R27, R6, 0xffff, RZ, 0xc0, !PT ;  /* 0x0000ffff061b7812 */ /* 0x000fc400078ec0ff */
[----:B------:R-:W-:Y:S02]  /*20db80*/  LOP3.LUT R13, R12, 0xffff, RZ, 0xc0, !PT ;  /* 0x0000ffff0c0d7812 */ /* 0x000fe400078ec0ff */
[----:B------:R-:W-:Y:S02]  /*20db90*/  PRMT R25, R27, 0x3340, R26 ;  /* 0x000033401b197816 */ /* 0x000fe4000000001a */
[----:B------:R-:W-:Y:S01]  /*20dba0*/  PRMT R24, R13, 0x3340, R0 ;  /* 0x000033400d187816 */ /* 0x000fe20000000000 */
[----:B------:R-:W-:Y:S04]  /*20dbb0*/  STL [R1+0x780c], R13 ;  /* 0x00780c0d01007387 */ /* 0x000fe80000100800 */
[----:B------:R-:W4:Y:S01]  /*20dbc0*/  LDL.LU R21, [R1+0x244] ;  /* 0x0002440001157983 */ /* 0x000f220000300800 */
[----:B0-----:R-:W-:-:S05]  /*20dbd0*/  PRMT R3, R25, 0x5410, R24 ;  /* 0x0000541019037816 */ /* 0x001fca0000000018 */
[----:B------:R0:W-:Y:S04]  /*20dbe0*/  STL [R1+0x5f4], R3 ;  /* 0x0005f40301007387 */ /* 0x0001e80000100800 */
[----:B------:R-:W4:Y:S04]  /*20dbf0*/  LDL.LU R22, [R1+0x1ac0] ;  /* 0x001ac00001167983 */ /* 0x000f280000300800 */
[----:B------:R-:W4:Y:S04]  /*20dc00*/  LDL.LU R23, [R1+0x240] ;  /* 0x0002400001177983 */ /* 0x000f280000300800 */
[----:B------:R-:W4:Y:S04]  /*20dc10*/  LDL.LU R9, [R1+0x1abc] ;  /* 0x001abc0001097983 */ /* 0x000f280000300800 */
[----:B------:R-:W4:Y:S04]  /*20dc20*/  LDL.LU R7, [R1+0x238] ;  /* 0x0002380001077983 */ /* 0x000f280000300800 */
[----:B------:R-:W4:Y:S04]  /*20dc30*/  LDL.LU R10, [R1+0x1ab4] ;  /* 0x001ab400010a7983 */ /* 0x000f280000300800 */
[----:B------:R-:W4:Y:S04]  /*20dc40*/  LDL.LU R8, [R1+0x234] ;  /* 0x0002340001087983 */ /* 0x000f280000300800 */
[----:B------:R-:W4:Y:S01]  /*20dc50*/  LDL.LU R5, [R1+0x1aac] ;  /* 0x001aac0001057983 */ /* 0x000f220000300800 */
[----:B------:R-:W-:-:S03]  /*20dc60*/  SHF.R.U32.HI R24, RZ, 0x8, R2 ;  /* 0x00000008ff187819 */ /* 0x000fc60000011602 */
[----:B------:R-:W4:Y:S04]  /*20dc70*/  LDL.LU R11, [R1+0x52ec] ;  /* 0x0052ec00010b7983 */ /* 0x000f280000300800 */
[----:B------:R-:W4:Y:S04]  /*20dc80*/  LDL.LU R2, [R1+0x51c4] ;  /* 0x0051c40001027983 */ /* 0x000f280000300800 */
[----:B0-----:R-:W4:Y:S01]  /*20dc90*/  LDL.LU R3, [R1+0x524c] ;  /* 0x00524c0001037983 */ /* 0x001f220000300800 */
[----:B------:R-:W-:Y:S02]  /*20dca0*/  SHF.R.U32.HI R27, RZ, 0x8, R27 ;  /* 0x00000008ff1b7819 */ /* 0x000fe4000001161b */
[----:B------:R-:W-:-:S02]  /*20dcb0*/  SHF.R.U32.HI R25, RZ, 0x8, R26 ;  /* 0x00000008ff197819 */ /* 0x000fc4000001161a */
[----:B------:R-:W-:Y:S01]  /*20dcc0*/  LOP3.LUT R24, R24, 0xffff, RZ, 0xc0, !PT ;  /* 0x0000ffff18187812 */ /* 0x000fe200078ec0ff */
[----:B------:R-:W4:Y:S01]  /*20dcd0*/  LDL.LU R6, [R1+0x52b4] ;  /* 0x0052b40001067983 */ /* 0x000f220000300800 */
[----:B------:R-:W-:Y:S02]  /*20dce0*/  LOP3.LUT R26, R27, 0xffff, RZ, 0xc0, !PT ;  /* 0x0000ffff1b1a7812 */ /* 0x000fe400078ec0ff */
[----:B------:R-:W-:Y:S02]  /*20dcf0*/  LOP3.LUT R25, R25, 0xffff, RZ, 0xc0, !PT ;  /* 0x0000ffff19197812 */ /* 0x000fe400078ec0ff */
[----:B------:R-:W-:Y:S01]  /*20dd00*/  PRMT R13, R24, 0x3340, R0 ;  /* 0x00003340180d7816 */ /* 0x000fe20000000000 */
[----:B------:R-:W4:Y:S01]  /*20dd10*/  LDL.LU R12, [R1+0x2e68] ;  /* 0x002e6800010c7983 */ /* 0x000f220000300800 */
[----:B------:R-:W-:-:S03]  /*20dd20*/  PRMT R24, R26, 0x3340, R25 ;  /* 0x000033401a187816 */ /* 0x000fc60000000019 */
[----:B------:R3:W-:Y:S04]  /*20dd30*/  STL [R1+0x2d8], R13 ;  /* 0x0002d80d01007387 */ /* 0x0007e80000100800 */
[----:B------:R0:W-:Y:S01]  /*20dd40*/  STL [R1+0x508], R24 ;  /* 0x0005081801007387 */ /* 0x0001e20000100800 */
[----:B---3--:R-:W-:-:S03]  /*20dd50*/  PRMT R13, R4, 0x5410, R16 ;  /* 0x00005410040d7816 */ /* 0x008fc60000000010 */
[----:B------:R-:W3:Y:S01]  /*20dd60*/  LDL.LU R4, [R1+0x5200] ;  /* 0x0052000001047983 */ /* 0x000ee20000300800 */
[----:B--2---:R-:W-:Y:S02]  /*20dd70*/  PRMT R14, R14, 0x5410, R28 ;  /* 0x000054100e0e7816 */ /* 0x004fe4000000001c */
[----:B----4-:R-:W-:Y:S02]  /*20dd80*/  LOP3.LUT R26, R19, 0xffff, RZ, 0xc0, !PT ;  /* 0x0000ffff131a7812 */ /* 0x010fe400078ec0ff */
[----:B------:R-:W-:Y:S01]  /*20dd90*/  LOP3.LUT R27, R20, 0xffff, RZ, 0xc0, !PT ;  /* 0x0000ffff141b7812 */ /* 0x000fe200078ec0ff */
[----:B------:R-:W-:Y:S04]  /*20dda0*/  STL [R1+0x1ad4], R14 ;  /* 0x001ad40e01007387 */ /* 0x000fe80000100800 */
[----:B------:R1:W-:Y:S01]  /*20ddb0*/  STL [R1+0x1ad0], R13 ;  /* 0x001ad00d01007387 */ /* 0x0003e20000100800 */
[----:B0-----:R-:W-:-:S02]  /*20ddc0*/  PRMT R24, R26, 0x3340, R0 ;  /* 0x000033401a187816 */ /* 0x001fc40000000000 */
[----:B-1----:R-:W-:Y:S02]  /*20ddd0*/  LOP3.LUT R13, R18, 0xffff, RZ, 0xc0, !PT ;  /* 0x0000ffff120d7812 */ /* 0x002fe400078ec0ff */
[----:B------:R-:W-:Y:S02]  /*20dde0*/  PRMT R14, R17, 0x5410, R15 ;  /* 0x00005410110e7816 */ /* 0x000fe4000000000f */
[----:B------:R-:W-:-:S03]  /*20ddf0*/  PRMT R25, R13, 0x3340, R27 ;  /* 0x000033400d197816 */ /* 0x000fc6000000001b */
[----:B------:R0:W-:Y:S01]  /*20de00*/  STL [R1+0x1acc], R14 ;  /* 0x001acc0e01007387 */ /* 0x0001e20000100800 */
[----:B------:R-:W-:Y:S02]  /*20de10*/  SHF.R.U32.HI R26, RZ, 0x8, R26 ;  /* 0x00000008ff1a7819 */ /* 0x000fe4000001161a */
[----:B0-----:R-:W-:Y:S02]  /*20de20*/  PRMT R14, R25, 0x5410, R24 ;  /* 0x00005410190e7816 */ /* 0x001fe40000000018 */
[----:B------:R-:W-:Y:S02]  /*20de30*/  SHF.R.U32.HI R25, RZ, 0x8, R13 ;  /* 0x00000008ff197819 */ /* 0x000fe4000001160d */
[----:B------:R-:W-:Y:S02]  /*20de40*/  SHF.R.U32.HI R24, RZ, 0x8, R27 ;  /* 0x00000008ff187819 */ /* 0x000fe4000001161b */
[----:B------:R-:W-:Y:S02]  /*20de50*/  LOP3.LUT R26, R26, 0xffff, RZ, 0xc0, !PT ;  /* 0x0000ffff1a1a7812 */ /* 0x000fe400078ec0ff */
[----:B------:R-:W-:-:S02]  /*20de60*/  LOP3.LUT R25, R25, 0xffff, RZ, 0xc0, !PT ;  /* 0x0000ffff19197812 */ /* 0x000fc400078ec0ff */
[----:B------:R-:W-:Y:S01]  /*20de70*/  LOP3.LUT R24, R24, 0xffff, RZ, 0xc0, !PT ;  /* 0x0000ffff18187812 */ /* 0x000fe200078ec0ff */
[----:B------:R0:W-:Y:S01]  /*20de80*/  STL [R1+0x5f0], R14 ;  /* 0x0005f00e01007387 */ /* 0x0001e20000100800 */
[----:B------:R-:W-:Y:S02]  /*20de90*/  PRMT R13, R22, 0x5410, R21 ;  /* 0x00005410160d7816 */ /* 0x000fe40000000015 */
[----:B------:R-:W-:Y:S02]  /*20dea0*/  PRMT R15, R25, 0x3340, R24 ;  /* 0x00003340190f7816 */ /* 0x000fe40000000018 */
[----:B------:R-:W-:Y:S02]  /*20deb0*/  PRMT R9, R9, 0x5410, R23 ;  /* 0x0000541009097816 */ /* 0x000fe40000000017 */
[----:B------:R-:W-:Y:S02]  /*20dec0*/  PRMT R7, R10, 0x5410, R7 ;  /* 0x000054100a077816 */ /* 0x000fe40000000007 */
[----:B------:R-:W-:-:S02]  /*20ded0*/  PRMT R5, R5, 0x5410, R8 ;  /* 0x0000541005057816 */ /* 0x000fc40000000008 */
[----:B0-----:R-:W-:Y:S01]  /*20dee0*/  PRMT R14, R26, 0x3340, R0 ;  /* 0x000033401a0e7816 */ /* 0x001fe20000000000 */
[----:B------:R0:W-:Y:S04]  /*20def0*/  STL [R1+0x488], R15 ;  /* 0x0004880f01007387 */ /* 0x0001e80000100800 */
[----:B------:R1:W-:Y:S04]  /*20df00*/  STL [R1+0x2d4], R14 ;  /* 0x0002d40e01007387 */ /* 0x0003e80000100800 */
[----:B------:R-:W-:Y:S04]  /*20df10*/  STL [R1+0x1ac8], R13 ;  /* 0x001ac80d01007387 */ /* 0x000fe80000100800 */
[----:B------:R2:W-:Y:S04]  /*20df20*/  STL [R1+0x1ac4], R9 ;  /* 0x001ac40901007387 */ /* 0x0005e80000100800 */
[----:B------:R4:W-:Y:S04]  /*20df30*/  STL [R1+0x1ac0], R7 ;  /* 0x001ac00701007387 */ /* 0x0009e80000100800 */
[----:B------:R4:W-:Y:S01]  /*20df40*/  STL [R1+0x1abc], R5 ;  /* 0x001abc0501007387 */ /* 0x0009e20000100800 */
[----:B------:R-:W-:-:S02]  /*20df50*/  LOP3.LUT R27, R3, 0xffff, RZ, 0xc0, !PT ;  /* 0x0000ffff031b7812 */ /* 0x000fc400078ec0ff */
[----:B0-----:R-:W-:Y:S01]  /*20df60*/  LOP3.LUT R15, R11, 0xffff, RZ, 0xc0, !PT ;  /* 0x0000ffff0b0f7812 */ /* 0x001fe200078ec0ff */
[----:B------:R-:W3:Y:S04]  /*20df70*/  LDL.LU R18, [R1+0x230] ;  /* 0x0002300001127983 */ /* 0x000ee80000300800 */
[----:B------:R-:W3:Y:S04]  /*20df80*/  LDL.LU R19, [R1+0x1ab8] ;  /* 0x001ab80001137983 */ /* 0x000ee80000300800 */
[----:B------:R-:W3:Y:S01]  /*20df90*/  LDL.LU R20, [R1+0x22c] ;  /* 0x00022c0001147983 */ /* 0x000ee20000300800 */
[----:B-1----:R-:W-:-:S02]  /*20dfa0*/  LOP3.LUT R14, R2, 0xffff, RZ, 0xc0, !PT ;  /* 0x0000ffff020e7812 */ /* 0x002fc400078ec0ff */
[----:B------:R-:W-:Y:S01]  /*20dfb0*/  PRMT R25, R15, 0x3340, R27 ;  /* 0x000033400f197816 */ /* 0x000fe2000000001b */
[----:B------:R-:W3:Y:S04]  /*20dfc0*/  LDL.LU R21, [R1+0x1ab0] ;  /* 0x001ab00001157983 */ /* 0x000ee80000300800 */
[----:B------:R-:W3:Y:S01]  /*20dfd0*/  LDL.LU R22, [R1+0x224] ;  /* 0x0002240001167983 */ /* 0x000ee20000300800 */
[----:B------:R-:W-:-:S03]  /*20dfe0*/  PRMT R24, R14, 0x3340, R0 ;  /* 0x000033400e187816 */ /* 0x000fc60000000000 */
[----:B------:R-:W3:Y:S01]  /*20dff0*/  LDL.LU R23, [R1+0x1aa4] ;  /* 0x001aa40001177983 */ /* 0x000ee20000300800 */
[----:B------:R-:W-:-:S05]  /*20e000*/  PRMT R2, R25, 0x5410, R24 ;  /* 0x0000541019027816 */ /* 0x000fca0000000018 */
[----:B------:R0:W-:Y:S04]  /*20e010*/  STL [R1+0x5ec], R2 ;  /* 0x0005ec0201007387 */ /* 0x0001e80000100800 */
[----:B--2---:R-:W2:Y:S04]  /*20e020*/  LDL.LU R9, [R1+0x220] ;  /* 0x0002200001097983 */ /* 0x004ea80000300800 */
[----:B----4-:R-:W2:Y:S04]  /*20e030*/  LDL.LU R7, [R1+0x1aa8] ;  /* 0x001aa80001077983 */ /* 0x010ea80000300800 */
[----:B------:R-:W4:Y:S04]  /*20e040*/  LDL.LU R10, [R1+0x218] ;  /* 0x00021800010a7983 */ /* 0x000f280000300800 */
[----:B------:R-:W4:Y:S04]  /*20e050*/  LDL.LU R8, [R1+0x18ac] ;  /* 0x0018ac0001087983 */ /* 0x000f280000300800 */
[----:B------:R-:W4:Y:S04]  /*20e060*/  LDL.LU R5, [R1+0x208] ;  /* 0x0002080001057983 */ /* 0x000f280000300800 */
[----:B------:R-:W4:Y:S01]  /*20e070*/  LDL.LU R11, [R1+0x18a4] ;  /* 0x0018a400010b7983 */ /* 0x000f220000300800 */
[----:B------:R-:W-:-:S02]  /*20e080*/  LOP3.LUT R3, R6, 0xffff, RZ, 0xc0, !PT ;  /* 0x0000ffff06037812 */ /* 0x000fc400078ec0ff */
[----:B------:R-:W-:Y:S02]  /*20e090*/  LOP3.LUT R13, R12, 0xffff, RZ, 0xc0, !PT ;  /* 0x0000ffff0c0d7812 */ /* 0x000fe400078ec0ff */
[----:B------:R-:W4:Y:S04]  /*20e0a0*/  LDL.LU R12, [R1+0x2d18] ;  /* 0x002d1800010c7983 */ /* 0x000f280000300800 */
[----:B0-----:R-:W4:Y:S01]  /*20e0b0*/  LDL.LU R2, [R1+0x1a98] ;  /* 0x001a980001027983 */ /* 0x001f220000300800 */
[----:B------:R-:W-:Y:S02]  /*20e0c0*/  PRMT R24, R13, 0x3340, R0 ;  /* 0x000033400d187816 */ /* 0x000fe40000000000 */
[----:B---3--:R-:W-:-:S04]  /*20e0d0*/  LOP3.LUT R26, R4, 0xffff, RZ, 0xc0, !PT ;  /* 0x0000ffff041a7812 */ /* 0x008fc800078ec0ff */
[----:B------:R-:W-:-:S04]  /*20e0e0*/  PRMT R25, R3, 0x3340, R26 ;  /* 0x0000334003197816 */ /* 0x000fc8000000001a */
[----:B------:R-:W-:Y:S02]  /*20e0f0*/  PRMT R4, R25, 0x5410, R24 ;  /* 0x0000541019047816 */ /* 0x000fe40000000018 */
[----:B------:R-:W-:Y:S02]  /*20e100*/  SHF.R.U32.HI R25, RZ, 0x8, R3 ;  /* 0x00000008ff197819 */ /* 0x000fe40000011603 */
[----:B------:R-:W3:Y:S04]  /*20e110*/  LDL.LU R3, [R1+0x2bdc] ;  /* 0x002bdc0001037983 */ /* 0x000ee80000300800 */
[----:B------:R0:W-:Y:S04]  /*20e120*/  STL [R1+0x5e8], R4 ;  /* 0x0005e80401007387 */ /* 0x0001e80000100800 */
[----:B------:R-:W3:Y:S04]  /*20e130*/  LDL.LU R6, [R1+0x2d1c] ;  /* 0x002d1c0001067983 */ /* 0x000ee80000300800 */
[----:B0-----:R-:W3:Y:S01]  /*20e140*/  LDL.LU R4, [R1+0x1a9c] ;  /* 0x001a9c0001047983 */ /* 0x001ee20000300800 */
[----:B------:R-:W-:-:S02]  /*20e150*/  SHF.R.U32.HI R24, RZ, 0x8, R26 ;  /* 0x00000008ff187819 */ /* 0x000fc4000001161a */
[----:B------:R-:W-:Y:S02]  /*20e160*/  LOP3.LUT R25, R25, 0xffff, RZ, 0xc0, !PT ;  /* 0x0000ffff19197812 */ /* 0x000fe400078ec0ff */
[----:B------:R-:W-:Y:S02]  /*20e170*/  SHF.R.U32.HI R15, RZ, 0x8, R15 ;  /* 0x00000008ff0f7819 */ /* 0x000fe4000001160f */
[----:B------:R-:W-:Y:S02]  /*20e180*/  SHF.R.U32.HI R26, RZ, 0x8, R27 ;  /* 0x00000008ff1a7819 */ /* 0x000fe4000001161b */
[----:B------:R-:W-:Y:S02]  /*20e190*/  LOP3.LUT R24, R24, 0xffff, RZ, 0xc0, !PT ;  /* 0x0000ffff18187812 */ /* 0x000fe400078ec0ff */
[----:B------:R-:W-:Y:S02]  /*20e1a0*/  LOP3.LUT R27, R15, 0xffff, RZ, 0xc0, !PT ;  /* 0x0000ffff0f1b7812 */ /* 0x000fe400078ec0ff */
[----:B------:R-:W-:-:S02]  /*20e1b0*/  LOP3.LUT R26, R26, 0xffff, RZ, 0xc0, !PT ;  /* 0x0000ffff1a1a7812 */ /* 0x000fc400078ec0ff */
[----:B------:R-:W-:Y:S02]  /*20e1c0*/  PRMT R17, R25, 0x3340, R24 ;  /* 0x0000334019117816 */ /* 0x000fe40000000018 */
[----:B------:R-:W-:-:S03]  /*20e1d0*/  PRMT R15, R27, 0x3340, R26 ;  /* 0x000033401b0f7816 */ /* 0x000fc6000000001a */
[----:B------:R-:W-:Y:S01]  /*20e1e0*/  STL [R1+0x484], R17 ;  /* 0x0004841101007387 */ /* 0x000fe20000100800 */
[----:B------:R-:W-:Y:S02]  /*20e1f0*/  SHF.R.U32.HI R24, RZ, 0x8, R14 ;  /* 0x00000008ff187819 */ /* 0x000fe4000001160e */
[----:B------:R-:W-:Y:S02]  /*20e200*/  SHF.R.U32.HI R25, RZ, 0x8, R13 ;  /* 0x00000008ff197819 */ /* 0x000fe4000001160d */
[----:B------:R-:W-:Y:S02]  /*20e210*/  LOP3.LUT R24, R24, 0xffff, RZ, 0xc0, !PT ;  /* 0x0000ffff18187812 */ /* 0x000fe400078ec0ff */
[----:B------:R-:W-:-:S04]  /*20e220*/  LOP3.LUT R25, R25, 0xffff, RZ, 0xc0, !PT ;  /* 0x0000ffff19197812 */ /* 0x000fc800078ec0ff */
[----:B------:R-:W-:Y:S02]  /*20e230*/  PRMT R14, R25, 0x3340, R0 ;  /* 0x00003340190e7816 */ /* 0x000fe40000000000 */
[----:B------:R-:W-:Y:S02]  /*20e240*/  PRMT R16, R19, 0x5410, R18 ;  /* 0x0000541013107816 */ /* 0x000fe40000000012 */
[----:B------:R-:W3:Y:S04]  /*20e250*/  LDL.LU R19, [R1+0x2be8] ;  /* 0x002be80001137983 */ /* 0x000ee80000300800 */
[----:B------:R0:W-:Y:S04]  /*20e260*/  STL [R1+0x480], R15 ;  /* 0x0004800f01007387 */ /* 0x0001e80000100800 */
[----:B------:R-:W-:Y:S01]  /*20e270*/  STL [R1+0x1ab4], R16 ;  /* 0x001ab41001007387 */ /* 0x000fe20000100800 */
[----:B0-----:R-:W-:-:S02]  /*20e280*/  PRMT R15, R21, 0x5410, R20 ;  /* 0x00005410150f7816 */ /* 0x001fc40000000014 */
[----:B------:R-:W-:-:S03]  /*20e290*/  PRMT R13, R23, 0x5410, R22 ;  /* 0x00005410170d7816 */ /* 0x000fc60000000016 */
[----:B------:R0:W-:Y:S01]  /*20e2a0*/  STL [R1+0x1ab0], R15 ;  /* 0x001ab00f01007387 */ /* 0x0001e20000100800 */
[----:B--2---:R-:W-:Y:S02]  /*20e2b0*/  PRMT R9, R7, 0x5410, R9 ;  /* 0x0000541007097816 */ /* 0x004fe40000000009 */
[----:B----4-:R-:W-:Y:S02]  /*20e2c0*/  PRMT R7, R8, 0x5410, R10 ;  /* 0x0000541008077816 */ /* 0x010fe4000000000a */
[----:B------:R-:W-:Y:S02]  /*20e2d0*/  PRMT R5, R11, 0x5410, R5 ;  /* 0x000054100b057816 */ /* 0x000fe40000000005 */
[----:B0-----:R-:W-:-:S05]  /*20e2e0*/  PRMT R15, R24, 0x3340, R0 ;  /* 0x00003340180f7816 */ /* 0x001fca0000000000 */
[----:B------:R-:W-:Y:S04]  /*20e2f0*/  STL [R1+0x2d0], R15 ;  /* 0x0002d00f01007387 */ /* 0x000fe80000100800 */
[----:B------:R-:W-:Y:S04]  /*20e300*/  STL [R1+0x2cc], R14 ;  /* 0x0002cc0e01007387 */ /* 0x000fe80000100800 */
[----:B------:R-:W-:Y:S04]  /*20e310*/  STL [R1+0x1ab8], R13 ;  /* 0x001ab80d01007387 */ /* 0x000fe80000100800 */
[----:B------:R-:W-:Y:S04]  /*20e320*/  STL [R1+0x1aac], R9 ;  /* 0x001aac0901007387 */ /* 0x000fe80000100800 */
[----:B------:R0:W-:Y:S04]  /*20e330*/  STL [R1+0x1aa8], R7 ;  /* 0x001aa80701007387 */ /* 0x0001e80000100800 */
[----:B------:R1:W-:Y:S04]  /*20e340*/  STL [R1+0x1aa4], R5 ;  /* 0x001aa40501007387 */ /* 0x0003e80000100800 */
[----:B------:R-:W2:Y:S04]  /*20e350*/  LDL.LU R20, [R1+0x20c] ;  /* 0x00020c0001147983 */ /* 0x000ea80000300800 */
[----:B------:R-:W2:Y:S04]  /*20e360*/  LDL.LU R21, [R1+0x1aa0] ;  /* 0x001aa00001157983 */ /* 0x000ea80000300800 */
[----:B------:R-:W4:Y:S04]  /*20e370*/  LDL.LU R22, [R1+0x204] ;  /* 0x0002040001167983 */ /* 0x000f280000300800 */
[----:B------:R-:W4:Y:S04]  /*20e380*/  LDL.LU R23, [R1+0x18a8] ;  /* 0x0018a80001177983 */ /* 0x000f280000300800 */
[----:B------:R-:W4:Y:S04]  /*20e390*/  LDL.LU R10, [R1+0x200] ;  /* 0x00020000010a7983 */ /* 0x000f280000300800 */
[----:B------:R-:W4:Y:S01]  /*20e3a0*/  LDL.LU R8, [R1+0x186c] ;  /* 0x00186c0001087983 */ /* 0x000f220000300800 */
[----:B0-----:R-:W-:-:S03]  /*20e3b0*/  LOP3.LUT R7, R2, 0xffff, RZ, 0xc0, !PT ;  /* 0x0000ffff02077812 */ /* 0x001fc600078ec0ff */
[----:B-1----:R-:W4:Y:S04]  /*20e3c0*/  LDL.LU R5, [R1+0x1fc] ;  /* 0x0001fc0001057983 */ /* 0x002f280000300800 */
[----:B------:R-:W4:Y:S04]  /*20e3d0*/  LDL.LU R11, [R1+0x18a0] ;  /* 0x0018a000010b7983 */ /* 0x000f280000300800 */
[----:B------:R-:W4:Y:S01]  /*20e3e0*/  LDL.LU R2, [R1+0x1f8] ;  /* 0x0001f80001027983 */ /* 0x000f220000300800 */
[----:B---3--:R-:W-:-:S03]  /*20e3f0*/  LOP3.LUT R27, R3, 0xffff, RZ, 0xc0, !PT ;  /* 0x0000ffff031b7812 */ /* 0x008fc600078ec0ff */
[----:B------:R-:W3:Y:S01]  /*20e400*/  LDL.LU R3, [R1+0x1864] ;  /* 0x0018640001037983 */ /* 0x000ee20000300800 */
[----:B------:R-:W-:-:S03]  /*20e410*/  LOP3.LUT R13, R6, 0xffff, RZ, 0xc0, !PT ;  /* 0x0000ffff060d7812 */ /* 0x000fc600078ec0ff */
[----:B------:R-:W3:Y:S01]  /*20e420*/  LDL.LU R6, [R1+0x2c8c] ;  /* 0x002c8c0001067983 */ /* 0x000ee20000300800 */
[----:B------:R-:W-:-:S03]  /*20e430*/  LOP3.LUT R9, R4, 0xffff, RZ, 0xc0, !PT ;  /* 0x0000ffff04097812 */ /* 0x000fc600078ec0ff */
[----:B------:R-:W3:Y:S01]  /*20e440*/  LDL.LU R4, [R1+0x824] ;  /* 0x0008240001047983 */ /* 0x000ee20000300800 */
[----:B------:R-:W-:Y:S02]  /*20e450*/  LOP3.LUT R12, R12, 0xffff, RZ, 0xc0, !PT ;  /* 0x0000ffff0c0c7812 */ /* 0x000fe400078ec0ff */
[----:B------:R-:W-:Y:S02]  /*20e460*/  PRMT R24, R7, 0x3340, R0 ;  /* 0x0000334007187816 */ /* 0x000fe40000000000 */
[----:B------:R-:W-:-:S04]  /*20e470*/  PRMT R25, R12, 0x3340, R27 ;  /* 0x000033400c197816 */ /* 0x000fc8000000001b */
[----:B------:R-:W-:Y:S02]  /*20e480*/  PRMT R14, R25, 0x5410, R24 ;  /* 0x00005410190e7816 */ /* 0x000fe40000000018 */
[----:B------:R-:W-:-:S03]  /*20e490*/  PRMT R24, R9, 0x3340, R0 ;  /* 0x0000334009187816 */ /* 0x000fc60000000000 */
[----:B------:R0:W-:Y:S01]  /*20e4a0*/  STL [R1+0x5e4], R14 ;  /* 0x0005e40e01007387 */ /* 0x0001e20000100800 */
[----:B------:R-:W-:-:S04]  /*20e4b0*/  LOP3.LUT R26, R19, 0xffff, RZ, 0xc0, !PT ;  /* 0x0000ffff131a7812 */ /* 0x000fc800078ec0ff */
[----:B------:R-:W-:-:S04]  /*20e4c0*/  PRMT R25, R13, 0x3340, R26 ;  /* 0x000033400d197816 */ /* 0x000fc8000000001a */
[----:B0-----:R-:W-:Y:S02]  /*20e4d0*/  PRMT R14, R25, 0x5410, R24 ;  /* 0x00005410190e7816 */ /* 0x001fe40000000018 */
[----:B------:R-:W-:Y:S02]  /*20e4e0*/  SHF.R.U32.HI R25, RZ, 0x8, R13 ;  /* 0x00000008ff197819 */ /* 0x000fe4000001160d */
[----:B------:R-:W-:Y:S02]  /*20e4f0*/  SHF.R.U32.HI R13, RZ, 0x8, R12 ;  /* 0x00000008ff0d7819 */ /* 0x000fe4000001160c */
[----:B------:R-:W-:Y:S01]  /*20e500*/  SHF.R.U32.HI R24, RZ, 0x8, R27 ;  /* 0x00000008ff187819 */ /* 0x000fe2000001161b */
[----:B------:R2:W-:Y:S04]  /*20e510*/  STL [R1+0x5e0], R14 ;  /* 0x0005e00e01007387 */ /* 0x0005e80000100800 */
[----:B------:R-:W3:Y:S01]  /*20e520*/  LDL.LU R12, [R1+0x2b8c] ;  /* 0x002b8c00010c7983 */ /* 0x000ee20000300800 */
[----:B------:R-:W-:-:S02]  /*20e530*/  LOP3.LUT R27, R25, 0xffff, RZ, 0xc0, !PT ;  /* 0x0000ffff191b7812 */ /* 0x000fc400078ec0ff */
[----:B------:R-:W-:Y:S02]  /*20e540*/  SHF.R.U32.HI R26, RZ, 0x8, R26 ;  /* 0x00000008ff1a7819 */ /* 0x000fe4000001161a */
[----:B------:R-:W-:Y:S02]  /*20e550*/  LOP3.LUT R25, R13, 0xffff, RZ, 0xc0, !PT ;  /* 0x0000ffff0d197812 */ /* 0x000fe400078ec0ff */
[----:B------:R-:W-:Y:S02]  /*20e560*/  LOP3.LUT R24, R24, 0xffff, RZ, 0xc0, !PT ;  /* 0x0000ffff18187812 */ /* 0x000fe400078ec0ff */
[----:B------:R-:W-:Y:S02]  /*20e570*/  LOP3.LUT R26, R26, 0xffff, RZ, 0xc0, !PT ;  /* 0x0000ffff1a1a7812 */ /* 0x000fe400078ec0ff */
[----:B------:R-:W-:Y:S02]  /*20e580*/  PRMT R13, R25, 0x3340, R24 ;  /* 0x00003340190d7816 */ /* 0x000fe40000000018 */
[----:B------:R-:W-:-:S02]  /*20e590*/  SHF.R.U32.HI R24, RZ, 0x8, R9 ;  /* 0x00000008ff187819 */ /* 0x000fc40000011609 */
[----:B------:R-:W-:Y:S02]  /*20e5a0*/  PRMT R15, R27, 0x3340, R26 ;  /* 0x000033401b0f7816 */ /* 0x000fe4000000001a */
[----:B------:R-:W-:Y:S01]  /*20e5b0*/  SHF.R.U32.HI R25, RZ, 0x8, R7 ;  /* 0x00000008ff197819 */ /* 0x000fe20000011607 */
[----:B------:R4:W-:Y:S01]  /*20e5c0*/  STL [R1+0x478], R13 ;  /* 0x0004780d01007387 */ /* 0x0009e20000100800 */
[----:B------:R-:W-:-:S03]  /*20e5d0*/  LOP3.LUT R24, R24, 0xffff, RZ, 0xc0, !PT ;  /* 0x0000ffff18187812 */ /* 0x000fc600078ec0ff */
[----:B------:R-:W-:Y:S01]  /*20e5e0*/  STL [R1+0x474], R15 ;  /* 0x0004740f01007387 */ /* 0x000fe20000100800 */
[----:B------:R-:W-:Y:S02]  /*20e5f0*/  LOP3.LUT R25, R25, 0xffff, RZ, 0xc0, !PT ;  /* 0x0000ffff19197812 */ /* 0x000fe400078ec0ff */
[----:B--2---:R-:W-:Y:S02]  /*20e600*/  PRMT R14, R21, 0x5410, R20 ;  /* 0x00005410150e7816 */ /* 0x004fe40000000014 */
[----:B----4-:R-:W-:-:S03]  /*20e610*/  PRMT R13, R23, 0x5410, R22 ;  /* 0x00005410170d7816 */ /* 0x010fc60000000016 */
[----:B------:R-:W-:Y:S04]  /*20e620*/  STL [R1+0x1aa0], R14 ;  /* 0x001aa00e01007387 */ /* 0x000fe80000100800 */
[----:B------:R0:W-:Y:S01]  /*20e630*/  STL [R1+0x1a9c], R13 ;  /* 0x001a9c0d01007387 */ /* 0x0001e20000100800 */
[----:B------:R-:W-:Y:S02]  /*20e640*/  PRMT R9, R25, 0x3340, R0 ;  /* 0x0000334019097816 */ /* 0x000fe40000000000 */
[----:B------:R-:W-:Y:S02]  /*20e650*/  PRMT R7, R8, 0x5410, R10 ;  /* 0x0000541008077816 */ /* 0x000fe4000000000a */
[----:B------:R-:W-:Y:S02]  /*20e660*/  PRMT R5, R11, 0x5410, R5 ;  /* 0x000054100b057816 */ /* 0x000fe40000000005 */
[----:B0-----:R-:W-:-:S05]  /*20e670*/  PRMT R13, R24, 0x3340, R0 ;  /* 0x00003340180d7816 */ /* 0x001fca0000000000 */
[----:B------:R-:W-:Y:S04]  /*20e680*/  STL [R1+0x2c8], R13 ;  /* 0x0002c80d01007387 */ /* 0x000fe80000100800 */
[----:B------:R-:W-:Y:S04]  /*20e690*/  STL [R1+0x2c4], R9 ;  /* 0x0002c40901007387 */ /* 0x000fe80000100800 */
[----:B------:R-:W-:Y:S04]  /*20e6a0*/  STL [R1+0x1a98], R7 ;  /* 0x001a980701007387 */ /* 0x000fe80000100800 */
[----:B------:R-:W-:Y:S01]  /*20e6b0*/  STL [R1+0x18ac], R5 ;  /* 0x0018ac0501007387 */ /* 0x000fe20000100800 */
[----:B---3--:R-:W-:-:S05]  /*20e6c0*/  PRMT R3, R3, 0x5410, R2 ;  /* 0x0000541003037816 */ /* 0x008fca0000000002 */
[----:B------:R0:W-:Y:S04]  /*20e6d0*/  STL [R1+0x18a8], R3 ;  /* 0x0018a80301007387 */ /* 0x0001e80000100800 */
[----:B------:R-:W2:Y:S04]  /*20e6e0*/  LDL.LU R28, [R1+0x1f4] ;  /* 0x0001f400011c7983 */ /* 0x000ea80000300800 */
[----:B------:R-:W2:Y:S04]  /*20e6f0*/  LDL.LU R14, [R1+0x1868] ;  /* 0x00186800010e7983 */ /* 0x000ea80000300800 */
[----:B------:R-:W3:Y:S04]  /*20e700*/  LDL.LU R16, [R1+0x1f0] ;  /* 0x0001f00001107983 */ /* 0x000ee80000300800 */
[----:B------:R-:W3:Y:S04]  /*20e710*/  LDL.LU R15, [R1+0x5d4] ;  /* 0x0005d400010f7983 */ /* 0x000ee80000300800 */
[----:B------:R-:W4:Y:S04]  /*20e720*/  LDL.LU R17, [R1+0x1e4] ;  /* 0x0001e40001117983 */ /* 0x000f280000300800 */
[----:B------:R-:W4:Y:S04]  /*20e730*/  LDL.LU R18, [R1+0x1860] ;  /* 0x0018600001127983 */ /* 0x000f280000300800 */
[----:B------:R-:W4:Y:S01]  /*20e740*/  LDL.LU R19, [R1+0x5310] ;  /* 0x0053100001137983 */ /* 0x000f220000300800 */
[----:B------:R-:W-:-:S03]  /*20e750*/  LOP3.LUT R26, R4, 0xffff, RZ, 0xc0, !PT ;  /* 0x0000ffff041a7812 */ /* 0x000fc600078ec0ff */
[----:B------:R-:W4:Y:S04]  /*20e760*/  LDL.LU R20, [R1+0x51e4] ;  /* 0x0051e40001147983 */ /* 0x000f280000300800 */
[----:B------:R-:W4:Y:S01]  /*20e770*/  LDL.LU R4, [R1+0x5280] ;  /* 0x0052800001047983 */ /* 0x000f220000300800 */
[----:B------:R-:W-:Y:S02]  /*20e780*/  LOP3.LUT R2, R6, 0xffff, RZ, 0xc0, !PT ;  /* 0x0000ffff06027812 */ /* 0x000fe400078ec0ff */
[----:B------:R-:W-:Y:S01]  /*20e790*/  PRMT R24, R26, 0x3340, R0 ;  /* 0x000033401a187816 */ /* 0x000fe20000000000 */
[----:B------:R-:W4:Y:S01]  /*20e7a0*/  LDL.LU R21, [R1+0x1d8] ;  /* 0x0001d80001157983 */ /* 0x000f220000300800 */
[----:B------:R-:W-:-:S04]  /*20e7b0*/  SHF.R.U32.HI R26, RZ, 0x8, R26 ;  /* 0x00000008ff1a7819 */ /* 0x000fc8000001161a */
[----:B------:R-:W-:Y:S02]  /*20e7c0*/  LOP3.LUT R26, R26, 0xffff, RZ, 0xc0, !PT ;  /* 0x0000ffff1a1a7812 */ /* 0x000fe400078ec0ff */
[----:B------:R-:W-:-:S04]  /*20e7d0*/  LOP3.LUT R27, R12, 0xffff, RZ, 0xc0, !PT ;  /* 0x0000ffff0c1b7812 */ /* 0x000fc800078ec0ff */
[----:B------:R-:W-:-:S04]  /*20e7e0*/  PRMT R25, R2, 0x3340, R27 ;  /* 0x0000334002197816 */ /* 0x000fc8000000001b */
[----:B0-----:R-:W-:-:S05]  /*20e7f0*/  PRMT R3, R25, 0x5410, R24 ;  /* 0x0000541019037816 */ /* 0x001fca0000000018 */
[----:B------:R0:W-:Y:S04]  /*20e800*/  STL [R1+0x5dc], R3 ;  /* 0x0005dc0301007387 */ /* 0x0001e80000100800 */
[----:B------:R-:W4:Y:S04]  /*20e810*/  LDL.LU R22, [R1+0x183c] ;  /* 0x00183c0001167983 */ /* 0x000f280000300800 */
[----:B------:R-:W4:Y:S04]  /*20e820*/  LDL.LU R23, [R1+0x1d4] ;  /* 0x0001d40001177983 */ /* 0x000f280000300800 */
[----:B------:R-:W4:Y:S04]  /*20e830*/  LDL.LU R9, [R1+0x1838] ;  /* 0x0018380001097983 */ /* 0x000f280000300800 */
[----:B------:R-:W4:Y:S04]  /*20e840*/  LDL.LU R7, [R1+0x1d0] ;  /* 0x0001d00001077983 */ /* 0x000f280000300800 */
[----:B------:R-:W4:Y:S04]  /*20e850*/  LDL.LU R10, [R1+0x1834] ;  /* 0x00183400010a7983 */ /* 0x000f280000300800 */
[----:B------:R-:W4:Y:S01]  /*20e860*/  LDL.LU R8, [R1+0x1c8] ;  /* 0x0001c80001087983 */ /* 0x000f220000300800 */
[----:B------:R-:W-:-:S03]  /*20e870*/  SHF.R.U32.HI R25, RZ, 0x8, R2 ;  /* 0x00000008ff197819 */ /* 0x000fc60000011602 */
[----:B------:R-:W4:Y:S01]  /*20e880*/  LDL.LU R5, [R1+0x1808] ;  /* 0x0018080001057983 */ /* 0x000f220000300800 */
[----:B------:R-:W-:-:S03]  /*20e890*/  SHF.R.U32.HI R24, RZ, 0x8, R27 ;  /* 0x00000008ff187819 */ /* 0x000fc6000001161b */
[----:B------:R-:W4:Y:S01]  /*20e8a0*/  LDL.LU R11, [R1+0x5324] ;  /* 0x00532400010b7983 */ /* 0x000f220000300800 */
[----:B------:R-:W-:-:S03]  /*20e8b0*/  LOP3.LUT R25, R25, 0xffff, RZ, 0xc0, !PT ;  /* 0x0000ffff19197812 */ /* 0x000fc600078ec0ff */
[----:B------:R-:W4:Y:S01]  /*20e8c0*/  LDL.LU R2, [R1+0x51ec] ;  /* 0x0051ec0001027983 */ /* 0x000f220000300800 */
[----:B------:R-:W-:-:S03]  /*20e8d0*/  LOP3.LUT R24, R24, 0xffff, RZ, 0xc0, !PT ;  /* 0x0000ffff18187812 */ /* 0x000fc600078ec0ff */
[----:B0-----:R-:W4:Y:S04]  /*20e8e0*/  LDL.LU R3, [R1+0x5288] ;  /* 0x0052880001037983 */ /* 0x001f280000300800 */
[----:B------:R-:W4:Y:S04]  /*20e8f0*/  LDL.LU R6, [R1+0x2cac] ;  /* 0x002cac0001067983 */ /* 0x000f280000300800 */
[----:B------:R-:W4:Y:S01]  /*20e900*/  LDL.LU R12, [R1+0x850] ;  /* 0x00085000010c7983 */ /* 0x000f220000300800 */
[----:B------:R-:W-:Y:S02]  /*20e910*/  PRMT R25, R25, 0x3340, R24 ;  /* 0x0000334019197816 */ /* 0x000fe40000000018 */
[----:B------:R-:W-:-:S03]  /*20e920*/  PRMT R24, R26, 0x3340, R0 ;  /* 0x000033401a187816 */ /* 0x000fc60000000000 */
[----:B------:R-:W-:Y:S04]  /*20e930*/  STL [R1+0x470], R25 ;  /* 0x0004701901007387 */ /* 0x000fe80000100800 */
[----:B------:R-:W-:Y:S01]  /*20e940*/  STL [R1+0x2c0], R24 ;  /* 0x0002c01801007387 */ /* 0x000fe20000100800 */
[----:B--2---:R-:W-:Y:S02]  /*20e950*/  PRMT R13, R14, 0x5410, R28 ;  /* 0x000054100e0d7816 */ /* 0x004fe4000000001c */
[----:B---3--:R-:W-:Y:S02]  /*20e960*/  PRMT R15, R15, 0x5410, R16 ;  /* 0x000054100f0f7816 */ /* 0x008fe40000000010 */
[----:B----4-:R-:W-:Y:S01]  /*20e970*/  PRMT R14, R18, 0x5410, R17 ;  /* 0x00005410120e7816 */ /* 0x010fe20000000011 */
[----:B------:R0:W-:Y:S04]  /*20e980*/  STL [R1+0x18a4], R13 ;  /* 0x0018a40d01007387 */ /* 0x0001e80000100800 */
[----:B------:R-:W-:Y:S01]  /*20e990*/  STL [R1+0x18a0], R15 ;  /* 0x0018a00f01007387 */ /* 0x000fe20000100800 */
[----:B------:R-:W-:-:S03]  /*20e9a0*/  LOP3.LUT R27, R4, 0xffff, RZ, 0xc0, !PT ;  /* 0x0000ffff041b7812 */ /* 0x000fc600078ec0ff */
[----:B------:R1:W-:Y:S04]  /*20e9b0*/  STL [R1+0x186c], R14 ;  /* 0x00186c0e01007387 */ /* 0x0003e80000100800 */
[----:B------:R-:W2:Y:S01]  /*20e9c0*/  LDL.LU R4, [R1+0x2bac] ;  /* 0x002bac0001047983 */ /* 0x000ea20000300800 */
[----:B------:R-:W-:Y:S02]  /*20e9d0*/  LOP3.LUT R26, R20, 0xffff, RZ, 0xc0, !PT ;  /* 0x0000ffff141a7812 */ /* 0x000fe400078ec0ff */
[----:B0-----:R-:W-:Y:S02]  /*20e9e0*/  LOP3.LUT R13, R19, 0xffff, RZ, 0xc0, !PT ;  /* 0x0000ffff130d7812 */ /* 0x001fe400078ec0ff */
[----:B------:R-:W-:Y:S02]  /*20e9f0*/  PRMT R24, R26, 0x3340, R0 ;  /* 0x000033401a187816 */ /* 0x000fe40000000000 */
[----:B------:R-:W-:-:S02]  /*20ea00*/  PRMT R25, R13, 0x3340, R27 ;  /* 0x000033400d197816 */ /* 0x000fc4000000001b */
[----:B------:R-:W-:Y:S02]  /*20ea10*/  SHF.R.U32.HI R26, RZ, 0x8, R26 ;  /* 0x00000008ff1a7819 */ /* 0x000fe4000001161a */
[----:B-1----:R-:W-:Y:S02]  /*20ea20*/  PRMT R14, R25, 0x5410, R24 ;  /* 0x00005410190e7816 */ /* 0x002fe40000000018 */
[----:B------:R-:W-:Y:S02]  /*20ea30*/  SHF.R.U32.HI R25, RZ, 0x8, R13 ;  /* 0x00000008ff197819 */ /* 0x000fe4000001160d */
[----:B------:R-:W-:Y:S02]  /*20ea40*/  SHF.R.U32.HI R24, RZ, 0x8, R27 ;  /* 0x00000008ff187819 */ /* 0x000fe4000001161b */
[----:B------:R-:W-:Y:S02]  /*20ea50*/  LOP3.LUT R26, R26, 0xffff, RZ, 0xc0, !PT ;  /* 0x0000ffff1a1a7812 */ /* 0x000fe400078ec0ff */
[----:B------:R-:W-:-:S02]  /*20ea60*/  LOP3.LUT R25, R25, 0xffff, RZ, 0xc0, !PT ;  /* 0x0000ffff19197812 */ /* 0x000fc400078ec0ff */
[----:B------:R-:W-:Y:S01]  /*20ea70*/  LOP3.LUT R24, R24, 0xffff, RZ, 0xc0, !PT ;  /* 0x0000ffff18187812 */ /* 0x000fe200078ec0ff */
[----:B------:R0:W-:Y:S03]  /*20ea80*/  STL [R1+0x5d4], R14 ;  /* 0x0005d40e01007387 */ /* 0x0001e60000100800 */
[----:B------:R-:W-:Y:S02]  /*20ea90*/  PRMT R15, R25, 0x3340, R24 ;  /* 0x00003340190f7816 */ /* 0x000fe40000000018 */
[----:B0-----:R-:W-:-:S03]  /*20eaa0*/  PRMT R14, R26, 0x3340, R0 ;  /* 0x000033401a0e7816 */ /* 0x001fc60000000000 */
[----:B------:R0:W-:Y:S04]  /*20eab0*/  STL [R1+0x46c], R15 ;  /* 0x00046c0f01007387 */ /* 0x0001e80000100800 */
[----:B------:R1:W-:Y:S01]  /*20eac0*/  STL [R1+0x2bc], R14 ;  /* 0x0002bc0e01007387 */ /* 0x0003e20000100800 */
[----:B------:R-:W-:Y:S02]  /*20ead0*/  PRMT R13, R22, 0x5410, R21 ;  /* 0x00005410160d7816 */ /* 0x000fe40000000015 */
[----:B------:R-:W-:Y:S02]  /*20eae0*/  PRMT R9, R9, 0x5410, R23 ;  /* 0x0000541009097816 */ /* 0x000fe40000000017 */
[----:B------:R-:W-:Y:S01]  /*20eaf0*/  PRMT R7, R10, 0x5410, R7 ;  /* 0x000054100a077816 */ /* 0x000fe20000000007 */
[----:B------:R3:W-:Y:S01]  /*20eb00*/  STL [R1+0x1868], R13 ;  /* 0x0018680d01007387 */ /* 0x0007e20000100800 */
[----:B------:R-:W-:-:S03]  /*20eb10*/  PRMT R5, R5, 0x5410, R8 ;  /* 0x0000541005057816 */ /* 0x000fc60000000008 */
[----:B------:R4:W-:Y:S04]  /*20eb20*/  STL [R1+0x1864], R9 ;  /* 0x0018640901007387 */ /* 0x0009e80000100800 */
[----:B------:R4:W-:Y:S04]  /*20eb30*/  STL [R1+0x1860], R7 ;  /* 0x0018600701007387 */ /* 0x0009e80000100800 */
[----:B------:R-:W-:Y:S04]  /*20eb40*/  STL [R1+0x183c], R5 ;  /* 0x00183c0501007387 */ /* 0x000fe80000100800 */
[----:B------:R-:W2:Y:S04]  /*20eb50*/  LDL.LU R16, [R1+0x1cc] ;  /* 0x0001cc0001107983 */ /* 0x000ea80000300800 */
[----:B0-----:R-:W2:Y:S04]  /*20eb60*/  LDL.LU R15, [R1+0x1830] ;  /* 0x00183000010f7983 */ /* 0x001ea80000300800 */
[----:B------:R-:W2:Y:S04]  /*20eb70*/  LDL.LU R17, [R1+0x1c4] ;  /* 0x0001c40001117983 */ /* 0x000ea80000300800 */
[----:B------:R-:W2:Y:S04]  /*20eb80*/  LDL.LU R19, [R1+0x180c] ;  /* 0x00180c0001137983 */ /* 0x000ea80000300800 */
[----:B------:R-:W2:Y:S04]  /*20eb90*/  LDL.LU R20, [R1+0x1bc] ;  /* 0x0001bc0001147983 */ /* 0x000ea80000300800 */
[----:B------:R-:W2:Y:S01]  /*20eba0*/  LDL.LU R21, [R1+0x1800] ;  /* 0x0018000001157983 */ /* 0x000ea20000300800 */
[----:B-1----:R-:W-:-:S02]  /*20ebb0*/  LOP3.LUT R14, R11, 0xffff, RZ, 0xc0, !PT ;  /* 0x0000ffff0b0e7812 */ /* 0x002fc400078ec0ff */
[----:B------:R-:W-:Y:S02]  /*20ebc0*/  LOP3.LUT R2, R2, 0xffff, RZ, 0xc0, !PT ;  /* 0x0000ffff02027812 */ /* 0x000fe400078ec0ff */
[----:B---3--:R-:W-:Y:S01]  /*20ebd0*/  LOP3.LUT R13, R3, 0xffff, RZ, 0xc0, !PT ;  /* 0x0000ffff030d7812 */ /* 0x008fe200078ec0ff */
[----:B----4-:R-:W3:Y:S04]  /*20ebe0*/  LDL.LU R9, [R1+0x52f0] ;  /* 0x0052f00001097983 */ /* 0x010ee80000300800 */
[----:B------:R-:W4:Y:S04]  /*20ebf0*/  LDL.LU R22, [R1+0x51bc] ;  /* 0x0051bc0001167983 */ /* 0x000f280000300800 */
[----:B------:R-:W4:Y:S01]  /*20ec00*/  LDL.LU R23, [R1+0x5244] ;  /* 0x0052440001177983 */ /* 0x000f220000300800 */
[----:B------:R-:W-:-:S02]  /*20ec10*/  PRMT R24, R2, 0x3340, R0 ;  /* 0x0000334002187816 */ /* 0x000fc40000000000 */
[----:B------:R-:W-:Y:S02]  /*20ec20*/  PRMT R25, R14, 0x3340, R13 ;  /* 0x000033400e197816 */ /* 0x000fe4000000000d */
[----:B------:R-:W-:Y:S02]  /*20ec30*/  LOP3.LUT R27, R6, 0xffff, RZ, 0xc0, !PT ;  /* 0x0000ffff061b7812 */ /* 0x000fe400078ec0ff */
[----:B------:R-:W-:Y:S02]  /*20ec40*/  LOP3.LUT R18, R12, 0xffff, RZ, 0xc0, !PT ;  /* 0x0000ffff0c127812 */ /* 0x000fe400078ec0ff */
[----:B------:R-:W-:Y:S02]  /*20ec50*/  PRMT R3, R25, 0x5410, R24 ;  /* 0x0000541019037816 */ /* 0x000fe40000000018 */
[----:B------:R-:W-:Y:S01]  /*20ec60*/  PRMT R24, R18, 0x3340, R0 ;  /* 0x0000334012187816 */ /* 0x000fe20000000000 */
[----:B------:R-:W-:Y:S04]  /*20ec70*/  STL [R1+0x7814], R18 ;  /* 0x0078141201007387 */ /* 0x000fe80000100800 */
[----:B------:R0:W-:Y:S04]  /*20ec80*/  STL [R1+0x5d0], R3 ;  /* 0x0005d00301007387 */ /* 0x0001e80000100800 */
[----:B------:R-:W4:Y:S04]  /*20ec90*/  LDL.LU R7, [R1+0x1b8] ;  /* 0x0001b80001077983 */ /* 0x000f280000300800 */
[----:B------:R-:W4:Y:S01]  /*20eca0*/  LDL.LU R10, [R1+0x1804] ;  /* 0x00180400010a7983 */ /* 0x000f220000300800 */
[----:B--2---:R-:W-:-:S04]  /*20ecb0*/  LOP3.LUT R26, R4, 0xffff, RZ, 0xc0, !PT ;  /* 0x0000ffff041a7812 */ /* 0x004fc800078ec0ff */
[----:B------:R-:W-:-:S04]  /*20ecc0*/  PRMT R25, R27, 0x3340, R26 ;  /* 0x000033401b197816 */ /* 0x000fc8000000001a */
[----:B0-----:R-:W-:-:S05]  /*20ecd0*/  PRMT R3, R25, 0x5410, R24 ;  /* 0x0000541019037816 */ /* 0x001fca0000000018 */
[----:B------:R0:W-:Y:S04]  /*20ece0*/  STL [R1+0x5d8], R3 ;  /* 0x0005d80301007387 */ /* 0x0001e80000100800 */
[----:B------:R-:W2:Y:S04]  /*20ecf0*/  LDL.LU R8, [R1+0x1b0] ;  /* 0x0001b00001087983 */ /* 0x000ea80000300800 */
[----:B------:R-:W2:Y:S04]  /*20ed00*/  LDL.LU R5, [R1+0x5c8] ;  /* 0x0005c80001057983 */ /* 0x000ea80000300800 */
[----:B------:R-:W2:Y:S04]  /*20ed10*/  LDL.LU R11, [R1+0x1ac] ;  /* 0x0001ac00010b7983 */ /* 0x000ea80000300800 */
[----:B0-----:R-:W2:Y:S04]  /*20ed20*/  LDL.LU R3, [R1+0x17cc] ;  /* 0x0017cc0001037983 */ /* 0x001ea80000300800 */
[----:B------:R-:W2:Y:S04]  /*20ed30*/  LDL.LU R6, [R1+0x52f4] ;  /* 0x0052f40001067983 */ /* 0x000ea80000300800 */
        /* <DEDUP_REMOVED lines=11> */
[----:B------:R-:W-:-:S03]  /*20edf0*/  PRMT R13, R27, 0x3340, R26 ;  /* 0x000033401b0d7816 */ /* 0x000fc6000000001a */
[----:B------:R0:W-:Y:S04]  /*20ee00*/  STL [R1+0x48c], R14 ;  /* 0x00048c0e01007387 */ /* 0x0001e80000100800 */
[----:B------:R1:W-:Y:S01]  /*20ee10*/  STL [R1+0x468], R13 ;  /* 0x0004680d01007387 */ /* 0x0003e20000100800 */
[----:B------:R-:W-:Y:S02]  /*20ee20*/  PRMT R15, R15, 0x5410, R16 ;  /* 0x000054100f0f7816 */ /* 0x000fe40000000010 */
[----:B0-----:R-:W-:Y:S02]  /*20ee30*/  PRMT R14, R19, 0x5410, R17 ;  /* 0x00005410130e7816 */ /* 0x001fe40000000011 */
[----:B-1----:R-:W-:Y:S02]  /*20ee40*/  PRMT R13, R21, 0x5410, R20 ;  /* 0x00005410150d7816 */ /* 0x002fe40000000014 */
[----:B---3--:R-:W-:-:S02]  /*20ee50*/  LOP3.LUT R9, R9, 0xffff, RZ, 0xc0, !PT ;  /* 0x0000ffff09097812 */ /* 0x008fc400078ec0ff */
[----:B----4-:R-:W-:Y:S02]  /*20ee60*/  LOP3.LUT R26, R22, 0xffff, RZ, 0xc0, !PT ;  /* 0x0000ffff161a7812 */ /* 0x010fe400078ec0ff */
[----:B------:R-:W-:Y:S01]  /*20ee70*/  LOP3.LUT R27, R23, 0xffff, RZ, 0xc0, !PT ;  /* 0x0000ffff171b7812 */ /* 0x000fe200078ec0ff */
[----:B------:R-:W-:Y:S01]  /*20ee80*/  STL [R1+0x1834], R15 ;  /* 0x0018340f01007387 */ /* 0x000fe20000100800 */
[----:B------:R-:W-:Y:S02]  /*20ee90*/  PRMT R24, R26, 0x3340, R0 ;  /* 0x000033401a187816 */ /* 0x000fe40000000000 */
[----:B------:R-:W-:Y:S01]  /*20eea0*/  PRMT R25, R9, 0x3340, R27 ;  /* 0x0000334009197816 */ /* 0x000fe2000000001b */
[----:B------:R-:W-:Y:S04]  /*20eeb0*/  STL [R1+0x1830], R14 ;  /* 0x0018300e01007387 */ /* 0x000fe80000100800 */
[----:B------:R0:W-:Y:S01]  /*20eec0*/  STL [R1+0x1838], R13 ;  /* 0x0018380d01007387 */ /* 0x0001e20000100800 */
[----:B------:R-:W-:-:S02]  /*20eed0*/  SHF.R.U32.HI R26, RZ, 0x8, R26 ;  /* 0x00000008ff1a7819 */ /* 0x000fc4000001161a */
[----:B0-----:R-:W-:Y:S02]  /*20eee0*/  PRMT R13, R25, 0x5410, R24 ;  /* 0x00005410190d7816 */ /* 0x001fe40000000018 */
[----:B------:R-:W-:Y:S02]  /*20eef0*/  SHF.R.U32.HI R25, RZ, 0x8, R9 ;  /* 0x00000008ff197819 */ /* 0x000fe40000011609 */
[----:B------:R-:W-:Y:S02]  /*20ef00*/  SHF.R.U32.HI R24, RZ, 0x8, R27 ;  /* 0x00000008ff187819 */ /* 0x000fe4000001161b */
[----:B------:R-:W-:Y:S02]  /*20ef10*/  LOP3.LUT R26, R26, 0xffff, RZ, 0xc0, !PT ;  /* 0x0000ffff1a1a7812 */ /* 0x000fe400078ec0ff */
[----:B------:R-:W-:Y:S02]  /*20ef20*/  LOP3.LUT R25, R25, 0xffff, RZ, 0xc0, !PT ;  /* 0x0000ffff19197812 */ /* 0x000fe400078ec0ff */
[----:B------:R-:W-:Y:S01]  /*20ef30*/  LOP3.LUT R24, R24, 0xffff, RZ, 0xc0, !PT ;  /* 0x0000ffff18187812 */ /* 0x000fe200078ec0ff */
[----:B------:R0:W-:Y:S01]  /*20ef40*/  STL [R1+0x5cc], R13 ;  /* 0x0005cc0d01007387 */ /* 0x0001e20000100800 */
[----:B------:R-:W-:-:S02]  /*20ef50*/  PRMT R9, R10, 0x5410, R7 ;  /* 0x000054100a097816 */ /* 0x000fc40000000007 */
[----:B------:R-:W-:Y:S02]  /*20ef60*/  PRMT R14, R25, 0x3340, R24 ;  /* 0x00003340190e7816 */ /* 0x000fe40000000018 */
[----:B0-----:R-:W-:-:S03]  /*20ef70*/  PRMT R13, R26, 0x3340, R0 ;  /* 0x000033401a0d7816 */ /* 0x001fc60000000000 */
[----:B------:R0:W-:Y:S04]  /*20ef80*/  STL [R1+0x464], R14 ;  /* 0x0004640e01007387 */ /* 0x0001e80000100800 */
[----:B------:R-:W-:Y:S04]  /*20ef90*/  STL [R1+0x2b8], R13 ;  /* 0x0002b80d01007387 */ /* 0x000fe80000100800 */
[----:B------:R-:W-:Y:S01]  /*20efa0*/  STL [R1+0x180c], R9 ;  /* 0x00180c0901007387 */ /* 0x000fe20000100800 */
[----:B--2---:R-:W-:Y:S02]  /*20efb0*/  PRMT R7, R5, 0x5410, R8 ;  /* 0x0000541005077816 */ /* 0x004fe40000000008 */
[----:B------:R-:W-:-:S03]  /*20efc0*/  PRMT R5, R3, 0x5410, R11 ;  /* 0x0000541003057816 */ /* 0x000fc6000000000b */
[----:B------:R-:W-:Y:S01]  /*20efd0*/  STL [R1+0x1804], R7 ;  /* 0x0018040701007387 */ /* 0x000fe20000100800 */
[----:B------:R-:W-:-:S03]  /*20efe0*/  LOP3.LUT R3, R12, 0xffff, RZ, 0xc0, !PT ;  /* 0x0000ffff0c037812 */ /* 0x000fc600078ec0ff */
[----:B------:R-:W-:Y:S04]  /*20eff0*/  STL [R1+0x1800], R5 ;  /* 0x0018000501007387 */ /* 0x000fe80000100800 */
[----:B------:R-:W2:Y:S04]  /*20f000*/  LDL.LU R29, [R1+0x1a8] ;  /* 0x0001a800011d7983 */ /* 0x000ea80000300800 */
[----:B------:R-:W2:Y:S04]  /*20f010*/  LDL.LU R28, [R1+0x17c4] ;  /* 0x0017c400011c7983 */ /* 0x000ea80000300800 */
[----:B------:R1:W-:Y:S04]  /*20f020*/  STL [R1+0x17c], R3 ;  /* 0x00017c0301007387 */ /* 0x0003e80000100800 */
[----:B0-----:R-:W3:Y:S04]  /*20f030*/  LDL.LU R14, [R1+0x1a4] ;  /* 0x0001a400010e7983 */ /* 0x001ee80000300800 */
        /* <DEDUP_REMOVED lines=8> */
[----:B------:R-:W-:Y:S01]  /*20f0c0*/  PRMT R24, R3, 0x3340, R0 ;  /* 0x0000334003187816 */ /* 0x000fe20000000000 */
[----:B------:R-:W4:Y:S01]  /*20f0d0*/  LDL.LU R21, [R1+0x19c] ;  /* 0x00019c0001157983 */ /* 0x000f220000300800 */
[----:B------:R-:W-:-:S04]  /*20f0e0*/  PRMT R25, R27, 0x3340, R26 ;  /* 0x000033401b197816 */ /* 0x000fc8000000001a */
[----:B-1----:R-:W-:-:S05]  /*20f0f0*/  PRMT R3, R25, 0x5410, R24 ;  /* 0x0000541019037816 */ /* 0x002fca0000000018 */
[----:B------:R0:W-:Y:S04]  /*20f100*/  STL [R1+0x5c8], R3 ;  /* 0x0005c80301007387 */ /* 0x0001e80000100800 */
[----:B------:R-:W4:Y:S04]  /*20f110*/  LDL.LU R22, [R1+0x17c0] ;  /* 0x0017c00001167983 */ /* 0x000f280000300800 */
[----:B------:R-:W4:Y:S04]  /*20f120*/  LDL.LU R23, [R1+0x198] ;  /* 0x0001980001177983 */ /* 0x000f280000300800 */
[----:B------:R-:W4:Y:S04]  /*20f130*/  LDL.LU R9, [R1+0x1798] ;  /* 0x0017980001097983 */ /* 0x000f280000300800 */
[----:B------:R-:W4:Y:S01]  /*20f140*/  LDL.LU R5, [R1+0x194] ;  /* 0x0001940001057983 */ /* 0x000f220000300800 */
[----:B------:R-:W-:-:S03]  /*20f150*/  SHF.R.U32.HI R24, RZ, 0x8, R2 ;  /* 0x00000008ff187819 */ /* 0x000fc60000011602 */
[----:B------:R-:W4:Y:S04]  /*20f160*/  LDL.LU R11, [R1+0x5bc] ;  /* 0x0005bc00010b7983 */ /* 0x000f280000300800 */
[----:B------:R-:W4:Y:S04]  /*20f170*/  LDL.LU R2, [R1+0x18c] ;  /* 0x00018c0001027983 */ /* 0x000f280000300800 */
[----:B------:R-:W4:Y:S04]  /*20f180*/  LDL.LU R6, [R1+0x1794] ;  /* 0x0017940001067983 */ /* 0x000f280000300800 */
[----:B------:R-:W4:Y:S04]  /*20f190*/  LDL.LU R4, [R1+0x2de8] ;  /* 0x002de80001047983 */ /* 0x000f280000300800 */
[----:B------:R-:W4:Y:S01]  /*20f1a0*/  LDL.LU R12, [R1+0x1b28] ;  /* 0x001b2800010c7983 */ /* 0x000f220000300800 */
[----:B------:R-:W-:-:S02]  /*20f1b0*/  SHF.R.U32.HI R27, RZ, 0x8, R27 ;  /* 0x00000008ff1b7819 */ /* 0x000fc4000001161b */
[----:B------:R-:W-:Y:S02]  /*20f1c0*/  SHF.R.U32.HI R25, RZ, 0x8, R26 ;  /* 0x00000008ff197819 */ /* 0x000fe4000001161a */
[----:B------:R-:W-:Y:S01]  /*20f1d0*/  LOP3.LUT R24, R24, 0xffff, RZ, 0xc0, !PT ;  /* 0x0000ffff18187812 */ /* 0x000fe200078ec0ff */
[----:B------:R-:W4:Y:S01]  /*20f1e0*/  LDL.LU R7, [R1+0x2c6c] ;  /* 0x002c6c0001077983 */ /* 0x000f220000300800 */
[----:B------:R-:W-:Y:S02]  /*20f1f0*/  LOP3.LUT R26, R27, 0xffff, RZ, 0xc0, !PT ;  /* 0x0000ffff1b1a7812 */ /* 0x000fe400078ec0ff */
[----:B------:R-:W-:Y:S02]  /*20f200*/  LOP3.LUT R25, R25, 0xffff, RZ, 0xc0, !PT ;  /* 0x0000ffff19197812 */ /* 0x000fe400078ec0ff */
[----:B------:R-:W-:Y:S02]  /*20f210*/  PRMT R10, R24, 0x3340, R0 ;  /* 0x00003340180a7816 */ /* 0x000fe40000000000 */
[----:B0-----:R-:W-:-:S03]  /*20f220*/  PRMT R3, R26, 0x3340, R25 ;  /* 0x000033401a037816 */ /* 0x001fc60000000019 */
[----:B------:R0:W-:Y:S04]  /*20f230*/  STL [R1+0x2b4], R10 ;  /* 0x0002b40a01007387 */ /* 0x0001e80000100800 */
[----:B0-----:R-:W4:Y:S04]  /*20f240*/  LDL.LU R10, [R1+0x2d3c] ;  /* 0x002d3c00010a7983 */ /* 0x001f280000300800 */
[----:B------:R0:W-:Y:S04]  /*20f250*/  STL [R1+0x47c], R3 ;  /* 0x00047c0301007387 */ /* 0x0001e80000100800 */
[----:B0-----:R-:W4:Y:S01]  /*20f260*/  LDL.LU R3, [R1+0x1adc] ;  /* 0x001adc0001037983 */ /* 0x001f220000300800 */
[----:B--2---:R-:W-:-:S02]  /*20f270*/  PRMT R18, R28, 0x5410, R29 ;  /* 0x000054101c127816 */ /* 0x004fc4000000001d */
[----:B---3--:R-:W-:Y:S02]  /*20f280*/  PRMT R13, R8, 0x5410, R14 ;  /* 0x00005410080d7816 */ /* 0x008fe4000000000e */
[----:B------:R-:W2:Y:S04]  /*20f290*/  LDL.LU R8, [R1+0x2bf8] ;  /* 0x002bf80001087983 */ /* 0x000ea80000300800 */
[----:B------:R-:W-:Y:S04]  /*20f2a0*/  STL [R1+0x1808], R18 ;  /* 0x0018081201007387 */ /* 0x000fe80000100800 */
[----:B------:R0:W-:Y:S01]  /*20f2b0*/  STL [R1+0x17cc], R13 ;  /* 0x0017cc0d01007387 */ /* 0x0001e20000100800 */
[----:B----4-:R-:W-:-:S02]  /*20f2c0*/  LOP3.LUT R26, R19, 0xffff, RZ, 0xc0, !PT ;  /* 0x0000ffff131a7812 */ /* 0x010fc400078ec0ff */
[----:B------:R-:W-:Y:S02]  /*20f2d0*/  LOP3.LUT R27, R20, 0xffff, RZ, 0xc0, !PT ;  /* 0x0000ffff141b7812 */ /* 0x000fe400078ec0ff */
[----:B------:R-:W-:Y:S02]  /*20f2e0*/  PRMT R14, R15, 0x5410, R16 ;  /* 0x000054100f0e7816 */ /* 0x000fe40000000010 */
[----:B------:R-:W-:Y:S02]  /*20f2f0*/  PRMT R24, R26, 0x3340, R0 ;  /* 0x000033401a187816 */ /* 0x000fe40000000000 */
[----:B0-----:R-:W-:Y:S01]  /*20f300*/  LOP3.LUT R13, R17, 0xffff, RZ, 0xc0, !PT ;  /* 0x0000ffff110d7812 */ /* 0x001fe200078ec0ff */
[----:B------:R0:W-:Y:S03]  /*20f310*/  STL [R1+0x17c8], R14 ;  /* 0x0017c80e01007387 */ /* 0x0001e60000100800 */
[----:B------:R-:W-:-:S02]  /*20f320*/  PRMT R25, R13, 0x3340, R27 ;  /* 0x000033400d197816 */ /* 0x000fc4000000001b */
[----:B------:R-:W-:Y:S02]  /*20f330*/  SHF.R.U32.HI R26, RZ, 0x8, R26 ;  /* 0x00000008ff1a7819 */ /* 0x000fe4000001161a */
[----:B0-----:R-:W-:Y:S02]  /*20f340*/  PRMT R14, R25, 0x5410, R24 ;  /* 0x00005410190e7816 */ /* 0x001fe40000000018 */
[----:B------:R-:W-:Y:S02]  /*20f350*/  SHF.R.U32.HI R25, RZ, 0x8, R13 ;  /* 0x00000008ff197819 */ /* 0x000fe4000001160d */
[----:B------:R-:W-:Y:S02]  /*20f360*/  SHF.R.U32.HI R24, RZ, 0x8, R27 ;  /* 0x00000008ff187819 */ /* 0x000fe4000001161b */
[----:B------:R-:W-:Y:S02]  /*20f370*/  LOP3.LUT R25, R25, 0xffff, RZ, 0xc0, !PT ;  /* 0x0000ffff19197812 */ /* 0x000fe400078ec0ff */
[----:B------:R-:W-:-:S02]  /*20f380*/  LOP3.LUT R24, R24, 0xffff, RZ, 0xc0, !PT ;  /* 0x0000ffff18187812 */ /* 0x000fc400078ec0ff */
[----:B------:R-:W-:Y:S02]  /*20f390*/  LOP3.LUT R26, R26, 0xffff, RZ, 0xc0, !PT ;  /* 0x0000ffff1a1a7812 */ /* 0x000fe400078ec0ff */
[----:B------:R-:W-:Y:S01]  /*20f3a0*/  PRMT R13, R25, 0x3340, R24 ;  /* 0x00003340190d7816 */ /* 0x000fe20000000018 */
[----:B------:R0:W-:Y:S01]  /*20f3b0*/  STL [R1+0x5c4], R14 ;  /* 0x0005c40e01007387 */ /* 0x0001e20000100800 */
[----:B------:R-:W-:-:S03]  /*20f3c0*/  PRMT R15, R26, 0x3340, R0 ;  /* 0x000033401a0f7816 */ /* 0x000fc60000000000 */
[----:B------:R1:W-:Y:S04]  /*20f3d0*/  STL [R1+0x45c], R13 ;  /* 0x00045c0d01007387 */ /* 0x0003e80000100800 */
[----:B------:R-:W-:Y:S01]  /*20f3e0*/  STL [R1+0x2b0], R15 ;  /* 0x0002b00f01007387 */ /* 0x000fe20000100800 */
[----:B0-----:R-:W-:Y:S02]  /*20f3f0*/  PRMT R14, R22, 0x5410, R21 ;  /* 0x00005410160e7816 */ /* 0x001fe40000000015 */
[----:B-1----:R-:W-:Y:S02]  /*20f400*/  PRMT R13, R9, 0x5410, R23 ;  /* 0x00005410090d7816 */ /* 0x002fe40000000017 */
[----:B------:R-:W-:Y:S02]  /*20f410*/  PRMT R9, R11, 0x5410, R5 ;  /* 0x000054100b097816 */ /* 0x000fe40000000005 */
[----:B------:R-:W-:Y:S01]  /*20f420*/  PRMT R5, R6, 0x5410, R2 ;  /* 0x0000541006057816 */ /* 0x000fe20000000002 */
[----:B------:R-:W-:Y:S04]  /*20f430*/  STL [R1+0x17c4], R14 ;  /* 0x0017c40e01007387 */ /* 0x000fe80000100800 */
[----:B------:R-:W-:Y:S04]  /*20f440*/  STL [R1+0x17c0], R13 ;  /* 0x0017c00d01007387 */ /* 0x000fe80000100800 */
[----:B------:R-:W-:Y:S04]  /*20f450*/  STL [R1+0x1798], R9 ;  /* 0x0017980901007387 */ /* 0x000fe80000100800 */
[----:B------:R0:W-:Y:S01]  /*20f460*/  STL [R1+0x1794], R5 ;  /* 0x0017940501007387 */ /* 0x0001e20000100800 */
[----:B------:R-:W-:-:S03]  /*20f470*/  LOP3.LUT R2, R12, 0xffff, RZ, 0xc0, !PT ;  /* 0x0000ffff0c027812 */ /* 0x000fc600078ec0ff */
[----:B0-----:R-:W3:Y:S04]  /*20f480*/  LDL.LU R5, [R1+0x188] ;  /* 0x0001880001057983 */ /* 0x001ee80000300800 */
[----:B------:R-:W3:Y:S04]  /*20f490*/  LDL.LU R11, [R1+0x1790] ;  /* 0x00179000010b7983 */ /* 0x000ee80000300800 */
[----:B------:R-:W4:Y:S04]  /*20f4a0*/  LDL.LU R6, [R1+0x184] ;  /* 0x0001840001067983 */ /* 0x000f280000300800 */
[----:B------:R-:W4:Y:S01]  /*20f4b0*/  LDL.LU R12, [R1+0x1cf0] ;  /* 0x001cf000010c7983 */ /* 0x000f220000300800 */
[----:B------:R-:W-:-:S02]  /*20f4c0*/  LOP3.LUT R4, R4, 0xffff, RZ, 0xc0, !PT ;  /* 0x0000ffff04047812 */ /* 0x000fc400078ec0ff */
[----:B------:R-:W-:Y:S02]  /*20f4d0*/  LOP3.LUT R27, R7, 0xffff, RZ, 0xc0, !PT ;  /* 0x0000ffff071b7812 */ /* 0x000fe400078ec0ff */
[----:B------:R-:W-:Y:S02]  /*20f4e0*/  PRMT R24, R2, 0x3340, R0 ;  /* 0x0000334002187816 */ /* 0x000fe40000000000 */
[----:B------:R-:W-:Y:S02]  /*20f4f0*/  LOP3.LUT R7, R10, 0xffff, RZ, 0xc0, !PT ;  /* 0x0000ffff0a077812 */ /* 0x000fe400078ec0ff */
[----:B------:R-:W-:Y:S02]  /*20f500*/  PRMT R25, R4, 0x3340, R27 ;  /* 0x0000334004197816 */ /* 0x000fe4000000001b */
[----:B------:R-:W-:Y:S02]  /*20f510*/  LOP3.LUT R3, R3, 0xffff, RZ, 0xc0, !PT ;  /* 0x0000ffff03037812 */ /* 0x000fe400078ec0ff */
[----:B------:R-:W-:-:S02]  /*20f520*/  SHF.R.U32.HI R4, RZ, 0x8, R4 ;  /* 0x00000008ff047819 */ /* 0x000fc40000011604 */
[----:B--2---:R-:W-:Y:S02]  /*20f530*/  LOP3.LUT R26, R8, 0xffff, RZ, 0xc0, !PT ;  /* 0x0000ffff081a7812 */ /* 0x004fe400078ec0ff */
[----:B------:R-:W-:Y:S02]  /*20f540*/  PRMT R8, R25, 0x5410, R24 ;  /* 0x0000541019087816 */ /* 0x000fe40000000018 */
[----:B------:R-:W-:Y:S02]  /*20f550*/  PRMT R24, R3, 0x3340, R0 ;  /* 0x0000334003187816 */ /* 0x000fe40000000000 */
[----:B------:R-:W-:Y:S01]  /*20f560*/  PRMT R25, R7, 0x3340, R26 ;  /* 0x0000334007197816 */ /* 0x000fe2000000001a */
[----:B------:R0:W-:Y:S03]  /*20f570*/  STL [R1+0x5c0], R8 ;  /* 0x0005c00801007387 */ /* 0x0001e60000100800 */
[----:B0-----:R-:W-:-:S02]  /*20f580*/  PRMT R8, R25, 0x5410, R24 ;  /* 0x0000541019087816 */ /* 0x001fc40000000018 */
[----:B------:R-:W-:-:S03]  /*20f590*/  SHF.R.U32.HI R25, RZ, 0x8, R7 ;  /* 0x00000008ff197819 */ /* 0x000fc60000011607 */
[----:B------:R0:W-:Y:S04]  /*20f5a0*/  STL [R1+0x5bc], R8 ;  /* 0x0005bc0801007387 */ /* 0x0001e80000100800 */
[----:B------:R-:W2:Y:S04]  /*20f5b0*/  LDL.LU R29, [R1+0x180] ;  /* 0x00018000011d7983 */ /* 0x000ea80000300800 */
[----:B------:R-:W2:Y:S04]  /*20f5c0*/  LDL.LU R28, [R1+0x1cd8] ;  /* 0x001cd800011c7983 */ /* 0x000ea80000300800 */
[----:B------:R-:W2:Y:S04]  /*20f5d0*/  LDL.LU R14, [R1+0x178] ;  /* 0x00017800010e7983 */ /* 0x000ea80000300800 */
[----:B------:R-:W2:Y:S04]  /*20f5e0*/  LDL.LU R16, [R1+0x1ce4] ;  /* 0x001ce40001107983 */ /* 0x000ea80000300800 */
[----:B------:R-:W2:Y:S04]  /*20f5f0*/  LDL.LU R15, [R1+0x174] ;  /* 0x00017400010f7983 */ /* 0x000ea80000300800 */
[----:B------:R-:W2:Y:S01]  /*20f600*/  LDL.LU R17, [R1+0x2a4] ;  /* 0x0002a40001117983 */ /* 0x000ea20000300800 */
[----:B------:R-:W-:-:S02]  /*20f610*/  SHF.R.U32.HI R24, RZ, 0x8, R27 ;  /* 0x00000008ff187819 */ /* 0x000fc4000001161b */
[----:B------:R-:W-:Y:S01]  /*20f620*/  LOP3.LUT R27, R25, 0xffff, RZ, 0xc0, !PT ;  /* 0x0000ffff191b7812 */ /* 0x000fe200078ec0ff */
[----:B------:R-:W2:Y:S01]  /*20f630*/  LDL.LU R19, [R1+0x5340] ;  /* 0x0053400001137983 */ /* 0x000ea20000300800 */
[----:B------:R-:W-:Y:S02]  /*20f640*/  SHF.R.U32.HI R26, RZ, 0x8, R26 ;  /* 0x00000008ff1a7819 */ /* 0x000fe4000001161a */
[----:B------:R-:W-:Y:S01]  /*20f650*/  LOP3.LUT R25, R4, 0xffff, RZ, 0xc0, !PT ;  /* 0x0000ffff04197812 */ /* 0x000fe200078ec0ff */
[----:B------:R-:W2:Y:S04]  /*20f660*/  LDL.LU R20, [R1+0x5224] ;  /* 0x0052240001147983 */ /* 0x000ea80000300800 */
[----:B------:R-:W2:Y:S01]  /*20f670*/  LDL.LU R4, [R1+0x52c4] ;  /* 0x0052c40001047983 */ /* 0x000ea20000300800 */
[----:B------:R-:W-:-:S02]  /*20f680*/  LOP3.LUT R24, R24, 0xffff, RZ, 0xc0, !PT ;  /* 0x0000ffff18187812 */ /* 0x000fc400078ec0ff */
[----:B------:R-:W-:Y:S02]  /*20f690*/  LOP3.LUT R26, R26, 0xffff, RZ, 0xc0, !PT ;  /* 0x0000ffff1a1a7812 */ /* 0x000fe400078ec0ff */
[----:B------:R-:W-:Y:S02]  /*20f6a0*/  PRMT R9, R25, 0x3340, R24 ;  /* 0x0000334019097816 */ /* 0x000fe40000000018 */
[----:B0-----:R-:W-:-:S03]  /*20f6b0*/  PRMT R8, R27, 0x3340, R26 ;  /* 0x000033401b087816 */ /* 0x001fc6000000001a */
[----:B------:R0:W-:Y:S04]  /*20f6c0*/  STL [R1+0x458], R9 ;  /* 0x0004580901007387 */ /* 0x0001e80000100800 */
[----:B------:R-:W-:Y:S01]  /*20f6d0*/  STL [R1+0x450], R8 ;  /* 0x0004500801007387 */ /* 0x000fe20000100800 */
[----:B------:R-:W-:Y:S02]  /*20f6e0*/  SHF.R.U32.HI R25, RZ, 0x8, R2 ;  /* 0x00000008ff197819 */ /* 0x000fe40000011602 */
[----:B------:R-:W-:Y:S02]  /*20f6f0*/  SHF.R.U32.HI R24, RZ, 0x8, R3 ;  /* 0x00000008ff187819 */ /* 0x000fe40000011603 */
[----:B---3--:R-:W-:Y:S02]  /*20f700*/  PRMT R7, R11, 0x5410, R5 ;  /* 0x000054100b077816 */ /* 0x008fe40000000005 */
[----:B----4-:R-:W-:-:S03]  /*20f710*/  PRMT R5, R12, 0x5410, R6 ;  /* 0x000054100c057816 */ /* 0x010fc60000000006 */
[----:B------:R1:W-:Y:S04]  /*20f720*/  STL [R1+0x179c], R7 ;  /* 0x00179c0701007387 */ /* 0x0003e80000100800 */
[----:B------:R3:W-:Y:S04]  /*20f730*/  STL [R1+0x1790], R5 ;  /* 0x0017900501007387 */ /* 0x0007e80000100800 */
[----:B------:R-:W4:Y:S04]  /*20f740*/  LDL.LU R21, [R1+0x170] ;  /* 0x0001700001157983 */ /* 0x000f280000300800 */
[----:B------:R-:W4:Y:S04]  /*20f750*/  LDL.LU R22, [R1+0x1cc0] ;  /* 0x001cc00001167983 */ /* 0x000f280000300800 */
[----:B------:R-:W4:Y:S04]  /*20f760*/  LDL.LU R23, [R1+0x16c] ;  /* 0x00016c0001177983 */ /* 0x000f280000300800 */
[----:B0-----:R-:W4:Y:S04]  /*20f770*/  LDL.LU R9, [R1+0x1cb4] ;  /* 0x001cb40001097983 */ /* 0x001f280000300800 */
[----:B-1----:R-:W4:Y:S04]  /*20f780*/  LDL.LU R7, [R1+0x168] ;  /* 0x0001680001077983 */ /* 0x002f280000300800 */
[----:B------:R-:W4:Y:S04]  /*20f790*/  LDL.LU R10, [R1+0x5a8] ;  /* 0x0005a800010a7983 */ /* 0x000f280000300800 */
[----:B------:R-:W4:Y:S04]  /*20f7a0*/  LDL.LU R8, [R1+0x164] ;  /* 0x0001640001087983 */ /* 0x000f280000300800 */
[----:B---3--:R-:W3:Y:S04]  /*20f7b0*/  LDL.LU R5, [R1+0x5b8] ;  /* 0x0005b80001057983 */ /* 0x008ee80000300800 */
[----:B------:R-:W3:Y:S04]  /*20f7c0*/  LDL.LU R11, [R1+0x2d6c] ;  /* 0x002d6c00010b7983 */ /* 0x000ee80000300800 */
[----:B------:R-:W3:Y:S04]  /*20f7d0*/  LDL.LU R2, [R1+0x1b18] ;  /* 0x001b180001027983 */ /* 0x000ee80000300800 */
[----:B------:R-:W3:Y:S01]  /*20f7e0*/  LDL.LU R3, [R1+0x2c38] ;  /* 0x002c380001037983 */ /* 0x000ee20000300800 */
[----:B------:R-:W-:-:S02]  /*20f7f0*/  LOP3.LUT R24, R24, 0xffff, RZ, 0xc0, !PT ;  /* 0x0000ffff18187812 */ /* 0x000fc400078ec0ff */
[----:B------:R-:W-:Y:S01]  /*20f800*/  LOP3.LUT R25, R25, 0xffff, RZ, 0xc0, !PT ;  /* 0x0000ffff19197812 */ /* 0x000fe200078ec0ff */
[----:B------:R-:W3:Y:S04]  /*20f810*/  LDL.LU R6, [R1+0x5354] ;  /* 0x0053540001067983 */ /* 0x000ee80000300800 */
[----:B------:R-:W3:Y:S01]  /*20f820*/  LDL.LU R12, [R1+0x5230] ;  /* 0x00523000010c7983 */ /* 0x000ee20000300800 */
[--C-:B------:R-:W-:Y:S02]  /*20f830*/  PRMT R24, R24, 0x3340, R0.reuse ;  /* 0x0000334018187816 */ /* 0x100fe40000000000 */
[----:B------:R-:W-:-:S03]  /*20f840*/  PRMT R18, R25, 0x3340, R0 ;  /* 0x0000334019127816 */ /* 0x000fc60000000000 */
[----:B------:R-:W-:Y:S04]  /*20f850*/  STL [R1+0x2ac], R24 ;  /* 0x0002ac1801007387 */ /* 0x000fe80000100800 */
[----:B------:R-:W-:Y:S01]  /*20f860*/  STL [R1+0x2a8], R18 ;  /* 0x0002a81201007387 */ /* 0x000fe20000100800 */
[----:B--2---:R-:W-:Y:S02]  /*20f870*/  PRMT R13, R28, 0x5410, R29 ;  /* 0x000054101c0d7816 */ /* 0x004fe4000000001d */
[----:B------:R-:W-:Y:S02]  /*20f880*/  PRMT R16, R16, 0x5410, R14 ;  /* 0x0000541010107816 */ /* 0x000fe4000000000e */
[----:B------:R-:W-:Y:S01]  /*20f890*/  PRMT R14, R17, 0x5410, R15 ;  /* 0x00005410110e7816 */ /* 0x000fe2000000000f */
[----:B------:R0:W-:Y:S04]  /*20f8a0*/  STL [R1+0x878], R13 ;  /* 0x0008780d01007387 */ /* 0x0001e80000100800 */
[----:B------:R-:W-:Y:S04]  /*20f8b0*/  STL [R1+0x874], R16 ;  /* 0x0008741001007387 */ /* 0x000fe80000100800 */
[----:B------:R1:W-:Y:S01]  /*20f8c0*/  STL [R1+0x86c], R14 ;  /* 0x00086c0e01007387 */ /* 0x0003e20000100800 */
[----:B------:R-:W-:-:S02]  /*20f8d0*/  LOP3.LUT R26, R20, 0xffff, RZ, 0xc0, !PT ;  /* 0x0000ffff141a7812 */ /* 0x000fc400078ec0ff */
[----:B------:R-:W-:Y:S02]  /*20f8e0*/  LOP3.LUT R27, R4, 0xffff, RZ, 0xc0, !PT ;  /* 0x0000ffff041b7812 */ /* 0x000fe400078ec0ff */
[----:B------:R-:W2:Y:S01]  /*20f8f0*/  LDL.LU R4, [R1+0x52d0] ;  /* 0x0052d00001047983 */ /* 0x000ea20000300800 */
[----:B0-----:R-:W-:Y:S02]  /*20f900*/  LOP3.LUT R13, R19, 0xffff, RZ, 0xc0, !PT ;  /* 0x0000ffff130d7812 */ /* 0x001fe400078ec0ff */
[----:B------:R-:W-:Y:S02]  /*20f910*/  PRMT R24, R26, 0x3340, R0 ;  /* 0x000033401a187816 */ /* 0x000fe40000000000 */
[----:B------:R-:W-:Y:S02]  /*20f920*/  PRMT R25, R13, 0x3340, R27 ;  /* 0x000033400d197816 */ /* 0x000fe4000000001b */
[----:B------:R-:W-:Y:S02]  /*20f930*/  SHF.R.U32.HI R26, RZ, 0x8, R26 ;  /* 0x00000008ff1a7819 */ /* 0x000fe4000001161a */
[----:B-1----:R-:W-:-:S02]  /*20f940*/  PRMT R14, R25, 0x5410, R24 ;  /* 0x00005410190e7816 */ /* 0x002fc40000000018 */
[----:B------:R-:W-:Y:S02]  /*20f950*/  SHF.R.U32.HI R25, RZ, 0x8, R13 ;  /* 0x00000008ff197819 */ /* 0x000fe4000001160d */
[----:B------:R-:W-:Y:S02]  /*20f960*/  SHF.R.U32.HI R24, RZ, 0x8, R27 ;  /* 0x00000008ff187819 */ /* 0x000fe4000001161b */
[----:B------:R-:W-:Y:S02]  /*20f970*/  LOP3.LUT R26, R26, 0xffff, RZ, 0xc0, !PT ;  /* 0x0000ffff1a1a7812 */ /* 0x000fe400078ec0ff */
[----:B------:R-:W-:Y:S02]  /*20f980*/  LOP3.LUT R25, R25, 0xffff, RZ, 0xc0, !PT ;  /* 0x0000ffff19197812 */ /* 0x000fe400078ec0ff */
[----:B------:R-:W-:Y:S01]  /*20f990*/  LOP3.LUT R24, R24, 0xffff, RZ, 0xc0, !PT ;  /* 0x0000ffff18187812 */ /* 0x000fe200078ec0ff */
[----:B------:R0:W-:Y:S03]  /*20f9a0*/  STL [R1+0x5b0], R14 ;  /* 0x0005b00e01007387 */ /* 0x0001e60000100800 */
[----:B------:R-:W-:-:S02]  /*20f9b0*/  PRMT R15, R25, 0x3340, R24 ;  /* 0x00003340190f7816 */ /* 0x000fc40000000018 */
[----:B0-----:R-:W-:-:S03]  /*20f9c0*/  PRMT R14, R26, 0x3340, R0 ;  /* 0x000033401a0e7816 */ /* 0x001fc60000000000 */
[----:B------:R-:W-:Y:S04]  /*20f9d0*/  STL [R1+0x44c], R15 ;  /* 0x00044c0f01007387 */ /* 0x000fe80000100800 */
[----:B------:R-:W-:Y:S01]  /*20f9e0*/  STL [R1+0x2a4], R14 ;  /* 0x0002a40e01007387 */ /* 0x000fe20000100800 */
[----:B----4-:R-:W-:Y:S02]  /*20f9f0*/  PRMT R13, R22, 0x5410, R21 ;  /* 0x00005410160d7816 */ /* 0x010fe40000000015 */
[----:B------:R-:W-:-:S03]  /*20fa00*/  PRMT R9, R9, 0x5410, R23 ;  /* 0x0000541009097816 */ /* 0x000fc60000000017 */
[----:B------:R-:W-:Y:S01]  /*20fa10*/  STL [R1+0x85c], R13 ;  /* 0x00085c0d01007387 */ /* 0x000fe20000100800 */
[----:B------:R-:W-:Y:S02]  /*20fa20*/  PRMT R7, R10, 0x5410, R7 ;  /* 0x000054100a077816 */ /* 0x000fe40000000007 */
[----:B---3--:R-:W-:Y:S01]  /*20fa30*/  PRMT R5, R5, 0x5410, R8 ;  /* 0x0000541005057816 */ /* 0x008fe20000000008 */
[----:B------:R0:W-:Y:S04]  /*20fa40*/  STL [R1+0x858], R9 ;  /* 0x0008580901007387 */ /* 0x0001e80000100800 */
[----:B------:R-:W-:Y:S01]  /*20fa50*/  STL [R1+0x868], R7 ;  /* 0x0008680701007387 */ /* 0x000fe20000100800 */
[----:B------:R-:W-:Y:S02]  /*20fa60*/  LOP3.LUT R18, R2, 0xffff, RZ, 0xc0, !PT ;  /* 0x0000ffff02127812 */ /* 0x000fe400078ec0ff */
[----:B------:R-:W-:Y:S01]  /*20fa70*/  LOP3.LUT R26, R3, 0xffff, RZ, 0xc0, !PT ;  /* 0x0000ffff031a7812 */ /* 0x000fe200078ec0ff */
[----:B------:R1:W-:Y:S04]  /*20fa80*/  STL [R1+0x854], R5 ;  /* 0x0008540501007387 */ /* 0x0003e80000100800 */
[----:B------:R-:W3:Y:S04]  /*20fa90*/  LDL.LU R2, [R1+0x160] ;  /* 0x0001600001027983 */ /* 0x000ee80000300800 */
[----:B------:R-:W3:Y:S04]  /*20faa0*/  LDL.LU R3, [R1+0x1c98] ;  /* 0x001c980001037983 */ /* 0x000ee80000300800 */
[----:B------:R-:W4:Y:S04]  /*20fab0*/  LDL.LU R17, [R1+0x15c] ;  /* 0x00015c0001117983 */ /* 0x000f280000300800 */
[----:B------:R-:W4:Y:S04]  /*20fac0*/  LDL.LU R19, [R1+0x1c9c] ;  /* 0x001c9c0001137983 */ /* 0x000f280000300800 */
[----:B------:R-:W4:Y:S01]  /*20fad0*/  LDL.LU R20, [R1+0x158] ;  /* 0x0001580001147983 */ /* 0x000f220000300800 */
[----:B------:R-:W-:-:S03]  /*20fae0*/  LOP3.LUT R27, R11, 0xffff, RZ, 0xc0, !PT ;  /* 0x0000ffff0b1b7812 */ /* 0x000fc600078ec0ff */
[----:B------:R-:W4:Y:S04]  /*20faf0*/  LDL.LU R21, [R1+0x1c84] ;  /* 0x001c840001157983 */ /* 0x000f280000300800 */
[----:B0-----:R-:W4:Y:S04]  /*20fb00*/  LDL.LU R9, [R1+0x5330] ;  /* 0x0053300001097983 */ /* 0x001f280000300800 */
[----:B------:R-:W4:Y:S04]  /*20fb10*/  LDL.LU R22, [R1+0x51f0] ;  /* 0x0051f00001167983 */ /* 0x000f280000300800 */
[----:B------:R-:W4:Y:S01]  /*20fb20*/  LDL.LU R23, [R1+0x5298] ;  /* 0x0052980001177983 */ /* 0x000f220000300800 */
[----:B------:R-:W-:-:S02]  /*20fb30*/  PRMT R24, R18, 0x3340, R0 ;  /* 0x0000334012187816 */ /* 0x000fc40000000000 */
[----:B------:R-:W-:Y:S02]  /*20fb40*/  PRMT R25, R27, 0x3340, R26 ;  /* 0x000033401b197816 */ /* 0x000fe4000000001a */
[----:B-1----:R-:W-:Y:S02]  /*20fb50*/  LOP3.LUT R5, R6, 0xffff, RZ, 0xc0, !PT ;  /* 0x0000ffff06057812 */ /* 0x002fe400078ec0ff */
[----:B------:R-:W-:Y:S02]  /*20fb60*/  LOP3.LUT R7, R12, 0xffff, RZ, 0xc0, !PT ;  /* 0x0000ffff0c077812 */ /* 0x000fe400078ec0ff */
[----:B------:R-:W-:Y:S02]  /*20fb70*/  PRMT R6, R25, 0x5410, R24 ;  /* 0x0000541019067816 */ /* 0x000fe40000000018 */
[----:B------:R-:W-:Y:S01]  /*20fb80*/  PRMT R24, R7, 0x3340, R0 ;  /* 0x0000334007187816 */ /* 0x000fe20000000000 */
[----:B------:R-:W-:Y:S04]  /*20fb90*/  STL [R1+0x7818], R18 ;  /* 0x0078181201007387 */ /* 0x000fe80000100800 */
[----:B------:R0:W-:Y:S01]  /*20fba0*/  STL [R1+0x5b8], R6 ;  /* 0x0005b80601007387 */ /* 0x0001e20000100800 */
[----:B--2---:R-:W-:-:S04]  /*20fbb0*/  LOP3.LUT R4, R4, 0xffff, RZ, 0xc0, !PT ;  /* 0x0000ffff04047812 */ /* 0x004fc800078ec0ff */
[----:B------:R-:W-:-:S04]  /*20fbc0*/  PRMT R25, R5, 0x3340, R4 ;  /* 0x0000334005197816 */ /* 0x000fc80000000004 */
[----:B0-----:R-:W-:Y:S02]  /*20fbd0*/  PRMT R6, R25, 0x5410, R24 ;  /* 0x0000541019067816 */ /* 0x001fe40000000018 */
[----:B------:R-:W-:Y:S02]  /*20fbe0*/  SHF.R.U32.HI R25, RZ, 0x8, R27 ;  /* 0x00000008ff197819 */ /* 0x000fe4000001161b */
[----:B------:R-:W-:Y:S02]  /*20fbf0*/  SHF.R.U32.HI R24, RZ, 0x8, R26 ;  /* 0x00000008ff187819 */ /* 0x000fe4000001161a */
[----:B------:R-:W-:Y:S01]  /*20fc00*/  SHF.R.U32.HI R27, RZ, 0x8, R5 ;  /* 0x00000008ff1b7819 */ /* 0x000fe20000011605 */
[----:B------:R0:W-:Y:S04]  /*20fc10*/  STL [R1+0x5a8], R6 ;  /* 0x0005a80601007387 */ /* 0x0001e80000100800 */
[----:B------:R-:W2:Y:S04]  /*20fc20*/  LDL.LU R10, [R1+0x154] ;  /* 0x00015400010a7983 */ /* 0x000ea80000300800 */
[----:B------:R-:W2:Y:S01]  /*20fc30*/  LDL.LU R8, [R1+0x1c7c] ;  /* 0x001c7c0001087983 */ /* 0x000ea20000300800 */
[----:B------:R-:W-:-:S03]  /*20fc40*/  SHF.R.U32.HI R26, RZ, 0x8, R4 ;  /* 0x00000008ff1a7819 */ /* 0x000fc60000011604 */
[----:B------:R-:W2:Y:S01]  /*20fc50*/  LDL.LU R5, [R1+0x150] ;  /* 0x0001500001057983 */ /* 0x000ea20000300800 */
[----:B------:R-:W-:Y:S02]  /*20fc60*/  LOP3.LUT R25, R25, 0xffff, RZ, 0xc0, !PT ;  /* 0x0000ffff19197812 */ /* 0x000fe400078ec0ff */
[----:B------:R-:W-:Y:S02]  /*20fc70*/  LOP3.LUT R24, R24, 0xffff, RZ, 0xc0, !PT ;  /* 0x0000ffff18187812 */ /* 0x000fe400078ec0ff */
[----:B------:R-:W-:Y:S01]  /*20fc80*/  LOP3.LUT R27, R27, 0xffff, RZ, 0xc0, !PT ;  /* 0x0000ffff1b1b7812 */ /* 0x000fe200078ec0ff */
[----:B0-----:R-:W2:Y:S01]  /*20fc90*/  LDL.LU R6, [R1+0x1c6c] ;  /* 0x001c6c0001067983 */ /* 0x001ea20000300800 */
[----:B------:R-:W-:Y:S02]  /*20fca0*/  LOP3.LUT R26, R26, 0xffff, RZ, 0xc0, !PT ;  /* 0x0000ffff1a1a7812 */ /* 0x000fe400078ec0ff */
[----:B------:R-:W-:Y:S01]  /*20fcb0*/  PRMT R11, R25, 0x3340, R24 ;  /* 0x00003340190b7816 */ /* 0x000fe20000000018 */
[----:B------:R-:W2:Y:S04]  /*20fcc0*/  LDL.LU R12, [R1+0x14c] ;  /* 0x00014c00010c7983 */ /* 0x000ea80000300800 */
[----:B------:R-:W2:Y:S01]  /*20fcd0*/  LDL.LU R4, [R1+0x29c] ;  /* 0x00029c0001047983 */ /* 0x000ea20000300800 */
[----:B------:R-:W-:-:S03]  /*20fce0*/  PRMT R13, R27, 0x3340, R26 ;  /* 0x000033401b0d7816 */ /* 0x000fc6000000001a */
[----:B------:R0:W-:Y:S04]  /*20fcf0*/  STL [R1+0x460], R11 ;  /* 0x0004600b01007387 */ /* 0x0001e80000100800 */
[----:B0-----:R-:W2:Y:S04]  /*20fd00*/  LDL.LU R11, [R1+0x5334] ;  /* 0x00533400010b7983 */ /* 0x001ea80000300800 */
[----:B------:R-:W-:Y:S01]  /*20fd10*/  STL [R1+0x444], R13 ;  /* 0x0004440d01007387 */ /* 0x000fe20000100800 */
[----:B---3--:R-:W-:-:S03]  /*20fd20*/  PRMT R3, R3, 0x5410, R2 ;  /* 0x0000541003037816 */ /* 0x008fc60000000002 */
[----:B------:R-:W3:Y:S04]  /*20fd30*/  LDL.LU R2, [R1+0x51fc] ;  /* 0x0051fc0001027983 */ /* 0x000ee80000300800 */
[----:B------:R0:W-:Y:S04]  /*20fd40*/  STL [R1+0x850], R3 ;  /* 0x0008500301007387 */ /* 0x0001e80000100800 */
[----:B0-----:R-:W3:Y:S01]  /*20fd50*/  LDL.LU R3, [R1+0x52a0] ;  /* 0x0052a00001037983 */ /* 0x001ee20000300800 */
[----:B----4-:R-:W-:Y:S02]  /*20fd60*/  LOP3.LUT R9, R9, 0xffff, RZ, 0xc0, !PT ;  /* 0x0000ffff09097812 */ /* 0x010fe400078ec0ff */
[----:B------:R-:W-:-:S02]  /*20fd70*/  LOP3.LUT R26, R22, 0xffff, RZ, 0xc0, !PT ;  /* 0x0000ffff161a7812 */ /* 0x000fc400078ec0ff */
[----:B------:R-:W-:Y:S02]  /*20fd80*/  LOP3.LUT R27, R23, 0xffff, RZ, 0xc0, !PT ;  /* 0x0000ffff171b7812 */ /* 0x000fe400078ec0ff */
[----:B------:R-:W-:Y:S02]  /*20fd90*/  PRMT R14, R19, 0x5410, R17 ;  /* 0x00005410130e7816 */ /* 0x000fe40000000011 */
[----:B------:R-:W-:Y:S02]  /*20fda0*/  PRMT R13, R21, 0x5410, R20 ;  /* 0x00005410150d7816 */ /* 0x000fe40000000014 */
[----:B------:R-:W-:Y:S02]  /*20fdb0*/  PRMT R24, R26, 0x3340, R0 ;  /* 0x000033401a187816 */ /* 0x000fe40000000000 */
[----:B------:R-:W-:Y:S01]  /*20fdc0*/  PRMT R25, R9, 0x3340, R27 ;  /* 0x0000334009197816 */ /* 0x000fe2000000001b */
[----:B------:R-:W-:Y:S04]  /*20fdd0*/  STL [R1+0x848], R14 ;  /* 0x0008480e01007387 */ /* 0x000fe80000100800 */
[----:B------:R0:W-:Y:S01]  /*20fde0*/  STL [R1+0x84c], R13 ;  /* 0x00084c0d01007387 */ /* 0x0001e20000100800 */
[----:B------:R-:W-:-:S04]  /*20fdf0*/  SHF.R.U32.HI R26, RZ, 0x8, R26 ;  /* 0x00000008ff1a7819 */ /* 0x000fc8000001161a */
[----:B------:R-:W-:Y:S02]  /*20fe00*/  LOP3.LUT R26, R26, 0xffff, RZ, 0xc0, !PT ;  /* 0x0000ffff1a1a7812 */ /* 0x000fe400078ec0ff */
[----:B0-----:R-:W-:Y:S02]  /*20fe10*/  PRMT R13, R25, 0x5410, R24 ;  /* 0x00005410190d7816 */ /* 0x001fe40000000018 */
[----:B------:R-:W-:Y:S02]  /*20fe20*/  SHF.R.U32.HI R25, RZ, 0x8, R9 ;  /* 0x00000008ff197819 */ /* 0x000fe40000011609 */
[----:B------:R-:W-:Y:S02]  /*20fe30*/  SHF.R.U32.HI R24, RZ, 0x8, R27 ;  /* 0x00000008ff187819 */ /* 0x000fe4000001161b */
[----:B------:R-:W-:Y:S02]  /*20fe40*/  LOP3.LUT R25, R25, 0xffff, RZ, 0xc0, !PT ;  /* 0x0000ffff19197812 */ /* 0x000fe400078ec0ff */
[----:B------:R-:W-:Y:S01]  /*20fe50*/  LOP3.LUT R24, R24, 0xffff, RZ, 0xc0, !PT ;  /* 0x0000ffff18187812 */ /* 0x000fe200078ec0ff */
[----:B------:R0:W-:Y:S01]  /*20fe60*/  STL [R1+0x5a4], R13 ;  /* 0x0005a40d01007387 */ /* 0x0001e20000100800 */
[----:B------:R-:W-:-:S02]  /*20fe70*/  PRMT R9, R26, 0x3340, R0 ;  /* 0x000033401a097816 */ /* 0x000fc40000000000 */
[----:B0-----:R-:W-:-:S05]  /*20fe80*/  PRMT R13, R25, 0x3340, R24 ;  /* 0x00003340190d7816 */ /* 0x001fca0000000018 */
[----:B------:R-:W-:Y:S01]  /*20fe90*/  STL [R1+0x440], R13 ;  /* 0x0004400d01007387 */ /* 0x000fe20000100800 */
[----:B--2---:R-:W-:-:S05]  /*20fea0*/  PRMT R26, R8, 0x5410, R10 ;  /* 0x00005410081a7816 */ /* 0x004fca000000000a */
[----:B------:R-:W-:Y:S01]  /*20feb0*/  STL [R1+0x781c], R26 ;  /* 0x00781c1a01007387 */ /* 0x000fe20000100800 */
[----:B------:R-:W-:-:S03]  /*20fec0*/  PRMT R25, R6, 0x5410, R5 ;  /* 0x0000541006197816 */ /* 0x000fc60000000005 */
[----:B------:R-:W-:Y:S04]  /*20fed0*/  STL [R1+0x2a0], R9 ;  /* 0x0002a00901007387 */ /* 0x000fe80000100800 */
[----:B------:R-:W-:Y:S04]  /*20fee0*/  STL [R1+0x7820], R25 ;  /* 0x0078201901007387 */ /* 0x000fe80000100800 */
[----:B------:R-:W2:Y:S04]  /*20fef0*/  LDL.LU R16, [R1+0x148] ;  /* 0x0001480001107983 */ /* 0x000ea80000300800 */
[----:B------:R-:W2:Y:S04]  /*20ff00*/  LDL.LU R15, [R1+0x1c64] ;  /* 0x001c6400010f7983 */ /* 0x000ea80000300800 */
[----:B------:R-:W4:Y:S04]  /*20ff10*/  LDL.LU R20, [R1+0x144] ;  /* 0x0001440001147983 */ /* 0x000f280000300800 */
[----:B------:R-:W4:Y:S01]  /*20ff20*/  LDL.LU R6, [R1+0x1c54] ;  /* 0x001c540001067983 */ /* 0x000f220000300800 */
[----:B------:R-:W-:-:S03]  /*20ff30*/  PRMT R27, R4, 0x5410, R12 ;  /* 0x00005410041b7816 */ /* 0x000fc6000000000c */
[----:B------:R-:W4:Y:S04]  /*20ff40*/  LDL.LU R12, [R1+0x13c] ;  /* 0x00013c00010c7983 */ /* 0x000f280000300800 */
[----:B------:R-:W4:Y:S04]  /*20ff50*/  LDL.LU R4, [R1+0x590] ;  /* 0x0005900001047983 */ /* 0x000f280000300800 */
[----:B------:R-:W-:Y:S01]  /*20ff60*/  STL [R1+0x7824], R27 ;  /* 0x0078241b01007387 */ /* 0x000fe20000100800 */
[----:B------:R-:W-:Y:S02]  /*20ff70*/  LOP3.LUT R5, R11, 0xffff, RZ, 0xc0, !PT ;  /* 0x0000ffff0b057812 */ /* 0x000fe400078ec0ff */
[----:B---3--:R-:W-:-:S04]  /*20ff80*/  LOP3.LUT R8, R2, 0xffff, RZ, 0xc0, !PT ;  /* 0x0000ffff02087812 */ /* 0x008fc800078ec0ff */
[----:B------:R-:W-:Y:S02]  /*20ff90*/  PRMT R24, R8, 0x3340, R0 ;  /* 0x0000334008187816 */ /* 0x000fe40000000000 */
[----:B------:R-:W-:Y:S02]  /*20ffa0*/  LOP3.LUT R2, R3, 0xffff, RZ, 0xc0, !PT ;  /* 0x0000ffff03027812 */ /* 0x000fe400078ec0ff */
[----:B------:R-:W3:Y:S04]  /*20ffb0*/  LDL.LU R3, [R1+0x2e28] ;  /* 0x002e280001037983 */ /* 0x000ee80000300800 */
[----:B------:R0:W-:Y:S04]  /*20ffc0*/  STL [R1+0x15c], R8 ;  /* 0x00015c0801007387 */ /* 0x0001e80000100800 */
[----:B------:R-:W3:Y:S04]  /*20ffd0*/  LDL.LU R17, [R1+0x2108] ;  /* 0x0021080001117983 */ /* 0x000ee80000300800 */
[----:B------:R-:W3:Y:S01]  /*20ffe0*/  LDL.LU R19, [R1+0x2d08] ;  /* 0x002d080001137983 */ /* 0x000ee20000300800 */
[----:B0-----:R-:W-:-:S04]  /*20fff0*/  PRMT R8, R5, 0x3340, R2 ;  /* 0x0000334005087816 */ /* 0x001fc80000000002 */
[----:B------:R-:W-:Y:S02]  /*210000*/  PRMT R8, R8, 0x5410, R24 ;  /* 0x0000541008087816 */ /* 0x000fe40000000018 */
[----:B------:R-:W-:Y:S02]  /*210010*/  SHF.R.U32.HI R24, RZ, 0x8, R7 ;  /* 0x00000008ff187819 */ /* 0x000fe40000011607 */
[----:B------:R-:W-:Y:S02]  /*210020*/  SHF.R.U32.HI R2, RZ, 0x8, R2 ;  /* 0x00000008ff027819 */ /* 0x000fe40000011602 */
[----:B------:R-:W-:Y:S02]  /*210030*/  LOP3.LUT R24, R24, 0xffff, RZ, 0xc0, !PT ;  /* 0x0000ffff18187812 */ /* 0x000fe400078ec0ff */
[----:B------:R-:W-:Y:S01]  /*210040*/  LOP3.LUT R14, R2, 0xffff, RZ, 0xc0, !PT ;  /* 0x0000ffff020e7812 */ /* 0x000fe200078ec0ff */
[----:B------:R0:W-:Y:S04]  /*210050*/  STL [R1+0x5a0], R8 ;  /* 0x0005a00801007387 */ /* 0x0001e80000100800 */
[----:B------:R-:W3:Y:S01]  /*210060*/  LDL.LU R21, [R1+0x140] ;  /* 0x0001400001157983 */ /* 0x000ee20000300800 */
[----:B------:R-:W-:-:S03]  /*210070*/  PRMT R2, R24, 0x3340, R0 ;  /* 0x0000334018027816 */ /* 0x000fc60000000000 */
[----:B------:R-:W3:Y:S01]  /*210080*/  LDL.LU R22, [R1+0x1c50] ;  /* 0x001c500001167983 */ /* 0x000ee20000300800 */
[----:B------:R-:W-:-:S03]  /*210090*/  SHF.R.U32.HI R5, RZ, 0x8, R5 ;  /* 0x00000008ff057819 */ /* 0x000fc60000011605 */
[----:B------:R1:W-:Y:S04]  /*2100a0*/  STL [R1+0x29c], R2 ;  /* 0x00029c0201007387 */ /* 0x0003e80000100800 */
[----:B------:R-:W3:Y:S04]  /*2100b0*/  LDL.LU R23, [R1+0x138] ;  /* 0x0001380001177983 */ /* 0x000ee80000300800 */
[----:B------:R-:W3:Y:S04]  /*2100c0*/  LDL.LU R9, [R1+0x588] ;  /* 0x0005880001097983 */ /* 0x000ee80000300800 */
[----:B------:R-:W3:Y:S04]  /*2100d0*/  LDL.LU R7, [R1+0x90] ;  /* 0x0000900001077983 */ /* 0x000ee80000300800 */
[----:B------:R-:W3:Y:S01]  /*2100e0*/  LDL.LU R10, [R1+0x434] ;  /* 0x00043400010a7983 */ /* 0x000ee20000300800 */
[----:B------:R-:W-:-:S03]  /*2100f0*/  LOP3.LUT R13, R5, 0xffff, RZ, 0xc0, !PT ;  /* 0x0000ffff050d7812 */ /* 0x000fc600078ec0ff */
[----:B0-----:R-:W3:Y:S04]  /*210100*/  LDL.LU R8, [R1+0x98] ;  /* 0x0000980001087983 */ /* 0x001ee80000300800 */
[----:B------:R-:W3:Y:S04]  /*210110*/  LDL.LU R5, [R1+0x584] ;  /* 0x0005840001057983 */ /* 0x000ee80000300800 */
[----:B-1----:R-:W3:Y:S04]  /*210120*/  LDL.LU R2, [R1+0x2e38] ;  /* 0x002e380001027983 */ /* 0x002ee80000300800 */
[----:B------:R-:W3:Y:S01]  /*210130*/  LDL.LU R11, [R1+0x210c] ;  /* 0x00210c00010b7983 */ /* 0x000ee20000300800 */
[----:B------:R-:W-:-:S05]  /*210140*/  PRMT R14, R13, 0x3340, R14 ;  /* 0x000033400d0e7816 */ /* 0x000fca000000000e */
[----:B------:R-:W-:Y:S01]  /*210150*/  STL [R1+0x454], R14 ;  /* 0x0004540e01007387 */ /* 0x000fe20000100800 */
[----:B--2---:R-:W-:Y:S02]  /*210160*/  PRMT R13, R15, 0x5410, R16 ;  /* 0x000054100f0d7816 */ /* 0x004fe40000000010 */
[----:B----4-:R-:W-:Y:S02]  /*210170*/  PRMT R6, R6, 0x5410, R20 ;  /* 0x0000541006067816 */ /* 0x010fe40000000014 */
[----:B------:R-:W-:Y:S01]  /*210180*/  PRMT R20, R4, 0x5410, R12 ;  /* 0x0000541004147816 */ /* 0x000fe2000000000c */
[----:B------:R-:W-:Y:S04]  /*210190*/  STL [R1+0x844], R13 ;  /* 0x0008440d01007387 */ /* 0x000fe80000100800 */
[----:B------:R-:W2:Y:S04]  /*2101a0*/  LDL.LU R4, [R1+0x2d2c] ;  /* 0x002d2c0001047983 */ /* 0x000ea80000300800 */
[----:B------:R0:W-:Y:S04]  /*2101b0*/  STL [R1+0x80], R6 ;  /* 0x0000800601007387 */ /* 0x0001e80000100800 */
[----:B0-----:R-:W4:Y:S04]  /*2101c0*/  LDL.LU R6, [R1+0x2dec] ;  /* 0x002dec0001067983 */ /* 0x001f280000300800 */
[----:B------:R-:W4:Y:S04]  /*2101d0*/  LDL.LU R12, [R1+0x1b2c] ;  /* 0x001b2c00010c7983 */ /* 0x000f280000300800 */
[----:B------:R0:W-:Y:S01]  /*2101e0*/  STL [R1+0x7810], R20 ;  /* 0x0078101401007387 */ /* 0x0001e20000100800 */
[----:B---3--:R-:W-:-:S03]  /*2101f0*/  LOP3.LUT R14, R3, 0xffff, RZ, 0xc0, !PT ;  /* 0x0000ffff030e7812 */ /* 0x008fc600078ec0ff */
[----:B------:R-:W3:Y:S01]  /*210200*/  LDL.LU R3, [R1+0x2c78] ;  /* 0x002c780001037983 */ /* 0x000ee20000300800 */
[----:B------:R-:W-:Y:S02]  /*210210*/  LOP3.LUT R13, R17, 0xffff, RZ, 0xc0, !PT ;  /* 0x0000ffff110d7812 */ /* 0x000fe400078ec0ff */
[----:B------:R-:W-:Y:S02]  /*210220*/  LOP3.LUT R15, R19, 0xffff, RZ, 0xc0, !PT ;  /* 0x0000ffff130f7812 */ /* 0x000fe400078ec0ff */
[----:B------:R-:W-:Y:S02]  /*210230*/  PRMT R24, R13, 0x3340, R0 ;  /* 0x000033400d187816 */ /* 0x000fe40000000000 */
[----:B------:R-:W-:Y:S02]  /*210240*/  PRMT R16, R14, 0x3340, R15 ;  /* 0x000033400e107816 */ /* 0x000fe4000000000f */
[----:B------:R-:W-:Y:S02]  /*210250*/  SHF.R.U32.HI R14, RZ, 0x8, R14 ;  /* 0x00000008ff0e7819 */ /* 0x000fe4000001160e */
[----:B------:R-:W-:-:S02]  /*210260*/  PRMT R16, R16, 0x5410, R24 ;  /* 0x0000541010107816 */ /* 0x000fc40000000018 */
[----:B------:R-:W-:Y:S02]  /*210270*/  SHF.R.U32.HI R24, RZ, 0x8, R15 ;  /* 0x00000008ff187819 */ /* 0x000fe4000001160f */
[----:B------:R-:W-:Y:S02]  /*210280*/  SHF.R.U32.HI R13, RZ, 0x8, R13 ;  /* 0x00000008ff0d7819 */ /* 0x000fe4000001160d */
[----:B------:R-:W-:Y:S02]  /*210290*/  LOP3.LUT R14, R14, 0xffff, RZ, 0xc0, !PT ;  /* 0x0000ffff0e0e7812 */ /* 0x000fe400078ec0ff */
[----:B------:R-:W-:Y:S02]  /*2102a0*/  LOP3.LUT R24, R24, 0xffff, RZ, 0xc0, !PT ;  /* 0x0000ffff18187812 */ /* 0x000fe400078ec0ff */
[----:B------:R-:W-:Y:S02]  /*2102b0*/  LOP3.LUT R13, R13, 0xffff, RZ, 0xc0, !PT ;  /* 0x0000ffff0d0d7812 */ /* 0x000fe400078ec0ff */
[----:B------:R-:W-:-:S02]  /*2102c0*/  PRMT R14, R14, 0x3340, R24 ;  /* 0x000033400e0e7816 */ /* 0x000fc40000000018 */
[----:B------:R-:W-:Y:S02]  /*2102d0*/  PRMT R13, R13, 0x3340, R0 ;  /* 0x000033400d0d7816 */ /* 0x000fe40000000000 */
[----:B0-----:R-:W-:Y:S01]  /*2102e0*/  PRMT R20, R22, 0x5410, R21 ;  /* 0x0000541016147816 */ /* 0x001fe20000000015 */
[----:B------:R-:W-:Y:S04]  /*2102f0*/  STL [R1+0x590], R16 ;  /* 0x0005901001007387 */ /* 0x000fe80000100800 */
[----:B------:R-:W-:Y:S04]  /*210300*/  STL [R1+0x43c], R14 ;  /* 0x00043c0e01007387 */ /* 0x000fe80000100800 */
[----:B------:R-:W-:Y:S04]  /*210310*/  STL [R1+0x782c], R20 ;  /* 0x00782c1401007387 */ /* 0x000fe80000100800 */
[----:B------:R0:W-:Y:S01]  /*210320*/  STL [R1+0x298], R13 ;  /* 0x0002980d01007387 */ /* 0x0001e20000100800 */
[----:B------:R-:W-:-:S02]  /*210330*/  PRMT R9, R9, 0x5410, R23 ;  /* 0x0000541009097816 */ /* 0x000fc40000000017 */
[----:B0-----:R-:W-:Y:S02]  /*210340*/  PRMT R13, R10, 0x5410, R7 ;  /* 0x000054100a0d7816 */ /* 0x001fe40000000007 */
[----:B------:R-:W-:-:S03]  /*210350*/  PRMT R7, R5, 0x5410, R8 ;  /* 0x0000541005077816 */ /* 0x000fc60000000008 */
[----:B------:R-:W-:Y:S04]  /*210360*/  STL [R1+0x7830], R13 ;  /* 0x0078300d01007387 */ /* 0x000fe80000100800 */
[----:B------:R-:W-:Y:S04]  /*210370*/  STL [R1+0x8c], R9 ;  /* 0x00008c0901007387 */ /* 0x000fe80000100800 */
[----:B------:R0:W-:Y:S01]  /*210380*/  STL [R1+0x98], R7 ;  /* 0x0000980701007387 */ /* 0x0001e20000100800 */
[----:B------:R-:W-:-:S03]  /*210390*/  LOP3.LUT R5, R11, 0xffff, RZ, 0xc0, !PT ;  /* 0x0000ffff0b057812 */ /* 0x000fc600078ec0ff */
[----:B0-----:R-:W3:Y:S04]  /*2103a0*/  LDL.LU R7, [R1+0x94] ;  /* 0x0000940001077983 */ /* 0x001ee80000300800 */
[----:B------:R-:W3:Y:S04]  /*2103b0*/  LDL.LU R10, [R1+0x1c20] ;  /* 0x001c2000010a7983 */ /* 0x000ee80000300800 */
[----:B------:R-:W3:Y:S04]  /*2103c0*/  LDL.LU R8, [R1+0xa0] ;  /* 0x0000a00001087983 */ /* 0x000ee80000300800 */
[----:B------:R-:W3:Y:S01]  /*2103d0*/  LDL.LU R11, [R1+0x290] ;  /* 0x00029000010b7983 */ /* 0x000ee20000300800 */
[----:B------:R-:W-:-:S02]  /*2103e0*/  LOP3.LUT R2, R2, 0xffff, RZ, 0xc0, !PT ;  /* 0x0000ffff02027812 */ /* 0x000fc400078ec0ff */
[----:B------:R-:W-:Y:S02]  /*2103f0*/  PRMT R24, R5, 0x3340, R0 ;  /* 0x0000334005187816 */ /* 0x000fe40000000000 */
[----:B--2---:R-:W-:Y:S02]  /*210400*/  LOP3.LUT R4, R4, 0xffff, RZ, 0xc0, !PT ;  /* 0x0000ffff04047812 */ /* 0x004fe400078ec0ff */
[----:B----4-:R-:W-:Y:S02]  /*210410*/  LOP3.LUT R9, R6, 0xffff, RZ, 0xc0, !PT ;  /* 0x0000ffff06097812 */ /* 0x010fe400078ec0ff */
[----:B------:R-:W-:Y:S02]  /*210420*/  LOP3.LUT R6, R12, 0xffff, RZ, 0xc0, !PT ;  /* 0x0000ffff0c067812 */ /* 0x000fe400078ec0ff */
[----:B------:R-:W-:-:S04]  /*210430*/  PRMT R12, R2, 0x3340, R4 ;  /* 0x00003340020c7816 */ /* 0x000fc80000000004 */
[----:B------:R-:W-:Y:S02]  /*210440*/  PRMT R13, R12, 0x5410, R24 ;  /* 0x000054100c0d7816 */ /* 0x000fe40000000018 */
[----:B------:R-:W-:-:S03]  /*210450*/  PRMT R24, R6, 0x3340, R0 ;  /* 0x0000334006187816 */ /* 0x000fc60000000000 */
[----:B------:R0:W-:Y:S01]  /*210460*/  STL [R1+0x588], R13 ;  /* 0x0005880d01007387 */ /* 0x0001e20000100800 */
[----:B---3--:R-:W-:-:S04]  /*210470*/  LOP3.LUT R3, R3, 0xffff, RZ, 0xc0, !PT ;  /* 0x0000ffff03037812 */ /* 0x008fc800078ec0ff */
[----:B------:R-:W-:-:S04]  /*210480*/  PRMT R12, R9, 0x3340, R3 ;  /* 0x00003340090c7816 */ /* 0x000fc80000000003 */
[----:B------:R-:W-:Y:S02]  /*210490*/  PRMT R12, R12, 0x5410, R24 ;  /* 0x000054100c0c7816 */ /* 0x000fe40000000018 */
[----:B0-----:R-:W-:-:S03]  /*2104a0*/  SHF.R.U32.HI R13, RZ, 0x8, R9 ;  /* 0x00000008ff0d7819 */ /* 0x001fc60000011609 */
[----:B------:R0:W-:Y:S04]  /*2104b0*/  STL [R1+0x584], R12 ;  /* 0x0005840c01007387 */ /* 0x0001e80000100800 */
[----:B------:R-:W2:Y:S04]  /*2104c0*/  LDL.LU R14, [R1+0x9c] ;  /* 0x00009c00010e7983 */ /* 0x000ea80000300800 */
[----:B------:R-:W2:Y:S04]  /*2104d0*/  LDL.LU R16, [R1+0x774] ;  /* 0x0007740001107983 */ /* 0x000ea80000300800 */
[----:B------:R-:W3:Y:S04]  /*2104e0*/  LDL.LU R15, [R1+0xa4] ;  /* 0x0000a400010f7983 */ /* 0x000ee80000300800 */
[----:B------:R-:W3:Y:S01]  /*2104f0*/  LDL.LU R9, [R1+0x564] ;  /* 0x0005640001097983 */ /* 0x000ee20000300800 */
[----:B------:R-:W-:-:S03]  /*210500*/  SHF.R.U32.HI R18, RZ, 0x8, R3 ;  /* 0x00000008ff127819 */ /* 0x000fc60000011603 */
[----:B------:R-:W4:Y:S04]  /*210510*/  LDL.LU R17, [R1+0xa8] ;  /* 0x0000a80001117983 */ /* 0x000f280000300800 */
[----:B------:R-:W4:Y:S01]  /*210520*/  LDL.LU R3, [R1+0x42c] ;  /* 0x00042c0001037983 */ /* 0x000f220000300800 */
[----:B------:R-:W-:Y:S02]  /*210530*/  SHF.R.U32.HI R2, RZ, 0x8, R2 ;  /* 0x00000008ff027819 */ /* 0x000fe40000011602 */
[----:B------:R-:W-:Y:S01]  /*210540*/  SHF.R.U32.HI R24, RZ, 0x8, R4 ;  /* 0x00000008ff187819 */ /* 0x000fe20000011604 */
[----:B0-----:R-:W4:Y:S04]  /*210550*/  LDL.LU R12, [R1+0x5384] ;  /* 0x00538400010c7983 */ /* 0x001f280000300800 */
[----:B------:R-:W4:Y:S01]  /*210560*/  LDL.LU R4, [R1+0x527c] ;  /* 0x00527c0001047983 */ /* 0x000f220000300800 */
[----:B------:R-:W-:-:S03]  /*210570*/  LOP3.LUT R19, R2, 0xffff, RZ, 0xc0, !PT ;  /* 0x0000ffff02137812 */ /* 0x000fc600078ec0ff */
[----:B------:R-:W4:Y:S01]  /*210580*/  LDL.LU R2, [R1+0x530c] ;  /* 0x00530c0001027983 */ /* 0x000f220000300800 */
[----:B------:R-:W-:Y:S02]  /*210590*/  LOP3.LUT R24, R24, 0xffff, RZ, 0xc0, !PT ;  /* 0x0000ffff18187812 */ /* 0x000fe400078ec0ff */
[----:B------:R-:W-:Y:S02]  /*2105a0*/  LOP3.LUT R13, R13, 0xffff, RZ, 0xc0, !PT ;  /* 0x0000ffff0d0d7812 */ /* 0x000fe400078ec0ff */
[----:B------:R-:W-:Y:S02]  /*2105b0*/  LOP3.LUT R18, R18, 0xffff, RZ, 0xc0, !PT ;  /* 0x0000ffff12127812 */ /* 0x000fe400078ec0ff */
[----:B------:R-:W-:Y:S02]  /*2105c0*/  PRMT R19, R19, 0x3340, R24 ;  /* 0x0000334013137816 */ /* 0x000fe40000000018 */
[----:B------:R-:W-:-:S03]  /*2105d0*/  PRMT R13, R13, 0x3340, R18 ;  /* 0x000033400d0d7816 */ /* 0x000fc60000000012 */
[----:B------:R0:W-:Y:S04]  /*2105e0*/  STL [R1+0x434], R19 ;  /* 0x0004341301007387 */ /* 0x0001e80000100800 */
[----:B------:R1:W-:Y:S01]  /*2105f0*/  STL [R1+0x430], R13 ;  /* 0x0004300d01007387 */ /* 0x0003e20000100800 */
[----:B------:R-:W-:Y:S02]  /*210600*/  PRMT R10, R10, 0x5410, R7 ;  /* 0x000054100a0a7816 */ /* 0x000fe40000000007 */
[----:B------:R-:W-:-:S03]  /*210610*/  PRMT R7, R11, 0x5410, R8 ;  /* 0x000054100b077816 */ /* 0x000fc60000000008 */
[----:B------:R-:W-:Y:S04]  /*210620*/  STL [R1+0x94], R10 ;  /* 0x0000940a01007387 */ /* 0x000fe80000100800 */
[----:B------:R1:W-:Y:S04]  /*210630*/  STL [R1+0xa0], R7 ;  /* 0x0000a00701007387 */ /* 0x0003e80000100800 */
[----:B0-----:R-:W4:Y:S04]  /*210640*/  LDL.LU R19, [R1+0xac] ;  /* 0x0000ac0001137983 */ /* 0x001f280000300800 */
[----:B------:R-:W4:Y:S04]  /*210650*/  LDL.LU R21, [R1+0x6c0] ;  /* 0x0006c00001157983 */ /* 0x000f280000300800 */
[----:B------:R-:W4:Y:S04]  /*210660*/  LDL.LU R22, [R1+0xb0] ;  /* 0x0000b00001167983 */ /* 0x000f280000300800 */
[----:B------:R-:W4:Y:S01]  /*210670*/  LDL.LU R23, [R1+0x6c4] ;  /* 0x0006c40001177983 */ /* 0x000f220000300800 */
[----:B-1----:R-:W-:-:S03]  /*210680*/  SHF.R.U32.HI R13, RZ, 0x8, R5 ;  /* 0x00000008ff0d7819 */ /* 0x002fc60000011605 */
[----:B------:R-:W4:Y:S04]  /*210690*/  LDL.LU R7, [R1+0xb8] ;  /* 0x0000b80001077983 */ /* 0x000f280000300800 */
[----:B------:R-:W4:Y:S04]  /*2106a0*/  LDL.LU R10, [R1+0x558] ;  /* 0x00055800010a7983 */ /* 0x000f280000300800 */
[----:B------:R-:W4:Y:S04]  /*2106b0*/  LDL.LU R8, [R1+0xb4] ;  /* 0x0000b40001087983 */ /* 0x000f280000300800 */
[----:B------:R-:W4:Y:S01]  /*2106c0*/  LDL.LU R5, [R1+0x6b8] ;  /* 0x0006b80001057983 */ /* 0x000f220000300800 */
[----:B------:R-:W-:-:S03]  /*2106d0*/  SHF.R.U32.HI R24, RZ, 0x8, R6 ;  /* 0x00000008ff187819 */ /* 0x000fc60000011606 */
[----:B------:R-:W4:Y:S04]  /*2106e0*/  LDL.LU R11, [R1+0x2df8] ;  /* 0x002df800010b7983 */ /* 0x000f280000300800 */
[----:B------:R-:W4:Y:S01]  /*2106f0*/  LDL.LU R6, [R1+0x1bc8] ;  /* 0x001bc80001067983 */ /* 0x000f220000300800 */
[----:B------:R-:W-:Y:S02]  /*210700*/  LOP3.LUT R13, R13, 0xffff, RZ, 0xc0, !PT ;  /* 0x0000ffff0d0d7812 */ /* 0x000fe400078ec0ff */
[----:B------:R-:W-:Y:S02]  /*210710*/  LOP3.LUT R24, R24, 0xffff, RZ, 0xc0, !PT ;  /* 0x0000ffff18187812 */ /* 0x000fe400078ec0ff */
[--C-:B------:R-:W-:Y:S02]  /*210720*/  PRMT R18, R13, 0x3340, R0.reuse ;  /* 0x000033400d127816 */ /* 0x100fe40000000000 */
[----:B------:R-:W-:-:S05]  /*210730*/  PRMT R20, R24, 0x3340, R0 ;  /* 0x0000334018147816 */ /* 0x000fca0000000000 */
[----:B------:R-:W-:Y:S04]  /*210740*/  STL [R1+0x294], R20 ;  /* 0x0002941401007387 */ /* 0x000fe80000100800 */
[----:B------:R-:W-:Y:S01]  /*210750*/  STL [R1+0x290], R18 ;  /* 0x0002901201007387 */ /* 0x000fe20000100800 */
[----:B--2---:R-:W-:Y:S02]  /*210760*/  PRMT R13, R16, 0x5410, R14 ;  /* 0x00005410100d7816 */ /* 0x004fe4000000000e */
[----:B---3--:R-:W-:Y:S02]  /*210770*/  PRMT R9, R9, 0x5410, R15 ;  /* 0x0000541009097816 */ /* 0x008fe4000000000f */
[----:B----4-:R-:W-:-:S03]  /*210780*/  PRMT R3, R3, 0x5410, R17 ;  /* 0x0000541003037816 */ /* 0x010fc60000000011 */
[----:B------:R0:W-:Y:S04]  /*210790*/  STL [R1+0x7808], R9 ;  /* 0x0078080901007387 */ /* 0x0001e80000100800 */
[----:B------:R1:W-:Y:S04]  /*2107a0*/  STL [R1+0x9c], R13 ;  /* 0x00009c0d01007387 */ /* 0x0003e80000100800 */
[----:B------:R2:W-:Y:S01]  /*2107b0*/  STL [R1+0xa8], R3 ;  /* 0x0000a80301007387 */ /* 0x0005e20000100800 */
[----:B------:R-:W-:Y:S02]  /*2107c0*/  LOP3.LUT R14, R2, 0xffff, RZ, 0xc0, !PT ;  /* 0x0000ffff020e7812 */ /* 0x000fe400078ec0ff */
[----:B0-----:R-:W-:-:S02]  /*2107d0*/  LOP3.LUT R9, R4, 0xffff, RZ, 0xc0, !PT ;  /* 0x0000ffff04097812 */ /* 0x001fc400078ec0ff */
[----:B------:R-:W3:Y:S01]  /*2107e0*/  LDL.LU R4, [R1+0x2c98] ;  /* 0x002c980001047983 */ /* 0x000ee20000300800 */
[----:B-1----:R-:W-:-:S03]  /*2107f0*/  LOP3.LUT R13, R12, 0xffff, RZ, 0xc0, !PT ;  /* 0x0000ffff0c0d7812 */ /* 0x002fc600078ec0ff */
[----:B--2---:R-:W2:Y:S04]  /*210800*/  LDL.LU R3, [R1+0x538c] ;  /* 0x00538c0001037983 */ /* 0x004ea80000300800 */
[----:B------:R-:W4:Y:S04]  /*210810*/  LDL.LU R12, [R1+0x5284] ;  /* 0x00528400010c7983 */ /* 0x000f280000300800 */
[----:B------:R-:W2:Y:S01]  /*210820*/  LDL.LU R2, [R1+0x5318] ;  /* 0x0053180001027983 */ /* 0x000ea20000300800 */
[----:B------:R-:W-:Y:S02]  /*210830*/  PRMT R24, R9, 0x3340, R0 ;  /* 0x0000334009187816 */ /* 0x000fe40000000000 */
[----:B------:R-:W-:-:S02]  /*210840*/  PRMT R15, R13, 0x3340, R14 ;  /* 0x000033400d0f7816 */ /* 0x000fc4000000000e */
[----:B------:R-:W-:Y:S02]  /*210850*/  SHF.R.U32.HI R13, RZ, 0x8, R13 ;  /* 0x00000008ff0d7819 */ /* 0x000fe4000001160d */
[----:B------:R-:W-:Y:S02]  /*210860*/  SHF.R.U32.HI R9, RZ, 0x8, R9 ;  /* 0x00000008ff097819 */ /* 0x000fe40000011609 */
[----:B------:R-:W-:Y:S02]  /*210870*/  PRMT R15, R15, 0x5410, R24 ;  /* 0x000054100f0f7816 */ /* 0x000fe40000000018 */
[----:B------:R-:W-:Y:S02]  /*210880*/  SHF.R.U32.HI R24, RZ, 0x8, R14 ;  /* 0x00000008ff187819 */ /* 0x000fe4000001160e */
[----:B------:R-:W-:Y:S02]  /*210890*/  LOP3.LUT R13, R13, 0xffff, RZ, 0xc0, !PT ;  /* 0x0000ffff0d0d7812 */ /* 0x000fe400078ec0ff */
[----:B------:R-:W-:-:S02]  /*2108a0*/  LOP3.LUT R9, R9, 0xffff, RZ, 0xc0, !PT ;  /* 0x0000ffff09097812 */ /* 0x000fc400078ec0ff */
[----:B------:R-:W-:Y:S01]  /*2108b0*/  LOP3.LUT R24, R24, 0xffff, RZ, 0xc0, !PT ;  /* 0x0000ffff18187812 */ /* 0x000fe200078ec0ff */
[----:B------:R0:W-:Y:S01]  /*2108c0*/  STL [R1+0x564], R15 ;  /* 0x0005640f01007387 */ /* 0x0001e20000100800 */
[----:B------:R-:W-:Y:S02]  /*2108d0*/  PRMT R14, R9, 0x3340, R0 ;  /* 0x00003340090e7816 */ /* 0x000fe40000000000 */
[----:B0-----:R-:W-:Y:S02]  /*2108e0*/  PRMT R15, R13, 0x3340, R24 ;  /* 0x000033400d0f7816 */ /* 0x001fe40000000018 */
[----:B------:R-:W-:Y:S02]  /*2108f0*/  PRMT R13, R21, 0x5410, R19 ;  /* 0x00005410150d7816 */ /* 0x000fe40000000013 */
[----:B------:R-:W-:Y:S01]  /*210900*/  PRMT R9, R23, 0x5410, R22 ;  /* 0x0000541017097816 */ /* 0x000fe20000000016 */
[----:B------:R-:W-:Y:S04]  /*210910*/  STL [R1+0x42c], R15 ;  /* 0x00042c0f01007387 */ /* 0x000fe80000100800 */
[----:B------:R-:W-:Y:S04]  /*210920*/  STL [R1+0x28c], R14 ;  /* 0x00028c0e01007387 */ /* 0x000fe80000100800 */
[----:B------:R-:W-:Y:S01]  /*210930*/  STL [R1+0xac], R13 ;  /* 0x0000ac0d01007387 */ /* 0x000fe20000100800 */
[----:B------:R-:W-:-:S02]  /*210940*/  PRMT R7, R10, 0x5410, R7 ;  /* 0x000054100a077816 */ /* 0x000fc40000000007 */
[----:B------:R-:W-:Y:S01]  /*210950*/  PRMT R5, R5, 0x5410, R8 ;  /* 0x0000541005057816 */ /* 0x000fe20000000008 */
[----:B------:R-:W-:Y:S04]  /*210960*/  STL [R1+0xb0], R9 ;  /* 0x0000b00901007387 */ /* 0x000fe80000100800 */
[----:B------:R0:W-:Y:S04]  /*210970*/  STL [R1+0xb8], R7 ;  /* 0x0000b80701007387 */ /* 0x0001e80000100800 */
[----:B------:R1:W-:Y:S04]  /*210980*/  STL [R1+0xb4], R5 ;  /* 0x0000b40501007387 */ /* 0x0003e80000100800 */
[----:B------:R-:W2:Y:S04]  /*210990*/  LDL.LU R21, [R1+0xbc] ;  /* 0x0000bc0001157983 */ /* 0x000ea80000300800 */
[----:B------:R-:W2:Y:S04]  /*2109a0*/  LDL.LU R22, [R1+0x6b4] ;  /* 0x0006b40001167983 */ /* 0x000ea80000300800 */
[----:B------:R-:W2:Y:S04]  /*2109b0*/  LDL.LU R23, [R1+0xc0] ;  /* 0x0000c00001177983 */ /* 0x000ea80000300800 */
[----:B0-----:R-:W2:Y:S04]  /*2109c0*/  LDL.LU R7, [R1+0x54c] ;  /* 0x00054c0001077983 */ /* 0x001ea80000300800 */
[----:B------:R-:W2:Y:S04]  /*2109d0*/  LDL.LU R10, [R1+0xc4] ;  /* 0x0000c400010a7983 */ /* 0x000ea80000300800 */
[----:B------:R-:W2:Y:S01]  /*2109e0*/  LDL.LU R8, [R1+0x6b0] ;  /* 0x0006b00001087983 */ /* 0x000ea20000300800 */
[----:B------:R-:W-:-:S03]  /*2109f0*/  LOP3.LUT R9, R11, 0xffff, RZ, 0xc0, !PT ;  /* 0x0000ffff0b097812 */ /* 0x000fc600078ec0ff */
[----:B-1----:R-:W2:Y:S01]  /*210a00*/  LDL.LU R5, [R1+0x5360] ;  /* 0x0053600001057983 */ /* 0x002ea20000300800 */
[----:B------:R-:W-:-:S03]  /*210a10*/  LOP3.LUT R18, R6, 0xffff, RZ, 0xc0, !PT ;  /* 0x0000ffff06127812 */ /* 0x000fc600078ec0ff */
[----:B------:R-:W2:Y:S04]  /*210a20*/  LDL.LU R11, [R1+0x5238] ;  /* 0x00523800010b7983 */ /* 0x000ea80000300800 */
[----:B------:R-:W2:Y:S01]  /*210a30*/  LDL.LU R6, [R1+0x52d4] ;  /* 0x0052d40001067983 */ /* 0x000ea20000300800 */
[----:B------:R-:W-:-:S03]  /*210a40*/  PRMT R24, R18, 0x3340, R0 ;  /* 0x0000334012187816 */ /* 0x000fc60000000000 */
[----:B------:R-:W-:Y:S01]  /*210a50*/  STL [R1+0x7834], R18 ;  /* 0x0078341201007387 */ /* 0x000fe20000100800 */
[----:B------:R-:W-:-:S04]  /*210a60*/  SHF.R.U32.HI R15, RZ, 0x8, R9 ;  /* 0x00000008ff0f7819 */ /* 0x000fc80000011609 */
[----:B------:R-:W-:Y:S02]  /*210a70*/  LOP3.LUT R15, R15, 0xffff, RZ, 0xc0, !PT ;  /* 0x0000ffff0f0f7812 */ /* 0x000fe400078ec0ff */
[----:B---3--:R-:W-:Y:S02]  /*210a80*/  LOP3.LUT R4, R4, 0xffff, RZ, 0xc0, !PT ;  /* 0x0000ffff04047812 */ /* 0x008fe400078ec0ff */
[----:B----4-:R-:W-:Y:S02]  /*210a90*/  LOP3.LUT R14, R12, 0xffff, RZ, 0xc0, !PT ;  /* 0x0000ffff0c0e7812 */ /* 0x010fe400078ec0ff */
[----:B------:R-:W-:Y:S02]  /*210aa0*/  PRMT R12, R9, 0x3340, R4 ;  /* 0x00003340090c7816 */ /* 0x000fe40000000004 */
[----:B--2---:R-:W-:Y:S02]  /*210ab0*/  LOP3.LUT R3, R3, 0xffff, RZ, 0xc0, !PT ;  /* 0x0000ffff03037812 */ /* 0x004fe400078ec0ff */
[----:B------:R-:W-:-:S02]  /*210ac0*/  LOP3.LUT R2, R2, 0xffff, RZ, 0xc0, !PT ;  /* 0x0000ffff02027812 */ /* 0x000fc400078ec0ff */
[----:B------:R-:W-:Y:S02]  /*210ad0*/  PRMT R13, R12, 0x5410, R24 ;  /* 0x000054100c0d7816 */ /* 0x000fe40000000018 */
[----:B------:R-:W-:Y:S02]  /*210ae0*/  PRMT R24, R14, 0x3340, R0 ;  /* 0x000033400e187816 */ /* 0x000fe40000000000 */
[----:B------:R-:W-:-:S04]  /*210af0*/  PRMT R12, R3, 0x3340, R2 ;  /* 0x00003340030c7816 */ /* 0x000fc80000000002 */
[----:B------:R-:W-:Y:S01]  /*210b00*/  PRMT R12, R12, 0x5410, R24 ;  /* 0x000054100c0c7816 */ /* 0x000fe20000000018 */
[----:B------:R0:W-:Y:S01]  /*210b10*/  STL [R1+0x57c], R13 ;  /* 0x00057c0d01007387 */ /* 0x0001e20000100800 */
[----:B------:R-:W-:-:S03]  /*210b20*/  SHF.R.U32.HI R9, RZ, 0x8, R3 ;  /* 0x00000008ff097819 */ /* 0x000fc60000011603 */
[----:B------:R1:W-:Y:S01]  /*210b30*/  STL [R1+0x558], R12 ;  /* 0x0005580c01007387 */ /* 0x0003e20000100800 */
[----:B0-----:R-:W-:-:S03]  /*210b40*/  SHF.R.U32.HI R13, RZ, 0x8, R2 ;  /* 0x00000008ff0d7819 */ /* 0x001fc60000011602 */
[----:B------:R-:W2:Y:S04]  /*210b50*/  LDL.LU R2, [R1+0xc8] ;  /* 0x0000c80001027983 */ /* 0x000ea80000300800 */
[----:B------:R-:W2:Y:S01]  /*210b60*/  LDL.LU R3, [R1+0x6ac] ;  /* 0x0006ac0001037983 */ /* 0x000ea20000300800 */
[----:B------:R-:W-:Y:S02]  /*210b70*/  SHF.R.U32.HI R24, RZ, 0x8, R4 ;  /* 0x00000008ff187819 */ /* 0x000fe40000011604 */
[----:B------:R-:W-:Y:S02]  /*210b80*/  LOP3.LUT R9, R9, 0xffff, RZ, 0xc0, !PT ;  /* 0x0000ffff09097812 */ /* 0x000fe400078ec0ff */
[----:B------:R-:W-:Y:S01]  /*210b90*/  LOP3.LUT R13, R13, 0xffff, RZ, 0xc0, !PT ;  /* 0x0000ffff0d0d7812 */ /* 0x000fe200078ec0ff */
[----:B-1----:R-:W3:Y:S01]  /*210ba0*/  LDL.LU R12, [R1+0xd0] ;  /* 0x0000d000010c7983 */ /* 0x002ee20000300800 */
[----:B------:R-:W-:-:S03]  /*210bb0*/  LOP3.LUT R24, R24, 0xffff, RZ, 0xc0, !PT ;  /* 0x0000ffff18187812 */ /* 0x000fc600078ec0ff */
[----:B------:R-:W3:Y:S01]  /*210bc0*/  LDL.LU R4, [R1+0x548] ;  /* 0x0005480001047983 */ /* 0x000ee20000300800 */
[----:B------:R-:W-:Y:S02]  /*210bd0*/  PRMT R16, R15, 0x3340, R24 ;  /* 0x000033400f107816 */ /* 0x000fe40000000018 */
[----:B------:R-:W-:-:S03]  /*210be0*/  PRMT R15, R9, 0x3340, R13 ;  /* 0x00003340090f7816 */ /* 0x000fc6000000000d */
[----:B------:R-:W-:Y:S04]  /*210bf0*/  STL [R1+0x438], R16 ;  /* 0x0004381001007387 */ /* 0x000fe80000100800 */
[----:B------:R-:W-:Y:S01]  /*210c00*/  STL [R1+0x424], R15 ;  /* 0x0004240f01007387 */ /* 0x000fe20000100800 */
[----:B------:R-:W-:Y:S02]  /*210c10*/  PRMT R13, R22, 0x5410, R21 ;  /* 0x00005410160d7816 */ /* 0x000fe40000000015 */
[----:B------:R-:W-:Y:S02]  /*210c20*/  PRMT R9, R7, 0x5410, R23 ;  /* 0x0000541007097816 */ /* 0x000fe40000000017 */
[----:B------:R-:W-:Y:S01]  /*210c30*/  PRMT R8, R8, 0x5410, R10 ;  /* 0x0000541008087816 */ /* 0x000fe2000000000a */
[----:B------:R-:W-:Y:S04]  /*210c40*/  STL [R1+0xbc], R13 ;  /* 0x0000bc0d01007387 */ /* 0x000fe80000100800 */
[----:B------:R-:W-:Y:S04]  /*210c50*/  STL [R1+0xc0], R9 ;  /* 0x0000c00901007387 */ /* 0x000fe80000100800 */
[----:B------:R0:W-:Y:S04]  /*210c60*/  STL [R1+0xc4], R8 ;  /* 0x0000c40801007387 */ /* 0x0001e80000100800 */
[----:B------:R-:W4:Y:S01]  /*210c70*/  LDL.LU R26, [R1+0xcc] ;  /* 0x0000cc00011a7983 */ /* 0x000f220000300800 */
[----:B0-----:R-:W-:-:S03]  /*210c80*/  LOP3.LUT R8, R6, 0xffff, RZ, 0xc0, !PT ;  /* 0x0000ffff06087812 */ /* 0x001fc600078ec0ff */
[----:B------:R-:W4:Y:S01]  /*210c90*/  LDL.LU R6, [R1+0x690] ;  /* 0x0006900001067983 */ /* 0x000f220000300800 */
[----:B------:R-:W-:Y:S02]  /*210ca0*/  LOP3.LUT R7, R5, 0xffff, RZ, 0xc0, !PT ;  /* 0x0000ffff05077812 */ /* 0x000fe400078ec0ff */
[----:B------:R-:W-:Y:S01]  /*210cb0*/  LOP3.LUT R5, R11, 0xffff, RZ, 0xc0, !PT ;  /* 0x0000ffff0b057812 */ /* 0x000fe200078ec0ff */
[----:B------:R-:W4:Y:S04]  /*210cc0*/  LDL.LU R29, [R1+0x5368] ;  /* 0x00536800011d7983 */ /* 0x000f280000300800 */
[----:B------:R-:W4:Y:S01]  /*210cd0*/  LDL.LU R28, [R1+0x5250] ;  /* 0x00525000011c7983 */ /* 0x000f220000300800 */
[----:B------:R-:W-:Y:S02]  /*210ce0*/  PRMT R9, R7, 0x3340, R8 ;  /* 0x0000334007097816 */ /* 0x000fe40000000008 */
[----:B------:R-:W-:-:S04]  /*210cf0*/  PRMT R24, R5, 0x3340, R0 ;  /* 0x0000334005187816 */ /* 0x000fc80000000000 */
[----:B------:R-:W-:Y:S02]  /*210d00*/  PRMT R9, R9, 0x5410, R24 ;  /* 0x0000541009097816 */ /* 0x000fe40000000018 */
[----:B------:R-:W-:Y:S02]  /*210d10*/  SHF.R.U32.HI R7, RZ, 0x8, R7 ;  /* 0x00000008ff077819 */ /* 0x000fe40000011607 */
[----:B------:R-:W-:Y:S02]  /*210d20*/  SHF.R.U32.HI R24, RZ, 0x8, R8 ;  /* 0x00000008ff187819 */ /* 0x000fe40000011608 */
[----:B------:R-:W-:Y:S01]  /*210d30*/  SHF.R.U32.HI R5, RZ, 0x8, R5 ;  /* 0x00000008ff057819 */ /* 0x000fe20000011605 */
[----:B------:R-:W-:Y:S04]  /*210d40*/  STL [R1+0x54c], R9 ;  /* 0x00054c0901007387 */ /* 0x000fe80000100800 */
[----:B------:R-:W4:Y:S01]  /*210d50*/  LDL.LU R16, [R1+0x52e8] ;  /* 0x0052e80001107983 */ /* 0x000f220000300800 */
[----:B------:R-:W-:-:S02]  /*210d60*/  LOP3.LUT R7, R7, 0xffff, RZ, 0xc0, !PT ;  /* 0x0000ffff07077812 */ /* 0x000fc400078ec0ff */
[----:B------:R-:W-:Y:S02]  /*210d70*/  LOP3.LUT R24, R24, 0xffff, RZ, 0xc0, !PT ;  /* 0x0000ffff18187812 */ /* 0x000fe400078ec0ff */
[----:B------:R-:W-:Y:S02]  /*210d80*/  LOP3.LUT R5, R5, 0xffff, RZ, 0xc0, !PT ;  /* 0x0000ffff05057812 */ /* 0x000fe400078ec0ff */
[----:B------:R-:W-:Y:S02]  /*210d90*/  PRMT R7, R7, 0x3340, R24 ;  /* 0x0000334007077816 */ /* 0x000fe40000000018 */
[----:B------:R-:W-:-:S03]  /*210da0*/  PRMT R5, R5, 0x3340, R0 ;  /* 0x0000334005057816 */ /* 0x000fc60000000000 */
[----:B------:R-:W-:Y:S01]  /*210db0*/  STL [R1+0x420], R7 ;  /* 0x0004200701007387 */ /* 0x000fe20000100800 */
[----:B--2---:R-:W-:-:S05]  /*210dc0*/  PRMT R21, R3, 0x5410, R2 ;  /* 0x0000541003157816 */ /* 0x004fca0000000002 */
[----:B------:R-:W-:Y:S04]  /*210dd0*/  STL [R1+0x77e0], R21 ;  /* 0x0077e01501007387 */ /* 0x000fe80000100800 */
        /* <DEDUP_REMOVED lines=9> */
[----:B---3--:R-:W-:-:S03]  /*210e70*/  PRMT R7, R4, 0x5410, R12 ;  /* 0x0000541004077816 */ /* 0x008fc6000000000c */
[----:B------:R-:W3:Y:S04]  /*210e80*/  LDL.LU R2, [R1+0x2e8c] ;  /* 0x002e8c0001027983 */ /* 0x000ee80000300800 */
[----:B------:R-:W3:Y:S04]  /*210e90*/  LDL.LU R11, [R1+0x2118] ;  /* 0x00211800010b7983 */ /* 0x000ee80000300800 */
[----:B------:R-:W3:Y:S04]  /*210ea0*/  LDL.LU R12, [R1+0x2da8] ;  /* 0x002da800010c7983 */ /* 0x000ee80000300800 */
[----:B------:R-:W3:Y:S04]  /*210eb0*/  LDL.LU R3, [R1+0x2ecc] ;  /* 0x002ecc0001037983 */ /* 0x000ee80000300800 */
[----:B------:R-:W3:Y:S04]  /*210ec0*/  LDL.LU R4, [R1+0x211c] ;  /* 0x00211c0001047983 */ /* 0x000ee80000300800 */
[----:B------:R4:W-:Y:S02]  /*210ed0*/  STL [R1+0x77d8], R7 ;  /* 0x0077d80701007387 */ /* 0x0009e40000100800 */
[----:B----4-:R-:W-:-:S02]  /*210ee0*/  PRMT R7, R6, 0x5410, R26 ;  /* 0x0000541006077816 */ /* 0x010fc4000000001a */
[----:B------:R-:W4:Y:S01]  /*210ef0*/  LDL.LU R6, [R1+0x2dac] ;  /* 0x002dac0001067983 */ /* 0x000f220000300800 */
[----:B------:R-:W-:Y:S02]  /*210f00*/  LOP3.LUT R13, R29, 0xffff, RZ, 0xc0, !PT ;  /* 0x0000ffff1d0d7812 */ /* 0x000fe400078ec0ff */
[----:B------:R-:W-:Y:S01]  /*210f10*/  LOP3.LUT R21, R28, 0xffff, RZ, 0xc0, !PT ;  /* 0x0000ffff1c157812 */ /* 0x000fe200078ec0ff */
[----:B------:R0:W-:Y:S03]  /*210f20*/  STL [R1+0x77dc], R7 ;  /* 0x0077dc0701007387 */ /* 0x0001e60000100800 */
[----:B------:R-:W-:Y:S02]  /*210f30*/  PRMT R24, R21, 0x3340, R0 ;  /* 0x0000334015187816 */ /* 0x000fe40000000000 */
[----:B------:R-:W-:-:S04]  /*210f40*/  LOP3.LUT R9, R16, 0xffff, RZ, 0xc0, !PT ;  /* 0x0000ffff10097812 */ /* 0x000fc800078ec0ff */
[--C-:B0-----:R-:W-:Y:S02]  /*210f50*/  PRMT R7, R13, 0x3340, R9.reuse ;  /* 0x000033400d077816 */ /* 0x101fe40000000009 */
[----:B------:R-:W-:Y:S02]  /*210f60*/  SHF.R.U32.HI R9, RZ, 0x8, R9 ;  /* 0x00000008ff097819 */ /* 0x000fe40000011609 */
[----:B------:R-:W-:Y:S02]  /*210f70*/  PRMT R16, R7, 0x5410, R24 ;  /* 0x0000541007107816 */ /* 0x000fe40000000018 */
[----:B------:R-:W-:Y:S02]  /*210f80*/  SHF.R.U32.HI R24, RZ, 0x8, R14 ;  /* 0x00000008ff187819 */ /* 0x000fe4000001160e */
[----:B------:R-:W-:Y:S02]  /*210f90*/  SHF.R.U32.HI R7, RZ, 0x8, R13 ;  /* 0x00000008ff077819 */ /* 0x000fe4000001160d */
[----:B------:R-:W-:-:S02]  /*210fa0*/  LOP3.LUT R9, R9, 0xffff, RZ, 0xc0, !PT ;  /* 0x0000ffff09097812 */ /* 0x000fc400078ec0ff */
[----:B------:R-:W-:Y:S02]  /*210fb0*/  LOP3.LUT R24, R24, 0xffff, RZ, 0xc0, !PT ;  /* 0x0000ffff18187812 */ /* 0x000fe400078ec0ff */
[----:B------:R-:W-:Y:S02]  /*210fc0*/  LOP3.LUT R7, R7, 0xffff, RZ, 0xc0, !PT ;  /* 0x0000ffff07077812 */ /* 0x000fe400078ec0ff */
[----:B------:R-:W-:Y:S02]  /*210fd0*/  PRMT R13, R24, 0x3340, R0 ;  /* 0x00003340180d7816 */ /* 0x000fe40000000000 */
[----:B------:R-:W-:Y:S01]  /*210fe0*/  PRMT R7, R7, 0x3340, R9 ;  /* 0x0000334007077816 */ /* 0x000fe20000000009 */
[----:B------:R-:W-:Y:S04]  /*210ff0*/  STL [R1+0x783c], R21 ;  /* 0x00783c1501007387 */ /* 0x000fe80000100800 */
[----:B------:R-:W-:Y:S04]  /*211000*/  STL [R1+0x548], R16 ;  /* 0x0005481001007387 */ /* 0x000fe80000100800 */
[----:B------:R-:W-:Y:S01]  /*211010*/  STL [R1+0x284], R13 ;  /* 0x0002840d01007387 */ /* 0x000fe20000100800 */
[----:B--2---:R-:W-:-:S02]  /*211020*/  PRMT R23, R23, 0x5410, R15 ;  /* 0x0000541017177816 */ /* 0x004fc4000000000f */
[----:B------:R-:W-:Y:S02]  /*211030*/  PRMT R10, R10, 0x5410, R17 ;  /* 0x000054100a0a7816 */ /* 0x000fe40000000011 */
[----:B------:R-:W-:Y:S01]  /*211040*/  PRMT R8, R8, 0x5410, R19 ;  /* 0x0000541008087816 */ /* 0x000fe20000000013 */
[----:B------:R-:W-:Y:S01]  /*211050*/  STL [R1+0x77e4], R23 ;  /* 0x0077e41701007387 */ /* 0x000fe20000100800 */
[----:B------:R-:W-:-:S03]  /*211060*/  PRMT R5, R5, 0x5410, R22 ;  /* 0x0000541005057816 */ /* 0x000fc60000000016 */
[----:B------:R0:W-:Y:S04]  /*211070*/  STL [R1+0x428], R7 ;  /* 0x0004280701007387 */ /* 0x0001e80000100800 */
[----:B------:R-:W-:Y:S04]  /*211080*/  STL [R1+0x77e8], R10 ;  /* 0x0077e80a01007387 */ /* 0x000fe80000100800 */
[----:B------:R-:W-:Y:S04]  /*211090*/  STL [R1+0x77ec], R8 ;  /* 0x0077ec0801007387 */ /* 0x000fe80000100800 */
[----:B------:R1:W-:Y:S01]  /*2110a0*/  STL [R1+0x77f0], R5 ;  /* 0x0077f00501007387 */ /* 0x0003e20000100800 */
[----:B---3--:R-:W-:-:S02]  /*2110b0*/  LOP3.LUT R2, R2, 0xffff, RZ, 0xc0, !PT ;  /* 0x0000ffff02027812 */ /* 0x008fc400078ec0ff */
[----:B------:R-:W-:Y:S02]  /*2110c0*/  LOP3.LUT R12, R12, 0xffff, RZ, 0xc0, !PT ;  /* 0x0000ffff0c0c7812 */ /* 0x000fe400078ec0ff */
[----:B------:R-:W-:Y:S01]  /*2110d0*/  LOP3.LUT R3, R3, 0xffff, RZ, 0xc0, !PT ;  /* 0x0000ffff03037812 */ /* 0x000fe200078ec0ff */
[----:B------:R-:W2:Y:S04]  /*2110e0*/  LDL.LU R20, [R1+0xe8] ;  /* 0x0000e80001147983 */ /* 0x000ea80000300800 */
[----:B------:R-:W2:Y:S04]  /*2110f0*/  LDL.LU R19, [R1+0x278] ;  /* 0x0002780001137983 */ /* 0x000ea80000300800 */
[----:B------:R-:W3:Y:S01]  /*211100*/  LDL.LU R27, [R1+0xe0] ;  /* 0x0000e000011b7983 */ /* 0x000ee20000300800 */
[----:B0-----:R-:W-:-:S02]  /*211110*/  LOP3.LUT R7, R4, 0xffff, RZ, 0xc0, !PT ;  /* 0x0000ffff04077812 */ /* 0x001fc400078ec0ff */
[----:B-1----:R-:W-:Y:S02]  /*211120*/  LOP3.LUT R5, R11, 0xffff, RZ, 0xc0, !PT ;  /* 0x0000ffff0b057812 */ /* 0x002fe400078ec0ff */
[----:B------:R-:W-:Y:S01]  /*211130*/  PRMT R4, R2, 0x3340, R12 ;  /* 0x0000334002047816 */ /* 0x000fe2000000000c */
[----:B------:R-:W3:Y:S01]  /*211140*/  LDL.LU R29, [R1+0x27c] ;  /* 0x00027c00011d7983 */ /* 0x000ee20000300800 */
[----:B------:R-:W-:Y:S02]  /*211150*/  PRMT R24, R5, 0x3340, R0 ;  /* 0x0000334005187816 */ /* 0x000fe40000000000 */
[----:B----4-:R-:W-:Y:S02]  /*211160*/  LOP3.LUT R9, R6, 0xffff, RZ, 0xc0, !PT ;  /* 0x0000ffff06097812 */ /* 0x010fe400078ec0ff */
[----:B------:R-:W-:Y:S02]  /*211170*/  PRMT R6, R4, 0x5410, R24 ;  /* 0x0000541004067816 */ /* 0x000fe40000000018 */
[----:B------:R-:W-:-:S02]  /*211180*/  PRMT R24, R7, 0x3340, R0 ;  /* 0x0000334007187816 */ /* 0x000fc40000000000 */
[----:B------:R-:W-:-:S04]  /*211190*/  PRMT R4, R3, 0x3340, R9 ;  /* 0x0000334003047816 */ /* 0x000fc80000000009 */
[----:B------:R-:W-:Y:S01]  /*2111a0*/  PRMT R4, R4, 0x5410, R24 ;  /* 0x0000541004047816 */ /* 0x000fe20000000018 */
[----:B------:R-:W-:Y:S04]  /*2111b0*/  STL [R1+0x51c], R6 ;  /* 0x00051c0601007387 */ /* 0x000fe80000100800 */
[----:B------:R0:W-:Y:S04]  /*2111c0*/  STL [R1+0x518], R4 ;  /* 0x0005180401007387 */ /* 0x0001e80000100800 */
[----:B------:R-:W4:Y:S04]  /*2111d0*/  LDL.LU R25, [R1+0xec] ;  /* 0x0000ec0001197983 */ /* 0x000f280000300800 */
[----:B------:R-:W4:Y:S04]  /*2111e0*/  LDL.LU R11, [R1+0x660] ;  /* 0x00066000010b7983 */ /* 0x000f280000300800 */
[----:B------:R-:W4:Y:S04]  /*2111f0*/  LDL.LU R26, [R1+0xf8] ;  /* 0x0000f800011a7983 */ /* 0x000f280000300800 */
[----:B------:R-:W4:Y:S04]  /*211200*/  LDL.LU R22, [R1+0x650] ;  /* 0x0006500001167983 */ /* 0x000f280000300800 */
[----:B------:R-:W4:Y:S01]  /*211210*/  LDL.LU R28, [R1+0xf4] ;  /* 0x0000f400011c7983 */ /* 0x000f220000300800 */
[----:B------:R-:W-:-:S03]  /*211220*/  SHF.R.U32.HI R10, RZ, 0x8, R2 ;  /* 0x00000008ff0a7819 */ /* 0x000fc60000011602 */
[----:B0-----:R-:W4:Y:S04]  /*211230*/  LDL.LU R4, [R1+0x658] ;  /* 0x0006580001047983 */ /* 0x001f280000300800 */
[----:B------:R-:W4:Y:S04]  /*211240*/  LDL.LU R14, [R1+0x10c] ;  /* 0x00010c00010e7983 */ /* 0x000f280000300800 */
[----:B------:R-:W4:Y:S04]  /*211250*/  LDL.LU R16, [R1+0x4c0] ;  /* 0x0004c00001107983 */ /* 0x000f280000300800 */
[----:B------:R-:W4:Y:S04]  /*211260*/  LDL.LU R15, [R1+0x2e4c] ;  /* 0x002e4c00010f7983 */ /* 0x000f280000300800 */
[----:B------:R-:W4:Y:S04]  /*211270*/  LDL.LU R17, [R1+0x1bfc] ;  /* 0x001bfc0001117983 */ /* 0x000f280000300800 */
[----:B------:R-:W4:Y:S01]  /*211280*/  LDL.LU R2, [R1+0x2d58] ;  /* 0x002d580001027983 */ /* 0x000f220000300800 */
[----:B------:R-:W-:-:S03]  /*211290*/  SHF.R.U32.HI R8, RZ, 0x8, R3 ;  /* 0x00000008ff087819 */ /* 0x000fc60000011603 */
[----:B------:R-:W4:Y:S04]  /*2112a0*/  LDL.LU R3, [R1+0x53d4] ;  /* 0x0053d40001037983 */ /* 0x000f280000300800 */
[----:B------:R-:W4:Y:S01]  /*2112b0*/  LDL.LU R6, [R1+0x52c0] ;  /* 0x0052c00001067983 */ /* 0x000f220000300800 */
[----:B------:R-:W-:Y:S02]  /*2112c0*/  SHF.R.U32.HI R24, RZ, 0x8, R12 ;  /* 0x00000008ff187819 */ /* 0x000fe4000001160c */
[----:B------:R-:W-:Y:S02]  /*2112d0*/  LOP3.LUT R10, R10, 0xffff, RZ, 0xc0, !PT ;  /* 0x0000ffff0a0a7812 */ /* 0x000fe400078ec0ff */
[----:B------:R-:W-:Y:S02]  /*2112e0*/  SHF.R.U32.HI R9, RZ, 0x8, R9 ;  /* 0x00000008ff097819 */ /* 0x000fe40000011609 */
[----:B------:R-:W-:-:S02]  /*2112f0*/  LOP3.LUT R8, R8, 0xffff, RZ, 0xc0, !PT ;  /* 0x0000ffff08087812 */ /* 0x000fc400078ec0ff */
[----:B------:R-:W-:Y:S02]  /*211300*/  LOP3.LUT R24, R24, 0xffff, RZ, 0xc0, !PT ;  /* 0x0000ffff18187812 */ /* 0x000fe400078ec0ff */
[----:B------:R-:W-:Y:S01]  /*211310*/  SHF.R.U32.HI R5, RZ, 0x8, R5 ;  /* 0x00000008ff057819 */ /* 0x000fe20000011605 */
[----:B------:R-:W4:Y:S01]  /*211320*/  LDL.LU R12, [R1+0x533c] ;  /* 0x00533c00010c7983 */ /* 0x000f220000300800 */
[----:B------:R-:W-:Y:S02]  /*211330*/  PRMT R10, R10, 0x3340, R24 ;  /* 0x000033400a0a7816 */ /* 0x000fe40000000018 */
[----:B------:R-:W-:Y:S02]  /*211340*/  SHF.R.U32.HI R24, RZ, 0x8, R7 ;  /* 0x00000008ff187819 */ /* 0x000fe40000011607 */
[----:B------:R-:W-:Y:S02]  /*211350*/  LOP3.LUT R9, R9, 0xffff, RZ, 0xc0, !PT ;  /* 0x0000ffff09097812 */ /* 0x000fe400078ec0ff */
[----:B------:R-:W-:-:S02]  /*211360*/  LOP3.LUT R5, R5, 0xffff, RZ, 0xc0, !PT ;  /* 0x0000ffff05057812 */ /* 0x000fc400078ec0ff */
[----:B------:R-:W-:Y:S02]  /*211370*/  LOP3.LUT R24, R24, 0xffff, RZ, 0xc0, !PT ;  /* 0x0000ffff18187812 */ /* 0x000fe400078ec0ff */
[----:B------:R-:W-:Y:S01]  /*211380*/  PRMT R8, R8, 0x3340, R9 ;  /* 0x0000334008087816 */ /* 0x000fe20000000009 */
[----:B------:R-:W-:Y:S01]  /*211390*/  STL [R1+0x41c], R10 ;  /* 0x00041c0a01007387 */ /* 0x000fe20000100800 */
[--C-:B------:R-:W-:Y:S02]  /*2113a0*/  PRMT R7, R24, 0x3340, R0.reuse ;  /* 0x0000334018077816 */ /* 0x100fe40000000000 */
[----:B------:R-:W-:Y:S02]  /*2113b0*/  PRMT R5, R5, 0x3340, R0 ;  /* 0x0000334005057816 */ /* 0x000fe40000000000 */
[----:B--2---:R-:W-:Y:S02]  /*2113c0*/  PRMT R19, R19, 0x5410, R20 ;  /* 0x0000541013137816 */ /* 0x004fe40000000014 */
[----:B---3--:R-:W-:-:S03]  /*2113d0*/  PRMT R29, R29, 0x5410, R27 ;  /* 0x000054101d1d7816 */ /* 0x008fc6000000001b */
[----:B------:R-:W-:Y:S04]  /*2113e0*/  STL [R1+0x77f4], R19 ;  /* 0x0077f41301007387 */ /* 0x000fe80000100800 */
[----:B------:R0:W-:Y:S04]  /*2113f0*/  STL [R1+0x418], R8 ;  /* 0x0004180801007387 */ /* 0x0001e80000100800 */
[----:B------:R-:W-:Y:S04]  /*211400*/  STL [R1+0x77f8], R29 ;  /* 0x0077f81d01007387 */ /* 0x000fe80000100800 */
[----:B------:R-:W-:Y:S01]  /*211410*/  STL [R1+0x27c], R7 ;  /* 0x00027c0701007387 */ /* 0x000fe20000100800 */
[----:B----4-:R-:W-:-:S02]  /*211420*/  PRMT R11, R11, 0x5410, R25 ;  /* 0x000054100b0b7816 */ /* 0x010fc40000000019 */
[----:B------:R-:W-:-:S03]  /*211430*/  PRMT R22, R22, 0x5410, R26 ;  /* 0x0000541016167816 */ /* 0x000fc6000000001a */
[----:B------:R-:W-:Y:S04]  /*211440*/  STL [R1+0x7840], R11 ;  /* 0x0078400b01007387 */ /* 0x000fe80000100800 */
[----:B------:R1:W-:Y:S01]  /*211450*/  STL [R1+0x278], R5 ;  /* 0x0002780501007387 */ /* 0x0003e20000100800 */
[----:B------:R-:W-:Y:S02]  /*211460*/  PRMT R4, R4, 0x5410, R28 ;  /* 0x0000541004047816 */ /* 0x000fe4000000001c */
[----:B0-----:R-:W-:Y:S02]  /*211470*/  LOP3.LUT R8, R15, 0xffff, RZ, 0xc0, !PT ;  /* 0x0000ffff0f087812 */ /* 0x001fe400078ec0ff */
[----:B------:R-:W-:Y:S02]  /*211480*/  LOP3.LUT R10, R2, 0xffff, RZ, 0xc0, !PT ;  /* 0x0000ffff020a7812 */ /* 0x000fe400078ec0ff */
[----:B-1----:R-:W-:-:S02]  /*211490*/  LOP3.LUT R5, R17, 0xffff, RZ, 0xc0, !PT ;  /* 0x0000ffff11057812 */ /* 0x002fc400078ec0ff */
[----:B------:R-:W-:Y:S01]  /*2114a0*/  PRMT R2, R8, 0x3340, R10 ;  /* 0x0000334008027816 */ /* 0x000fe2000000000a */
[----:B------:R-:W-:Y:S01]  /*2114b0*/  STL [R1+0x7844], R22 ;  /* 0x0078441601007387 */ /* 0x000fe20000100800 */
[----:B------:R-:W-:-:S03]  /*2114c0*/  PRMT R24, R5, 0x3340, R0 ;  /* 0x0000334005187816 */ /* 0x000fc60000000000 */
[----:B------:R0:W-:Y:S04]  /*2114d0*/  STL [R1+0x7848], R4 ;  /* 0x0078480401007387 */ /* 0x0001e80000100800 */
[----:B------:R-:W2:Y:S04]  /*2114e0*/  LDL.LU R23, [R1+0x11c] ;  /* 0x00011c0001177983 */ /* 0x000ea80000300800 */
[----:B------:R-:W2:Y:S01]  /*2114f0*/  LDL.LU R15, [R1+0x26c] ;  /* 0x00026c00010f7983 */ /* 0x000ea20000300800 */
[----:B------:R-:W-:-:S03]  /*211500*/  PRMT R2, R2, 0x5410, R24 ;  /* 0x0000541002027816 */ /* 0x000fc60000000018 */
[----:B------:R-:W3:Y:S04]  /*211510*/  LDL.LU R21, [R1+0xfc] ;  /* 0x0000fc0001157983 */ /* 0x000ee80000300800 */
[----:B------:R-:W3:Y:S01]  /*211520*/  LDL.LU R17, [R1+0x648] ;  /* 0x0006480001117983 */ /* 0x000ee20000300800 */
[----:B------:R-:W-:-:S03]  /*211530*/  LOP3.LUT R11, R3, 0xffff, RZ, 0xc0, !PT ;  /* 0x0000ffff030b7812 */ /* 0x000fc600078ec0ff */
[----:B------:R-:W4:Y:S04]  /*211540*/  LDL.LU R7, [R1+0x12c] ;  /* 0x00012c0001077983 */ /* 0x000f280000300800 */
[----:B------:R-:W4:Y:S04]  /*211550*/  LDL.LU R3, [R1+0x59c] ;  /* 0x00059c0001037983 */ /* 0x000f280000300800 */
[----:B------:R1:W-:Y:S01]  /*211560*/  STL [R1+0x504], R2 ;  /* 0x0005040201007387 */ /* 0x0003e20000100800 */
[----:B------:R-:W-:-:S03]  /*211570*/  PRMT R28, R16, 0x5410, R14 ;  /* 0x00005410101c7816 */ /* 0x000fc6000000000e */
        /* <DEDUP_REMOVED lines=9> */
[----:B-1----:R-:W2:Y:S04]  /*211610*/  LDL.LU R2, [R1+0x2d68] ;  /* 0x002d680001027983 */ /* 0x002ea80000300800 */
[----:B------:R-:W2:Y:S01]  /*211620*/  LDL.LU R6, [R1+0x53e8] ;  /* 0x0053e80001067983 */ /* 0x000ea20000300800 */
[----:B------:R-:W-:Y:S02]  /*211630*/  LOP3.LUT R19, R12, 0xffff, RZ, 0xc0, !PT ;  /* 0x0000ffff0c137812 */ /* 0x000fe400078ec0ff */
[----:B------:R-:W-:Y:S01]  /*211640*/  PRMT R24, R4, 0x3340, R0 ;  /* 0x0000334004187816 */ /* 0x000fe20000000000 */
[----:B------:R-:W2:Y:S01]  /*211650*/  LDL.LU R12, [R1+0x52cc] ;  /* 0x0052cc00010c7983 */ /* 0x000ea20000300800 */
[----:B------:R-:W-:Y:S02]  /*211660*/  PRMT R22, R11, 0x3340, R19 ;  /* 0x000033400b167816 */ /* 0x000fe40000000013 */
[----:B------:R-:W-:-:S02]  /*211670*/  SHF.R.U32.HI R11, RZ, 0x8, R11 ;  /* 0x00000008ff0b7819 */ /* 0x000fc4000001160b */
[----:B------:R-:W-:Y:S02]  /*211680*/  PRMT R22, R22, 0x5410, R24 ;  /* 0x0000541016167816 */ /* 0x000fe40000000018 */
[----:B------:R-:W-:Y:S02]  /*211690*/  SHF.R.U32.HI R24, RZ, 0x8, R19 ;  /* 0x00000008ff187819 */ /* 0x000fe40000011613 */
[----:B------:R-:W-:Y:S01]  /*2116a0*/  LOP3.LUT R11, R11, 0xffff, RZ, 0xc0, !PT ;  /* 0x0000ffff0b0b7812 */ /* 0x000fe200078ec0ff */
[----:B------:R-:W-:Y:S01]  /*2116b0*/  STL [R1+0x4c0], R22 ;  /* 0x0004c01601007387 */ /* 0x000fe20000100800 */
[----:B------:R-:W-:-:S03]  /*2116c0*/  LOP3.LUT R24, R24, 0xffff, RZ, 0xc0, !PT ;  /* 0x0000ffff18187812 */ /* 0x000fc600078ec0ff */
[----:B------:R-:W2:Y:S01]  /*2116d0*/  LDL.LU R25, [R1+0x5350] ;  /* 0x0053500001197983 */ /* 0x000ea20000300800 */
[----:B------:R-:W-:Y:S02]  /*2116e0*/  SHF.R.U32.HI R8, RZ, 0x8, R8 ;  /* 0x00000008ff087819 */ /* 0x000fe40000011608 */
[----:B------:R-:W-:Y:S02]  /*2116f0*/  SHF.R.U32.HI R10, RZ, 0x8, R10 ;  /* 0x00000008ff0a7819 */ /* 0x000fe4000001160a */
[----:B------:R-:W-:Y:S02]  /*211700*/  PRMT R11, R11, 0x3340, R24 ;  /* 0x000033400b0b7816 */ /* 0x000fe40000000018 */
[----:B------:R-:W-:Y:S02]  /*211710*/  SHF.R.U32.HI R24, RZ, 0x8, R5 ;  /* 0x00000008ff187819 */ /* 0x000fe40000011605 */
[----:B------:R-:W-:Y:S02]  /*211720*/  LOP3.LUT R8, R8, 0xffff, RZ, 0xc0, !PT ;  /* 0x0000ffff08087812 */ /* 0x000fe400078ec0ff */
[----:B------:R-:W-:-:S02]  /*211730*/  LOP3.LUT R10, R10, 0xffff, RZ, 0xc0, !PT ;  /* 0x0000ffff0a0a7812 */ /* 0x000fc400078ec0ff */
[----:B------:R-:W-:Y:S02]  /*211740*/  SHF.R.U32.HI R4, RZ, 0x8, R4 ;  /* 0x00000008ff047819 */ /* 0x000fe40000011604 */
[----:B------:R-:W-:Y:S02]  /*211750*/  LOP3.LUT R24, R24, 0xffff, RZ, 0xc0, !PT ;  /* 0x0000ffff18187812 */ /* 0x000fe400078ec0ff */
[----:B------:R-:W-:Y:S02]  /*211760*/  PRMT R8, R8, 0x3340, R10 ;  /* 0x0000334008087816 */ /* 0x000fe4000000000a */
[----:B------:R-:W-:Y:S02]  /*211770*/  LOP3.LUT R4, R4, 0xffff, RZ, 0xc0, !PT ;  /* 0x0000ffff04047812 */ /* 0x000fe400078ec0ff */
[--C-:B------:R-:W-:Y:S01]  /*211780*/  PRMT R5, R24, 0x3340, R0.reuse ;  /* 0x0000334018057816 */ /* 0x100fe20000000000 */
[----:B------:R-:W-:Y:S04]  /*211790*/  STL [R1+0x414], R11 ;  /* 0x0004140b01007387 */ /* 0x000fe80000100800 */
[----:B------:R-:W-:Y:S01]  /*2117a0*/  STL [R1+0x410], R8 ;  /* 0x0004100801007387 */ /* 0x000fe20000100800 */
[----:B------:R-:W-:-:S03]  /*2117b0*/  PRMT R4, R4, 0x3340, R0 ;  /* 0x0000334004047816 */ /* 0x000fc60000000000 */
[----:B------:R2:W-:Y:S04]  /*2117c0*/  STL [R1+0x26c], R5 ;  /* 0x00026c0501007387 */ /* 0x0005e80000100800 */
[----:B------:R0:W-:Y:S01]  /*2117d0*/  STL [R1+0x268], R4 ;  /* 0x0002680401007387 */ /* 0x0001e20000100800 */
[----:B---3--:R-:W-:Y:S02]  /*2117e0*/  PRMT R17, R17, 0x5410, R21 ;  /* 0x0000541011117816 */ /* 0x008fe40000000015 */
[----:B----4-:R-:W-:Y:S02]  /*2117f0*/  PRMT R3, R3, 0x5410, R7 ;  /* 0x0000541003037816 */ /* 0x010fe40000000007 */
[----:B--2---:R-:W-:Y:S02]  /*211800*/  PRMT R5, R20, 0x5410, R13 ;  /* 0x0000541014057816 */ /* 0x004fe4000000000d */
[----:B------:R-:W-:-:S03]  /*211810*/  LOP3.LUT R7, R2, 0xffff, RZ, 0xc0, !PT ;  /* 0x0000ffff02077812 */ /* 0x000fc600078ec0ff */
[----:B------:R1:W-:Y:S01]  /*211820*/  STL [R1+0x174], R5 ;  /* 0x0001740501007387 */ /* 0x0003e20000100800 */
[----:B------:R-:W-:-:S03]  /*211830*/  LOP3.LUT R2, R6, 0xffff, RZ, 0xc0, !PT ;  /* 0x0000ffff06027812 */ /* 0x000fc600078ec0ff */
[----:B------:R-:W2:Y:S04]  /*211840*/  LDL.LU R21, [R1+0x124] ;  /* 0x0001240001157983 */ /* 0x000ea80000300800 */
[----:B------:R-:W2:Y:S01]  /*211850*/  LDL.LU R6, [R1+0x248] ;  /* 0x0002480001067983 */ /* 0x000ea20000300800 */
[----:B0-----:R-:W-:Y:S02]  /*211860*/  LOP3.LUT R4, R27, 0xffff, RZ, 0xc0, !PT ;  /* 0x0000ffff1b047812 */ /* 0x001fe400078ec0ff */
[----:B------:R-:W-:Y:S02]  /*211870*/  LOP3.LUT R26, R26, 0xffff, RZ, 0xc0, !PT ;  /* 0x0000ffff1a1a7812 */ /* 0x000fe400078ec0ff */
[----:B------:R-:W-:Y:S02]  /*211880*/  PRMT R14, R14, 0x5410, R9 ;  /* 0x000054100e0e7816 */ /* 0x000fe40000000009 */
[----:B------:R-:W-:-:S02]  /*211890*/  LOP3.LUT R9, R12, 0xffff, RZ, 0xc0, !PT ;  /* 0x0000ffff0c097812 */ /* 0x000fc400078ec0ff */
[----:B------:R-:W-:Y:S02]  /*2118a0*/  PRMT R8, R4, 0x3340, R7 ;  /* 0x0000334004087816 */ /* 0x000fe40000000007 */
[----:B------:R-:W-:Y:S02]  /*2118b0*/  PRMT R24, R26, 0x3340, R0 ;  /* 0x000033401a187816 */ /* 0x000fe40000000000 */
[----:B------:R-:W-:Y:S01]  /*2118c0*/  PRMT R16, R16, 0x5410, R18 ;  /* 0x0000541010107816 */ /* 0x000fe20000000012 */
[----:B------:R-:W3:Y:S04]  /*2118d0*/  LDL.LU R12, [R1+0x250] ;  /* 0x00025000010c7983 */ /* 0x000ee80000300800 */
[----:B------:R-:W4:Y:S01]  /*2118e0*/  LDL.LU R18, [R1+0x118] ;  /* 0x0001180001127983 */ /* 0x000f220000300800 */
[----:B------:R-:W-:-:S02]  /*2118f0*/  PRMT R10, R8, 0x5410, R24 ;  /* 0x00005410080a7816 */ /* 0x000fc40000000018 */
[----:B-1----:R-:W-:Y:S02]  /*211900*/  LOP3.LUT R5, R25, 0xffff, RZ, 0xc0, !PT ;  /* 0x0000ffff19057812 */ /* 0x002fe400078ec0ff */
[----:B------:R-:W-:Y:S01]  /*211910*/  PRMT R24, R9, 0x3340, R0 ;  /* 0x0000334009187816 */ /* 0x000fe20000000000 */
[----:B------:R-:W3:Y:S04]  /*211920*/  LDL.LU R13, [R1+0x53a8] ;  /* 0x0053a800010d7983 */ /* 0x000ee80000300800 */
[----:B------:R-:W4:Y:S01]  /*211930*/  LDL.LU R20, [R1+0x528c] ;  /* 0x00528c0001147983 */ /* 0x000f220000300800 */
[----:B------:R-:W-:-:S03]  /*211940*/  PRMT R8, R2, 0x3340, R5 ;  /* 0x0000334002087816 */ /* 0x000fc60000000005 */
[----:B------:R-:W4:Y:S01]  /*211950*/  LDL.LU R27, [R1+0x5328] ;  /* 0x00532800011b7983 */ /* 0x000f220000300800 */
[----:B------:R-:W-:Y:S02]  /*211960*/  PRMT R8, R8, 0x5410, R24 ;  /* 0x0000541008087816 */ /* 0x000fe40000000018 */
[----:B------:R-:W-:Y:S02]  /*211970*/  SHF.R.U32.HI R4, RZ, 0x8, R4 ;  /* 0x00000008ff047819 */ /* 0x000fe40000011604 */
[----:B------:R-:W-:Y:S01]  /*211980*/  SHF.R.U32.HI R24, RZ, 0x8, R7 ;  /* 0x00000008ff187819 */ /* 0x000fe20000011607 */
[----:B------:R-:W-:Y:S04]  /*211990*/  STL [R1+0x4d4], R10 ;  /* 0x0004d40a01007387 */ /* 0x000fe80000100800 */
[----:B------:R0:W-:Y:S01]  /*2119a0*/  STL [R1+0x4b0], R8 ;  /* 0x0004b00801007387 */ /* 0x0001e20000100800 */
[----:B------:R-:W-:-:S02]  /*2119b0*/  SHF.R.U32.HI R2, RZ, 0x8, R2 ;  /* 0x00000008ff027819 */ /* 0x000fc40000011602 */
[----:B------:R-:W-:Y:S01]  /*2119c0*/  SHF.R.U32.HI R22, RZ, 0x8, R5 ;  /* 0x00000008ff167819 */ /* 0x000fe20000011605 */
[----:B------:R-:W4:Y:S04]  /*2119d0*/  LDL.LU R29, [R1+0x114] ;  /* 0x00011400011d7983 */ /* 0x000f280000300800 */
[----:B------:R-:W4:Y:S01]  /*2119e0*/  LDL.LU R19, [R1+0x228] ;  /* 0x0002280001137983 */ /* 0x000f220000300800 */
[----:B------:R-:W-:Y:S02]  /*2119f0*/  LOP3.LUT R4, R4, 0xffff, RZ, 0xc0, !PT ;  /* 0x0000ffff04047812 */ /* 0x000fe400078ec0ff */
[----:B------:R-:W-:Y:S01]  /*211a00*/  LOP3.LUT R24, R24, 0xffff, RZ, 0xc0, !PT ;  /* 0x0000ffff18187812 */ /* 0x000fe200078ec0ff */
[----:B------:R-:W4:Y:S04]  /*211a10*/  LDL.LU R5, [R1+0x110] ;  /* 0x0001100001057983 */ /* 0x000f280000300800 */
[----:B0-----:R-:W4:Y:S01]  /*211a20*/  LDL.LU R8, [R1+0x214] ;  /* 0x0002140001087983 */ /* 0x001f220000300800 */
[----:B------:R-:W-:-:S02]  /*211a30*/  PRMT R15, R15, 0x5410, R23 ;  /* 0x000054100f0f7816 */ /* 0x000fc40000000017 */
[----:B------:R-:W-:Y:S01]  /*211a40*/  LOP3.LUT R11, R2, 0xffff, RZ, 0xc0, !PT ;  /* 0x0000ffff020b7812 */ /* 0x000fe200078ec0ff */
[----:B------:R-:W4:Y:S01]  /*211a50*/  LDL.LU R10, [R1+0x108] ;  /* 0x00010800010a7983 */ /* 0x000f220000300800 */
[----:B------:R-:W-:-:S03]  /*211a60*/  LOP3.LUT R22, R22, 0xffff, RZ, 0xc0, !PT ;  /* 0x0000ffff16167812 */ /* 0x000fc600078ec0ff */
[----:B------:R-:W4:Y:S01]  /*211a70*/  LDL.LU R23, [R1+0x21c] ;  /* 0x00021c0001177983 */ /* 0x000f220000300800 */
[----:B------:R-:W-:-:S03]  /*211a80*/  PRMT R24, R4, 0x3340, R24 ;  /* 0x0000334004187816 */ /* 0x000fc60000000018 */
[----:B------:R-:W4:Y:S04]  /*211a90*/  LDL.LU R7, [R1+0x53b4] ;  /* 0x0053b40001077983 */ /* 0x000f280000300800 */
[----:B------:R-:W4:Y:S04]  /*211aa0*/  LDL.LU R25, [R1+0x529c] ;  /* 0x00529c0001197983 */ /* 0x000f280000300800 */
[----:B------:R-:W4:Y:S01]  /*211ab0*/  LDL.LU R2, [R1+0x532c] ;  /* 0x00532c0001027983 */ /* 0x000f220000300800 */
[----:B------:R-:W-:-:S03]  /*211ac0*/  PRMT R11, R11, 0x3340, R22 ;  /* 0x000033400b0b7816 */ /* 0x000fc60000000016 */
[----:B------:R-:W4:Y:S04]  /*211ad0*/  LDL.LU R4, [R1+0x7848] ;  /* 0x0078480001047983 */ /* 0x000f280000300800 */
[----:B------:R0:W-:Y:S04]  /*211ae0*/  STL [R1+0x40c], R24 ;  /* 0x00040c1801007387 */ /* 0x0001e80000100800 */
[----:B0-----:R-:W4:Y:S04]  /*211af0*/  LDL.LU R24, [R1+0x120] ;  /* 0x0001200001187983 */ /* 0x001f280000300800 */
[----:B------:R-:W4:Y:S04]  /*211b00*/  LDL.LU R22, [R1+0x7844] ;  /* 0x0078440001167983 */ /* 0x000f280000300800 */
[----:B------:R0:W-:Y:S04]  /*211b10*/  STL [R1+0x408], R11 ;  /* 0x0004080b01007387 */ /* 0x0001e80000100800 */
[----:B0-----:R-:W4:Y:S01]  /*211b20*/  LDL.LU R11, [R1+0x7840] ;  /* 0x00784000010b7983 */ /* 0x001f220000300800 */
[----:B--2---:R-:W-:-:S03]  /*211b30*/  PRMT R6, R6, 0x5410, R21 ;  /* 0x0000541006067816 */ /* 0x004fc60000000015 */
[----:B------:R-:W2:Y:S04]  /*211b40*/  LDL.LU R21, [R1+0x783c] ;  /* 0x00783c0001157983 */ /* 0x000ea80000300800 */
[----:B------:R0:W-:Y:S04]  /*211b50*/  STL [R1+0x178], R6 ;  /* 0x0001780601007387 */ /* 0x0001e80000100800 */
[----:B0-----:R-:W2:Y:S01]  /*211b60*/  LDL.LU R6, [R1+0x7838] ;  /* 0x0078380001067983 */ /* 0x001ea20000300800 */
[----:B---3--:R-:W-:Y:S02]  /*211b70*/  LOP3.LUT R13, R13, 0xffff, RZ, 0xc0, !PT ;  /* 0x0000ffff0d0d7812 */ /* 0x008fe400078ec0ff */
[----:B----4-:R-:W-:-:S02]  /*211b80*/  LOP3.LUT R20, R20, 0xffff, RZ, 0xc0, !PT ;  /* 0x0000ffff14147812 */ /* 0x010fc400078ec0ff */
[----:B------:R-:W-:Y:S02]  /*211b90*/  LOP3.LUT R27, R27, 0xffff, RZ, 0xc0, !PT ;  /* 0x0000ffff1b1b7812 */ /* 0x000fe400078ec0ff */
[----:B------:R-:W-:Y:S02]  /*211ba0*/  PRMT R12, R12, 0x5410, R24 ;  /* 0x000054100c0c7816 */ /* 0x000fe40000000018 */
[----:B------:R-:W-:Y:S02]  /*211bb0*/  PRMT R24, R20, 0x3340, R0 ;  /* 0x0000334014187816 */ /* 0x000fe40000000000 */
[----:B------:R-:W-:-:S04]  /*211bc0*/  SHF.R.U32.HI R20, RZ, 0x8, R20 ;  /* 0x00000008ff147819 */ /* 0x000fc80000011614 */
[----:B------:R-:W-:Y:S02]  /*211bd0*/  LOP3.LUT R20, R20, 0xffff, RZ, 0xc0, !PT ;  /* 0x0000ffff14147812 */ /* 0x000fe400078ec0ff */
[----:B------:R-:W-:Y:S02]  /*211be0*/  PRMT R19, R19, 0x5410, R29 ;  /* 0x0000541013137816 */ /* 0x000fe4000000001d */
[----:B------:R-:W-:Y:S02]  /*211bf0*/  PRMT R5, R8, 0x5410, R5 ;  /* 0x0000541008057816 */ /* 0x000fe40000000005 */
[----:B------:R-:W-:Y:S02]  /*211c00*/  PRMT R10, R23, 0x5410, R10 ;  /* 0x00005410170a7816 */ /* 0x000fe4000000000a */
[----:B------:R-:W-:Y:S02]  /*211c10*/  LOP3.LUT R7, R7, 0xffff, RZ, 0xc0, !PT ;  /* 0x0000ffff07077812 */ /* 0x000fe400078ec0ff */
[----:B------:R-:W-:-:S02]  /*211c20*/  LOP3.LUT R25, R25, 0xffff, RZ, 0xc0, !PT ;  /* 0x0000ffff19197812 */ /* 0x000fc400078ec0ff */
[----:B------:R-:W-:Y:S02]  /*211c30*/  LOP3.LUT R2, R2, 0xffff, RZ, 0xc0, !PT ;  /* 0x0000ffff02027812 */ /* 0x000fe400078ec0ff */
[----:B--2---:R-:W-:Y:S02]  /*211c40*/  PRMT R6, R6, 0x5410, R18 ;  /* 0x0000541006067816 */ /* 0x004fe40000000012 */
[----:B------:R-:W-:-:S04]  /*211c50*/  PRMT R18, R13, 0x3340, R27 ;  /* 0x000033400d127816 */ /* 0x000fc8000000001b */
[----:B------:R-:W-:Y:S02]  /*211c60*/  PRMT R24, R18, 0x5410, R24 ;  /* 0x0000541012187816 */ /* 0x000fe40000000018 */
[----:B------:R-:W2:Y:S04]  /*211c70*/  LDL.LU R18, [R1+0x7834] ;  /* 0x0078340001127983 */ /* 0x000ea80000300800 */
[----:B------:R0:W-:Y:S01]  /*211c80*/  STL [R1+0x4ac], R24 ;  /* 0x0004ac1801007387 */ /* 0x0001e20000100800 */
[----:B------:R-:W-:-:S04]  /*211c90*/  SHF.R.U32.HI R13, RZ, 0x8, R13 ;  /* 0x00000008ff0d7819 */ /* 0x000fc8000001160d */
[----:B------:R-:W-:Y:S02]  /*211ca0*/  LOP3.LUT R13, R13, 0xffff, RZ, 0xc0, !PT ;  /* 0x0000ffff0d0d7812 */ /* 0x000fe400078ec0ff */
[----:B0-----:R-:W-:Y:S02]  /*211cb0*/  SHF.R.U32.HI R24, RZ, 0x8, R27 ;  /* 0x00000008ff187819 */ /* 0x001fe4000001161b */
[----:B------:R-:W3:Y:S02]  /*211cc0*/  LDL.LU R27, [R1+0x104] ;  /* 0x00010400011b7983 */ /* 0x000ee40000300800 */
[----:B------:R-:W-:-:S04]  /*211cd0*/  LOP3.LUT R24, R24, 0xffff, RZ, 0xc0, !PT ;  /* 0x0000ffff18187812 */ /* 0x000fc800078ec0ff */
[----:B------:R-:W-:Y:S02]  /*211ce0*/  PRMT R24, R13, 0x3340, R24 ;  /* 0x000033400d187816 */ /* 0x000fe40000000018 */
[----:B------:R-:W4:Y:S04]  /*211cf0*/  LDL.LU R13, [R1+0x7830] ;  /* 0x00783000010d7983 */ /* 0x000f280000300800 */
[----:B------:R0:W-:Y:S02]  /*211d00*/  STL [R1+0x404], R24 ;  /* 0x0004041801007387 */ /* 0x0001e40000100800 */
[--C-:B0-----:R-:W-:Y:S02]  /*211d10*/  PRMT R24, R20, 0x3340, R0.reuse ;  /* 0x0000334014187816 */ /* 0x101fe40000000000 */
[----:B------:R-:W4:Y:S04]  /*211d20*/  LDL.LU R20, [R1+0x782c] ;  /* 0x00782c0001147983 */ /* 0x000f280000300800 */
[----:B------:R-:W-:Y:S04]  /*211d30*/  STL [R1+0x264], R24 ;  /* 0x0002641801007387 */ /* 0x000fe80000100800 */
[----:B------:R-:W2:Y:S04]  /*211d40*/  LDL.LU R29, [R1+0x1bb8] ;  /* 0x001bb800011d7983 */ /* 0x000ea80000300800 */
[----:B------:R0:W-:Y:S04]  /*211d50*/  STL [R1+0x228], R19 ;  /* 0x0002281301007387 */ /* 0x0001e80000100800 */
[----:B0-----:R-:W4:Y:S04]  /*211d60*/  LDL.LU R19, [R1+0xf0] ;  /* 0x0000f00001137983 */ /* 0x001f280000300800 */
[----:B------:R0:W-:Y:S01]  /*211d70*/  STL [R1+0x234], R5 ;  /* 0x0002340501007387 */ /* 0x0001e20000100800 */
[----:B------:R-:W-:-:S03]  /*211d80*/  PRMT R24, R25, 0x3340, R0 ;  /* 0x0000334019187816 */ /* 0x000fc60000000000 */
[----:B0-----:R-:W4:Y:S04]  /*211d90*/  LDL.LU R5, [R1+0x1e8] ;  /* 0x0001e80001057983 */ /* 0x001f280000300800 */
[----:B------:R-:W2:Y:S04]  /*211da0*/  LDL.LU R8, [R1+0x1d7c] ;  /* 0x001d7c0001087983 */ /* 0x000ea80000300800 */
[----:B------:R0:W-:Y:S02]  /*211db0*/  STL [R1+0x240], R10 ;  /* 0x0002400a01007387 */ /* 0x0001e40000100800 */
[----:B0-----:R-:W-:-:S04]  /*211dc0*/  PRMT R10, R7, 0x3340, R2 ;  /* 0x00003340070a7816 */ /* 0x001fc80000000002 */
[----:B------:R-:W-:Y:S02]  /*211dd0*/  PRMT R10, R10, 0x5410, R24 ;  /* 0x000054100a0a7816 */ /* 0x000fe40000000018 */
[----:B------:R-:W-:Y:S02]  /*211de0*/  SHF.R.U32.HI R24, RZ, 0x8, R9 ;  /* 0x00000008ff187819 */ /* 0x000fe40000011609 */
[----:B------:R-:W-:Y:S02]  /*211df0*/  SHF.R.U32.HI R2, RZ, 0x8, R2 ;  /* 0x00000008ff027819 */ /* 0x000fe40000011602 */
[----:B------:R-:W-:Y:S02]  /*211e00*/  SHF.R.U32.HI R9, RZ, 0x8, R7 ;  /* 0x00000008ff097819 */ /* 0x000fe40000011607 */
[----:B------:R-:W-:Y:S01]  /*211e10*/  LOP3.LUT R24, R24, 0xffff, RZ, 0xc0, !PT ;  /* 0x0000ffff18187812 */ /* 0x000fe200078ec0ff */
[----:B------:R0:W-:Y:S01]  /*211e20*/  STL [R1+0x4a8], R10 ;  /* 0x0004a80a01007387 */ /* 0x0001e20000100800 */
[----:B------:R-:W-:-:S02]  /*211e30*/  LOP3.LUT R2, R2, 0xffff, RZ, 0xc0, !PT ;  /* 0x0000ffff02027812 */ /* 0x000fc400078ec0ff */
[----:B------:R-:W-:Y:S02]  /*211e40*/  PRMT R24, R24, 0x3340, R0 ;  /* 0x0000334018187816 */ /* 0x000fe40000000000 */
[----:B------:R-:W-:Y:S01]  /*211e50*/  LOP3.LUT R9, R9, 0xffff, RZ, 0xc0, !PT ;  /* 0x0000ffff09097812 */ /* 0x000fe200078ec0ff */
[----:B0-----:R-:W2:Y:S04]  /*211e60*/  LDL.LU R10, [R1+0x1bbc] ;  /* 0x001bbc00010a7983 */ /* 0x001ea80000300800 */
[----:B------:R-:W2:Y:S04]  /*211e70*/  LDL.LU R23, [R1+0x1b04] ;  /* 0x001b040001177983 */ /* 0x000ea80000300800 */
[----:B------:R-:W2:Y:S04]  /*211e80*/  LDL.LU R7, [R1+0x1d94] ;  /* 0x001d940001077983 */ /* 0x000ea80000300800 */
[----:B------:R0:W-:Y:S01]  /*211e90*/  STL [R1+0x260], R24 ;  /* 0x0002601801007387 */ /* 0x0001e20000100800 */
[----:B------:R-:W-:-:S03]  /*211ea0*/  PRMT R9, R9, 0x3340, R2 ;  /* 0x0000334009097816 */ /* 0x000fc60000000002 */
[----:B0-----:R-:W4:Y:S04]  /*211eb0*/  LDL.LU R24, [R1+0x210] ;  /* 0x0002100001187983 */ /* 0x001f280000300800 */
[----:B------:R-:W3:Y:S04]  /*211ec0*/  LDL.LU R2, [R1+0x7828] ;  /* 0x0078280001027983 */ /* 0x000ee80000300800 */
[----:B------:R0:W-:Y:S04]  /*211ed0*/  STL [R1+0x400], R9 ;  /* 0x0004000901007387 */ /* 0x0001e80000100800 */
[----:B0-----:R-:W2:Y:S01]  /*211ee0*/  LDL.LU R9, [R1+0x1d78] ;  /* 0x001d780001097983 */ /* 0x001ea20000300800 */
[----:B---3--:R-:W-:-:S03]  /*211ef0*/  PRMT R2, R2, 0x5410, R27 ;  /* 0x0000541002027816 */ /* 0x008fc6000000001b */
[----:B------:R-:W3:Y:S04]  /*211f00*/  LDL.LU R27, [R1+0x7824] ;  /* 0x00782400011b7983 */ /* 0x000ee80000300800 */
[----:B------:R0:W-:Y:S04]  /*211f10*/  STL [R1+0x7504], R2 ;  /* 0x0075040201007387 */ /* 0x0001e80000100800 */
[----:B0-----:R-:W4:Y:S02]  /*211f20*/  LDL.LU R2, [R1+0x100] ;  /* 0x0001000001027983 */ /* 0x001f240000300800 */
[----:B----4-:R-:W-:-:S02]  /*211f30*/  PRMT R2, R24, 0x5410, R2 ;  /* 0x0000541018027816 */ /* 0x010fc40000000002 */
[----:B------:R-:W-:Y:S02]  /*211f40*/  SHF.R.U32.HI R24, RZ, 0x8, R25 ;  /* 0x00000008ff187819 */ /* 0x000fe40000011619 */
[----:B------:R-:W4:Y:S04]  /*211f50*/  LDL.LU R25, [R1+0x7820] ;  /* 0x0078200001197983 */ /* 0x000f280000300800 */
[----:B------:R0:W-:Y:S02]  /*211f60*/  STL [R1+0x24c], R2 ;  /* 0x00024c0201007387 */ /* 0x0001e40000100800 */
[----:B0-----:R-:W-:Y:S02]  /*211f70*/  SHF.R.U32.HI R2, RZ, 0x8, R26 ;  /* 0x00000008ff027819 */ /* 0x001fe4000001161a */
[----:B------:R-:W3:Y:S01]  /*211f80*/  LDL.LU R26, [R1+0x781c] ;  /* 0x00781c00011a7983 */ /* 0x000ee20000300800 */
[----:B------:R-:W-:-:S02]  /*211f90*/  LOP3.LUT R24, R24, 0xffff, RZ, 0xc0, !PT ;  /* 0x0000ffff18187812 */ /* 0x000fc400078ec0ff */
[----:B------:R-:W-:Y:S02]  /*211fa0*/  LOP3.LUT R2, R2, 0xffff, RZ, 0xc0, !PT ;  /* 0x0000ffff02027812 */ /* 0x000fe400078ec0ff */
[--C-:B------:R-:W-:Y:S02]  /*211fb0*/  PRMT R24, R24, 0x3340, R0.reuse ;  /* 0x0000334018187816 */ /* 0x100fe40000000000 */
[----:B------:R-:W-:-:S03]  /*211fc0*/  PRMT R2, R2, 0x3340, R0 ;  /* 0x0000334002027816 */ /* 0x000fc60000000000 */
[----:B------:R2:W-:Y:S01]  /*211fd0*/  STL [R1+0x25c], R24 ;  /* 0x00025c1801007387 */ /* 0x0005e20000100800 */
[----:B------:R-:W-:-:S03]  /*211fe0*/  PRMT R19, R5, 0x5410, R19 ;  /* 0x0000541005137816 */ /* 0x000fc60000000013 */
[----:B------:R0:W-:Y:S01]  /*211ff0*/  STL [R1+0x258], R2 ;  /* 0x0002580201007387 */ /* 0x0001e20000100800 */
[----:B--2---:R-:W-:-:S04]  /*212000*/  LOP3.LUT R24, R29, 0xffff, RZ, 0xc0, !PT ;  /* 0x0000ffff1d187812 */ /* 0x004fc800078ec0ff */
[--C-:B0-----:R-:W-:Y:S01]  /*212010*/  PRMT R2, R8, 0x4210, R24.reuse ;  /* 0x0000421008027816 */ /* 0x101fe20000000018 */
[----:B------:R-:W-:Y:S04]  /*212020*/  STL [R1+0x824], R19 ;  /* 0x0008241301007387 */ /* 0x000fe80000100800 */
[----:B------:R0:W-:Y:S04]  /*212030*/  STL [R1+0x7a0], R2 ;  /* 0x0007a00201007387 */ /* 0x0001e80000100800 */
[----:B0-----:R-:W2:Y:S01]  /*212040*/  LDL.LU R2, [R1+0x1d48] ;  /* 0x001d480001027983 */ /* 0x001ea20000300800 */
[----:B----4-:R-:W-:-:S02]  /*212050*/  PRMT R5, R25, 0x5210, R24 ;  /* 0x0000521019057816 */ /* 0x010fc40000000018 */
[----:B------:R-:W-:Y:S02]  /*212060*/  SHF.R.U32.HI R24, RZ, 0x8, R21 ;  /* 0x00000008ff187819 */ /* 0x000fe40000011615 */
[----:B------:R-:W-:Y:S02]  /*212070*/  SHF.R.U32.HI R25, RZ, 0x8, R18 ;  /* 0x00000008ff197819 */ /* 0x000fe40000011612 */
[----:B------:R-:W-:Y:S02]  /*212080*/  LOP3.LUT R24, R24, 0xffff, RZ, 0xc0, !PT ;  /* 0x0000ffff18187812 */ /* 0x000fe400078ec0ff */
[----:B------:R-:W-:Y:S01]  /*212090*/  LOP3.LUT R25, R25, 0xffff, RZ, 0xc0, !PT ;  /* 0x0000ffff19197812 */ /* 0x000fe200078ec0ff */
[----:B------:R0:W-:Y:S04]  /*2120a0*/  STL [R1+0x730], R5 ;  /* 0x0007300501007387 */ /* 0x0001e80000100800 */
[----:B------:R-:W4:Y:S01]  /*2120b0*/  LDL.LU R18, [R1+0x7818] ;  /* 0x0078180001127983 */ /* 0x000f220000300800 */
[----:B------:R-:W-:-:S02]  /*2120c0*/  PRMT R8, R24, 0x3340, R0 ;  /* 0x0000334018087816 */ /* 0x000fc40000000000 */
[----:B------:R-:W-:Y:S01]  /*2120d0*/  LOP3.LUT R24, R10, 0xffff, RZ, 0xc0, !PT ;  /* 0x0000ffff0a187812 */ /* 0x000fe200078ec0ff */
[----:B------:R-:W2:Y:S04]  /*2120e0*/  LDL.LU R21, [R1+0x17c] ;  /* 0x00017c0001157983 */ /* 0x000ea80000300800 */
[----:B------:R-:W-:Y:S01]  /*2120f0*/  STL [R1+0x248], R8 ;  /* 0x0002480801007387 */ /* 0x000fe20000100800 */
[----:B0-----:R-:W-:-:S05]  /*212100*/  PRMT R5, R25, 0x3340, R0 ;  /* 0x0000334019057816 */ /* 0x001fca0000000000 */
[----:B------:R0:W-:Y:S04]  /*212110*/  STL [R1+0x244], R5 ;  /* 0x0002440501007387 */ /* 0x0001e80000100800 */
[----:B------:R-:W2:Y:S04]  /*212120*/  LDL.LU R29, [R1+0x51e8] ;  /* 0x0051e800011d7983 */ /* 0x000ea80000300800 */
[----:B------:R-:W2:Y:S01]  /*212130*/  LDL.LU R19, [R1+0x1bd0] ;  /* 0x001bd00001137983 */ /* 0x000ea20000300800 */
[--C-:B0-----:R-:W-:Y:S02]  /*212140*/  PRMT R5, R7, 0x4210, R24.reuse ;  /* 0x0000421007057816 */ /* 0x101fe40000000018 */
[----:B---3--:R-:W-:-:S03]  /*212150*/  PRMT R7, R26, 0x5210, R24 ;  /* 0x000052101a077816 */ /* 0x008fc60000000018 */
[----:B------:R0:W-:Y:S04]  /*212160*/  STL [R1+0x7a4], R5 ;  /* 0x0007a40501007387 */ /* 0x0001e80000100800 */
[----:B0-----:R-:W3:Y:S04]  /*212170*/  LDL.LU R5, [R1+0x1d44] ;  /* 0x001d440001057983 */ /* 0x001ee80000300800 */
[----:B------:R-:W2:Y:S01]  /*212180*/  LDL.LU R24, [R1+0x15c] ;  /* 0x00015c0001187983 */ /* 0x000ea20000300800 */
[----:B------:R-:W-:-:S03]  /*212190*/  LOP3.LUT R25, R23, 0xffff, RZ, 0xc0, !PT ;  /* 0x0000ffff17197812 */ /* 0x000fc600078ec0ff */
[----:B------:R-:W3:Y:S04]  /*2121a0*/  LDL.LU R26, [R1+0x80] ;  /* 0x00008000011a7983 */ /* 0x000ee80000300800 */
[----:B------:R0:W-:Y:S04]  /*2121b0*/  STL [R1+0x734], R7 ;  /* 0x0007340701007387 */ /* 0x0001e80000100800 */
[----:B------:R-:W3:Y:S04]  /*2121c0*/  LDL.LU R8, [R1+0x1d30] ;  /* 0x001d300001087983 */ /* 0x000ee80000300800 */
[----:B------:R-:W3:Y:S01]  /*2121d0*/  LDL.LU R10, [R1+0x8c] ;  /* 0x00008c00010a7983 */ /* 0x000ee20000300800 */
[----:B0-----:R-:W-:-:S02]  /*2121e0*/  PRMT R7, R9, 0x4210, R25 ;  /* 0x0000421009077816 */ /* 0x001fc40000000019 */
[----:B------:R-:W-:-:S03]  /*2121f0*/  PRMT R25, R27, 0x5210, R25 ;  /* 0x000052101b197816 */ /* 0x000fc60000000019 */
[----:B------:R0:W-:Y:S04]  /*212200*/  STL [R1+0x7a8], R7 ;  /* 0x0007a80701007387 */ /* 0x0001e80000100800 */
[----:B------:R-:W3:Y:S04]  /*212210*/  LDL.LU R23, [R1+0x53d0] ;  /* 0x0053d00001177983 */ /* 0x000ee80000300800 */
[----:B------:R-:W3:Y:S04]  /*212220*/  LDL.LU R9, [R1+0x52bc] ;  /* 0x0052bc0001097983 */ /* 0x000ee80000300800 */
[----:B0-----:R-:W3:Y:S04]  /*212230*/  LDL.LU R7, [R1+0x5338] ;  /* 0x0053380001077983 */ /* 0x001ee80000300800 */
[----:B------:R-:W3:Y:S04]  /*212240*/  LDL.LU R27, [R1+0x1d5c] ;  /* 0x001d5c00011b7983 */ /* 0x000ee80000300800 */
[----:B------:R4:W-:Y:S02]  /*212250*/  STL [R1+0x738], R25 ;  /* 0x0007381901007387 */ /* 0x0009e40000100800 */
[----:B----4-:R-:W-:-:S02]  /*212260*/  SHF.R.U32.HI R25, RZ, 0x8, R18 ;  /* 0x00000008ff197819 */ /* 0x010fc40000011612 */
[----:B------:R-:W4:Y:S02]  /*212270*/  LDL.LU R18, [R1+0x7814] ;  /* 0x0078140001127983 */ /* 0x000f240000300800 */
[----:B------:R-:W-:-:S04]  /*212280*/  LOP3.LUT R25, R25, 0xffff, RZ, 0xc0, !PT ;  /* 0x0000ffff19197812 */ /* 0x000fc800078ec0ff */
[----:B------:R-:W-:Y:S02]  /*212290*/  PRMT R25, R25, 0x3340, R0 ;  /* 0x0000334019197816 */ /* 0x000fe40000000000 */
[----:B--2---:R-:W-:-:S04]  /*2122a0*/  SHF.R.U32.HI R24, RZ, 0x8, R24 ;  /* 0x00000008ff187819 */ /* 0x004fc80000011618 */
[----:B------:R-:W-:-:S04]  /*2122b0*/  LOP3.LUT R24, R24, 0xffff, RZ, 0xc0, !PT ;  /* 0x0000ffff18187812 */ /* 0x000fc800078ec0ff */
[----:B------:R-:W-:-:S05]  /*2122c0*/  PRMT R24, R24, 0x3340, R0 ;  /* 0x0000334018187816 */ /* 0x000fca0000000000 */
[----:B------:R0:W-:Y:S04]  /*2122d0*/  STL [R1+0x23c], R24 ;  /* 0x00023c1801007387 */ /* 0x0001e80000100800 */
[----:B0-----:R-:W2:Y:S04]  /*2122e0*/  LDL.LU R24, [R1+0x5220] ;  /* 0x0052200001187983 */ /* 0x001ea80000300800 */
[----:B------:R0:W-:Y:S04]  /*2122f0*/  STL [R1+0x238], R25 ;  /* 0x0002381901007387 */ /* 0x0001e80000100800 */
[----:B0-----:R-:W4:Y:S01]  /*212300*/  LDL.LU R25, [R1+0x521c] ;  /* 0x00521c0001197983 */ /* 0x001f220000300800 */
[----:B--2---:R-:W-:-:S04]  /*212310*/  LOP3.LUT R24, R24, 0xffff, RZ, 0xc0, !PT ;  /* 0x0000ffff18187812 */ /* 0x004fc800078ec0ff */
[--C-:B---3--:R-:W-:Y:S02]  /*212320*/  PRMT R27, R27, 0x4210, R24.reuse ;  /* 0x000042101b1b7816 */ /* 0x108fe40000000018 */
[----:B------:R-:W-:Y:S02]  /*212330*/  PRMT R26, R26, 0x5210, R24 ;  /* 0x000052101a1a7816 */ /* 0x000fe40000000018 */
[----:B----4-:R-:W-:Y:S01]  /*212340*/  LOP3.LUT R25, R25, 0xffff, RZ, 0xc0, !PT ;  /* 0x0000ffff19197812 */ /* 0x010fe200078ec0ff */
[----:B------:R-:W-:Y:S04]  /*212350*/  STL [R1+0x790], R27 ;  /* 0x0007901b01007387 */ /* 0x000fe80000100800 */
[----:B------:R-:W-:Y:S01]  /*212360*/  STL [R1+0x720], R26 ;  /* 0x0007201a01007387 */ /* 0x000fe20000100800 */
[----:B------:R-:W-:-:S02]  /*212370*/  PRMT R24, R2, 0x4210, R25 ;  /* 0x0000421002187816 */ /* 0x000fc40000000019 */
[----:B------:R-:W-:Y:S02]  /*212380*/  PRMT R2, R20, 0x5210, R25 ;  /* 0x0000521014027816 */ /* 0x000fe40000000019 */
[----:B------:R-:W2:Y:S04]  /*212390*/  LDL.LU R20, [R1+0x7810] ;  /* 0x0078100001147983 */ /* 0x000ea80000300800 */
[----:B------:R0:W-:Y:S01]  /*2123a0*/  STL [R1+0x794], R24 ;  /* 0x0007941801007387 */ /* 0x0001e20000100800 */
[----:B------:R-:W-:Y:S02]  /*2123b0*/  SHF.R.U32.HI R25, RZ, 0x8, R18 ;  /* 0x00000008ff197819 */ /* 0x000fe40000011612 */
[----:B0-----:R-:W-:Y:S02]  /*2123c0*/  SHF.R.U32.HI R24, RZ, 0x8, R21 ;  /* 0x00000008ff187819 */ /* 0x001fe40000011615 */
[----:B------:R-:W3:Y:S04]  /*2123d0*/  LDL.LU R21, [R1+0x1bd8] ;  /* 0x001bd80001157983 */ /* 0x000ee80000300800 */
[----:B------:R0:W-:Y:S04]  /*2123e0*/  STL [R1+0x724], R2 ;  /* 0x0007240201007387 */ /* 0x0001e80000100800 */
[----:B------:R-:W4:Y:S01]  /*2123f0*/  LDL.LU R18, [R1+0x1d2c] ;  /* 0x001d2c0001127983 */ /* 0x000f220000300800 */
[----:B------:R-:W-:-:S02]  /*212400*/  LOP3.LUT R24, R24, 0xffff, RZ, 0xc0, !PT ;  /* 0x0000ffff18187812 */ /* 0x000fc400078ec0ff */
[----:B------:R-:W-:Y:S02]  /*212410*/  LOP3.LUT R25, R25, 0xffff, RZ, 0xc0, !PT ;  /* 0x0000ffff19197812 */ /* 0x000fe400078ec0ff */
[--C-:B------:R-:W-:Y:S02]  /*212420*/  PRMT R26, R24, 0x3340, R0.reuse ;  /* 0x00003340181a7816 */ /* 0x100fe40000000000 */
[----:B------:R-:W-:Y:S02]  /*212430*/  LOP3.LUT R24, R29, 0xffff, RZ, 0xc0, !PT ;  /* 0x0000ffff1d187812 */ /* 0x000fe400078ec0ff */
[----:B0-----:R-:W-:Y:S01]  /*212440*/  PRMT R2, R25, 0x3340, R0 ;  /* 0x0000334019027816 */ /* 0x001fe20000000000 */
[----:B------:R0:W-:Y:S01]  /*212450*/  STL [R1+0x230], R26 ;  /* 0x0002301a01007387 */ /* 0x0001e20000100800 */
[----:B------:R-:W-:Y:S02]  /*212460*/  PRMT R5, R5, 0x4210, R24 ;  /* 0x0000421005057816 */ /* 0x000fe40000000018 */
[----:B------:R-:W-:Y:S01]  /*212470*/  LOP3.LUT R25, R19, 0xffff, RZ, 0xc0, !PT ;  /* 0x0000ffff13197812 */ /* 0x000fe200078ec0ff */
[----:B------:R2:W-:Y:S01]  /*212480*/  STL [R1+0x22c], R2 ;  /* 0x00022c0201007387 */ /* 0x0005e20000100800 */
[----:B------:R-:W-:-:S02]  /*212490*/  LOP3.LUT R27, R23, 0xffff, RZ, 0xc0, !PT ;  /* 0x0000ffff171b7812 */ /* 0x000fc400078ec0ff */
[----:B------:R-:W-:Y:S02]  /*2124a0*/  LOP3.LUT R9, R9, 0xffff, RZ, 0xc0, !PT ;  /* 0x0000ffff09097812 */ /* 0x000fe400078ec0ff */
[----:B0-----:R-:W-:Y:S02]  /*2124b0*/  LOP3.LUT R26, R7, 0xffff, RZ, 0xc0, !PT ;  /* 0x0000ffff071a7812 */ /* 0x001fe400078ec0ff */
[----:B--2---:R-:W-:Y:S02]  /*2124c0*/  PRMT R2, R20, 0x5210, R24 ;  /* 0x0000521014027816 */ /* 0x004fe40000000018 */
[----:B------:R-:W2:Y:S04]  /*2124d0*/  LDL.LU R20, [R1+0x1d20] ;  /* 0x001d200001147983 */ /* 0x000ea80000300800 */
[----:B------:R0:W-:Y:S04]  /*2124e0*/  STL [R1+0x798], R5 ;  /* 0x0007980501007387 */ /* 0x0001e80000100800 */
[----:B------:R1:W-:Y:S01]  /*2124f0*/  STL [R1+0x728], R2 ;  /* 0x0007280201007387 */ /* 0x0003e20000100800 */
[----:B------:R-:W-:-:S02]  /*212500*/  PRMT R24, R9, 0x3340, R0 ;  /* 0x0000334009187816 */ /* 0x000fc40000000000 */
[--C-:B0-----:R-:W-:Y:S02]  /*212510*/  PRMT R5, R8, 0x4210, R25.reuse ;  /* 0x0000421008057816 */ /* 0x101fe40000000019 */
[----:B-1----:R-:W-:Y:S02]  /*212520*/  PRMT R2, R10, 0x5210, R25 ;  /* 0x000052100a027816 */ /* 0x002fe40000000019 */
[----:B------:R-:W-:Y:S01]  /*212530*/  PRMT R25, R27, 0x3340, R26 ;  /* 0x000033401b197816 */ /* 0x000fe2000000001a */
[----:B------:R-:W-:Y:S04]  /*212540*/  STL [R1+0x780], R5 ;  /* 0x0007800501007387 */ /* 0x000fe80000100800 */
[----:B------:R0:W-:Y:S01]  /*212550*/  STL [R1+0x710], R2 ;  /* 0x0007100201007387 */ /* 0x0001e20000100800 */
[----:B------:R-:W-:-:S02]  /*212560*/  PRMT R7, R25, 0x5410, R24 ;  /* 0x0000541019077816 */ /* 0x000fc40000000018 */
[----:B------:R-:W-:Y:S02]  /*212570*/  SHF.R.U32.HI R25, RZ, 0x8, R27 ;  /* 0x00000008ff197819 */ /* 0x000fe4000001161b */
[----:B------:R-:W-:Y:S02]  /*212580*/  SHF.R.U32.HI R24, RZ, 0x8, R26 ;  /* 0x00000008ff187819 */ /* 0x000fe4000001161a */
[----:B------:R-:W-:Y:S01]  /*212590*/  LOP3.LUT R25, R25, 0xffff, RZ, 0xc0, !PT ;  /* 0x0000ffff19197812 */ /* 0x000fe200078ec0ff */
[----:B0-----:R-:W2:Y:S04]  /*2125a0*/  LDL.LU R2, [R1+0x1d14] ;  /* 0x001d140001027983 */ /* 0x001ea80000300800 */
[----:B------:R-:W2:Y:S04]  /*2125b0*/  LDL.LU R29, [R1+0x94] ;  /* 0x00009400011d7983 */ /* 0x000ea80000300800 */
[----:B------:R-:W2:Y:S04]  /*2125c0*/  LDL.LU R19, [R1+0x5240] ;  /* 0x0052400001137983 */ /* 0x000ea80000300800 */
[----:B------:R-:W2:Y:S04]  /*2125d0*/  LDL.LU R5, [R1+0x1c0] ;  /* 0x0001c00001057983 */ /* 0x000ea80000300800 */
[----:B------:R-:W2:Y:S01]  /*2125e0*/  LDL.LU R8, [R1+0x1cf4] ;  /* 0x001cf40001087983 */ /* 0x000ea20000300800 */
[----:B------:R-:W-:-:S03]  /*2125f0*/  LOP3.LUT R24, R24, 0xffff, RZ, 0xc0, !PT ;  /* 0x0000ffff18187812 */ /* 0x000fc600078ec0ff */
[----:B------:R-:W2:Y:S04]  /*212600*/  LDL.LU R10, [R1+0x9c] ;  /* 0x00009c00010a7983 */ /* 0x000ea80000300800 */
[----:B------:R-:W2:Y:S04]  /*212610*/  LDL.LU R27, [R1+0x523c] ;  /* 0x00523c00011b7983 */ /* 0x000ea80000300800 */
[----:B------:R0:W-:Y:S01]  /*212620*/  STL [R1+0x59c], R7 ;  /* 0x00059c0701007387 */ /* 0x0001e20000100800 */
[----:B---3--:R-:W-:-:S04]  /*212630*/  LOP3.LUT R26, R21, 0xffff, RZ, 0xc0, !PT ;  /* 0x0000ffff151a7812 */ /* 0x008fc800078ec0ff */
[----:B----4-:R-:W-:Y:S02]  /*212640*/  PRMT R18, R18, 0x4210, R26 ;  /* 0x0000421012127816 */ /* 0x010fe4000000001a */
[----:B0-----:R-:W-:Y:S02]  /*212650*/  PRMT R7, R25, 0x3340, R24 ;  /* 0x0000334019077816 */ /* 0x001fe40000000018 */
[----:B------:R-:W3:Y:S04]  /*212660*/  LDL.LU R24, [R1+0x1b1c] ;  /* 0x001b1c0001187983 */ /* 0x000ee80000300800 */
[----:B------:R-:W4:Y:S04]  /*212670*/  LDL.LU R23, [R1+0x51f4] ;  /* 0x0051f40001177983 */ /* 0x000f280000300800 */
[----:B------:R0:W-:Y:S01]  /*212680*/  STL [R1+0x3f8], R7 ;  /* 0x0003f80701007387 */ /* 0x0001e20000100800 */
[----:B------:R-:W-:-:S03]  /*212690*/  PRMT R25, R13, 0x5210, R26 ;  /* 0x000052100d197816 */ /* 0x000fc6000000001a */
[----:B0-----:R-:W4:Y:S04]  /*2126a0*/  LDL.LU R7, [R1+0x1cec] ;  /* 0x001cec0001077983 */ /* 0x001f280000300800 */
[----:B------:R-:W4:Y:S04]  /*2126b0*/  LDL.LU R21, [R1+0xa0] ;  /* 0x0000a00001157983 */ /* 0x000f280000300800 */
[----:B------:R0:W-:Y:S04]  /*2126c0*/  STL [R1+0x784], R18 ;  /* 0x0007841201007387 */ /* 0x0001e80000100800 */
[----:B0-----:R-:W4:Y:S04]  /*2126d0*/  LDL.LU R18, [R1+0x1be0] ;  /* 0x001be00001127983 */ /* 0x001f280000300800 */
[----:B------:R-:W4:Y:S04]  /*2126e0*/  LDL.LU R13, [R1+0x780c] ;  /* 0x00780c00010d7983 */ /* 0x000f280000300800 */
[----:B------:R-:W4:Y:S04]  /*2126f0*/  LDL.LU R26, [R1+0x98] ;  /* 0x00009800011a7983 */ /* 0x000f280000300800 */
[----:B------:R0:W-:Y:S02]  /*212700*/  STL [R1+0x714], R25 ;  /* 0x0007141901007387 */ /* 0x0001e40000100800 */
[----:B0-----:R-:W-:-:S02]  /*212710*/  SHF.R.U32.HI R25, RZ, 0x8, R9 ;  /* 0x00000008ff197819 */ /* 0x001fc40000011609 */
[----:B------:R-:W4:Y:S01]  /*212720*/  LDL.LU R9, [R1+0x7808] ;  /* 0x0078080001097983 */ /* 0x000f220000300800 */
[----:B---3--:R-:W-:-:S04]  /*212730*/  LOP3.LUT R24, R24, 0xffff, RZ, 0xc0, !PT ;  /* 0x0000ffff18187812 */ /* 0x008fc800078ec0ff */
[----:B--2---:R-:W-:-:S05]  /*212740*/  PRMT R20, R20, 0x4210, R24 ;  /* 0x0000421014147816 */ /* 0x004fca0000000018 */
[----:B------:R0:W-:Y:S04]  /*212750*/  STL [R1+0x788], R20 ;  /* 0x0007881401007387 */ /* 0x0001e80000100800 */
[----:B0-----:R-:W2:Y:S01]  /*212760*/  LDL.LU R20, [R1+0x1cdc] ;  /* 0x001cdc0001147983 */ /* 0x001ea20000300800 */
[----:B----4-:R-:W-:Y:S02]  /*212770*/  PRMT R26, R26, 0x5210, R24 ;  /* 0x000052101a1a7816 */ /* 0x010fe40000000018 */
[----:B------:R-:W-:Y:S02]  /*212780*/  LOP3.LUT R24, R25, 0xffff, RZ, 0xc0, !PT ;  /* 0x0000ffff19187812 */ /* 0x000fe400078ec0ff */
[----:B------:R-:W-:Y:S01]  /*212790*/  SHF.R.U32.HI R25, RZ, 0x8, R13 ;  /* 0x00000008ff197819 */ /* 0x000fe2000001160d */
[----:B------:R0:W-:Y:S04]  /*2127a0*/  STL [R1+0x718], R26 ;  /* 0x0007181a01007387 */ /* 0x0001e80000100800 */
[----:B------:R-:W3:Y:S01]  /*2127b0*/  LDL.LU R13, [R1+0x7804] ;  /* 0x00780400010d7983 */ /* 0x000ee20000300800 */
[----:B0-----:R-:W-:-:S02]  /*2127c0*/  PRMT R26, R24, 0x3340, R0 ;  /* 0x00003340181a7816 */ /* 0x001fc40000000000 */
[----:B------:R-:W-:Y:S02]  /*2127d0*/  LOP3.LUT R24, R25, 0xffff, RZ, 0xc0, !PT ;  /* 0x0000ffff19187812 */ /* 0x000fe400078ec0ff */
[----:B------:R-:W-:Y:S02]  /*2127e0*/  LOP3.LUT R25, R27, 0xffff, RZ, 0xc0, !PT ;  /* 0x0000ffff1b197812 */ /* 0x000fe400078ec0ff */
[----:B------:R-:W-:Y:S01]  /*2127f0*/  PRMT R24, R24, 0x3340, R0 ;  /* 0x0000334018187816 */ /* 0x000fe20000000000 */
[----:B------:R0:W-:Y:S04]  /*212800*/  STL [R1+0x224], R26 ;  /* 0x0002241a01007387 */ /* 0x0001e80000100800 */
[----:B------:R1:W-:Y:S01]  /*212810*/  STL [R1+0x220], R24 ;  /* 0x0002201801007387 */ /* 0x0003e20000100800 */
[----:B0-----:R-:W-:-:S02]  /*212820*/  PRMT R26, R2, 0x4210, R25 ;  /* 0x00004210021a7816 */ /* 0x001fc40000000019 */
[----:B------:R-:W-:Y:S02]  /*212830*/  PRMT R2, R29, 0x5210, R25 ;  /* 0x000052101d027816 */ /* 0x000fe40000000019 */
[----:B-1----:R-:W-:Y:S01]  /*212840*/  LOP3.LUT R24, R19, 0xffff, RZ, 0xc0, !PT ;  /* 0x0000ffff13187812 */ /* 0x002fe200078ec0ff */
[----:B------:R-:W-:Y:S01]  /*212850*/  STL [R1+0x770], R26 ;  /* 0x0007701a01007387 */ /* 0x000fe20000100800 */
[----:B------:R-:W-:-:S03]  /*212860*/  SHF.R.U32.HI R25, RZ, 0x8, R5 ;  /* 0x00000008ff197819 */ /* 0x000fc60000011605 */
[----:B------:R0:W-:Y:S01]  /*212870*/  STL [R1+0x700], R2 ;  /* 0x0007000201007387 */ /* 0x0001e20000100800 */
[----:B------:R-:W-:-:S05]  /*212880*/  PRMT R5, R8, 0x4210, R24 ;  /* 0x0000421008057816 */ /* 0x000fca0000000018 */
[----:B------:R-:W-:Y:S01]  /*212890*/  STL [R1+0x774], R5 ;  /* 0x0007740501007387 */ /* 0x000fe20000100800 */
[----:B0-----:R-:W-:Y:S02]  /*2128a0*/  PRMT R2, R10, 0x5210, R24 ;  /* 0x000052100a027816 */ /* 0x001fe40000000018 */
[----:B------:R-:W-:-:S03]  /*2128b0*/  LOP3.LUT R24, R25, 0xffff, RZ, 0xc0, !PT ;  /* 0x0000ffff19187812 */ /* 0x000fc600078ec0ff */
[----:B------:R0:W-:Y:S01]  /*2128c0*/  STL [R1+0x704], R2 ;  /* 0x0007040201007387 */ /* 0x0001e20000100800 */
[----:B---3--:R-:W-:-:S03]  /*2128d0*/  SHF.R.U32.HI R25, RZ, 0x8, R13 ;  /* 0x00000008ff197819 */ /* 0x008fc6000001160d */
[----:B------:R-:W3:Y:S01]  /*2128e0*/  LDL.LU R13, [R1+0x7800] ;  /* 0x00780000010d7983 */ /* 0x000ee20000300800 */
[--C-:B0-----:R-:W-:Y:S02]  /*2128f0*/  PRMT R2, R24, 0x3340, R0.reuse ;  /* 0x0000334018027816 */ /* 0x101fe40000000000 */
[----:B------:R-:W-:Y:S02]  /*212900*/  LOP3.LUT R24, R25, 0xffff, RZ, 0xc0, !PT ;  /* 0x0000ffff19187812 */ /* 0x000fe400078ec0ff */
[----:B------:R-:W-:Y:S01]  /*212910*/  LOP3.LUT R25, R23, 0xffff, RZ, 0xc0, !PT ;  /* 0x0000ffff17197812 */ /* 0x000fe200078ec0ff */
[----:B------:R-:W4:Y:S04]  /*212920*/  LDL.LU R29, [R1+0x1cd4] ;  /* 0x001cd400011d7983 */ /* 0x000f280000300800 */
[----:B------:R-:W4:Y:S01]  /*212930*/  LDL.LU R19, [R1+0xa8] ;  /* 0x0000a80001137983 */ /* 0x000f220000300800 */
[----:B------:R-:W-:-:S03]  /*212940*/  PRMT R10, R24, 0x3340, R0 ;  /* 0x00003340180a7816 */ /* 0x000fc60000000000 */
[----:B------:R0:W-:Y:S01]  /*212950*/  STL [R1+0x21c], R2 ;  /* 0x00021c0201007387 */ /* 0x0001e20000100800 */
[----:B------:R-:W-:-:S03]  /*212960*/  PRMT R7, R7, 0x4210, R25 ;  /* 0x0000421007077816 */ /* 0x000fc60000000019 */
[----:B------:R-:W4:Y:S04]  /*212970*/  LDL.LU R5, [R1+0x1cc8] ;  /* 0x001cc80001057983 */ /* 0x000f280000300800 */
[----:B------:R-:W4:Y:S04]  /*212980*/  LDL.LU R8, [R1+0xac] ;  /* 0x0000ac0001087983 */ /* 0x000f280000300800 */
[----:B------:R2:W-:Y:S04]  /*212990*/  STL [R1+0x218], R10 ;  /* 0x0002180a01007387 */ /* 0x0005e80000100800 */
[----:B------:R-:W-:Y:S01]  /*2129a0*/  STL [R1+0x778], R7 ;  /* 0x0007780701007387 */ /* 0x000fe20000100800 */
[----:B0-----:R-:W-:-:S05]  /*2129b0*/  PRMT R2, R21, 0x5210, R25 ;  /* 0x0000521015027816 */ /* 0x001fca0000000019 */
[----:B------:R0:W-:Y:S01]  /*2129c0*/  STL [R1+0x708], R2 ;  /* 0x0007080201007387 */ /* 0x0001e20000100800 */
[----:B---3--:R-:W-:-:S03]  /*2129d0*/  SHF.R.U32.HI R25, RZ, 0x8, R13 ;  /* 0x00000008ff197819 */ /* 0x008fc6000001160d */
[----:B------:R-:W3:Y:S01]  /*2129e0*/  LDL.LU R13, [R1+0x77fc] ;  /* 0x0077fc00010d7983 */ /* 0x000ee20000300800 */
[----:B------:R-:W-:-:S03]  /*2129f0*/  LOP3.LUT R24, R18, 0xffff, RZ, 0xc0, !PT ;  /* 0x0000ffff12187812 */ /* 0x000fc600078ec0ff */
[----:B------:R-:W4:Y:S04]  /*212a00*/  LDL.LU R26, [R1+0x1ccc] ;  /* 0x001ccc00011a7983 */ /* 0x000f280000300800 */
[----:B------:R-:W4:Y:S04]  /*212a10*/  LDL.LU R27, [R1+0xb0] ;  /* 0x0000b000011b7983 */ /* 0x000f280000300800 */
[----:B------:R-:W4:Y:S01]  /*212a20*/  LDL.LU R23, [R1+0x5264] ;  /* 0x0052640001177983 */ /* 0x000f220000300800 */
[--C-:B--2---:R-:W-:Y:S02]  /*212a30*/  PRMT R10, R20, 0x4210, R24.reuse ;  /* 0x00004210140a7816 */ /* 0x104fe40000000018 */
[----:B0-----:R-:W-:Y:S01]  /*212a40*/  PRMT R2, R9, 0x5210, R24 ;  /* 0x0000521009027816 */ /* 0x001fe20000000018 */
[----:B------:R-:W2:Y:S01]  /*212a50*/  LDL.LU R7, [R1+0x520c] ;  /* 0x00520c0001077983 */ /* 0x000ea20000300800 */
[----:B------:R-:W-:-:S03]  /*212a60*/  LOP3.LUT R24, R25, 0xffff, RZ, 0xc0, !PT ;  /* 0x0000ffff19187812 */ /* 0x000fc600078ec0ff */
[----:B------:R-:W-:Y:S04]  /*212a70*/  STL [R1+0x760], R10 ;  /* 0x0007600a01007387 */ /* 0x000fe80000100800 */
[----:B------:R-:W2:Y:S04]  /*212a80*/  LDL.LU R9, [R1+0x1cb8] ;  /* 0x001cb80001097983 */ /* 0x000ea80000300800 */
[----:B------:R-:W2:Y:S04]  /*212a90*/  LDL.LU R21, [R1+0xb4] ;  /* 0x0000b40001157983 */ /* 0x000ea80000300800 */
[----:B------:R0:W-:Y:S01]  /*212aa0*/  STL [R1+0x150], R2 ;  /* 0x0001500201007387 */ /* 0x0001e20000100800 */
[----:B------:R-:W-:-:S03]  /*212ab0*/  PRMT R24, R24, 0x3340, R0 ;  /* 0x0000334018187816 */ /* 0x000fc60000000000 */
[----:B0-----:R-:W2:Y:S04]  /*212ac0*/  LDL.LU R2, [R1+0x1cac] ;  /* 0x001cac0001027983 */ /* 0x001ea80000300800 */
[----:B------:R-:W2:Y:S04]  /*212ad0*/  LDL.LU R10, [R1+0xb8] ;  /* 0x0000b800010a7983 */ /* 0x000ea80000300800 */
[----:B------:R-:W2:Y:S04]  /*212ae0*/  LDL.LU R18, [R1+0x53ec] ;  /* 0x0053ec0001127983 */ /* 0x000ea80000300800 */
[----:B------:R-:W2:Y:S01]  /*212af0*/  LDL.LU R20, [R1+0x52c8] ;  /* 0x0052c80001147983 */ /* 0x000ea20000300800 */
[----:B---3--:R-:W-:-:S03]  /*212b00*/  SHF.R.U32.HI R25, RZ, 0x8, R13 ;  /* 0x00000008ff197819 */ /* 0x008fc6000001160d */
[----:B------:R-:W3:Y:S04]  /*212b10*/  LDL.LU R13, [R1+0x5344] ;  /* 0x00534400010d7983 */ /* 0x000ee80000300800 */
[----:B------:R0:W-:Y:S02]  /*212b20*/  STL [R1+0x214], R24 ;  /* 0x0002141801007387 */ /* 0x0001e40000100800 */
[----:B0-----:R-:W-:Y:S02]  /*212b30*/  LOP3.LUT R24, R25, 0xffff, RZ, 0xc0, !PT ;  /* 0x0000ffff19187812 */ /* 0x001fe400078ec0ff */
[----:B------:R-:W4:Y:S02]  /*212b40*/  LDL.LU R25, [R1+0x1be8] ;  /* 0x001be80001197983 */ /* 0x000f240000300800 */
[----:B------:R-:W-:-:S05]  /*212b50*/  PRMT R24, R24, 0x3340, R0 ;  /* 0x0000334018187816 */ /* 0x000fca0000000000 */
[----:B------:R0:W-:Y:S04]  /*212b60*/  STL [R1+0x210], R24 ;  /* 0x0002101801007387 */ /* 0x0001e80000100800 */
[----:B0-----:R-:W2:Y:S01]  /*212b70*/  LDL.LU R24, [R1+0x1b20] ;  /* 0x001b200001187983 */ /* 0x001ea20000300800 */
[----:B----4-:R-:W-:-:S04]  /*212b80*/  LOP3.LUT R25, R25, 0xffff, RZ, 0xc0, !PT ;  /* 0x0000ffff19197812 */ /* 0x010fc800078ec0ff */
[--C-:B------:R-:W-:Y:S02]  /*212b90*/  PRMT R29, R29, 0x4210, R25.reuse ;  /* 0x000042101d1d7816 */ /* 0x100fe40000000019 */
[----:B------:R-:W-:-:S03]  /*212ba0*/  PRMT R25, R19, 0x5210, R25 ;  /* 0x0000521013197816 */ /* 0x000fc60000000019 */
[----:B------:R0:W-:Y:S04]  /*212bb0*/  STL [R1+0x764], R29 ;  /* 0x0007641d01007387 */ /* 0x0001e80000100800 */
[----:B0-----:R-:W4:Y:S04]  /*212bc0*/  LDL.LU R29, [R1+0x77f8] ;  /* 0x0077f800011d7983 */ /* 0x001f280000300800 */
[----:B------:R-:W4:Y:S04]  /*212bd0*/  LDL.LU R19, [R1+0x77f4] ;  /* 0x0077f40001137983 */ /* 0x000f280000300800 */
[----:B------:R0:W-:Y:S04]  /*212be0*/  STL [R1+0x154], R25 ;  /* 0x0001541901007387 */ /* 0x0001e80000100800 */
[----:B0-----:R-:W3:Y:S01]  /*212bf0*/  LDL.LU R25, [R1+0x280] ;  /* 0x0002800001197983 */ /* 0x001ee20000300800 */
[----:B--2---:R-:W-:-:S04]  /*212c00*/  LOP3.LUT R24, R24, 0xffff, RZ, 0xc0, !PT ;  /* 0x0000ffff18187812 */ /* 0x004fc800078ec0ff */
[--C-:B------:R-:W-:Y:S02]  /*212c10*/  PRMT R5, R5, 0x4210, R24.reuse ;  /* 0x0000421005057816 */ /* 0x100fe40000000018 */
[----:B------:R-:W-:-:S03]  /*212c20*/  PRMT R24, R8, 0x5210, R24 ;  /* 0x0000521008187816 */ /* 0x000fc60000000018 */
[----:B------:R0:W-:Y:S04]  /*212c30*/  STL [R1+0x768], R5 ;  /* 0x0007680501007387 */ /* 0x0001e80000100800 */
[----:B0-----:R-:W2:Y:S04]  /*212c40*/  LDL.LU R5, [R1+0x77f0] ;  /* 0x0077f00001057983 */ /* 0x001ea80000300800 */
[----:B------:R-:W4:Y:S04]  /*212c50*/  LDL.LU R8, [R1+0x77ec] ;  /* 0x0077ec0001087983 */ /* 0x000f280000300800 */
[----:B------:R0:W-:Y:S01]  /*212c60*/  STL [R1+0x158], R24 ;  /* 0x0001581801007387 */ /* 0x0001e20000100800 */
[----:B---3--:R-:W-:-:S04]  /*212c70*/  SHF.R.U32.HI R25, RZ, 0x8, R25 ;  /* 0x00000008ff197819 */ /* 0x008fc80000011619 */
[----:B0-----:R-:W-:Y:S02]  /*212c80*/  LOP3.LUT R24, R25, 0xffff, RZ, 0xc0, !PT ;  /* 0x0000ffff19187812 */ /* 0x001fe400078ec0ff */
[----:B------:R-:W3:Y:S02]  /*212c90*/  LDL.LU R25, [R1+0x3e8] ;  /* 0x0003e80001197983 */ /* 0x000ee40000300800 */
[----:B------:R-:W-:-:S05]  /*212ca0*/  PRMT R24, R24, 0x3340, R0 ;  /* 0x0000334018187816 */ /* 0x000fca0000000000 */
[----:B------:R0:W-:Y:S01]  /*212cb0*/  STL [R1+0x208], R24 ;  /* 0x0002081801007387 */ /* 0x0001e20000100800 */
[----:B---3--:R-:W-:-:S04]  /*212cc0*/  SHF.R.U32.HI R25, RZ, 0x8, R25 ;  /* 0x00000008ff197819 */ /* 0x008fc80000011619 */
[----:B0-----:R-:W-:Y:S02]  /*212cd0*/  LOP3.LUT R24, R25, 0xffff, RZ, 0xc0, !PT ;  /* 0x0000ffff19187812 */ /* 0x001fe400078ec0ff */
[----:B------:R-:W3:Y:S02]  /*212ce0*/  LDL.LU R25, [R1+0x5260] ;  /* 0x0052600001197983 */ /* 0x000ee40000300800 */
[----:B------:R-:W-:-:S05]  /*212cf0*/  PRMT R24, R24, 0x3340, R0 ;  /* 0x0000334018187816 */ /* 0x000fca0000000000 */
[----:B------:R0:W-:Y:S02]  /*212d00*/  STL [R1+0x204], R24 ;  /* 0x0002041801007387 */ /* 0x0001e40000100800 */
[----:B0-----:R-:W-:Y:S02]  /*212d10*/  LOP3.LUT R24, R23, 0xffff, RZ, 0xc0, !PT ;  /* 0x0000ffff17187812 */ /* 0x001fe400078ec0ff */
[----:B---3--:R-:W-:-:S04]  /*212d20*/  LOP3.LUT R25, R25, 0xffff, RZ, 0xc0, !PT ;  /* 0x0000ffff19197812 */ /* 0x008fc800078ec0ff */
[--C-:B------:R-:W-:Y:S02]  /*212d30*/  PRMT R26, R26, 0x4210, R25.reuse ;  /* 0x000042101a1a7816 */ /* 0x100fe40000000019 */
[----:B------:R-:W-:Y:S02]  /*212d40*/  PRMT R25, R27, 0x5210, R25 ;  /* 0x000052101b197816 */ /* 0x000fe40000000019 */
[--C-:B------:R-:W-:Y:S01]  /*212d50*/  PRMT R27, R9, 0x4210, R24.reuse ;  /* 0x00004210091b7816 */ /* 0x100fe20000000018 */
[----:B------:R0:W-:Y:S04]  /*212d60*/  STL [R1+0x750], R26 ;  /* 0x0007501a01007387 */ /* 0x0001e80000100800 */
[----:B------:R-:W3:Y:S04]  /*212d70*/  LDL.LU R23, [R1+0x1cb0] ;  /* 0x001cb00001177983 */ /* 0x000ee80000300800 */
[----:B------:R1:W-:Y:S01]  /*212d80*/  STL [R1+0x140], R25 ;  /* 0x0001401901007387 */ /* 0x0003e20000100800 */
[----:B0-----:R-:W-:-:S02]  /*212d90*/  PRMT R26, R21, 0x5210, R24 ;  /* 0x00005210151a7816 */ /* 0x001fc40000000018 */
[----:B-1----:R-:W-:Y:S02]  /*212da0*/  LOP3.LUT R25, R7, 0xffff, RZ, 0xc0, !PT ;  /* 0x0000ffff07197812 */ /* 0x002fe400078ec0ff */
[----:B------:R-:W2:Y:S04]  /*212db0*/  LDL.LU R7, [R1+0x1bf8] ;  /* 0x001bf80001077983 */ /* 0x000ea80000300800 */
[----:B------:R-:W4:Y:S04]  /*212dc0*/  LDL.LU R9, [R1+0x1c94] ;  /* 0x001c940001097983 */ /* 0x000f280000300800 */
[----:B------:R0:W-:Y:S04]  /*212dd0*/  STL [R1+0x754], R27 ;  /* 0x0007541b01007387 */ /* 0x0001e80000100800 */
[----:B------:R-:W4:Y:S01]  /*212de0*/  LDL.LU R21, [R1+0xc0] ;  /* 0x0000c00001157983 */ /* 0x000f220000300800 */
[----:B------:R-:W-:-:S03]  /*212df0*/  PRMT R24, R2, 0x4210, R25 ;  /* 0x0000421002187816 */ /* 0x000fc60000000019 */
[----:B------:R1:W-:Y:S01]  /*212e00*/  STL [R1+0x144], R26 ;  /* 0x0001441a01007387 */ /* 0x0003e20000100800 */
[----:B------:R-:W-:Y:S02]  /*212e10*/  PRMT R2, R10, 0x5210, R25 ;  /* 0x000052100a027816 */ /* 0x000fe40000000019 */
[----:B------:R-:W-:Y:S01]  /*212e20*/  LOP3.LUT R10, R20, 0xffff, RZ, 0xc0, !PT ;  /* 0x0000ffff140a7812 */ /* 0x000fe200078ec0ff */
[----:B------:R1:W-:Y:S01]  /*212e30*/  STL [R1+0x758], R24 ;  /* 0x0007581801007387 */ /* 0x0003e20000100800 */
[----:B0-----:R-:W-:Y:S02]  /*212e40*/  LOP3.LUT R27, R18, 0xffff, RZ, 0xc0, !PT ;  /* 0x0000ffff121b7812 */ /* 0x001fe400078ec0ff */
[----:B-1----:R-:W-:Y:S02]  /*212e50*/  LOP3.LUT R26, R13, 0xffff, RZ, 0xc0, !PT ;  /* 0x0000ffff0d1a7812 */ /* 0x002fe400078ec0ff */
[----:B------:R-:W-:Y:S02]  /*212e60*/  PRMT R24, R10, 0x3340, R0 ;  /* 0x000033400a187816 */ /* 0x000fe40000000000 */
[----:B------:R-:W-:Y:S01]  /*212e70*/  PRMT R25, R27, 0x3340, R26 ;  /* 0x000033401b197816 */ /* 0x000fe2000000001a */
[----:B------:R0:W-:Y:S04]  /*212e80*/  STL [R1+0x148], R2 ;  /* 0x0001480201007387 */ /* 0x0001e80000100800 */
[----:B------:R-:W4:Y:S01]  /*212e90*/  LDL.LU R13, [R1+0x1ca8] ;  /* 0x001ca800010d7983 */ /* 0x000f220000300800 */
[----:B------:R-:W-:-:S02]  /*212ea0*/  PRMT R24, R25, 0x5410, R24 ;  /* 0x0000541019187816 */ /* 0x000fc40000000018 */
[----:B------:R-:W-:Y:S01]  /*212eb0*/  SHF.R.U32.HI R25, RZ, 0x8, R27 ;  /* 0x00000008ff197819 */ /* 0x000fe2000001161b */
[----:B0-----:R-:W4:Y:S04]  /*212ec0*/  LDL.LU R2, [R1+0x5270] ;  /* 0x0052700001027983 */ /* 0x001f280000300800 */
[----:B------:R-:W4:Y:S04]  /*212ed0*/  LDL.LU R18, [R1+0x6e0] ;  /* 0x0006e00001127983 */ /* 0x000f280000300800 */
[----:B------:R-:W4:Y:S04]  /*212ee0*/  LDL.LU R20, [R1+0x1c8c] ;  /* 0x001c8c0001147983 */ /* 0x000f280000300800 */
[----:B------:R0:W-:Y:S01]  /*212ef0*/  STL [R1+0x1adc], R24 ;  /* 0x001adc1801007387 */ /* 0x0001e20000100800 */
[----:B------:R-:W-:-:S03]  /*212f00*/  LOP3.LUT R25, R25, 0xffff, RZ, 0xc0, !PT ;  /* 0x0000ffff19197812 */ /* 0x000fc600078ec0ff */
[----:B------:R-:W4:Y:S01]  /*212f10*/  LDL.LU R27, [R1+0xc4] ;  /* 0x0000c400011b7983 */ /* 0x000f220000300800 */
[----:B0-----:R-:W-:Y:S01]  /*212f20*/  SHF.R.U32.HI R24, RZ, 0x8, R26 ;  /* 0x00000008ff187819 */ /* 0x001fe2000001161a */
[----:B------:R-:W-:Y:S02]  /*212f30*/  IMAD.MOV.U32 R26, RZ, RZ, R10 ;  /* 0x000000ffff1a7224 */ /* 0x000fe400078e000a */
[----:B------:R-:W4:Y:S01]  /*212f40*/  LDL.LU R10, [R1+0x77e8] ;  /* 0x0077e800010a7983 */ /* 0x000f220000300800 */
[----:B------:R-:W-:Y:S02]  /*212f50*/  LOP3.LUT R24, R24, 0xffff, RZ, 0xc0, !PT ;  /* 0x0000ffff18187812 */ /* 0x000fe400078ec0ff */
[----:B------:R-:W-:Y:S02]  /*212f60*/  SHF.R.U32.HI R26, RZ, 0x8, R26 ;  /* 0x00000008ff1a7819 */ /* 0x000fe4000001161a */
[----:B------:R-:W-:Y:S02]  /*212f70*/  PRMT R24, R25, 0x3340, R24 ;  /* 0x0000334019187816 */ /* 0x000fe40000000018 */
[----:B------:R-:W3:Y:S04]  /*212f80*/  LDL.LU R25, [R1+0x1bf4] ;  /* 0x001bf40001197983 */ /* 0x000ee80000300800 */
[----:B------:R0:W-:Y:S02]  /*212f90*/  STL [R1+0x3f0], R24 ;  /* 0x0003f01801007387 */ /* 0x0001e40000100800 */
[----:B0-----:R-:W-:-:S02]  /*212fa0*/  LOP3.LUT R24, R26, 0xffff, RZ, 0xc0, !PT ;  /* 0x0000ffff1a187812 */ /* 0x001fc400078ec0ff */
[----:B------:R-:W4:Y:S02]  /*212fb0*/  LDL.LU R26, [R1+0x1bc0] ;  /* 0x001bc000011a7983 */ /* 0x000f240000300800 */
[----:B------:R-:W-:-:S05]  /*212fc0*/  PRMT R24, R24, 0x3340, R0 ;  /* 0x0000334018187816 */ /* 0x000fca0000000000 */
[----:B------:R0:W-:Y:S04]  /*212fd0*/  STL [R1+0x200], R24 ;  /* 0x0002001801007387 */ /* 0x0001e80000100800 */
[----:B0-----:R-:W2:Y:S01]  /*212fe0*/  LDL.LU R24, [R1+0xbc] ;  /* 0x0000bc0001187983 */ /* 0x001ea20000300800 */
[----:B---3--:R-:W-:-:S04]  /*212ff0*/  LOP3.LUT R25, R25, 0xffff, RZ, 0xc0, !PT ;  /* 0x0000ffff19197812 */ /* 0x008fc800078ec0ff */
[----:B------:R-:W-:-:S05]  /*213000*/  PRMT R23, R23, 0x4210, R25 ;  /* 0x0000421017177816 */ /* 0x000fca0000000019 */
[----:B------:R0:W-:Y:S04]  /*213010*/  STL [R1+0x740], R23 ;  /* 0x0007401701007387 */ /* 0x0001e80000100800 */
[----:B0-----:R-:W3:Y:S01]  /*213020*/  LDL.LU R23, [R1+0x77e4] ;  /* 0x0077e40001177983 */ /* 0x001ee20000300800 */
[----:B--2---:R-:W-:-:S03]  /*213030*/  PRMT R24, R24, 0x5210, R25 ;  /* 0x0000521018187816 */ /* 0x004fc60000000019 */
[----:B------:R-:W2:Y:S04]  /*213040*/  LDL.LU R25, [R1+0x3ec] ;  /* 0x0003ec0001197983 */ /* 0x000ea80000300800 */
[----:B------:R0:W-:Y:S02]  /*213050*/  STL [R1+0x130], R24 ;  /* 0x0001301801007387 */ /* 0x0001e40000100800 */
[----:B0-----:R-:W-:Y:S02]  /*213060*/  LOP3.LUT R24, R7, 0xffff, RZ, 0xc0, !PT ;  /* 0x0000ffff07187812 */ /* 0x001fe400078ec0ff */
[----:B------:R-:W3:Y:S02]  /*213070*/  LDL.LU R7, [R1+0x1c70] ;  /* 0x001c700001077983 */ /* 0x000ee40000300800 */
[----:B----4-:R-:W-:-:S02]  /*213080*/  PRMT R9, R9, 0x4210, R24 ;  /* 0x0000421009097816 */ /* 0x010fc40000000018 */
[----:B------:R-:W-:-:S03]  /*213090*/  PRMT R24, R21, 0x5210, R24 ;  /* 0x0000521015187816 */ /* 0x000fc60000000018 */
[----:B------:R0:W-:Y:S04]  /*2130a0*/  STL [R1+0x744], R9 ;  /* 0x0007440901007387 */ /* 0x0001e80000100800 */
[----:B0-----:R-:W4:Y:S04]  /*2130b0*/  LDL.LU R9, [R1+0x1c74] ;  /* 0x001c740001097983 */ /* 0x001f280000300800 */
[----:B------:R-:W3:Y:S04]  /*2130c0*/  LDL.LU R21, [R1+0x77e0] ;  /* 0x0077e00001157983 */ /* 0x000ee80000300800 */
[----:B------:R0:W-:Y:S01]  /*2130d0*/  STL [R1+0x134], R24 ;  /* 0x0001341801007387 */ /* 0x0001e20000100800 */
[----:B--2---:R-:W-:-:S04]  /*2130e0*/  SHF.R.U32.HI R25, RZ, 0x8, R25 ;  /* 0x00000008ff197819 */ /* 0x004fc80000011619 */
[----:B0-----:R-:W-:Y:S02]  /*2130f0*/  LOP3.LUT R24, R25, 0xffff, RZ, 0xc0, !PT ;  /* 0x0000ffff19187812 */ /* 0x001fe400078ec0ff */
[----:B------:R-:W2:Y:S02]  /*213100*/  LDL.LU R25, [R1+0x3fc] ;  /* 0x0003fc0001197983 */ /* 0x000ea40000300800 */
[----:B------:R-:W-:-:S05]  /*213110*/  PRMT R24, R24, 0x3340, R0 ;  /* 0x0000334018187816 */ /* 0x000fca0000000000 */
[----:B------:R0:W-:Y:S01]  /*213120*/  STL [R1+0x1fc], R24 ;  /* 0x0001fc1801007387 */ /* 0x0001e20000100800 */
[----:B--2---:R-:W-:-:S04]  /*213130*/  SHF.R.U32.HI R25, RZ, 0x8, R25 ;  /* 0x00000008ff197819 */ /* 0x004fc80000011619 */
[----:B0-----:R-:W-:Y:S02]  /*213140*/  LOP3.LUT R24, R25, 0xffff, RZ, 0xc0, !PT ;  /* 0x0000ffff19187812 */ /* 0x001fe400078ec0ff */
[----:B------:R-:W-:Y:S02]  /*213150*/  LOP3.LUT R25, R26, 0xffff, RZ, 0xc0, !PT ;  /* 0x0000ffff1a197812 */ /* 0x000fe400078ec0ff */
[----:B------:R-:W-:Y:S02]  /*213160*/  PRMT R26, R24, 0x3340, R0 ;  /* 0x00003340181a7816 */ /* 0x000fe40000000000 */
[--C-:B------:R-:W-:Y:S02]  /*213170*/  PRMT R24, R13, 0x4210, R25.reuse ;  /* 0x000042100d187816 */ /* 0x100fe40000000019 */
[----:B------:R-:W2:Y:S04]  /*213180*/  LDL.LU R13, [R1+0x1c68] ;  /* 0x001c6800010d7983 */ /* 0x000ea80000300800 */
[----:B------:R0:W-:Y:S04]  /*213190*/  STL [R1+0x1f8], R26 ;  /* 0x0001f81a01007387 */ /* 0x0001e80000100800 */
[----:B------:R1:W-:Y:S01]  /*2131a0*/  STL [R1+0x748], R24 ;  /* 0x0007481801007387 */ /* 0x0003e20000100800 */
[----:B------:R-:W-:-:S03]  /*2131b0*/  PRMT R25, R27, 0x5210, R25 ;  /* 0x000052101b197816 */ /* 0x000fc60000000019 */
[----:B0-----:R-:W2:Y:S01]  /*2131c0*/  LDL.LU R26, [R1+0x1bd4] ;  /* 0x001bd400011a7983 */ /* 0x001ea20000300800 */
[----:B-1----:R-:W-:-:S03]  /*2131d0*/  LOP3.LUT R24, R2, 0xffff, RZ, 0xc0, !PT ;  /* 0x0000ffff02187812 */ /* 0x002fc600078ec0ff */
[----:B------:R0:W-:Y:S04]  /*2131e0*/  STL [R1+0x138], R25 ;  /* 0x0001381901007387 */ /* 0x0001e80000100800 */
[----:B------:R-:W2:Y:S04]  /*2131f0*/  LDL.LU R27, [R1+0x1c60] ;  /* 0x001c6000011b7983 */ /* 0x000ea80000300800 */
[----:B------:R-:W2:Y:S01]  /*213200*/  LDL.LU R2, [R1+0x1c48] ;  /* 0x001c480001027983 */ /* 0x000ea20000300800 */
[--C-:B------:R-:W-:Y:S02]  /*213210*/  PRMT R20, R20, 0x4210, R24.reuse ;  /* 0x0000421014147816 */ /* 0x100fe40000000018 */
[----:B---3--:R-:W-:-:S02]  /*213220*/  PRMT R24, R21, 0x5210, R24 ;  /* 0x0000521015187816 */ /* 0x008fc40000000018 */
[----:B0-----:R-:W-:Y:S02]  /*213230*/  SHF.R.U32.HI R25, RZ, 0x8, R18 ;  /* 0x00000008ff197819 */ /* 0x001fe40000011612 */
[----:B------:R-:W3:Y:S04]  /*213240*/  LDL.LU R18, [R1+0x5408] ;  /* 0x0054080001127983 */ /* 0x000ee80000300800 */
[----:B------:R0:W-:Y:S04]  /*213250*/  STL [R1+0x1e0], R20 ;  /* 0x0001e01401007387 */ /* 0x0001e80000100800 */
[----:B0-----:R-:W3:Y:S04]  /*213260*/  LDL.LU R20, [R1+0x52e4] ;  /* 0x0052e40001147983 */ /* 0x001ee80000300800 */
[----:B------:R-:W3:Y:S04]  /*213270*/  LDL.LU R21, [R1+0x5364] ;  /* 0x0053640001157983 */ /* 0x000ee80000300800 */
[----:B------:R0:W-:Y:S02]  /*213280*/  STL [R1+0x120], R24 ;  /* 0x0001201801007387 */ /* 0x0001e40000100800 */
[----:B0-----:R-:W-:-:S02]  /*213290*/  LOP3.LUT R24, R25, 0xffff, RZ, 0xc0, !PT ;  /* 0x0000ffff19187812 */ /* 0x001fc400078ec0ff */
[----:B------:R-:W4:Y:S02]  /*2132a0*/  LDL.LU R25, [R1+0x6e4] ;  /* 0x0006e40001197983 */ /* 0x000f240000300800 */
[----:B------:R-:W-:-:S05]  /*2132b0*/  PRMT R24, R24, 0x3340, R0 ;  /* 0x0000334018187816 */ /* 0x000fca0000000000 */
[----:B------:R0:W-:Y:S01]  /*2132c0*/  STL [R1+0x1f4], R24 ;  /* 0x0001f41801007387 */ /* 0x0001e20000100800 */
[----:B----4-:R-:W-:-:S04]  /*2132d0*/  SHF.R.U32.HI R25, RZ, 0x8, R25 ;  /* 0x00000008ff197819 */ /* 0x010fc80000011619 */
[----:B0-----:R-:W-:Y:S02]  /*2132e0*/  LOP3.LUT R24, R25, 0xffff, RZ, 0xc0, !PT ;  /* 0x0000ffff19187812 */ /* 0x001fe400078ec0ff */
[----:B------:R-:W4:Y:S02]  /*2132f0*/  LDL.LU R25, [R1+0x5278] ;  /* 0x0052780001197983 */ /* 0x000f240000300800 */
[----:B------:R-:W-:-:S05]  /*213300*/  PRMT R24, R24, 0x3340, R0 ;  /* 0x0000334018187816 */ /* 0x000fca0000000000 */
[----:B------:R0:W-:Y:S04]  /*213310*/  STL [R1+0x1f0], R24 ;  /* 0x0001f01801007387 */ /* 0x0001e80000100800 */
[----:B0-----:R-:W2:Y:S01]  /*213320*/  LDL.LU R24, [R1+0x522c] ;  /* 0x00522c0001187983 */ /* 0x001ea20000300800 */
[----:B----4-:R-:W-:-:S04]  /*213330*/  LOP3.LUT R25, R25, 0xffff, RZ, 0xc0, !PT ;  /* 0x0000ffff19197812 */ /* 0x010fc800078ec0ff */
[----:B------:R-:W-:-:S05]  /*213340*/  PRMT R7, R7, 0x4210, R25 ;  /* 0x0000421007077816 */ /* 0x000fca0000000019 */
[----:B------:R0:W-:Y:S04]  /*213350*/  STL [R1+0x1e4], R7 ;  /* 0x0001e40701007387 */ /* 0x0001e80000100800 */
[----:B0-----:R-:W4:Y:S01]  /*213360*/  LDL.LU R7, [R1+0x77dc] ;  /* 0x0077dc0001077983 */ /* 0x001f220000300800 */
[----:B--2---:R-:W-:-:S04]  /*213370*/  LOP3.LUT R24, R24, 0xffff, RZ, 0xc0, !PT ;  /* 0x0000ffff18187812 */ /* 0x004fc800078ec0ff */
[--C-:B------:R-:W-:Y:S02]  /*213380*/  PRMT R9, R9, 0x4210, R24.reuse ;  /* 0x0000421009097816 */ /* 0x100fe40000000018 */
[----:B----4-:R-:W-:Y:S02]  /*213390*/  PRMT R25, R7, 0x5210, R25 ;  /* 0x0000521007197816 */ /* 0x010fe40000000019 */
[----:B------:R-:W2:Y:S04]  /*2133a0*/  LDL.LU R7, [R1+0x77d8] ;  /* 0x0077d80001077983 */ /* 0x000ea80000300800 */
[----:B------:R0:W-:Y:S04]  /*2133b0*/  STL [R1+0x124], R25 ;  /* 0x0001241901007387 */ /* 0x0001e80000100800 */
[----:B0-----:R-:W4:Y:S04]  /*2133c0*/  LDL.LU R25, [R1+0x75c] ;  /* 0x00075c0001197983 */ /* 0x001f280000300800 */
[----:B------:R0:W-:Y:S04]  /*2133d0*/  STL [R1+0x1e8], R9 ;  /* 0x0001e80901007387 */ /* 0x0001e80000100800 */
[----:B0-----:R-:W3:Y:S01]  /*2133e0*/  LDL.LU R9, [R1+0x77d4] ;  /* 0x0077d40001097983 */ /* 0x001ee20000300800 */
[----:B--2---:R-:W-:-:S03]  /*2133f0*/  PRMT R24, R7, 0x5210, R24 ;  /* 0x0000521007187816 */ /* 0x004fc60000000018 */
[----:B------:R-:W2:Y:S04]  /*213400*/  LDL.LU R7, [R1+0x77d0] ;  /* 0x0077d00001077983 */ /* 0x000ea80000300800 */
[----:B------:R0:W-:Y:S01]  /*213410*/  STL [R1+0x128], R24 ;  /* 0x0001281801007387 */ /* 0x0001e20000100800 */
[----:B----4-:R-:W-:-:S04]  /*213420*/  SHF.R.U32.HI R25, RZ, 0x8, R25 ;  /* 0x00000008ff197819 */ /* 0x010fc80000011619 */
[----:B0-----:R-:W-:-:S04]  /*213430*/  LOP3.LUT R24, R25, 0xffff, RZ, 0xc0, !PT ;  /* 0x0000ffff19187812 */ /* 0x001fc800078ec0ff */
[----:B------:R-:W-:Y:S02]  /*213440*/  PRMT R24, R24, 0x3340, R0 ;  /* 0x0000334018187816 */ /* 0x000fe40000000000 */
[----:B---3--:R-:W-:Y:S02]  /*213450*/  SHF.R.U32.HI R25, RZ, 0x8, R9 ;  /* 0x00000008ff197819 */ /* 0x008fe40000011609 */
[----:B------:R-:W3:Y:S04]  /*213460*/  LDL.LU R9, [R1+0x77cc] ;  /* 0x0077cc0001097983 */ /* 0x000ee80000300800 */
[----:B------:R0:W-:Y:S02]  /*213470*/  STL [R1+0x1ec], R24 ;  /* 0x0001ec1801007387 */ /* 0x0001e40000100800 */
[----:B0-----:R-:W-:-:S02]  /*213480*/  LOP3.LUT R24, R25, 0xffff, RZ, 0xc0, !PT ;  /* 0x0000ffff19187812 */ /* 0x001fc400078ec0ff */
[----:B------:R-:W4:Y:S02]  /*213490*/  LDL.LU R25, [R1+0x1c08] ;  /* 0x001c080001197983 */ /* 0x000f240000300800 */
[----:B------:R-:W-:-:S05]  /*2134a0*/  PRMT R24, R24, 0x3340, R0 ;  /* 0x0000334018187816 */ /* 0x000fca0000000000 */
[----:B------:R0:W-:Y:S04]  /*2134b0*/  STL [R1+0x1dc], R24 ;  /* 0x0001dc1801007387 */ /* 0x0001e80000100800 */
[----:B0-----:R-:W2:Y:S01]  /*2134c0*/  LDL.LU R24, [R1+0x1c0c] ;  /* 0x001c0c0001187983 */ /* 0x001ea20000300800 */
[----:B----4-:R-:W-:-:S04]  /*2134d0*/  LOP3.LUT R25, R25, 0xffff, RZ, 0xc0, !PT ;  /* 0x0000ffff19197812 */ /* 0x010fc800078ec0ff */
[--C-:B------:R-:W-:Y:S02]  /*2134e0*/  PRMT R13, R13, 0x4210, R25.reuse ;  /* 0x000042100d0d7816 */ /* 0x100fe40000000019 */
[----:B------:R-:W-:-:S03]  /*2134f0*/  PRMT R25, R23, 0x5210, R25 ;  /* 0x0000521017197816 */ /* 0x000fc60000000019 */
[----:B------:R0:W-:Y:S01]  /*213500*/  STL [R1+0x1d0], R13 ;  /* 0x0001d00d01007387 */ /* 0x0001e20000100800 */
[----:B--2---:R-:W-:-:S03]  /*213510*/  LOP3.LUT R24, R24, 0xffff, RZ, 0xc0, !PT ;  /* 0x0000ffff18187812 */ /* 0x004fc600078ec0ff */
[----:B0-----:R-:W2:Y:S04]  /*213520*/  LDL.LU R13, [R1+0x77c8] ;  /* 0x0077c800010d7983 */ /* 0x001ea80000300800 */
[----:B------:R-:W4:Y:S04]  /*213530*/  LDL.LU R23, [R1+0x840] ;  /* 0x0008400001177983 */ /* 0x000f280000300800 */
[----:B------:R0:W-:Y:S01]  /*213540*/  STL [R1+0x110], R25 ;  /* 0x0001101901007387 */ /* 0x0001e20000100800 */
[----:B------:R-:W-:Y:S02]  /*213550*/  PRMT R27, R27, 0x4210, R24 ;  /* 0x000042101b1b7816 */ /* 0x000fe40000000018 */
[----:B0-----:R-:W-:-:S02]  /*213560*/  LOP3.LUT R25, R26, 0xffff, RZ, 0xc0, !PT ;  /* 0x0000ffff1a197812 */ /* 0x001fc400078ec0ff */
[----:B------:R-:W-:Y:S02]  /*213570*/  PRMT R26, R10, 0x5210, R24 ;  /* 0x000052100a1a7816 */ /* 0x000fe40000000018 */
[----:B------:R-:W2:Y:S01]  /*213580*/  LDL.LU R10, [R1+0x77c4] ;  /* 0x0077c400010a7983 */ /* 0x000ea20000300800 */
[----:B------:R-:W-:-:S03]  /*213590*/  PRMT R2, R2, 0x4210, R25 ;  /* 0x0000421002027816 */ /* 0x000fc60000000019 */
[----:B------:R0:W-:Y:S01]  /*2135a0*/  STL [R1+0x1d4], R27 ;  /* 0x0001d41b01007387 */ /* 0x0001e20000100800 */
[----:B------:R-:W-:-:S03]  /*2135b0*/  PRMT R24, R8, 0x5210, R25 ;  /* 0x0000521008187816 */ /* 0x000fc60000000019 */
[----:B------:R1:W-:Y:S04]  /*2135c0*/  STL [R1+0x114], R26 ;  /* 0x0001141a01007387 */ /* 0x0003e80000100800 */
[----:B------:R-:W2:Y:S04]  /*2135d0*/  LDL.LU R8, [R1+0x77c0] ;  /* 0x0077c00001087983 */ /* 0x000ea80000300800 */
[----:B------:R3:W-:Y:S04]  /*2135e0*/  STL [R1+0x1d8], R2 ;  /* 0x0001d80201007387 */ /* 0x0007e80000100800 */
[----:B------:R3:W-:Y:S01]  /*2135f0*/  STL [R1+0x118], R24 ;  /* 0x0001181801007387 */ /* 0x0007e20000100800 */
[----:B0-----:R-:W-:-:S02]  /*213600*/  LOP3.LUT R27, R18, 0xffff, RZ, 0xc0, !PT ;  /* 0x0000ffff121b7812 */ /* 0x001fc400078ec0ff */
[----:B-1----:R-:W-:Y:S01]  /*213610*/  LOP3.LUT R26, R21, 0xffff, RZ, 0xc0, !PT ;  /* 0x0000ffff151a7812 */ /* 0x002fe200078ec0ff */
[----:B------:R-:W2:Y:S01]  /*213620*/  LDL.LU R18, [R1+0x5248] ;  /* 0x0052480001127983 */ /* 0x000ea20000300800 */
[----:B---3--:R-:W-:-:S03]  /*213630*/  LOP3.LUT R2, R20, 0xffff, RZ, 0xc0, !PT ;  /* 0x0000ffff14027812 */ /* 0x008fc600078ec0ff */
[----:B------:R-:W3:Y:S01]  /*213640*/  LDL.LU R20, [R1+0x1c24] ;  /* 0x001c240001147983 */ /* 0x000ee20000300800 */
[----:B------:R-:W-:Y:S02]  /*213650*/  PRMT R25, R27, 0x3340, R26 ;  /* 0x000033401b197816 */ /* 0x000fe4000000001a */
[----:B------:R-:W-:Y:S01]  /*213660*/  PRMT R24, R2, 0x3340, R0 ;  /* 0x0000334002187816 */ /* 0x000fe20000000000 */
[----:B------:R-:W3:Y:S03]  /*213670*/  LDL.LU R21, [R1+0x814] ;  /* 0x0008140001157983 */ /* 0x000ee60000300800 */
[----:B------:R-:W-:Y:S02]  /*213680*/  PRMT R25, R25, 0x5410, R24 ;  /* 0x0000541019197816 */ /* 0x000fe40000000018 */
[----:B------:R-:W-:Y:S02]  /*213690*/  SHF.R.U32.HI R24, RZ, 0x8, R7 ;  /* 0x00000008ff187819 */ /* 0x000fe40000011607 */
[----:B------:R-:W-:-:S02]  /*2136a0*/  SHF.R.U32.HI R27, RZ, 0x8, R27 ;  /* 0x00000008ff1b7819 */ /* 0x000fc4000001161b */
[----:B------:R-:W-:Y:S01]  /*2136b0*/  LOP3.LUT R24, R24, 0xffff, RZ, 0xc0, !PT ;  /* 0x0000ffff18187812 */ /* 0x000fe200078ec0ff */
[----:B------:R0:W-:Y:S03]  /*2136c0*/  STL [R1+0x1b04], R25 ;  /* 0x001b041901007387 */ /* 0x0001e60000100800 */
[----:B------:R-:W-:Y:S02]  /*2136d0*/  PRMT R7, R24, 0x3340, R0 ;  /* 0x0000334018077816 */ /* 0x000fe40000000000 */
[----:B0-----:R-:W-:Y:S02]  /*2136e0*/  SHF.R.U32.HI R25, RZ, 0x8, R26 ;  /* 0x00000008ff197819 */ /* 0x001fe4000001161a */
[----:B------:R-:W-:Y:S02]  /*2136f0*/  LOP3.LUT R26, R27, 0xffff, RZ, 0xc0, !PT ;  /* 0x0000ffff1b1a7812 */ /* 0x000fe400078ec0ff */
[----:B------:R-:W4:Y:S04]  /*213700*/  LDL.LU R27, [R1+0x1c58] ;  /* 0x001c5800011b7983 */ /* 0x000f280000300800 */
[----:B------:R-:W2:Y:S01]  /*213710*/  LDL.LU R24, [R1+0x5294] ;  /* 0x0052940001187983 */ /* 0x000ea20000300800 */
[----:B------:R-:W-:-:S03]  /*213720*/  LOP3.LUT R25, R25, 0xffff, RZ, 0xc0, !PT ;  /* 0x0000ffff19197812 */ /* 0x000fc600078ec0ff */
[----:B------:R0:W-:Y:S02]  /*213730*/  STL [R1+0x1cc], R7 ;  /* 0x0001cc0701007387 */ /* 0x0001e40000100800 */
[----:B0-----:R-:W-:Y:S02]  /*213740*/  PRMT R7, R26, 0x3340, R25 ;  /* 0x000033401a077816 */ /* 0x001fe40000000019 */
[----:B------:R-:W3:Y:S04]  /*213750*/  LDL.LU R25, [R1+0x5290] ;  /* 0x0052900001197983 */ /* 0x000ee80000300800 */
[----:B------:R4:W-:Y:S01]  /*213760*/  STL [R1+0x754c], R7 ;  /* 0x00754c0701007387 */ /* 0x0009e20000100800 */
[----:B--2---:R-:W-:-:S04]  /*213770*/  LOP3.LUT R24, R24, 0xffff, RZ, 0xc0, !PT ;  /* 0x0000ffff18187812 */ /* 0x004fc800078ec0ff */
[--C-:B----4-:R-:W-:Y:S02]  /*213780*/  PRMT R7, R27, 0x4210, R24.reuse ;  /* 0x000042101b077816 */ /* 0x110fe40000000018 */
[----:B------:R-:W-:Y:S02]  /*213790*/  PRMT R24, R5, 0x5210, R24 ;  /* 0x0000521005187816 */ /* 0x000fe40000000018 */
[----:B------:R-:W2:Y:S04]  /*2137a0*/  LDL.LU R5, [R1+0x77bc] ;  /* 0x0077bc0001057983 */ /* 0x000ea80000300800 */
[----:B------:R0:W-:Y:S01]  /*2137b0*/  STL [R1+0x1c0], R7 ;  /* 0x0001c00701007387 */ /* 0x0001e20000100800 */
[----:B---3--:R-:W-:-:S03]  /*2137c0*/  LOP3.LUT R25, R25, 0xffff, RZ, 0xc0, !PT ;  /* 0x0000ffff19197812 */ /* 0x008fc600078ec0ff */
[----:B0-----:R-:W3:Y:S04]  /*2137d0*/  LDL.LU R7, [R1+0x1be4] ;  /* 0x001be40001077983 */ /* 0x001ee80000300800 */
[----:B------:R-:W4:Y:S04]  /*2137e0*/  LDL.LU R26, [R1+0x7d4] ;  /* 0x0007d400011a7983 */ /* 0x000f280000300800 */
[----:B------:R0:W-:Y:S01]  /*2137f0*/  STL [R1+0x100], R24 ;  /* 0x0001001801007387 */ /* 0x0001e20000100800 */
[--C-:B------:R-:W-:Y:S02]  /*213800*/  PRMT R27, R29, 0x5210, R25.reuse ;  /* 0x000052101d1b7816 */ /* 0x100fe40000000019 */
[----:B0-----:R-:W-:-:S02]  /*213810*/  PRMT R24, R23, 0x4210, R25 ;  /* 0x0000421017187816 */ /* 0x001fc40000000019 */
[----:B------:R-:W2:Y:S04]  /*213820*/  LDL.LU R23, [R1+0x7d0] ;  /* 0x0007d00001177983 */ /* 0x000ea80000300800 */
[----:B------:R0:W-:Y:S01]  /*213830*/  STL [R1+0x1c4], R24 ;  /* 0x0001c41801007387 */ /* 0x0001e20000100800 */
[----:B------:R-:W-:-:S03]  /*213840*/  SHF.R.U32.HI R25, RZ, 0x8, R9 ;  /* 0x00000008ff197819 */ /* 0x000fc60000011609 */
[----:B------:R1:W-:Y:S04]  /*213850*/  STL [R1+0x104], R27 ;  /* 0x0001041b01007387 */ /* 0x0003e80000100800 */
[----:B------:R-:W4:Y:S01]  /*213860*/  LDL.LU R9, [R1+0x77b8] ;  /* 0x0077b80001097983 */ /* 0x000f220000300800 */
[----:B------:R-:W-:Y:S02]  /*213870*/  LOP3.LUT R25, R25, 0xffff, RZ, 0xc0, !PT ;  /* 0x0000ffff19197812 */ /* 0x000fe400078ec0ff */
[----:B0-----:R-:W-:-:S04]  /*213880*/  SHF.R.U32.HI R24, RZ, 0x8, R2 ;  /* 0x00000008ff187819 */ /* 0x001fc80000011602 */
[----:B------:R-:W-:Y:S02]  /*213890*/  LOP3.LUT R24, R24, 0xffff, RZ, 0xc0, !PT ;  /* 0x0000ffff18187812 */ /* 0x000fe400078ec0ff */
[--C-:B------:R-:W-:Y:S02]  /*2138a0*/  PRMT R2, R25, 0x3340, R0.reuse ;  /* 0x0000334019027816 */ /* 0x100fe40000000000 */
[----:B-1----:R-:W-:Y:S02]  /*2138b0*/  PRMT R27, R24, 0x3340, R0 ;  /* 0x00003340181b7816 */ /* 0x002fe40000000000 */
[----:B------:R-:W-:-:S03]  /*2138c0*/  LOP3.LUT R24, R18, 0xffff, RZ, 0xc0, !PT ;  /* 0x0000ffff12187812 */ /* 0x000fc600078ec0ff */
[----:B------:R0:W-:Y:S04]  /*2138d0*/  STL [R1+0x1bc], R27 ;  /* 0x0001bc1b01007387 */ /* 0x0001e80000100800 */
[----:B------:R1:W-:Y:S01]  /*2138e0*/  STL [R1+0x1ac], R2 ;  /* 0x0001ac0201007387 */ /* 0x0003e20000100800 */
[--C-:B------:R-:W-:Y:S02]  /*2138f0*/  PRMT R21, R21, 0x4210, R24.reuse ;  /* 0x0000421015157816 */ /* 0x100fe40000000018 */
[----:B------:R-:W-:Y:S02]  /*213900*/  LOP3.LUT R25, R20, 0xffff, RZ, 0xc0, !PT ;  /* 0x0000ffff14197812 */ /* 0x000fe400078ec0ff */
[----:B------:R-:W-:Y:S01]  /*213910*/  PRMT R20, R19, 0x5210, R24 ;  /* 0x0000521013147816 */ /* 0x000fe20000000018 */
[----:B0-----:R-:W4:Y:S04]  /*213920*/  LDL.LU R27, [R1+0x52b0] ;  /* 0x0052b000011b7983 */ /* 0x001f280000300800 */
[----:B-1----:R-:W4:Y:S04]  /*213930*/  LDL.LU R2, [R1+0x52ac] ;  /* 0x0052ac0001027983 */ /* 0x002f280000300800 */
[----:B------:R-:W4:Y:S04]  /*213940*/  LDL.LU R29, [R1+0x7c0] ;  /* 0x0007c000011d7983 */ /* 0x000f280000300800 */
[----:B------:R-:W4:Y:S04]  /*213950*/  LDL.LU R18, [R1+0x72c] ;  /* 0x00072c0001127983 */ /* 0x000f280000300800 */
[----:B------:R-:W-:Y:S04]  /*213960*/  STL [R1+0x1c8], R21 ;  /* 0x0001c81501007387 */ /* 0x000fe80000100800 */
[----:B------:R-:W3:Y:S04]  /*213970*/  LDL.LU R24, [R1+0x804] ;  /* 0x0008040001187983 */ /* 0x000ee80000300800 */
[----:B------:R-:W4:Y:S04]  /*213980*/  LDL.LU R19, [R1+0x541c] ;  /* 0x00541c0001137983 */ /* 0x000f280000300800 */
[----:B------:R0:W-:Y:S04]  /*213990*/  STL [R1+0x108], R20 ;  /* 0x0001081401007387 */ /* 0x0001e80000100800 */
[----:B0-----:R-:W4:Y:S04]  /*2139a0*/  LDL.LU R20, [R1+0x52f8] ;  /* 0x0052f80001147983 */ /* 0x001f280000300800 */
[----:B------:R-:W4:Y:S01]  /*2139b0*/  LDL.LU R21, [R1+0x5374] ;  /* 0x0053740001157983 */ /* 0x000f220000300800 */
[----:B---3--:R-:W-:-:S02]  /*2139c0*/  PRMT R24, R24, 0x4210, R25 ;  /* 0x0000421018187816 */ /* 0x008fc40000000019 */
[----:B------:R-:W-:Y:S02]  /*2139d0*/  PRMT R25, R11, 0x5210, R25 ;  /* 0x000052100b197816 */ /* 0x000fe40000000019 */
[----:B------:R-:W3:Y:S04]  /*2139e0*/  LDL.LU R11, [R1+0x77b4] ;  /* 0x0077b400010b7983 */ /* 0x000ee80000300800 */
[----:B------:R0:W-:Y:S02]  /*2139f0*/  STL [R1+0x1b0], R24 ;  /* 0x0001b01801007387 */ /* 0x0001e40000100800 */
[----:B0-----:R-:W-:Y:S02]  /*213a00*/  SHF.R.U32.HI R24, RZ, 0x8, R13 ;  /* 0x00000008ff187819 */ /* 0x001fe4000001160d */
[----:B------:R-:W3:Y:S02]  /*213a10*/  LDL.LU R13, [R1+0x77b0] ;  /* 0x0077b000010d7983 */ /* 0x000ee40000300800 */
[----:B------:R-:W-:-:S02]  /*213a20*/  LOP3.LUT R24, R24, 0xffff, RZ, 0xc0, !PT ;  /* 0x0000ffff18187812 */ /* 0x000fc400078ec0ff */
[----:B------:R0:W-:Y:S02]  /*213a30*/  STL [R1+0xf0], R25 ;  /* 0x0000f01901007387 */ /* 0x0001e40000100800 */
[----:B------:R-:W-:Y:S02]  /*213a40*/  PRMT R24, R24, 0x3340, R0 ;  /* 0x0000334018187816 */ /* 0x000fe40000000000 */
[----:B0-----:R-:W-:Y:S02]  /*213a50*/  SHF.R.U32.HI R25, RZ, 0x8, R10 ;  /* 0x00000008ff197819 */ /* 0x001fe4000001160a */
[----:B------:R-:W3:Y:S04]  /*213a60*/  LDL.LU R10, [R1+0x77ac] ;  /* 0x0077ac00010a7983 */ /* 0x000ee80000300800 */
[----:B------:R0:W-:Y:S04]  /*213a70*/  STL [R1+0x19c], R24 ;  /* 0x00019c1801007387 */ /* 0x0001e80000100800 */
[----:B0-----:R-:W4:Y:S01]  /*213a80*/  LDL.LU R24, [R1+0x1c28] ;  /* 0x001c280001187983 */ /* 0x001f220000300800 */
[----:B------:R-:W-:-:S04]  /*213a90*/  LOP3.LUT R25, R25, 0xffff, RZ, 0xc0, !PT ;  /* 0x0000ffff19197812 */ /* 0x000fc800078ec0ff */
[----:B------:R-:W-:-:S05]  /*213aa0*/  PRMT R25, R25, 0x3340, R0 ;  /* 0x0000334019197816 */ /* 0x000fca0000000000 */
[----:B------:R0:W-:Y:S02]  /*213ab0*/  STL [R1+0x18c], R25 ;  /* 0x00018c1901007387 */ /* 0x0001e40000100800 */
[----:B0-----:R-:W-:-:S04]  /*213ac0*/  LOP3.LUT R25, R7, 0xffff, RZ, 0xc0, !PT ;  /* 0x0000ffff07197812 */ /* 0x001fc800078ec0ff */
[----:B--2---:R-:W-:Y:S02]  /*213ad0*/  PRMT R23, R23, 0x4210, R25 ;  /* 0x0000421017177816 */ /* 0x004fe40000000019 */
[----:B----4-:R-:W-:-:S04]  /*213ae0*/  LOP3.LUT R24, R24, 0xffff, RZ, 0xc0, !PT ;  /* 0x0000ffff18187812 */ /* 0x010fc800078ec0ff */
[--C-:B------:R-:W-:Y:S02]  /*213af0*/  PRMT R7, R26, 0x4210, R24.reuse ;  /* 0x000042101a077816 */ /* 0x100fe40000000018 */
[----:B------:R-:W-:Y:S02]  /*213b00*/  PRMT R24, R4, 0x5210, R24 ;  /* 0x0000521004187816 */ /* 0x000fe40000000018 */
[----:B------:R-:W2:Y:S04]  /*213b10*/  LDL.LU R4, [R1+0x77a8] ;  /* 0x0077a80001047983 */ /* 0x000ea80000300800 */
[----:B------:R-:W-:Y:S04]  /*213b20*/  STL [R1+0x1b4], R7 ;  /* 0x0001b40701007387 */ /* 0x000fe80000100800 */
[----:B------:R0:W-:Y:S04]  /*213b30*/  STL [R1+0xf4], R24 ;  /* 0x0000f41801007387 */ /* 0x0001e80000100800 */
[----:B------:R1:W-:Y:S01]  /*213b40*/  STL [R1+0x1b8], R23 ;  /* 0x0001b81701007387 */ /* 0x0003e20000100800 */
[----:B0-----:R-:W-:-:S02]  /*213b50*/  SHF.R.U32.HI R24, RZ, 0x8, R8 ;  /* 0x00000008ff187819 */ /* 0x001fc40000011608 */
[----:B------:R-:W-:Y:S02]  /*213b60*/  PRMT R7, R22, 0x5210, R25 ;  /* 0x0000521016077816 */ /* 0x000fe40000000019 */
[----:B------:R-:W-:Y:S01]  /*213b70*/  SHF.R.U32.HI R25, RZ, 0x8, R5 ;  /* 0x00000008ff197819 */ /* 0x000fe20000011605 */
[----:B------:R-:W4:Y:S01]  /*213b80*/  LDL.LU R8, [R1+0x77a4] ;  /* 0x0077a40001087983 */ /* 0x000f220000300800 */
[----:B------:R-:W-:-:S03]  /*213b90*/  LOP3.LUT R24, R24, 0xffff, RZ, 0xc0, !PT ;  /* 0x0000ffff18187812 */ /* 0x000fc600078ec0ff */
[----:B------:R0:W-:Y:S01]  /*213ba0*/  STL [R1+0xf8], R7 ;  /* 0x0000f80701007387 */ /* 0x0001e20000100800 */
[----:B------:R-:W-:-:S03]  /*213bb0*/  LOP3.LUT R25, R25, 0xffff, RZ, 0xc0, !PT ;  /* 0x0000ffff19197812 */ /* 0x000fc600078ec0ff */
[----:B------:R-:W2:Y:S01]  /*213bc0*/  LDL.LU R5, [R1+0x77a0] ;  /* 0x0077a00001057983 */ /* 0x000ea20000300800 */
[----:B------:R-:W-:-:S03]  /*213bd0*/  PRMT R24, R24, 0x3340, R0 ;  /* 0x0000334018187816 */ /* 0x000fc60000000000 */
[----:B------:R-:W4:Y:S04]  /*213be0*/  LDL.LU R22, [R1+0x5268] ;  /* 0x0052680001167983 */ /* 0x000f280000300800 */
[----:B-1----:R-:W2:Y:S04]  /*213bf0*/  LDL.LU R23, [R1+0x76c] ;  /* 0x00076c0001177983 */ /* 0x002ea80000300800 */
[----:B------:R1:W-:Y:S01]  /*213c00*/  STL [R1+0x17c], R24 ;  /* 0x00017c1801007387 */ /* 0x0003e20000100800 */
[----:B0-----:R-:W-:Y:S02]  /*213c10*/  PRMT R7, R25, 0x3340, R0 ;  /* 0x0000334019077816 */ /* 0x001fe40000000000 */
[----:B------:R-:W-:-:S03]  /*213c20*/  LOP3.LUT R25, R2, 0xffff, RZ, 0xc0, !PT ;  /* 0x0000ffff02197812 */ /* 0x000fc600078ec0ff */
[----:B------:R0:W-:Y:S01]  /*213c30*/  STL [R1+0x16c], R7 ;  /* 0x00016c0701007387 */ /* 0x0001e20000100800 */
[----:B-1----:R-:W-:Y:S02]  /*213c40*/  LOP3.LUT R24, R27, 0xffff, RZ, 0xc0, !PT ;  /* 0x0000ffff1b187812 */ /* 0x002fe400078ec0ff */
[----:B------:R-:W-:Y:S02]  /*213c50*/  PRMT R2, R18, 0x4210, R25 ;  /* 0x0000421012027816 */ /* 0x000fe40000000019 */
[--C-:B0-----:R-:W-:Y:S02]  /*213c60*/  PRMT R7, R29, 0x4210, R24.reuse ;  /* 0x000042101d077816 */ /* 0x101fe40000000018 */
[----:B------:R-:W-:Y:S02]  /*213c70*/  PRMT R24, R28, 0x5210, R24 ;  /* 0x000052101c187816 */ /* 0x000fe40000000018 */
[----:B------:R-:W-:Y:S01]  /*213c80*/  LOP3.LUT R27, R19, 0xffff, RZ, 0xc0, !PT ;  /* 0x0000ffff131b7812 */ /* 0x000fe200078ec0ff */
[----:B------:R0:W-:Y:S04]  /*213c90*/  STL [R1+0x1a0], R7 ;  /* 0x0001a00701007387 */ /* 0x0001e80000100800 */
[----:B------:R-:W-:Y:S04]  /*213ca0*/  STL [R1+0xe0], R24 ;  /* 0x0000e01801007387 */ /* 0x000fe80000100800 */
[----:B------:R1:W-:Y:S01]  /*213cb0*/  STL [R1+0x1a4], R2 ;  /* 0x0001a40201007387 */ /* 0x0003e20000100800 */
[----:B------:R-:W-:-:S02]  /*213cc0*/  LOP3.LUT R26, R21, 0xffff, RZ, 0xc0, !PT ;  /* 0x0000ffff151a7812 */ /* 0x000fc400078ec0ff */
[----:B0-----:R-:W-:Y:S02]  /*213cd0*/  PRMT R7, R17, 0x5210, R25 ;  /* 0x0000521011077816 */ /* 0x001fe40000000019 */
[----:B-1----:R-:W-:Y:S02]  /*213ce0*/  LOP3.LUT R2, R20, 0xffff, RZ, 0xc0, !PT ;  /* 0x0000ffff14027812 */ /* 0x002fe400078ec0ff */
[----:B------:R-:W-:Y:S02]  /*213cf0*/  PRMT R25, R27, 0x3340, R26 ;  /* 0x000033401b197816 */ /* 0x000fe4000000001a */
[----:B------:R-:W-:Y:S01]  /*213d00*/  PRMT R24, R2, 0x3340, R0 ;  /* 0x0000334002187816 */ /* 0x000fe20000000000 */
[----:B------:R0:W-:Y:S03]  /*213d10*/  STL [R1+0xe4], R7 ;  /* 0x0000e40701007387 */ /* 0x0001e60000100800 */
[----:B0-----:R-:W-:-:S02]  /*213d20*/  PRMT R7, R25, 0x5410, R24 ;  /* 0x0000541019077816 */ /* 0x001fc40000000018 */
[----:B------:R-:W-:Y:S02]  /*213d30*/  SHF.R.U32.HI R24, RZ, 0x8, R9 ;  /* 0x00000008ff187819 */ /* 0x000fe40000011609 */
[----:B------:R-:W2:Y:S04]  /*213d40*/  LDL.LU R9, [R1+0x779c] ;  /* 0x00779c0001097983 */ /* 0x000ea80000300800 */
[----:B------:R0:W-:Y:S04]  /*213d50*/  STL [R1+0x1b1c], R7 ;  /* 0x001b1c0701007387 */ /* 0x0001e80000100800 */
[----:B------:R-:W2:Y:S01]  /*213d60*/  LDL.LU R17, [R1+0x1c3c] ;  /* 0x001c3c0001117983 */ /* 0x000ea20000300800 */
[----:B---3--:R-:W-:-:S02]  /*213d70*/  SHF.R.U32.HI R25, RZ, 0x8, R11 ;  /* 0x00000008ff197819 */ /* 0x008fc4000001160b */
[----:B------:R-:W-:Y:S02]  /*213d80*/  LOP3.LUT R24, R24, 0xffff, RZ, 0xc0, !PT ;  /* 0x0000ffff18187812 */ /* 0x000fe400078ec0ff */
[----:B------:R-:W-:Y:S02]  /*213d90*/  LOP3.LUT R25, R25, 0xffff, RZ, 0xc0, !PT ;  /* 0x0000ffff19197812 */ /* 0x000fe400078ec0ff */
[----:B------:R-:W-:Y:S02]  /*213da0*/  PRMT R11, R24, 0x3340, R0 ;  /* 0x00003340180b7816 */ /* 0x000fe40000000000 */
[----:B------:R-:W-:Y:S02]  /*213db0*/  SHF.R.U32.HI R24, RZ, 0x8, R26 ;  /* 0x00000008ff187819 */ /* 0x000fe4000001161a */
[----:B0-----:R-:W-:Y:S02]  /*213dc0*/  PRMT R7, R25, 0x3340, R0 ;  /* 0x0000334019077816 */ /* 0x001fe40000000000 */
[----:B------:R-:W-:-:S02]  /*213dd0*/  SHF.R.U32.HI R25, RZ, 0x8, R27 ;  /* 0x00000008ff197819 */ /* 0x000fc4000001161b */
[----:B------:R-:W-:Y:S02]  /*213de0*/  LOP3.LUT R24, R24, 0xffff, RZ, 0xc0, !PT ;  /* 0x0000ffff18187812 */ /* 0x000fe400078ec0ff */
[----:B------:R-:W-:Y:S02]  /*213df0*/  SHF.R.U32.HI R26, RZ, 0x8, R2 ;  /* 0x00000008ff1a7819 */ /* 0x000fe40000011602 */
[----:B------:R-:W-:Y:S01]  /*213e00*/  LOP3.LUT R25, R25, 0xffff, RZ, 0xc0, !PT ;  /* 0x0000ffff19197812 */ /* 0x000fe200078ec0ff */
[----:B------:R0:W-:Y:S04]  /*213e10*/  STL [R1+0x168], R11 ;  /* 0x0001680b01007387 */ /* 0x0001e80000100800 */
[----:B------:R-:W-:Y:S01]  /*213e20*/  STL [R1+0x15c], R7 ;  /* 0x00015c0701007387 */ /* 0x000fe20000100800 */
[----:B0-----:R-:W-:-:S02]  /*213e30*/  PRMT R11, R25, 0x3340, R24 ;  /* 0x00003340190b7816 */ /* 0x001fc40000000018 */
[----:B------:R-:W-:-:S03]  /*213e40*/  LOP3.LUT R24, R26, 0xffff, RZ, 0xc0, !PT ;  /* 0x0000ffff1a187812 */ /* 0x000fc600078ec0ff */
[----:B------:R0:W-:Y:S02]  /*213e50*/  STL [R1+0x7510], R11 ;  /* 0x0075100b01007387 */ /* 0x0001e40000100800 */
[----:B0-----:R-:W-:Y:S02]  /*213e60*/  PRMT R11, R24, 0x3340, R0 ;  /* 0x00003340180b7816 */ /* 0x001fe40000000000 */
[----:B------:R-:W-:-:S03]  /*213e70*/  SHF.R.U32.HI R24, RZ, 0x8, R13 ;  /* 0x00000008ff187819 */ /* 0x000fc6000001160d */
[----:B------:R-:W-:Y:S01]  /*213e80*/  STL [R1+0x14c], R11 ;  /* 0x00014c0b01007387 */ /* 0x000fe20000100800 */
[----:B------:R-:W-:Y:S02]  /*213e90*/  LOP3.LUT R24, R24, 0xffff, RZ, 0xc0, !PT ;  /* 0x0000ffff18187812 */ /* 0x000fe400078ec0ff */
[----:B----4-:R-:W-:-:S04]  /*213ea0*/  LOP3.LUT R25, R22, 0xffff, RZ, 0xc0, !PT ;  /* 0x0000ffff16197812 */ /* 0x010fc800078ec0ff */
[--C-:B--2---:R-:W-:Y:S02]  /*213eb0*/  PRMT R7, R23, 0x4210, R25.reuse ;  /* 0x0000421017077816 */ /* 0x104fe40000000019 */
[----:B------:R-:W-:Y:S02]  /*213ec0*/  PRMT R2, R15, 0x5210, R25 ;  /* 0x000052100f027816 */ /* 0x000fe40000000019 */
[----:B------:R-:W-:Y:S01]  /*213ed0*/  SHF.R.U32.HI R25, RZ, 0x8, R10 ;  /* 0x00000008ff197819 */ /* 0x000fe2000001160a */
[----:B------:R-:W-:Y:S04]  /*213ee0*/  STL [R1+0x1a8], R7 ;  /* 0x0001a80701007387 */ /* 0x000fe80000100800 */
[----:B------:R-:W2:Y:S04]  /*213ef0*/  LDL.LU R13, [R1+0x1c44] ;  /* 0x001c4400010d7983 */ /* 0x000ea80000300800 */
[----:B------:R0:W-:Y:S01]  /*213f00*/  STL [R1+0xe8], R2 ;  /* 0x0000e80201007387 */ /* 0x0001e20000100800 */
[----:B------:R-:W-:-:S03]  /*213f10*/  LOP3.LUT R25, R25, 0xffff, RZ, 0xc0, !PT ;  /* 0x0000ffff19197812 */ /* 0x000fc600078ec0ff */
[----:B------:R-:W3:Y:S04]  /*213f20*/  LDL.LU R10, [R1+0x7798] ;  /* 0x00779800010a7983 */ /* 0x000ee80000300800 */
[----:B------:R-:W4:Y:S04]  /*213f30*/  LDL.LU R18, [R1+0x5428] ;  /* 0x0054280001127983 */ /* 0x000f280000300800 */
[----:B------:R-:W2:Y:S04]  /*213f40*/  LDL.LU R19, [R1+0x52fc] ;  /* 0x0052fc0001137983 */ /* 0x000ea80000300800 */
[----:B------:R-:W2:Y:S01]  /*213f50*/  LDL.LU R20, [R1+0x5380] ;  /* 0x0053800001147983 */ /* 0x000ea20000300800 */
[----:B------:R-:W-:-:S03]  /*213f60*/  PRMT R15, R25, 0x3340, R0 ;  /* 0x00003340190f7816 */ /* 0x000fc60000000000 */
[----:B------:R-:W2:Y:S04]  /*213f70*/  LDL.LU R21, [R1+0x5434] ;  /* 0x0054340001157983 */ /* 0x000ea80000300800 */
[----:B------:R-:W2:Y:S04]  /*213f80*/  LDL.LU R22, [R1+0x5300] ;  /* 0x0053000001167983 */ /* 0x000ea80000300800 */
[----:B------:R-:W2:Y:S01]  /*213f90*/  LDL.LU R23, [R1+0x5388] ;  /* 0x0053880001177983 */ /* 0x000ea20000300800 */
[----:B0-----:R-:W-:Y:S02]  /*213fa0*/  PRMT R2, R24, 0x3340, R0 ;  /* 0x0000334018027816 */ /* 0x001fe40000000000 */
[----:B------:R-:W-:-:S03]  /*213fb0*/  SHF.R.U32.HI R25, RZ, 0x8, R8 ;  /* 0x00000008ff197819 */ /* 0x000fc60000011608 */
[----:B------:R0:W-:Y:S04]  /*213fc0*/  STL [R1+0x750c], R2 ;  /* 0x00750c0201007387 */ /* 0x0001e80000100800 */
[----:B------:R-:W-:Y:S04]  /*213fd0*/  STL [R1+0x7514], R15 ;  /* 0x0075140f01007387 */ /* 0x000fe80000100800 */
[----:B------:R-:W4:Y:S01]  /*213fe0*/  LDL.LU R8, [R1+0x7794] ;  /* 0x0077940001087983 */ /* 0x000f220000300800 */
[----:B------:R-:W-:-:S04]  /*213ff0*/  LOP3.LUT R24, R17, 0xffff, RZ, 0xc0, !PT ;  /* 0x0000ffff11187812 */ /* 0x000fc800078ec0ff */
[--C-:B------:R-:W-:Y:S02]  /*214000*/  PRMT R7, R9, 0x4210, R24.reuse ;  /* 0x0000421009077816 */ /* 0x100fe40000000018 */
[----:B------:R-:W2:Y:S01]  /*214010*/  LDL.LU R9, [R1+0x7790] ;  /* 0x0077900001097983 */ /* 0x000ea20000300800 */
[----:B0-----:R-:W-:Y:S02]  /*214020*/  PRMT R2, R3, 0x5210, R24 ;  /* 0x0000521003027816 */ /* 0x001fe40000000018 */
[----:B------:R-:W-:Y:S01]  /*214030*/  LOP3.LUT R24, R25, 0xffff, RZ, 0xc0, !PT ;  /* 0x0000ffff19187812 */ /* 0x000fe200078ec0ff */
[----:B------:R0:W-:Y:S04]  /*214040*/  STL [R1+0x190], R7 ;  /* 0x0001900701007387 */ /* 0x0001e80000100800 */
[----:B------:R1:W-:Y:S01]  /*214050*/  STL [R1+0xd0], R2 ;  /* 0x0000d00201007387 */ /* 0x0003e20000100800 */
[----:B---3--:R-:W-:-:S02]  /*214060*/  SHF.R.U32.HI R25, RZ, 0x8, R10 ;  /* 0x00000008ff197819 */ /* 0x008fc4000001160a */
[----:B------:R-:W-:Y:S02]  /*214070*/  PRMT R10, R24, 0x3340, R0 ;  /* 0x00003340180a7816 */ /* 0x000fe40000000000 */
[----:B------:R-:W-:-:S03]  /*214080*/  LOP3.LUT R24, R25, 0xffff, RZ, 0xc0, !PT ;  /* 0x0000ffff19187812 */ /* 0x000fc600078ec0ff */
[----:B------:R-:W-:Y:S01]  /*214090*/  STL [R1+0x7518], R10 ;  /* 0x0075180a01007387 */ /* 0x000fe20000100800 */
[----:B----4-:R-:W-:Y:S02]  /*2140a0*/  SHF.R.U32.HI R25, RZ, 0x8, R8 ;  /* 0x00000008ff197819 */ /* 0x010fe40000011608 */
[----:B------:R-:W-:Y:S02]  /*2140b0*/  PRMT R8, R24, 0x3340, R0 ;  /* 0x0000334018087816 */ /* 0x000fe40000000000 */
[----:B------:R-:W-:-:S03]  /*2140c0*/  LOP3.LUT R24, R25, 0xffff, RZ, 0xc0, !PT ;  /* 0x0000ffff19187812 */ /* 0x000fc600078ec0ff */
[----:B------:R-:W-:Y:S01]  /*2140d0*/  STL [R1+0x751c], R8 ;  /* 0x00751c0801007387 */ /* 0x000fe20000100800 */
[----:B------:R-:W-:Y:S02]  /*2140e0*/  PRMT R3, R24, 0x3340, R0 ;  /* 0x0000334018037816 */ /* 0x000fe40000000000 */
[----:B0-----:R-:W-:Y:S02]  /*2140f0*/  LOP3.LUT R7, R18, 0xffff, RZ, 0xc0, !PT ;  /* 0x0000ffff12077812 */ /* 0x001fe400078ec0ff */
[----:B--2---:R-:W-:Y:S02]  /*214100*/  LOP3.LUT R27, R21, 0xffff, RZ, 0xc0, !PT ;  /* 0x0000ffff151b7812 */ /* 0x004fe400078ec0ff */
[----:B------:R-:W-:Y:S02]  /*214110*/  SHF.R.U32.HI R25, RZ, 0x8, R9 ;  /* 0x00000008ff197819 */ /* 0x000fe40000011609 */
[----:B------:R-:W2:Y:S02]  /*214120*/  LDL.LU R9, [R1+0x778c] ;  /* 0x00778c0001097983 */ /* 0x000ea40000300800 */
[----:B------:R-:W-:-:S02]  /*214130*/  LOP3.LUT R24, R25, 0xffff, RZ, 0xc0, !PT ;  /* 0x0000ffff19187812 */ /* 0x000fc400078ec0ff */
[----:B------:R-:W-:Y:S02]  /*214140*/  LOP3.LUT R25, R13, 0xffff, RZ, 0xc0, !PT ;  /* 0x0000ffff0d197812 */ /* 0x000fe400078ec0ff */
[----:B------:R-:W-:Y:S01]  /*214150*/  PRMT R13, R24, 0x3340, R0 ;  /* 0x00003340180d7816 */ /* 0x000fe20000000000 */
[----:B------:R0:W-:Y:S01]  /*214160*/  STL [R1+0x7520], R3 ;  /* 0x0075200301007387 */ /* 0x0001e20000100800 */
[----:B-1----:R-:W-:-:S03]  /*214170*/  PRMT R2, R5, 0x4210, R25 ;  /* 0x0000421005027816 */ /* 0x002fc60000000019 */
[----:B------:R-:W-:Y:S04]  /*214180*/  STL [R1+0x7524], R13 ;  /* 0x0075240d01007387 */ /* 0x000fe80000100800 */
[----:B------:R-:W3:Y:S04]  /*214190*/  LDL.LU R5, [R1+0x7788] ;  /* 0x0077880001057983 */ /* 0x000ee80000300800 */
[----:B------:R1:W-:Y:S01]  /*2141a0*/  STL [R1+0x194], R2 ;  /* 0x0001940201007387 */ /* 0x0003e20000100800 */
[----:B0-----:R-:W-:-:S05]  /*2141b0*/  PRMT R3, R14, 0x5210, R25 ;  /* 0x000052100e037816 */ /* 0x001fca0000000019 */
[----:B------:R0:W-:Y:S01]  /*2141c0*/  STL [R1+0xd4], R3 ;  /* 0x0000d40301007387 */ /* 0x0001e20000100800 */
[----:B-1----:R-:W-:Y:S02]  /*2141d0*/  LOP3.LUT R2, R19, 0xffff, RZ, 0xc0, !PT ;  /* 0x0000ffff13027812 */ /* 0x002fe400078ec0ff */
[----:B------:R-:W-:Y:S02]  /*2141e0*/  LOP3.LUT R8, R22, 0xffff, RZ, 0xc0, !PT ;  /* 0x0000ffff16087812 */ /* 0x000fe400078ec0ff */
[----:B------:R-:W-:Y:S02]  /*2141f0*/  LOP3.LUT R26, R23, 0xffff, RZ, 0xc0, !PT ;  /* 0x0000ffff171a7812 */ /* 0x000fe400078ec0ff */
[----:B------:R-:W-:Y:S02]  /*214200*/  PRMT R24, R2, 0x3340, R0 ;  /* 0x0000334002187816 */ /* 0x000fe40000000000 */
[----:B0-----:R-:W-:-:S04]  /*214210*/  LOP3.LUT R3, R20, 0xffff, RZ, 0xc0, !PT ;  /* 0x0000ffff14037812 */ /* 0x001fc800078ec0ff */
[----:B------:R-:W-:-:S04]  /*214220*/  PRMT R25, R7, 0x3340, R3 ;  /* 0x0000334007197816 */ /* 0x000fc80000000003 */
[----:B------:R-:W-:Y:S02]  /*214230*/  PRMT R10, R25, 0x5410, R24 ;  /* 0x00005410190a7816 */ /* 0x000fe40000000018 */
[----:B------:R-:W-:Y:S02]  /*214240*/  PRMT R24, R8, 0x3340, R0 ;  /* 0x0000334008187816 */ /* 0x000fe40000000000 */
[----:B------:R-:W-:Y:S01]  /*214250*/  PRMT R25, R27, 0x3340, R26 ;  /* 0x000033401b197816 */ /* 0x000fe2000000001a */
[----:B------:R0:W-:Y:S04]  /*214260*/  STL [R1+0x1b24], R10 ;  /* 0x001b240a01007387 */ /* 0x0001e80000100800 */
[----:B------:R-:W4:Y:S01]  /*214270*/  LDL.LU R23, [R1+0x1c18] ;  /* 0x001c180001177983 */ /* 0x000f220000300800 */
[----:B0-----:R-:W-:-:S05]  /*214280*/  PRMT R10, R25, 0x5410, R24 ;  /* 0x00005410190a7816 */ /* 0x001fca0000000018 */
[----:B------:R-:W-:Y:S04]  /*214290*/  STL [R1+0x1b20], R10 ;  /* 0x001b200a01007387 */ /* 0x000fe80000100800 */
[----:B------:R-:W4:Y:S01]  /*2142a0*/  LDL.LU R17, [R1+0x7b4] ;  /* 0x0007b40001117983 */ /* 0x000f220000300800 */
[----:B------:R-:W-:Y:S02]  /*2142b0*/  SHF.R.U32.HI R27, RZ, 0x8, R27 ;  /* 0x00000008ff1b7819 */ /* 0x000fe4000001161b */
[----:B------:R-:W-:Y:S01]  /*2142c0*/  SHF.R.U32.HI R25, RZ, 0x8, R26 ;  /* 0x00000008ff197819 */ /* 0x000fe2000001161a */
[----:B------:R-:W4:Y:S04]  /*2142d0*/  LDL.LU R20, [R1+0x30d0] ;  /* 0x0030d00001147983 */ /* 0x000f280000300800 */
[----:B------:R-:W4:Y:S01]  /*2142e0*/  LDL.LU R21, [R1+0x30e8] ;  /* 0x0030e80001157983 */ /* 0x000f220000300800 */
[----:B------:R-:W-:-:S02]  /*2142f0*/  LOP3.LUT R26, R27, 0xffff, RZ, 0xc0, !PT ;  /* 0x0000ffff1b1a7812 */ /* 0x000fc400078ec0ff */
[----:B------:R-:W-:-:S04]  /*214300*/  LOP3.LUT R25, R25, 0xffff, RZ, 0xc0, !PT ;  /* 0x0000ffff19197812 */ /* 0x000fc800078ec0ff */
[----:B------:R-:W-:Y:S02]  /*214310*/  PRMT R29, R26, 0x3340, R25 ;  /* 0x000033401a1d7816 */ /* 0x000fe40000000019 */
[----:B------:R-:W-:Y:S02]  /*214320*/  SHF.R.U32.HI R26, RZ, 0x8, R2 ;  /* 0x00000008ff1a7819 */ /* 0x000fe40000011602 */
[----:B--2---:R-:W-:-:S04]  /*214330*/  SHF.R.U32.HI R24, RZ, 0x8, R9 ;  /* 0x00000008ff187819 */ /* 0x004fc80000011609 */
[----:B------:R-:W-:-:S04]  /*214340*/  LOP3.LUT R24, R24, 0xffff, RZ, 0xc0, !PT ;  /* 0x0000ffff18187812 */ /* 0x000fc800078ec0ff */
[----:B------:R-:W-:Y:S02]  /*214350*/  PRMT R9, R24, 0x3340, R0 ;  /* 0x0000334018097816 */ /* 0x000fe40000000000 */
[----:B------:R-:W-:Y:S02]  /*214360*/  SHF.R.U32.HI R24, RZ, 0x8, R8 ;  /* 0x00000008ff187819 */ /* 0x000fe40000011608 */
[----:B---3--:R-:W-:Y:S02]  /*214370*/  SHF.R.U32.HI R25, RZ, 0x8, R5 ;  /* 0x00000008ff197819 */ /* 0x008fe40000011605 */
[----:B------:R-:W-:Y:S02]  /*214380*/  LOP3.LUT R24, R24, 0xffff, RZ, 0xc0, !PT ;  /* 0x0000ffff18187812 */ /* 0x000fe400078ec0ff */
[----:B------:R-:W-:Y:S02]  /*214390*/  LOP3.LUT R25, R25, 0xffff, RZ, 0xc0, !PT ;  /* 0x0000ffff19197812 */ /* 0x000fe400078ec0ff */
[----:B------:R-:W-:-:S02]  /*2143a0*/  PRMT R5, R24, 0x3340, R0 ;  /* 0x0000334018057816 */ /* 0x000fc40000000000 */
[----:B------:R-:W-:Y:S02]  /*2143b0*/  SHF.R.U32.HI R24, RZ, 0x8, R3 ;  /* 0x00000008ff187819 */ /* 0x000fe40000011603 */
[----:B------:R-:W-:Y:S02]  /*2143c0*/  PRMT R28, R25, 0x3340, R0 ;  /* 0x00003340191c7816 */ /* 0x000fe40000000000 */
[----:B------:R-:W-:Y:S02]  /*2143d0*/  SHF.R.U32.HI R25, RZ, 0x8, R7 ;  /* 0x00000008ff197819 */ /* 0x000fe40000011607 */
[----:B------:R-:W-:Y:S02]  /*2143e0*/  LOP3.LUT R24, R24, 0xffff, RZ, 0xc0, !PT ;  /* 0x0000ffff18187812 */ /* 0x000fe400078ec0ff */
[----:B------:R-:W-:Y:S01]  /*2143f0*/  LOP3.LUT R25, R25, 0xffff, RZ, 0xc0, !PT ;  /* 0x0000ffff19197812 */ /* 0x000fe200078ec0ff */
[----:B------:R-:W-:Y:S04]  /*214400*/  STL [R1+0x7528], R9 ;  /* 0x0075280901007387 */ /* 0x000fe80000100800 */
[----:B------:R0:W-:Y:S04]  /*214410*/  STL [R1+0x752c], R29 ;  /* 0x00752c1d01007387 */ /* 0x0001e80000100800 */
[----:B------:R-:W2:Y:S01]  /*214420*/  LDL.LU R18, [R1+0x30f8] ;  /* 0x0030f80001127983 */ /* 0x000ea20000300800 */
[----:B------:R-:W-:-:S02]  /*214430*/  PRMT R22, R25, 0x3340, R24 ;  /* 0x0000334019167816 */ /* 0x000fc40000000018 */
[----:B------:R-:W-:Y:S01]  /*214440*/  LOP3.LUT R24, R26, 0xffff, RZ, 0xc0, !PT ;  /* 0x0000ffff1a187812 */ /* 0x000fe200078ec0ff */
[----:B------:R-:W-:Y:S04]  /*214450*/  STL [R1+0x7530], R5 ;  /* 0x0075300501007387 */ /* 0x000fe80000100800 */
[----:B------:R-:W-:Y:S04]  /*214460*/  STL [R1+0x7538], R28 ;  /* 0x0075381c01007387 */ /* 0x000fe80000100800 */
[----:B------:R-:W3:Y:S04]  /*214470*/  LDL.LU R19, [R1+0x310c] ;  /* 0x00310c0001137983 */ /* 0x000ee80000300800 */
[----:B------:R-:W-:Y:S01]  /*214480*/  STL [R1+0x7540], R22 ;  /* 0x0075401601007387 */ /* 0x000fe20000100800 */
[----:B----4-:R-:W-:-:S02]  /*214490*/  LOP3.LUT R25, R23, 0xffff, RZ, 0xc0, !PT ;  /* 0x0000ffff17197812 */ /* 0x010fc400078ec0ff */
[----:B------:R-:W-:-:S05]  /*2144a0*/  PRMT R23, R24, 0x3340, R0 ;  /* 0x0000334018177816 */ /* 0x000fca0000000000 */
[----:B------:R-:W-:Y:S04]  /*2144b0*/  STL [R1+0x7548], R23 ;  /* 0x0075481701007387 */ /* 0x000fe80000100800 */
[----:B0-----:R-:W4:Y:S04]  /*2144c0*/  LDL.LU R29, [R1+0x52e0] ;  /* 0x0052e000011d7983 */ /* 0x001f280000300800 */
[----:B------:R-:W4:Y:S01]  /*2144d0*/  LDL.LU R9, [R1+0x52dc] ;  /* 0x0052dc0001097983 */ /* 0x000f220000300800 */
[----:B------:R-:W-:-:S05]  /*2144e0*/  PRMT R2, R17, 0x4210, R25 ;  /* 0x0000421011027816 */ /* 0x000fca0000000019 */
[----:B------:R0:W-:Y:S04]  /*2144f0*/  STL [R1+0x198], R2 ;  /* 0x0001980201007387 */ /* 0x0001e80000100800 */
[----:B------:R-:W4:Y:S04]  /*214500*/  LDL.LU R14, [R1+0x74c] ;  /* 0x00074c00010e7983 */ /* 0x000f280000300800 */
[----:B------:R-:W4:Y:S01]  /*214510*/  LDL.LU R27, [R1+0x174] ;  /* 0x00017400011b7983 */ /* 0x000f220000300800 */
[----:B------:R-:W-:-:S04]  /*214520*/  SHF.R.U32.HI R24, RZ, 0x8, R20 ;  /* 0x00000008ff187819 */ /* 0x000fc80000011614 */
[----:B------:R-:W-:Y:S02]  /*214530*/  LOP3.LUT R24, R24, 0xffff, RZ, 0xc0, !PT ;  /* 0x0000ffff18187812 */ /* 0x000fe400078ec0ff */
[----:B0-----:R-:W-:Y:S02]  /*214540*/  PRMT R2, R16, 0x5210, R25 ;  /* 0x0000521010027816 */ /* 0x001fe40000000019 */
[----:B------:R-:W-:Y:S02]  /*214550*/  SHF.R.U32.HI R25, RZ, 0x8, R21 ;  /* 0x00000008ff197819 */ /* 0x000fe40000011615 */
[--C-:B------:R-:W-:Y:S02]  /*214560*/  PRMT R21, R24, 0x3340, R0.reuse ;  /* 0x0000334018157816 */ /* 0x100fe40000000000 */
[----:B------:R-:W-:Y:S01]  /*214570*/  LOP3.LUT R25, R25, 0xffff, RZ, 0xc0, !PT ;  /* 0x0000ffff19197812 */ /* 0x000fe200078ec0ff */
[----:B------:R0:W-:Y:S04]  /*214580*/  STL [R1+0xd8], R2 ;  /* 0x0000d80201007387 */ /* 0x0001e80000100800 */
[----:B------:R-:W4:Y:S04]  /*214590*/  LDL.LU R16, [R1+0x312c] ;  /* 0x00312c0001107983 */ /* 0x000f280000300800 */
[----:B------:R-:W4:Y:S01]  /*2145a0*/  LDL.LU R17, [R1+0x314c] ;  /* 0x00314c0001117983 */ /* 0x000f220000300800 */
[----:B------:R-:W-:-:S03]  /*2145b0*/  PRMT R20, R25, 0x3340, R0 ;  /* 0x0000334019147816 */ /* 0x000fc60000000000 */
[----:B------:R-:W-:Y:S04]  /*2145c0*/  STL [R1+0x7550], R21 ;  /* 0x0075501501007387 */ /* 0x000fe80000100800 */
[----:B------:R-:W-:Y:S04]  /*2145d0*/  STL [R1+0x7554], R20 ;  /* 0x0075541401007387 */ /* 0x000fe80000100800 */
[----:B------:R-:W4:Y:S04]  /*2145e0*/  LDL.LU R13, [R1+0x1c78] ;  /* 0x001c7800010d7983 */ /* 0x000f280000300800 */
[----:B------:R-:W4:Y:S04]  /*2145f0*/  LDL.LU R3, [R1+0x6f8] ;  /* 0x0006f80001037983 */ /* 0x000f280000300800 */
[----:B------:R-:W4:Y:S04]  /*214600*/  LDL.LU R8, [R1+0x178] ;  /* 0x0001780001087983 */ /* 0x000f280000300800 */
[----:B------:R-:W4:Y:S04]  /*214610*/  LDL.LU R10, [R1+0x5314] ;  /* 0x00531400010a7983 */ /* 0x000f280000300800 */
[----:B------:R-:W4:Y:S04]  /*214620*/  LDL.LU R7, [R1+0x5398] ;  /* 0x0053980001077983 */ /* 0x000f280000300800 */
[----:B------:R-:W4:Y:S04]  /*214630*/  LDL.LU R15, [R1+0x5448] ;  /* 0x00544800010f7983 */ /* 0x000f280000300800 */
[----:B------:R-:W4:Y:S04]  /*214640*/  LDL.LU R11, [R1+0x5320] ;  /* 0x00532000010b7983 */ /* 0x000f280000300800 */
[----:B0-----:R-:W4:Y:S01]  /*214650*/  LDL.LU R2, [R1+0x53a4] ;  /* 0x0053a40001027983 */ /* 0x001f220000300800 */
[----:B--2---:R-:W-:-:S04]  /*214660*/  SHF.R.U32.HI R24, RZ, 0x8, R18 ;  /* 0x00000008ff187819 */ /* 0x004fc80000011612 */
[----:B------:R-:W-:Y:S02]  /*214670*/  LOP3.LUT R24, R24, 0xffff, RZ, 0xc0, !PT ;  /* 0x0000ffff18187812 */ /* 0x000fe400078ec0ff */
[----:B---3--:R-:W-:Y:S02]  /*214680*/  SHF.R.U32.HI R25, RZ, 0x8, R19 ;  /* 0x00000008ff197819 */ /* 0x008fe40000011613 */
[----:B------:R-:W-:Y:S02]  /*214690*/  PRMT R19, R24, 0x3340, R0 ;  /* 0x0000334018137816 */ /* 0x000fe40000000000 */
[----:B------:R-:W-:-:S04]  /*2146a0*/  LOP3.LUT R25, R25, 0xffff, RZ, 0xc0, !PT ;  /* 0x0000ffff19197812 */ /* 0x000fc800078ec0ff */
[----:B------:R-:W-:Y:S01]  /*2146b0*/  PRMT R18, R25, 0x3340, R0 ;  /* 0x0000334019127816 */ /* 0x000fe20000000000 */
[----:B------:R-:W-:Y:S04]  /*2146c0*/  STL [R1+0x7558], R19 ;  /* 0x0075581301007387 */ /* 0x000fe80000100800 */
[----:B------:R-:W-:Y:S01]  /*2146d0*/  STL [R1+0x755c], R18 ;  /* 0x00755c1201007387 */ /* 0x000fe20000100800 */
[----:B----4-:R-:W-:Y:S02]  /*2146e0*/  LOP3.LUT R24, R29, 0xffff, RZ, 0xc0, !PT ;  /* 0x0000ffff1d187812 */ /* 0x010fe400078ec0ff */
[----:B------:R-:W-:Y:S02]  /*2146f0*/  LOP3.LUT R25, R9, 0xffff, RZ, 0xc0, !PT ;  /* 0x0000ffff09197812 */ /* 0x000fe400078ec0ff */
[----:B------:R-:W-:-:S02]  /*214700*/  PRMT R9, R14, 0x4210, R24 ;  /* 0x000042100e097816 */ /* 0x000fc40000000018 */
[----:B------:R-:W2:Y:S04]  /*214710*/  LDL.LU R14, [R1+0x3150] ;  /* 0x00315000010e7983 */ /* 0x000ea80000300800 */
[----:B------:R0:W-:Y:S02]  /*214720*/  STL [R1+0x180], R9 ;  /* 0x0001800901007387 */ /* 0x0001e40000100800 */
[----:B0-----:R-:W-:Y:S02]  /*214730*/  PRMT R9, R4, 0x4210, R25 ;  /* 0x0000421004097816 */ /* 0x001fe40000000019 */
[----:B------:R-:W3:Y:S01]  /*214740*/  LDL.LU R4, [R1+0x7784] ;  /* 0x0077840001047983 */ /* 0x000ee20000300800 */
[----:B------:R-:W-:-:S05]  /*214750*/  PRMT R5, R27, 0x5210, R24 ;  /* 0x000052101b057816 */ /* 0x000fca0000000018 */
[----:B------:R0:W-:Y:S02]  /*214760*/  STL [R1+0xc0], R5 ;  /* 0x0000c00501007387 */ /* 0x0001e40000100800 */
[----:B0-----:R-:W-:Y:S02]  /*214770*/  PRMT R5, R12, 0x5210, R25 ;  /* 0x000052100c057816 */ /* 0x001fe40000000019 */
[----:B------:R-:W4:Y:S01]  /*214780*/  LDL.LU R12, [R1+0x7780] ;  /* 0x00778000010c7983 */ /* 0x000f220000300800 */
[----:B------:R-:W-:Y:S02]  /*214790*/  SHF.R.U32.HI R24, RZ, 0x8, R16 ;  /* 0x00000008ff187819 */ /* 0x000fe40000011610 */
[----:B------:R-:W-:Y:S02]  /*2147a0*/  SHF.R.U32.HI R25, RZ, 0x8, R17 ;  /* 0x00000008ff197819 */ /* 0x000fe40000011611 */
[----:B------:R-:W-:Y:S02]  /*2147b0*/  LOP3.LUT R24, R24, 0xffff, RZ, 0xc0, !PT ;  /* 0x0000ffff18187812 */ /* 0x000fe400078ec0ff */
[----:B------:R-:W-:-:S02]  /*2147c0*/  LOP3.LUT R25, R25, 0xffff, RZ, 0xc0, !PT ;  /* 0x0000ffff19197812 */ /* 0x000fc400078ec0ff */
[--C-:B------:R-:W-:Y:S02]  /*2147d0*/  PRMT R17, R24, 0x3340, R0.reuse ;  /* 0x0000334018117816 */ /* 0x100fe40000000000 */
[----:B------:R-:W-:Y:S01]  /*2147e0*/  PRMT R16, R25, 0x3340, R0 ;  /* 0x0000334019107816 */ /* 0x000fe20000000000 */
[----:B------:R0:W-:Y:S04]  /*2147f0*/  STL [R1+0x184], R9 ;  /* 0x0001840901007387 */ /* 0x0001e80000100800 */
[----:B------:R4:W-:Y:S04]  /*214800*/  STL [R1+0xc4], R5 ;  /* 0x0000c40501007387 */ /* 0x0009e80000100800 */
[----:B------:R-:W-:Y:S04]  /*214810*/  STL [R1+0x7560], R17 ;  /* 0x0075601101007387 */ /* 0x000fe80000100800 */
[----:B------:R-:W-:Y:S01]  /*214820*/  STL [R1+0x7564], R16 ;  /* 0x0075641001007387 */ /* 0x000fe20000100800 */
[----:B------:R-:W-:-:S02]  /*214830*/  LOP3.LUT R25, R13, 0xffff, RZ, 0xc0, !PT ;  /* 0x0000ffff0d197812 */ /* 0x000fc400078ec0ff */
[----:B---3--:R-:W-:Y:S02]  /*214840*/  LOP3.LUT R24, R4, 0xffff, RZ, 0xc0, !PT ;  /* 0x0000ffff04187812 */ /* 0x008fe400078ec0ff */
[----:B------:R-:W3:Y:S02]  /*214850*/  LDL.LU R4, [R1+0x777c] ;  /* 0x00777c0001047983 */ /* 0x000ee40000300800 */
[----:B0-----:R-:W-:-:S05]  /*214860*/  PRMT R9, R3, 0x4210, R24 ;  /* 0x0000421003097816 */ /* 0x001fca0000000018 */
[----:B------:R-:W-:Y:S01]  /*214870*/  STL [R1+0x188], R9 ;  /* 0x0001880901007387 */ /* 0x000fe20000100800 */
[----:B----4-:R-:W-:-:S03]  /*214880*/  PRMT R5, R12, 0x4210, R25 ;  /* 0x000042100c057816 */ /* 0x010fc60000000019 */
[----:B------:R-:W4:Y:S01]  /*214890*/  LDL.LU R12, [R1+0x7778] ;  /* 0x00777800010c7983 */ /* 0x000f220000300800 */
[----:B------:R-:W-:Y:S02]  /*2148a0*/  PRMT R3, R8, 0x5210, R24 ;  /* 0x0000521008037816 */ /* 0x000fe40000000018 */
[----:B------:R-:W-:-:S03]  /*2148b0*/  LOP3.LUT R7, R7, 0xffff, RZ, 0xc0, !PT ;  /* 0x0000ffff07077812 */ /* 0x000fc600078ec0ff */
[----:B------:R0:W-:Y:S01]  /*2148c0*/  STL [R1+0xc8], R3 ;  /* 0x0000c80301007387 */ /* 0x0001e20000100800 */
[----:B------:R-:W-:Y:S02]  /*2148d0*/  LOP3.LUT R27, R15, 0xffff, RZ, 0xc0, !PT ;  /* 0x0000ffff0f1b7812 */ /* 0x000fe400078ec0ff */
[----:B0-----:R-:W-:Y:S02]  /*2148e0*/  PRMT R3, R6, 0x5210, R25 ;  /* 0x0000521006037816 */ /* 0x001fe40000000019 */
[----:B------:R-:W4:Y:S04]  /*2148f0*/  LDL.LU R6, [R1+0x7774] ;  /* 0x0077740001067983 */ /* 0x000f280000300800 */
[----:B------:R0:W-:Y:S01]  /*214900*/  STL [R1+0x170], R5 ;  /* 0x0001700501007387 */ /* 0x0001e20000100800 */
[----:B------:R-:W-:-:S02]  /*214910*/  LOP3.LUT R9, R11, 0xffff, RZ, 0xc0, !PT ;  /* 0x0000ffff0b097812 */ /* 0x000fc400078ec0ff */
[----:B------:R-:W-:Y:S02]  /*214920*/  LOP3.LUT R26, R2, 0xffff, RZ, 0xc0, !PT ;  /* 0x0000ffff021a7812 */ /* 0x000fe400078ec0ff */
[----:B0-----:R-:W-:-:S04]  /*214930*/  LOP3.LUT R5, R10, 0xffff, RZ, 0xc0, !PT ;  /* 0x0000ffff0a057812 */ /* 0x001fc800078ec0ff */
[----:B------:R-:W-:Y:S01]  /*214940*/  PRMT R24, R5, 0x3340, R0 ;  /* 0x0000334005187816 */ /* 0x000fe20000000000 */
[----:B------:R-:W-:Y:S04]  /*214950*/  STL [R1+0xb0], R3 ;  /* 0x0000b00301007387 */ /* 0x000fe80000100800 */
[----:B------:R-:W4:Y:S01]  /*214960*/  LDL.LU R11, [R1+0x315c] ;  /* 0x00315c00010b7983 */ /* 0x000f220000300800 */
[----:B---3--:R-:W-:-:S04]  /*214970*/  LOP3.LUT R4, R4, 0xffff, RZ, 0xc0, !PT ;  /* 0x0000ffff04047812 */ /* 0x008fc800078ec0ff */
[----:B------:R-:W-:-:S04]  /*214980*/  PRMT R25, R4, 0x3340, R7 ;  /* 0x0000334004197816 */ /* 0x000fc80000000007 */
[----:B------:R-:W-:Y:S02]  /*214990*/  PRMT R2, R25, 0x5410, R24 ;  /* 0x0000541019027816 */ /* 0x000fe40000000018 */
[----:B------:R-:W-:Y:S02]  /*2149a0*/  PRMT R24, R9, 0x3340, R0 ;  /* 0x0000334009187816 */ /* 0x000fe40000000000 */
[----:B------:R-:W-:Y:S01]  /*2149b0*/  PRMT R25, R27, 0x3340, R26 ;  /* 0x000033401b197816 */ /* 0x000fe2000000001a */
[----:B------:R0:W-:Y:S03]  /*2149c0*/  STL [R1+0x1b2c], R2 ;  /* 0x001b2c0201007387 */ /* 0x0001e60000100800 */
[----:B0-----:R-:W-:Y:S02]  /*2149d0*/  PRMT R2, R25, 0x5410, R24 ;  /* 0x0000541019027816 */ /* 0x001fe40000000018 */
[----:B--2---:R-:W-:-:S02]  /*2149e0*/  SHF.R.U32.HI R24, RZ, 0x8, R14 ;  /* 0x00000008ff187819 */ /* 0x004fc4000001160e */
[----:B----4-:R-:W-:Y:S02]  /*2149f0*/  SHF.R.U32.HI R25, RZ, 0x8, R12 ;  /* 0x00000008ff197819 */ /* 0x010fe4000001160c */
[----:B------:R-:W-:Y:S02]  /*214a00*/  LOP3.LUT R24, R24, 0xffff, RZ, 0xc0, !PT ;  /* 0x0000ffff18187812 */ /* 0x000fe400078ec0ff */
[----:B------:R-:W-:Y:S02]  /*214a10*/  LOP3.LUT R25, R25, 0xffff, RZ, 0xc0, !PT ;  /* 0x0000ffff19197812 */ /* 0x000fe400078ec0ff */
[--C-:B------:R-:W-:Y:S02]  /*214a20*/  PRMT R14, R24, 0x3340, R0.reuse ;  /* 0x00003340180e7816 */ /* 0x100fe40000000000 */
[----:B------:R-:W-:Y:S01]  /*214a30*/  PRMT R12, R25, 0x3340, R0 ;  /* 0x00003340190c7816 */ /* 0x000fe20000000000 */
[----:B------:R0:W-:Y:S04]  /*214a40*/  STL [R1+0x1b28], R2 ;  /* 0x001b280201007387 */ /* 0x0001e80000100800 */
[----:B------:R-:W-:Y:S04]  /*214a50*/  STL [R1+0x7568], R14 ;  /* 0x0075680e01007387 */ /* 0x000fe80000100800 */
[----:B------:R-:W-:Y:S04]  /*214a60*/  STL [R1+0x756c], R12 ;  /* 0x00756c0c01007387 */ /* 0x000fe80000100800 */
[----:B------:R-:W2:Y:S04]  /*214a70*/  LDL.LU R3, [R1+0x1c90] ;  /* 0x001c900001037983 */ /* 0x000ea80000300800 */
[----:B------:R-:W3:Y:S04]  /*214a80*/  LDL.LU R8, [R1+0x6f0] ;  /* 0x0006f00001087983 */ /* 0x000ee80000300800 */
[----:B------:R-:W4:Y:S04]  /*214a90*/  LDL.LU R10, [R1+0x228] ;  /* 0x00022800010a7983 */ /* 0x000f280000300800 */
[----:B------:R-:W4:Y:S04]  /*214aa0*/  LDL.LU R15, [R1+0x3160] ;  /* 0x00316000010f7983 */ /* 0x000f280000300800 */
[----:B0-----:R-:W4:Y:S01]  /*214ab0*/  LDL.LU R2, [R1+0x448] ;  /* 0x0004480001027983 */ /* 0x001f220000300800 */
[----:B------:R-:W-:-:S02]  /*214ac0*/  SHF.R.U32.HI R24, RZ, 0x8, R6 ;  /* 0x00000008ff187819 */ /* 0x000fc40000011606 */
[----:B------:R-:W-:Y:S02]  /*214ad0*/  SHF.R.U32.HI R25, RZ, 0x8, R27 ;  /* 0x00000008ff197819 */ /* 0x000fe4000001161b */
[----:B------:R-:W-:Y:S02]  /*214ae0*/  SHF.R.U32.HI R26, RZ, 0x8, R26 ;  /* 0x00000008ff1a7819 */ /* 0x000fe4000001161a */
[----:B------:R-:W-:Y:S02]  /*214af0*/  LOP3.LUT R27, R24, 0xffff, RZ, 0xc0, !PT ;  /* 0x0000ffff181b7812 */ /* 0x000fe400078ec0ff */
[----:B------:R-:W-:Y:S02]  /*214b00*/  LOP3.LUT R25, R25, 0xffff, RZ, 0xc0, !PT ;  /* 0x0000ffff19197812 */ /* 0x000fe400078ec0ff */
[----:B------:R-:W-:Y:S02]  /*214b10*/  LOP3.LUT R24, R26, 0xffff, RZ, 0xc0, !PT ;  /* 0x0000ffff1a187812 */ /* 0x000fe400078ec0ff */
[----:B------:R-:W-:-:S02]  /*214b20*/  SHF.R.U32.HI R26, RZ, 0x8, R9 ;  /* 0x00000008ff1a7819 */ /* 0x000fc40000011609 */
[----:B------:R-:W-:Y:S02]  /*214b30*/  PRMT R6, R25, 0x3340, R24 ;  /* 0x0000334019067816 */ /* 0x000fe40000000018 */
[----:B------:R-:W-:Y:S02]  /*214b40*/  SHF.R.U32.HI R25, RZ, 0x8, R11 ;  /* 0x00000008ff197819 */ /* 0x000fe4000001160b */
[----:B------:R-:W-:Y:S02]  /*214b50*/  SHF.R.U32.HI R4, RZ, 0x8, R4 ;  /* 0x00000008ff047819 */ /* 0x000fe40000011604 */
[----:B------:R-:W-:Y:S02]  /*214b60*/  SHF.R.U32.HI R24, RZ, 0x8, R7 ;  /* 0x00000008ff187819 */ /* 0x000fe40000011607 */
[----:B------:R-:W-:Y:S02]  /*214b70*/  LOP3.LUT R26, R26, 0xffff, RZ, 0xc0, !PT ;  /* 0x0000ffff1a1a7812 */ /* 0x000fe400078ec0ff */
[----:B------:R-:W-:-:S02]  /*214b80*/  LOP3.LUT R25, R25, 0xffff, RZ, 0xc0, !PT ;  /* 0x0000ffff19197812 */ /* 0x000fc400078ec0ff */
[--C-:B------:R-:W-:Y:S02]  /*214b90*/  PRMT R27, R27, 0x3340, R0.reuse ;  /* 0x000033401b1b7816 */ /* 0x100fe40000000000 */
[----:B------:R-:W-:Y:S02]  /*214ba0*/  LOP3.LUT R4, R4, 0xffff, RZ, 0xc0, !PT ;  /* 0x0000ffff04047812 */ /* 0x000fe400078ec0ff */
[----:B------:R-:W-:Y:S02]  /*214bb0*/  LOP3.LUT R24, R24, 0xffff, RZ, 0xc0, !PT ;  /* 0x0000ffff18187812 */ /* 0x000fe400078ec0ff */
[--C-:B------:R-:W-:Y:S02]  /*214bc0*/  PRMT R26, R26, 0x3340, R0.reuse ;  /* 0x000033401a1a7816 */ /* 0x100fe40000000000 */
[----:B------:R-:W-:Y:S02]  /*214bd0*/  SHF.R.U32.HI R5, RZ, 0x8, R5 ;  /* 0x00000008ff057819 */ /* 0x000fe40000011605 */
[----:B------:R-:W-:Y:S01]  /*214be0*/  PRMT R25, R25, 0x3340, R0 ;  /* 0x0000334019197816 */ /* 0x000fe20000000000 */
[----:B------:R0:W-:Y:S01]  /*214bf0*/  STL [R1+0x7570], R27 ;  /* 0x0075701b01007387 */ /* 0x0001e20000100800 */
[----:B------:R-:W-:-:S03]  /*214c00*/  PRMT R4, R4, 0x3340, R24 ;  /* 0x0000334004047816 */ /* 0x000fc60000000018 */
[----:B------:R-:W-:Y:S01]  /*214c10*/  STL [R1+0x7574], R6 ;  /* 0x0075740601007387 */ /* 0x000fe20000100800 */
[----:B------:R-:W-:-:S03]  /*214c20*/  LOP3.LUT R24, R5, 0xffff, RZ, 0xc0, !PT ;  /* 0x0000ffff05187812 */ /* 0x000fc600078ec0ff */
[----:B------:R-:W-:Y:S04]  /*214c30*/  STL [R1+0x7578], R26 ;  /* 0x0075781a01007387 */ /* 0x000fe80000100800 */
[----:B------:R-:W-:Y:S04]  /*214c40*/  STL [R1+0x757c], R25 ;  /* 0x00757c1901007387 */ /* 0x000fe80000100800 */
[----:B------:R-:W4:Y:S04]  /*214c50*/  LDL.LU R11, [R1+0x1c40] ;  /* 0x001c4000010b7983 */ /* 0x000f280000300800 */
[----:B------:R-:W4:Y:S01]  /*214c60*/  LDL.LU R7, [R1+0x3164] ;  /* 0x0031640001077983 */ /* 0x000f220000300800 */
[----:B------:R-:W-:-:S03]  /*214c70*/  PRMT R24, R24, 0x3340, R0 ;  /* 0x0000334018187816 */ /* 0x000fc60000000000 */
[----:B------:R3:W-:Y:S04]  /*214c80*/  STL [R1+0x7580], R4 ;  /* 0x0075800401007387 */ /* 0x0007e80000100800 */
[----:B------:R-:W-:Y:S04]  /*214c90*/  STL [R1+0x7584], R24 ;  /* 0x0075841801007387 */ /* 0x000fe80000100800 */
[----:B0-----:R-:W4:Y:S01]  /*214ca0*/  LDL.LU R27, [R1+0x6c8] ;  /* 0x0006c800011b7983 */ /* 0x001f220000300800 */
[----:B--2---:R-:W-:-:S04]  /*214cb0*/  LOP3.LUT R3, R3, 0xffff, RZ, 0xc0, !PT ;  /* 0x0000ffff03037812 */ /* 0x004fc800078ec0ff */
[--C-:B---3--:R-:W-:Y:S02]  /*214cc0*/  PRMT R4, R8, 0x4210, R3.reuse ;  /* 0x0000421008047816 */ /* 0x108fe40000000003 */
[----:B----4-:R-:W-:-:S03]  /*214cd0*/  PRMT R3, R10, 0x5210, R3 ;  /* 0x000052100a037816 */ /* 0x010fc60000000003 */
[----:B------:R-:W-:Y:S04]  /*214ce0*/  STL [R1+0x174], R4 ;  /* 0x0001740401007387 */ /* 0x000fe80000100800 */
[----:B------:R-:W2:Y:S04]  /*214cf0*/  LDL.LU R12, [R1+0x234] ;  /* 0x00023400010c7983 */ /* 0x000ea80000300800 */
[----:B------:R0:W-:Y:S04]  /*214d00*/  STL [R1+0xb4], R3 ;  /* 0x0000b40301007387 */ /* 0x0001e80000100800 */
        /* <DEDUP_REMOVED lines=9> */
[----:B0-----:R-:W-:-:S02]  /*214da0*/  SHF.R.U32.HI R3, RZ, 0x8, R15 ;  /* 0x00000008ff037819 */ /* 0x001fc4000001160f */
[----:B------:R-:W-:Y:S01]  /*214db0*/  SHF.R.U32.HI R2, RZ, 0x8, R2 ;  /* 0x00000008ff027819 */ /* 0x000fe20000011602 */
[----:B------:R-:W4:Y:S01]  /*214dc0*/  LDL.LU R22, [R1+0x274] ;  /* 0x0002740001167983 */ /* 0x000f220000300800 */
[----:B------:R-:W-:-:S04]  /*214dd0*/  LOP3.LUT R3, R3, 0xffff, RZ, 0xc0, !PT ;  /* 0x0000ffff03037812 */ /* 0x000fc800078ec0ff */
[----:B------:R-:W-:Y:S02]  /*214de0*/  PRMT R3, R3, 0x3340, R0 ;  /* 0x0000334003037816 */ /* 0x000fe40000000000 */
[----:B------:R-:W-:-:S03]  /*214df0*/  LOP3.LUT R2, R2, 0xffff, RZ, 0xc0, !PT ;  /* 0x0000ffff02027812 */ /* 0x000fc600078ec0ff */
[----:B------:R0:W-:Y:S04]  /*214e00*/  STL [R1+0x254], R3 ;  /* 0x0002540301007387 */ /* 0x0001e80000100800 */
[----:B------:R-:W4:Y:S01]  /*214e10*/  LDL.LU R28, [R1+0x3168] ;  /* 0x00316800011c7983 */ /* 0x000f220000300800 */
[----:B------:R-:W-:-:S05]  /*214e20*/  PRMT R2, R2, 0x3340, R0 ;  /* 0x0000334002027816 */ /* 0x000fca0000000000 */
[----:B------:R1:W-:Y:S04]  /*214e30*/  STL [R1+0x250], R2 ;  /* 0x0002500201007387 */ /* 0x0003e80000100800 */
[----:B------:R-:W4:Y:S04]  /*214e40*/  LDL.LU R29, [R1+0x3e0] ;  /* 0x0003e000011d7983 */ /* 0x000f280000300800 */
[----:B------:R-:W4:Y:S04]  /*214e50*/  LDL.LU R9, [R1+0x6a0] ;  /* 0x0006a00001097983 */ /* 0x000f280000300800 */
[----:B------:R-:W4:Y:S04]  /*214e60*/  LDL.LU R13, [R1+0x3dc] ;  /* 0x0003dc00010d7983 */ /* 0x000f280000300800 */
[----:B0-----:R-:W4:Y:S04]  /*214e70*/  LDL.LU R3, [R1+0x69c] ;  /* 0x00069c0001037983 */ /* 0x001f280000300800 */
[----:B------:R-:W4:Y:S04]  /*214e80*/  LDL.LU R8, [R1+0x3d8] ;  /* 0x0003d80001087983 */ /* 0x000f280000300800 */
[----:B------:R-:W4:Y:S01]  /*214e90*/  LDL.LU R10, [R1+0x68c] ;  /* 0x00068c00010a7983 */ /* 0x000f220000300800 */
[----:B------:R-:W-:-:S02]  /*214ea0*/  LOP3.LUT R6, R11, 0xffff, RZ, 0xc0, !PT ;  /* 0x0000ffff0b067812 */ /* 0x000fc400078ec0ff */
[----:B------:R-:W-:Y:S01]  /*214eb0*/  SHF.R.U32.HI R4, RZ, 0x8, R7 ;  /* 0x00000008ff047819 */ /* 0x000fe20000011607 */
[----:B------:R-:W4:Y:S04]  /*214ec0*/  LDL.LU R15, [R1+0x3d4] ;  /* 0x0003d400010f7983 */ /* 0x000f280000300800 */
[----:B-1----:R-:W4:Y:S01]  /*214ed0*/  LDL.LU R2, [R1+0x694] ;  /* 0x0006940001027983 */ /* 0x002f220000300800 */
[----:B------:R-:W-:-:S03]  /*214ee0*/  PRMT R24, R27, 0x4210, R6 ;  /* 0x000042101b187816 */ /* 0x000fc60000000006 */
[----:B------:R-:W4:Y:S04]  /*214ef0*/  LDL.LU R11, [R1+0x3d0] ;  /* 0x0003d000010b7983 */ /* 0x000f280000300800 */
[----:B------:R-:W4:Y:S04]  /*214f00*/  LDL.LU R7, [R1+0x67c] ;  /* 0x00067c0001077983 */ /* 0x000f280000300800 */
[----:B------:R-:W-:Y:S01]  /*214f10*/  STL [R1+0x178], R24 ;  /* 0x0001781801007387 */ /* 0x000fe20000100800 */
[----:B--2---:R-:W-:Y:S02]  /*214f20*/  PRMT R12, R12, 0x5210, R6 ;  /* 0x000052100c0c7816 */ /* 0x004fe40000000006 */
[----:B------:R-:W-:-:S02]  /*214f30*/  LOP3.LUT R6, R4, 0xffff, RZ, 0xc0, !PT ;  /* 0x0000ffff04067812 */ /* 0x000fc400078ec0ff */
[----:B---3--:R-:W-:Y:S01]  /*214f40*/  SHF.R.U32.HI R4, RZ, 0x8, R14 ;  /* 0x00000008ff047819 */ /* 0x008fe2000001160e */
[----:B------:R0:W-:Y:S02]  /*214f50*/  STL [R1+0xb8], R12 ;  /* 0x0000b80c01007387 */ /* 0x0001e40000100800 */
[--C-:B0-----:R-:W-:Y:S02]  /*214f60*/  PRMT R12, R6, 0x3340, R0.reuse ;  /* 0x00003340060c7816 */ /* 0x101fe40000000000 */
[----:B------:R-:W-:Y:S02]  /*214f70*/  LOP3.LUT R6, R4, 0xffff, RZ, 0xc0, !PT ;  /* 0x0000ffff04067812 */ /* 0x000fe400078ec0ff */
[----:B----4-:R-:W-:Y:S02]  /*214f80*/  LOP3.LUT R4, R16, 0xffff, RZ, 0xc0, !PT ;  /* 0x0000ffff10047812 */ /* 0x010fe400078ec0ff */
[----:B------:R-:W-:Y:S01]  /*214f90*/  PRMT R6, R6, 0x3340, R0 ;  /* 0x0000334006067816 */ /* 0x000fe20000000000 */
[----:B------:R0:W-:Y:S01]  /*214fa0*/  STL [R1+0x234], R12 ;  /* 0x0002340c01007387 */ /* 0x0001e20000100800 */
[----:B------:R-:W-:-:S03]  /*214fb0*/  PRMT R14, R17, 0x4210, R4 ;  /* 0x00004210110e7816 */ /* 0x000fc60000000004 */
[----:B------:R1:W-:Y:S04]  /*214fc0*/  STL [R1+0x280], R6 ;  /* 0x0002800601007387 */ /* 0x0003e80000100800 */
[----:B------:R2:W-:Y:S01]  /*214fd0*/  STL [R1+0x160], R14 ;  /* 0x0001600e01007387 */ /* 0x0005e20000100800 */
[----:B------:R-:W-:Y:S02]  /*214fe0*/  LOP3.LUT R5, R5, 0xffff, RZ, 0xc0, !PT ;  /* 0x0000ffff05057812 */ /* 0x000fe400078ec0ff */
[----:B0-----:R-:W-:Y:S02]  /*214ff0*/  PRMT R12, R18, 0x5210, R4 ;  /* 0x00005210120c7816 */ /* 0x001fe40000000004 */
[----:B------:R-:W-:Y:S02]  /*215000*/  LOP3.LUT R4, R20, 0xffff, RZ, 0xc0, !PT ;  /* 0x0000ffff14047812 */ /* 0x000fe400078ec0ff */
[----:B-1----:R-:W-:Y:S01]  /*215010*/  LOP3.LUT R6, R19, 0xffff, RZ, 0xc0, !PT ;  /* 0x0000ffff13067812 */ /* 0x002fe200078ec0ff */
[----:B------:R0:W-:Y:S03]  /*215020*/  STL [R1+0xa0], R12 ;  /* 0x0000a00c01007387 */ /* 0x0001e60000100800 */
[----:B--2---:R-:W-:-:S02]  /*215030*/  PRMT R14, R23, 0x5210, R6 ;  /* 0x00005210170e7816 */ /* 0x004fc40000000006 */
[----:B0-----:R-:W-:Y:S02]  /*215040*/  PRMT R12, R21, 0x4210, R6 ;  /* 0x00004210150c7816 */ /* 0x001fe40000000006 */
[--C-:B------:R-:W-:Y:S02]  /*215050*/  PRMT R6, R4, 0x3340, R5.reuse ;  /* 0x0000334004067816 */ /* 0x100fe40000000005 */
[----:B------:R-:W-:Y:S01]  /*215060*/  SHF.R.U32.HI R4, RZ, 0x8, R4 ;  /* 0x00000008ff047819 */ /* 0x000fe20000011604 */
[----:B------:R0:W-:Y:S01]  /*215070*/  STL [R1+0x164], R12 ;  /* 0x0001640c01007387 */ /* 0x0001e20000100800 */
[----:B------:R-:W-:Y:S02]  /*215080*/  SHF.R.U32.HI R5, RZ, 0x8, R5 ;  /* 0x00000008ff057819 */ /* 0x000fe40000011605 */
[----:B------:R-:W-:Y:S01]  /*215090*/  LOP3.LUT R4, R4, 0xffff, RZ, 0xc0, !PT ;  /* 0x0000ffff04047812 */ /* 0x000fe200078ec0ff */
[----:B------:R-:W-:Y:S01]  /*2150a0*/  STL [R1+0xa4], R14 ;  /* 0x0000a40e01007387 */ /* 0x000fe20000100800 */
[----:B0-----:R-:W-:-:S02]  /*2150b0*/  PRMT R12, R6, 0x5410, R22 ;  /* 0x00005410060c7816 */ /* 0x001fc40000000016 */
[----:B------:R-:W-:Y:S02]  /*2150c0*/  SHF.R.U32.HI R6, RZ, 0x8, R28 ;  /* 0x00000008ff067819 */ /* 0x000fe4000001161c */
[----:B------:R-:W-:Y:S02]  /*2150d0*/  LOP3.LUT R5, R5, 0xffff, RZ, 0xc0, !PT ;  /* 0x0000ffff05057812 */ /* 0x000fe400078ec0ff */
[----:B------:R-:W-:Y:S01]  /*2150e0*/  LOP3.LUT R6, R6, 0xffff, RZ, 0xc0, !PT ;  /* 0x0000ffff06067812 */ /* 0x000fe200078ec0ff */
[----:B------:R-:W-:Y:S04]  /*2150f0*/  STL [R1+0x1b18], R12 ;  /* 0x001b180c01007387 */ /* 0x000fe80000100800 */
[----:B------:R0:W-:Y:S01]  /*215100*/  STL [R1+0x741c], R0 ;  /* 0x00741c0001007387 */ /* 0x0001e20000100800 */
[----:B------:R-:W-:-:S02]  /*215110*/  PRMT R6, R6, 0x3340, R0 ;  /* 0x0000334006067816 */ /* 0x000fc40000000000 */
[----:B0-----:R-:W-:-:S03]  /*215120*/  PRMT R0, R4, 0x3340, R5 ;  /* 0x0000334004007816 */ /* 0x001fc60000000005 */
[----:B------:R-:W-:Y:S01]  /*215130*/  STL [R1+0x274], R6 ;  /* 0x0002740601007387 */ /* 0x000fe20000100800 */
[----:B------:R-:W-:Y:S02]  /*215140*/  PRMT R5, R9, 0x5410, R29 ;  /* 0x0000541009057816 */ /* 0x000fe4000000001d */
[----:B------:R-:W-:Y:S01]  /*215150*/  PRMT R4, R3, 0x5410, R13 ;  /* 0x0000541003047816 */ /* 0x000fe2000000000d */
[----:B------:R0:W-:Y:S04]  /*215160*/  STL [R1+0x448], R0 ;  /* 0x0004480001007387 */ /* 0x0001e80000100800 */
[----:B------:R-:W-:Y:S04]  /*215170*/  STL [R1+0x814], R5 ;  /* 0x0008140501007387 */ /* 0x000fe80000100800 */
[----:B------:R-:W-:Y:S01]  /*215180*/  STL [R1+0x804], R4 ;  /* 0x0008040401007387 */ /* 0x000fe20000100800 */
[----:B0-----:R-:W-:-:S05]  /*215190*/  PRMT R0, R10, 0x5410, R8 ;  /* 0x000054100a007816 */ /* 0x001fca0000000008 */
[----:B------:R0:W-:Y:S04]  /*2151a0*/  STL [R1+0x808], R0 ;  /* 0x0008080001007387 */ /* 0x0001e80000100800 */
[----:B0-----:R-:W2:Y:S01]  /*2151b0*/  LDL.LU R0, [R1+0x618] ;  /* 0x0006180001007983 */ /* 0x001ea20000300800 */
[----:B------:R-:W-:Y:S02]  /*2151c0*/  PRMT R3, R2, 0x5410, R15 ;  /* 0x0000541002037816 */ /* 0x000fe4000000000f */
[----:B------:R-:W-:-:S03]  /*2151d0*/  PRMT R2, R7, 0x5410, R11 ;  /* 0x0000541007027816 */ /* 0x000fc6000000000b */
[----:B------:R-:W-:Y:S04]  /*2151e0*/  STL [R1+0x800], R3 ;  /* 0x0008000301007387 */ /* 0x000fe80000100800 */
[----:B--2---:R0:W-:Y:S04]  /*2151f0*/  STL [R1+0x76f4], R0 ;  /* 0x0076f40001007387 */ /* 0x0041e80000100800 */
[----:B------:R-:W-:Y:S04]  /*215200*/  STL [R1+0x7f4], R2 ;  /* 0x0007f40201007387 */ /* 0x000fe80000100800 */
[----:B0-----:R-:W2:Y:S04]  /*215210*/  LDL.LU R0, [R1+0x614] ;  /* 0x0006140001007983 */ /* 0x001ea80000300800 */
[----:B--2---:R0:W-:Y:S04]  /*215220*/  STL [R1+0x76fc], R0 ;  /* 0x0076fc0001007387 */ /* 0x0041e80000100800 */
        /* <DEDUP_REMOVED lines=30> */
[----:B---3--:R0:W-:Y:S04]  /*215410*/  STL [R1+0x76f0], R24 ;  /* 0x0076f01801007387 */ /* 0x0081e80000100800 */
[----:B0-----:R-:W3:Y:S04]  /*215420*/  LDL.LU R24, [R1+0x38c] ;  /* 0x00038c0001187983 */ /* 0x001ee80000300800 */
        /* <DEDUP_REMOVED lines=31> */
[----:B0-----:R-:W2:Y:S04]  /*215620*/  LDL.LU R24, [R1+0x3cc] ;  /* 0x0003cc0001187983 */ /* 0x001ea80000300800 */
[----:B------:R-:W3:Y:S04]  /*215630*/  LDL.LU R4, [R1+0x610] ;  /* 0x0006100001047983 */ /* 0x000ee80000300800 */
[----:B------:R-:W4:Y:S04]  /*215640*/  LDL.LU R25, [R1+0x384] ;  /* 0x0003840001197983 */ /* 0x000f280000300800 */
[----:B------:R-:W4:Y:S04]  /*215650*/  LDL.LU R26, [R1+0x604] ;  /* 0x00060400011a7983 */ /* 0x000f280000300800 */
        /* <DEDUP_REMOVED lines=24> */
[----:B--2---:R-:W-:-:S03]  /*2157e0*/  PRMT R0, R0, 0x5410, R24 ;  /* 0x0000541000007816 */ /* 0x004fc60000000018 */
[----:B------:R-:W2:Y:S04]  /*2157f0*/  LDL.LU R24, [R1+0x7770] ;  /* 0x0077700001187983 */ /* 0x000ea80000300800 */
[----:B------:R0:W-:Y:S04]  /*215800*/  STL [R1+0x7f0], R0 ;  /* 0x0007f00001007387 */ /* 0x0001e80000100800 */
[----:B0-----:R-:W2:Y:S02]  /*215810*/  LDL.LU R0, [R1+0x776c] ;  /* 0x00776c0001007983 */ /* 0x001ea40000300800 */
[----:B--2---:R-:W-:-:S02]  /*215820*/  PRMT R0, R0, 0x5410, R24 ;  /* 0x0000541000007816 */ /* 0x004fc40000000018 */
        /* <DEDUP_REMOVED lines=61> */
[----:B------:R3:W-:Y:S02]  /*215c00*/  STL [R1+0x3d4], R0 ;  /* 0x0003d40001007387 */ /* 0x0007e40000100800 */
[----:B---3--:R-:W-:Y:S02]  /*215c10*/  PRMT R0, R27, 0x5410, R6 ;  /* 0x000054101b007816 */ /* 0x008fe40000000006 */
[----:B----4-:R-:W-:Y:S02]  /*215c20*/  PRMT R6, R14, 0x5410, R12 ;  /* 0x000054100e067816 */ /* 0x010fe4000000000c */
[----:B--2---:R-:W-:-:S02]  /*215c30*/  PRMT R24, R4, 0x5410, R24 ;  /* 0x0000541004187816 */ /* 0x004fc40000000018 */
[----:B------:R-:W-:-:S03]  /*215c40*/  PRMT R4, R26, 0x5410, R25 ;  /* 0x000054101a047816 */ /* 0x000fc60000000019 */
[----:B------:R-:W-:Y:S04]  /*215c50*/  STL [R1+0x3d0], R24 ;  /* 0x0003d01801007387 */ /* 0x000fe80000100800 */
[----:B------:R0:W-:Y:S04]  /*215c60*/  STL [R1+0x3cc], R4 ;  /* 0x0003cc0401007387 */ /* 0x0001e80000100800 */
[----:B------:R1:W-:Y:S04]  /*215c70*/  STL [R1+0x3c8], R0 ;  /* 0x0003c80001007387 */ /* 0x0003e80000100800 */
[----:B------:R2:W-:Y:S01]  /*215c80*/  STL [R1+0x3c0], R6 ;  /* 0x0003c00601007387 */ /* 0x0005e20000100800 */
[----:B0-----:R-:W-:-:S02]  /*215c90*/  PRMT R4, R17, 0x5410, R16 ;  /* 0x0000541011047816 */ /* 0x001fc40000000010 */
[----:B-1----:R-:W-:Y:S02]  /*215ca0*/  PRMT R0, R19, 0x5410, R18 ;  /* 0x0000541013007816 */ /* 0x002fe40000000012 */
[----:B--2---:R-:W-:Y:S01]  /*215cb0*/  PRMT R6, R21, 0x5410, R20 ;  /* 0x0000541015067816 */ /* 0x004fe20000000014 */
[----:B------:R0:W-:Y:S04]  /*215cc0*/  STL [R1+0x3c4], R4 ;  /* 0x0003c40401007387 */ /* 0x0001e80000100800 */
[----:B------:R1:W-:Y:S04]  /*215cd0*/  STL [R1+0x3bc], R0 ;  /* 0x0003bc0001007387 */ /* 0x0003e80000100800 */
[----:B------:R-:W-:Y:S01]  /*215ce0*/  STL [R1+0x3b4], R6 ;  /* 0x0003b40601007387 */ /* 0x000fe20000100800 */
[----:B0-----:R-:W-:-:S02]  /*215cf0*/  PRMT R4, R22, 0x5410, R23 ;  /* 0x0000541016047816 */ /* 0x001fc40000000017 */
[----:B-1----:R-:W-:Y:S02]  /*215d00*/  PRMT R0, R5, 0x5410, R28 ;  /* 0x0000541005007816 */ /* 0x002fe4000000001c */
[----:B------:R-:W-:Y:S01]  /*215d10*/  PRMT R5, R9, 0x5410, R29 ;  /* 0x0000541009057816 */ /* 0x000fe2000000001d */
[----:B------:R0:W-:Y:S04]  /*215d20*/  STL [R1+0x3b8], R4 ;  /* 0x0003b80401007387 */ /* 0x0001e80000100800 */
[----:B------:R1:W-:Y:S04]  /*215d30*/  STL [R1+0x3b0], R0 ;  /* 0x0003b00001007387 */ /* 0x0003e80000100800 */
[----:B------:R-:W-:Y:S01]  /*215d40*/  STL [R1+0x3a4], R5 ;  /* 0x0003a40501007387 */ /* 0x000fe20000100800 */
[----:B0-----:R-:W-:-:S02]  /*215d50*/  PRMT R4, R3, 0x5410, R13 ;  /* 0x0000541003047816 */ /* 0x001fc4000000000d */
[----:B-1----:R-:W-:-:S03]  /*215d60*/  PRMT R0, R10, 0x5410, R8 ;  /* 0x000054100a007816 */ /* 0x002fc60000000008 */
[----:B------:R-:W-:Y:S04]  /*215d70*/  STL [R1+0x3a8], R4 ;  /* 0x0003a80401007387 */ /* 0x000fe80000100800 */
        /* <DEDUP_REMOVED lines=433> */
[----:B0-----:R-:W3:Y:S01]  /*217890*/  LDL.LU R4, [R1+0x224] ;  /* 0x0002240001047983 */ /* 0x001ee20000300800 */
[----:B--2---:R-:W-:-:S03]  /*2178a0*/  PRMT R0, R0, 0x5410, R24 ;  /* 0x0000541000007816 */ /* 0x004fc60000000018 */
[----:B---3--:R0:W-:Y:S04]  /*2178b0*/  STL [R1+0x75d0], R4 ;  /* 0x0075d00401007387 */ /* 0x0081e80000100800 */
[----:B0-----:R-:W2:Y:S04]  /*2178c0*/  LDL.LU R4, [R1+0x22c] ;  /* 0x00022c0001047983 */ /* 0x001ea80000300800 */
[----:B------:R-:W3:Y:S04]  /*2178d0*/  LDL.LU R25, [R1+0x58c] ;  /* 0x00058c0001197983 */ /* 0x000ee80000300800 */
        /* <DEDUP_REMOVED lines=35> */
[----:B0-----:R-:W3:Y:S01]  /*217b10*/  LDL.LU R0, [R1+0x1ce0] ;  /* 0x001ce00001007983 */ /* 0x001ee20000300800 */
        /* <DEDUP_REMOVED lines=38> */
[----:B------:R0:W-:Y:S01]  /*217d80*/  STL [R1+0x324], R24 ;  /* 0x0003241801007387 */ /* 0x0001e20000100800 */
[----:B----4-:R-:W-:Y:S02]  /*217d90*/  PRMT R6, R6, 0x5410, R26 ;  /* 0x0000541006067816 */ /* 0x010fe4000000001a */
[----:B---3--:R-:W-:Y:S02]  /*217da0*/  PRMT R12, R12, 0x5410, R27 ;  /* 0x000054100c0c7816 */ /* 0x008fe4000000001b */
[----:B------:R-:W-:Y:S01]  /*217db0*/  PRMT R16, R16, 0x5410, R14 ;  /* 0x0000541010107816 */ /* 0x000fe2000000000e */
[----:B0-----:R-:W3:Y:S01]  /*217dc0*/  LDL.LU R24, [R1+0x7584] ;  /* 0x0075840001187983 */ /* 0x001ee20000300800 */
[----:B------:R-:W-:-:S02]  /*217dd0*/  PRMT R18, R18, 0x5410, R17 ;  /* 0x0000541012127816 */ /* 0x000fc40000000011 */
[----:B------:R-:W-:Y:S02]  /*217de0*/  PRMT R20, R20, 0x5410, R19 ;  /* 0x0000541014147816 */ /* 0x000fe40000000013 */
[----:B------:R-:W-:Y:S02]  /*217df0*/  PRMT R7, R7, 0x5410, R21 ;  /* 0x0000541007077816 */ /* 0x000fe40000000015 */
[----:B--2---:R-:W-:Y:S02]  /*217e00*/  PRMT R25, R25, 0x5410, R4 ;  /* 0x0000541019197816 */ /* 0x004fe40000000004 */
[----:B------:R-:W3:Y:S04]  /*217e10*/  LDL.LU R4, [R1+0x7580] ;  /* 0x0075800001047983 */ /* 0x000ee80000300800 */
[----:B------:R0:W-:Y:S04]  /*217e20*/  STL [R1+0x334], R25 ;  /* 0x0003341901007387 */ /* 0x0001e80000100800 */
[----:B0-----:R-:W2:Y:S04]  /*217e30*/  LDL.LU R25, [R1+0x757c] ;  /* 0x00757c0001197983 */ /* 0x001ea80000300800 */
[----:B------:R-:W4:Y:S04]  /*217e40*/  LDL.LU R26, [R1+0x7578] ;  /* 0x00757800011a7983 */ /* 0x000f280000300800 */
[----:B------:R0:W-:Y:S04]  /*217e50*/  STL [R1+0x344], R6 ;  /* 0x0003440601007387 */ /* 0x0001e80000100800 */
[----:B0-----:R-:W4:Y:S04]  /*217e60*/  LDL.LU R6, [R1+0x7574] ;  /* 0x0075740001067983 */ /* 0x001f280000300800 */
[----:B------:R-:W2:Y:S04]  /*217e70*/  LDL.LU R27, [R1+0x7570] ;  /* 0x00757000011b7983 */ /* 0x000ea80000300800 */
[----:B------:R0:W-:Y:S04]  /*217e80*/  STL [R1+0x34c], R12 ;  /* 0x00034c0c01007387 */ /* 0x0001e80000100800 */
[----:B0-----:R-:W2:Y:S04]  /*217e90*/  LDL.LU R12, [R1+0x756c] ;  /* 0x00756c00010c7983 */ /* 0x001ea80000300800 */
[----:B------:R-:W2:Y:S04]  /*217ea0*/  LDL.LU R14, [R1+0x7568] ;  /* 0x00756800010e7983 */ /* 0x000ea80000300800 */
[----:B------:R0:W-:Y:S04]  /*217eb0*/  STL [R1+0x35c], R16 ;  /* 0x00035c1001007387 */ /* 0x0001e80000100800 */
[----:B0-----:R-:W2:Y:S04]  /*217ec0*/  LDL.LU R16, [R1+0x7564] ;  /* 0x0075640001107983 */ /* 0x001ea80000300800 */
[----:B------:R-:W3:Y:S04]  /*217ed0*/  LDL.LU R17, [R1+0x7560] ;  /* 0x0075600001117983 */ /* 0x000ee80000300800 */
[----:B------:R0:W-:Y:S04]  /*217ee0*/  STL [R1+0x368], R18 ;  /* 0x0003681201007387 */ /* 0x0001e80000100800 */
[----:B0-----:R-:W4:Y:S04]  /*217ef0*/  LDL.LU R18, [R1+0x755c] ;  /* 0x00755c0001127983 */ /* 0x001f280000300800 */
[----:B------:R-:W2:Y:S04]  /*217f00*/  LDL.LU R19, [R1+0x7558] ;  /* 0x0075580001137983 */ /* 0x000ea80000300800 */
[----:B------:R0:W-:Y:S04]  /*217f10*/  STL [R1+0x378], R20 ;  /* 0x0003781401007387 */ /* 0x0001e80000100800 */
[----:B0-----:R-:W3:Y:S04]  /*217f20*/  LDL.LU R20, [R1+0x7554] ;  /* 0x0075540001147983 */ /* 0x001ee80000300800 */
[----:B------:R-:W4:Y:S04]  /*217f30*/  LDL.LU R21, [R1+0x7550] ;  /* 0x0075500001157983 */ /* 0x000f280000300800 */
[----:B------:R0:W-:Y:S04]  /*217f40*/  STL [R1+0x388], R7 ;  /* 0x0003880701007387 */ /* 0x0001e80000100800 */
[----:B0-----:R-:W2:Y:S02]  /*217f50*/  LDL.LU R7, [R1+0x754c] ;  /* 0x00754c0001077983 */ /* 0x001ea40000300800 */
[----:B--2---:R-:W-:-:S02]  /*217f60*/  PRMT R7, R7, 0x5410, R23 ;  /* 0x0000541007077816 */ /* 0x004fc40000000017 */
[----:B------:R-:W2:Y:S04]  /*217f70*/  LDL.LU R23, [R1+0x7548] ;  /* 0x0075480001177983 */ /* 0x000ea80000300800 */
[----:B------:R0:W-:Y:S04]  /*217f80*/  STL [R1+0x398], R7 ;  /* 0x0003980701007387 */ /* 0x0001e80000100800 */
[----:B0-----:R-:W3:Y:S02]  /*217f90*/  LDL.LU R7, [R1+0x7544] ;  /* 0x0075440001077983 */ /* 0x001ee40000300800 */
[----:B---3--:R-:W-:-:S02]  /*217fa0*/  PRMT R7, R7, 0x5410, R22 ;  /* 0x0000541007077816 */ /* 0x008fc40000000016 */
[----:B------:R-:W2:Y:S04]  /*217fb0*/  LDL.LU R22, [R1+0x7540] ;  /* 0x0075400001167983 */ /* 0x000ea80000300800 */
[----:B------:R0:W-:Y:S04]  /*217fc0*/  STL [R1+0x39c], R7 ;  /* 0x00039c0701007387 */ /* 0x0001e80000100800 */
[----:B0-----:R-:W3:Y:S02]  /*217fd0*/  LDL.LU R7, [R1+0x753c] ;  /* 0x00753c0001077983 */ /* 0x001ee40000300800 */
[----:B---3--:R-:W-:-:S02]  /*217fe0*/  PRMT R7, R7, 0x5410, R28 ;  /* 0x0000541007077816 */ /* 0x008fc4000000001c */
[----:B------:R-:W3:Y:S04]  /*217ff0*/  LDL.LU R28, [R1+0x7538] ;  /* 0x00753800011c7983 */ /* 0x000ee80000300800 */
[----:B------:R0:W-:Y:S04]  /*218000*/  STL [R1+0x3ac], R7 ;  /* 0x0003ac0701007387 */ /* 0x0001e80000100800 */
[----:B0-----:R-:W4:Y:S01]  /*218010*/  LDL.LU R7, [R1+0x7534] ;  /* 0x0075340001077983 */ /* 0x001f220000300800 */
[----:B------:R-:W-:Y:S02]  /*218020*/  PRMT R9, R9, 0x5410, R29 ;  /* 0x0000541009097816 */ /* 0x000fe4000000001d */
[----:B------:R-:W-:-:S02]  /*218030*/  PRMT R3, R3, 0x5410, R13 ;  /* 0x0000541003037816 */ /* 0x000fc4000000000d */
[----:B------:R-:W-:Y:S02]  /*218040*/  PRMT R10, R10, 0x5410, R8 ;  /* 0x000054100a0a7816 */ /* 0x000fe40000000008 */
[----:B------:R-:W-:Y:S02]  /*218050*/  PRMT R11, R11, 0x5410, R15 ;  /* 0x000054100b0b7816 */ /* 0x000fe4000000000f */
[----:B----4-:R-:W-:Y:S02]  /*218060*/  PRMT R7, R7, 0x5410, R5 ;  /* 0x0000541007077816 */ /* 0x010fe40000000005 */
[----:B------:R-:W4:Y:S04]  /*218070*/  LDL.LU R5, [R1+0x7530] ;  /* 0x0075300001057983 */ /* 0x000f280000300800 */
[----:B------:R0:W-:Y:S04]  /*218080*/  STL [R1+0x70c], R7 ;  /* 0x00070c0701007387 */ /* 0x0001e80000100800 */
[----:B0-----:R-:W2:Y:S04]  /*218090*/  LDL R7, [R1+0x375c] ;  /* 0x00375c0001077983 */ /* 0x001ea80000100800 */
[----:B------:R-:W4:Y:S04]  /*2180a0*/  LDL.LU R29, [R1+0x752c] ;  /* 0x00752c00011d7983 */ /* 0x000f280000300800 */
[----:B------:R0:W-:Y:S04]  /*2180b0*/  STL [R1+0x71c], R9 ;  /* 0x00071c0901007387 */ /* 0x0001e80000100800 */
[----:B0-----:R-:W3:Y:S04]  /*2180c0*/  LDL.LU R9, [R1+0x7528] ;  /* 0x0075280001097983 */ /* 0x001ee80000300800 */
[----:B------:R-:W2:Y:S04]  /*2180d0*/  LDL.LU R13, [R1+0x7524] ;  /* 0x00752400010d7983 */ /* 0x000ea80000300800 */
[----:B------:R0:W-:Y:S04]  /*2180e0*/  STL [R1+0x72c], R3 ;  /* 0x00072c0301007387 */ /* 0x0001e80000100800 */
[----:B0-----:R-:W4:Y:S04]  /*2180f0*/  LDL.LU R3, [R1+0x7520] ;  /* 0x0075200001037983 */ /* 0x001f280000300800 */
[----:B------:R-:W3:Y:S04]  /*218100*/  LDL.LU R8, [R1+0x751c] ;  /* 0x00751c0001087983 */ /* 0x000ee80000300800 */
[----:B------:R0:W-:Y:S04]  /*218110*/  STL [R1+0x73c], R10 ;  /* 0x00073c0a01007387 */ /* 0x0001e80000100800 */
[----:B0-----:R-:W2:Y:S04]  /*218120*/  LDL.LU R10, [R1+0x7518] ;  /* 0x00751800010a7983 */ /* 0x001ea80000300800 */
[----:B------:R-:W4:Y:S04]  /*218130*/  LDL.LU R15, [R1+0x7514] ;  /* 0x00751400010f7983 */ /* 0x000f280000300800 */
[----:B------:R0:W-:Y:S04]  /*218140*/  STL [R1+0x74c], R11 ;  /* 0x00074c0b01007387 */ /* 0x0001e80000100800 */
[----:B0-----:R-:W3:Y:S02]  /*218150*/  LDL.LU R11, [R1+0x7510] ;  /* 0x00751000010b7983 */ /* 0x001ee40000300800 */
[----:B---3--:R-:W-:-:S02]  /*218160*/  PRMT R11, R11, 0x5410, R2 ;  /* 0x000054100b0b7816 */ /* 0x008fc40000000002 */
[----:B------:R-:W3:Y:S04]  /*218170*/  LDL.LU R2, [R1+0x750c] ;  /* 0x00750c0001027983 */ /* 0x000ee80000300800 */
[----:B------:R0:W-:Y:S04]  /*218180*/  STL [R1+0x75c], R11 ;  /* 0x00075c0b01007387 */ /* 0x0001e80000100800 */
[----:B0-----:R-:W3:Y:S02]  /*218190*/  LDL.LU R11, [R1+0x7508] ;  /* 0x00750800010b7983 */ /* 0x001ee40000300800 */
[----:B---3--:R-:W-:-:S02]  /*2181a0*/  PRMT R11, R11, 0x5410, R2 ;  /* 0x000054100b0b7816 */ /* 0x008fc40000000002 */
[----:B------:R-:W3:Y:S04]  /*2181b0*/  LDL.LU R2, [R1+0x7504] ;  /* 0x0075040001027983 */ /* 0x000ee80000300800 */
[----:B------:R0:W-:Y:S04]  /*2181c0*/  STL [R1+0x79c], R11 ;  /* 0x00079c0b01007387 */ /* 0x0001e80000100800 */
[----:B0-----:R-:W4:Y:S02]  /*2181d0*/  LDL.LU R11, [R1+0x7500] ;  /* 0x00750000010b7983 */ /* 0x001f240000300800 */
[----:B----4-:R-:W-:-:S02]  /*2181e0*/  PRMT R11, R11, 0x5410, R15 ;  /* 0x000054100b0b7816 */ /* 0x010fc4000000000f */
[----:B------:R-:W4:Y:S04]  /*2181f0*/  LDL.LU R15, [R1+0x74fc] ;  /* 0x0074fc00010f7983 */ /* 0x000f280000300800 */
[----:B------:R0:W-:Y:S04]  /*218200*/  STL [R1+0x7ac], R11 ;  /* 0x0007ac0b01007387 */ /* 0x0001e80000100800 */
[----:B0-----:R-:W2:Y:S01]  /*218210*/  LDL.LU R11, [R1+0x74f8] ;  /* 0x0074f800010b7983 */ /* 0x001ea20000300800 */
[----:B------:R-:W-:Y:S02]  /*218220*/  PRMT R0, R0, 0x5410, R8 ;  /* 0x0000541000007816 */ /* 0x000fe40000000008 */
[----:B--2---:R-:W-:-:S02]  /*218230*/  PRMT R11, R11, 0x5410, R10 ;  /* 0x000054100b0b7816 */ /* 0x004fc4000000000a */
[----:B------:R-:W2:Y:S04]  /*218240*/  LDL.LU R10, [R1+0x74f4] ;  /* 0x0074f400010a7983 */ /* 0x000ea80000300800 */
[----:B------:R0:W-:Y:S04]  /*218250*/  STL [R1+0x7bc], R11 ;  /* 0x0007bc0b01007387 */ /* 0x0001e80000100800 */
[----:B0-----:R-:W3:Y:S04]  /*218260*/  LDL.LU R11, [R1+0x74f0] ;  /* 0x0074f000010b7983 */ /* 0x001ee80000300800 */
[----:B------:R-:W4:Y:S04]  /*218270*/  LDL.LU R8, [R1+0x74ec] ;  /* 0x0074ec0001087983 */ /* 0x000f280000300800 */
[----:B------:R2:W-:Y:S02]  /*218280*/  STL [R1+0x7c0], R0 ;  /* 0x0007c00001007387 */ /* 0x0005e40000100800 */
[----:B--2---:R-:W-:-:S02]  /*218290*/  PRMT R0, R10, 0x5410, R3 ;  /* 0x000054100a007816 */ /* 0x004fc40000000003 */
[----:B------:R-:W2:Y:S04]  /*2182a0*/  LDL.LU R3, [R1+0x74e8] ;  /* 0x0074e80001037983 */ /* 0x000ea80000300800 */
[----:B------:R-:W2:Y:S04]  /*2182b0*/  LDL.LU R10, [R1+0x74e4] ;  /* 0x0074e400010a7983 */ /* 0x000ea80000300800 */
[----:B------:R3:W-:Y:S02]  /*2182c0*/  STL [R1+0x7d0], R0 ;  /* 0x0007d00001007387 */ /* 0x0007e40000100800 */
[----:B---3--:R-:W-:-:S02]  /*2182d0*/  PRMT R0, R11, 0x5410, R13 ;  /* 0x000054100b007816 */ /* 0x008fc4000000000d */
[----:B------:R-:W3:Y:S04]  /*2182e0*/  LDL.LU R13, [R1+0x74e0] ;  /* 0x0074e000010d7983 */ /* 0x000ee80000300800 */
[----:B------:R-:W3:Y:S04]  /*2182f0*/  LDL.LU R11, [R1+0x74dc] ;  /* 0x0074dc00010b7983 */ /* 0x000ee80000300800 */
[----:B------:R4:W-:Y:S02]  /*218300*/  STL [R1+0x7d4], R0 ;  /* 0x0007d40001007387 */ /* 0x0009e40000100800 */
[----:B----4-:R-:W-:-:S02]  /*218310*/  PRMT R0, R8, 0x5410, R9 ;  /* 0x0000541008007816 */ /* 0x010fc40000000009 */
[----:B------:R-:W4:Y:S04]  /*218320*/  LDL.LU R9, [R1+0x74d8] ;  /* 0x0074d80001097983 */ /* 0x000f280000300800 */
[----:B------:R-:W4:Y:S04]  /*218330*/  LDL.LU R8, [R1+0x74d4] ;  /* 0x0074d40001087983 */ /* 0x000f280000300800 */
[----:B------:R0:W-:Y:S02]  /*218340*/  STL [R1+0x7e4], R0 ;  /* 0x0007e40001007387 */ /* 0x0001e40000100800 */
[----:B0-----:R-:W-:-:S02]  /*218350*/  PRMT R0, R29, 0x5410, R5 ;  /* 0x000054101d007816 */ /* 0x001fc40000000005 */
[----:B------:R-:W4:Y:S01]  /*218360*/  LDL.LU R5, [R1+0x74d0] ;  /* 0x0074d00001057983 */ /* 0x000f220000300800 */
[----:B--2---:R-:W-:-:S03]  /*218370*/  PRMT R28, R10, 0x5410, R28 ;  /* 0x000054100a1c7816 */ /* 0x004fc6000000001c */
[----:B------:R-:W2:Y:S04]  /*218380*/  LDL.LU R10, [R1+0x74cc] ;  /* 0x0074cc00010a7983 */ /* 0x000ea80000300800 */
[----:B------:R0:W-:Y:S04]  /*218390*/  STL [R1+0x7e8], R0 ;  /* 0x0007e80001007387 */ /* 0x0001e80000100800 */
[----:B------:R-:W-:Y:S01]  /*2183a0*/  STL [R1+0x7f8], R28 ;  /* 0x0007f81c01007387 */ /* 0x000fe20000100800 */
[----:B0-----:R-:W-:Y:S02]  /*2183b0*/  PRMT R0, R22, 0x5410, R23 ;  /* 0x0000541016007816 */ /* 0x001fe40000000017 */
[----:B---3--:R-:W-:-:S02]  /*2183c0*/  PRMT R21, R13, 0x5410, R21 ;  /* 0x000054100d157816 */ /* 0x008fc40000000015 */
[----:B------:R-:W3:Y:S04]  /*2183d0*/  LDL.LU R13, [R1+0x74c8] ;  /* 0x0074c800010d7983 */ /* 0x000ee80000300800 */
[----:B------:R0:W-:Y:S02]  /*2183e0*/  STL [R1+0x7fc], R0 ;  /* 0x0007fc0001007387 */ /* 0x0001e40000100800 */
[----:B0-----:R-:W-:Y:S02]  /*2183f0*/  PRMT R0, R11, 0x5410, R20 ;  /* 0x000054100b007816 */ /* 0x001fe40000000014 */
[----:B----4-:R-:W-:Y:S01]  /*218400*/  PRMT R19, R9, 0x5410, R19 ;  /* 0x0000541009137816 */ /* 0x010fe20000000013 */
[----:B------:R-:W4:Y:S04]  /*218410*/  LDL.LU R11, [R1+0x74c4] ;  /* 0x0074c400010b7983 */ /* 0x000f280000300800 */
[----:B------:R-:W-:Y:S04]  /*218420*/  STL [R1+0x80c], R21 ;  /* 0x00080c1501007387 */ /* 0x000fe80000100800 */
[----:B------:R-:W4:Y:S04]  /*218430*/  LDL.LU R9, [R1+0x74c0] ;  /* 0x0074c00001097983 */ /* 0x000f280000300800 */
[----:B------:R0:W-:Y:S02]  /*218440*/  STL [R1+0x810], R0 ;  /* 0x0008100001007387 */ /* 0x0001e40000100800 */
[----:B0-----:R-:W-:-:S02]  /*218450*/  PRMT R0, R8, 0x5410, R18 ;  /* 0x0000541008007816 */ /* 0x001fc40000000012 */
[----:B------:R-:W-:Y:S01]  /*218460*/  PRMT R17, R5, 0x5410, R17 ;  /* 0x0000541005117816 */ /* 0x000fe20000000011 */
[----:B------:R-:W4:Y:S04]  /*218470*/  LDL.LU R8, [R1+0x74bc] ;  /* 0x0074bc0001087983 */ /* 0x000f280000300800 */
[----:B------:R0:W-:Y:S04]  /*218480*/  STL [R1+0x818], R19 ;  /* 0x0008181301007387 */ /* 0x0001e80000100800 */
[----:B------:R-:W4:Y:S04]  /*218490*/  LDL.LU R5, [R1+0x74b8] ;  /* 0x0074b80001057983 */ /* 0x000f280000300800 */
[----:B------:R2:W-:Y:S01]  /*2184a0*/  STL [R1+0x81c], R0 ;  /* 0x00081c0001007387 */ /* 0x0005e20000100800 */
[----:B------:R-:W-:-:S02]  /*2184b0*/  PRMT R6, R6, 0x5410, R26 ;  /* 0x0000541006067816 */ /* 0x000fc4000000001a */
[----:B------:R-:W-:Y:S01]  /*2184c0*/  PRMT R4, R4, 0x5410, R24 ;  /* 0x0000541004047816 */ /* 0x000fe20000000018 */
[C---:B------:R-:W-:Y:S02]  /*2184d0*/  VIADD R29, R7.reuse, 0x2 ;  /* 0x00000002071d7836 */ /* 0x040fe40000000000 */
[C---:B------:R-:W-:Y:S02]  /*2184e0*/  VIADD R28, R7.reuse, 0x3 ;  /* 0x00000003071c7836 */ /* 0x040fe40000000000 */
[C---:B------:R-:W-:Y:S02]  /*2184f0*/  VIADD R23, R7.reuse, 0xd ;  /* 0x0000000d07177836 */ /* 0x040fe40000000000 */
[C---:B------:R-:W-:Y:S02]  /*218500*/  VIADD R22, R7.reuse, 0x11 ;  /* 0x0000001107167836 */ /* 0x040fe40000000000 */
[C---:B------:R-:W-:Y:S02]  /*218510*/  VIADD R21, R7.reuse, 0x15 ;  /* 0x0000001507157836 */ /* 0x040fe40000000000 */
[----:B------:R-:W-:-:S02]  /*218520*/  VIADD R20, R7, 0x19 ;  /* 0x0000001907147836 */ /* 0x000fc40000000000 */
[----:B0-----:R-:W-:Y:S01]  /*218530*/  VIADD R19, R7, 0x1d ;  /* 0x0000001d07137836 */ /* 0x001fe20000000000 */
[----:B--2---:R-:W-:Y:S02]  /*218540*/  PRMT R0, R10, 0x5410, R16 ;  /* 0x000054100a007816 */ /* 0x004fe40000000010 */
[----:B------:R-:W2:Y:S04]  /*218550*/  LDL.LU R10, [R1+0x74b4] ;  /* 0x0074b400010a7983 */ /* 0x000ea80000300800 */
[----:B------:R-:W-:Y:S04]  /*218560*/  STL [R1+0x820], R17 ;  /* 0x0008201101007387 */ /* 0x000fe80000100800 */
[----:B------:R0:W-:Y:S01]  /*218570*/  STL [R1+0x828], R0 ;  /* 0x0008280001007387 */ /* 0x0001e20000100800 */
[----:B---3--:R-:W-:-:S05]  /*218580*/  PRMT R13, R13, 0x5410, R14 ;  /* 0x000054100d0d7816 */ /* 0x008fca000000000e */
[----:B------:R-:W-:Y:S01]  /*218590*/  STL [R1+0x82c], R13 ;  /* 0x00082c0d01007387 */ /* 0x000fe20000100800 */
[----:B----4-:R-:W-:Y:S02]  /*2185a0*/  PRMT R11, R11, 0x5410, R12 ;  /* 0x000054100b0b7816 */ /* 0x010fe4000000000c */
[----:B0-----:R-:W-:-:S03]  /*2185b0*/  PRMT R0, R9, 0x5410, R27 ;  /* 0x0000541009007816 */ /* 0x001fc6000000001b */
[----:B------:R-:W-:Y:S04]  /*2185c0*/  STL [R1+0x834], R11 ;  /* 0x0008340b01007387 */ /* 0x000fe80000100800 */
[----:B------:R0:W-:Y:S04]  /*2185d0*/  STL [R1+0x830], R0 ;  /* 0x0008300001007387 */ /* 0x0001e80000100800 */
[----:B------:R-:W-:Y:S01]  /*2185e0*/  STL [R1+0x83c], R6 ;  /* 0x00083c0601007387 */ /* 0x000fe20000100800 */
[----:B------:R-:W-:Y:S01]  /*2185f0*/  VIADD R12, R7, 0x1 ;  /* 0x00000001070c7836 */ /* 0x000fe20000000000 */
[----:B------:R-:W-:-:S02]  /*218600*/  LOP3.LUT R27, R8, 0xffff, RZ, 0xc0, !PT ;  /* 0x0000ffff081b7812 */ /* 0x000fc400078ec0ff */
[----:B0-----:R-:W-:Y:S02]  /*218610*/  PRMT R0, R5, 0x5410, R25 ;  /* 0x0000541005007816 */ /* 0x001fe40000000019 */
[----:B------:R-:W-:-:S03]  /*218620*/  PRMT R3, R3, 0x4210, R27 ;  /* 0x0000421003037816 */ /* 0x000fc6000000001b */
[----:B------:R0:W-:Y:S04]  /*218630*/  STL [R1+0x838], R0 ;  /* 0x0008380001007387 */ /* 0x0001e80000100800 */
[----:B------:R-:W-:Y:S04]  /*218640*/  STL [R1+0x840], R4 ;  /* 0x0008400401007387 */ /* 0x000fe80000100800 */
[----:B------:R-:W-:Y:S04]  /*218650*/  STL [R1+0x168], R3 ;  /* 0x0001680301007387 */ /* 0x000fe80000100800 */
[----:B------:R1:W-:Y:S01]  /*218660*/  STL [R1+0x7424], R12 ;  /* 0x0074240c01007387 */ /* 0x0003e20000100800 */
[----:B0-----:R-:W-:Y:S01]  /*218670*/  PRMT R0, R2, 0x5210, R27 ;  /* 0x0000521002007816 */ /* 0x001fe2000000001b */
[----:B------:R-:W-:-:S04]  /*218680*/  VIADD R13, R7, 0x5 ;  /* 0x00000005070d7836 */ /* 0x000fc80000000000 */
[----:B------:R0:W-:Y:S04]  /*218690*/  STL [R1+0xa8], R0 ;  /* 0x0000a80001007387 */ /* 0x0001e80000100800 */
[----:B------:R3:W-:Y:S01]  /*2186a0*/  STL [R1+0x7428], R29 ;  /* 0x0074281d01007387 */ /* 0x0007e20000100800 */
[----:B-1----:R-:W-:-:S03]  /*2186b0*/  VIADD R12, R7, 0x7 ;  /* 0x00000007070c7836 */ /* 0x002fc60000000000 */
[----:B------:R1:W-:Y:S01]  /*2186c0*/  STL [R1+0x742c], R28 ;  /* 0x00742c1c01007387 */ /* 0x0003e20000100800 */
[C---:B------:R-:W-:Y:S02]  /*2186d0*/  VIADD R11, R7.reuse, 0xa ;  /* 0x0000000a070b7836 */ /* 0x040fe40000000000 */
[C---:B0-----:R-:W-:Y:S02]  /*2186e0*/  VIADD R0, R7.reuse, 0x4 ;  /* 0x0000000407007836 */ /* 0x041fe40000000000 */
[C---:B---3--:R-:W-:Y:S02]  /*2186f0*/  VIADD R29, R7.reuse, 0x8 ;  /* 0x00000008071d7836 */ /* 0x048fe40000000000 */
[C---:B-1----:R-:W-:Y:S01]  /*218700*/  VIADD R28, R7.reuse, 0x9 ;  /* 0x00000009071c7836 */ /* 0x042fe20000000000 */
[----:B------:R0:W-:Y:S04]  /*218710*/  STL [R1+0x7434], R0 ;  /* 0x0074340001007387 */ /* 0x0001e80000100800 */
[----:B------:R1:W-:Y:S04]  /*218720*/  STL [R1+0x7438], R13 ;  /* 0x0074380d01007387 */ /* 0x0003e80000100800 */
[----:B------:R3:W-:Y:S04]  /*218730*/  STL [R1+0x7440], R12 ;  /* 0x0074400c01007387 */ /* 0x0007e80000100800 */
[----:B------:R4:W-:Y:S04]  /*218740*/  STL [R1+0x7444], R29 ;  /* 0x0074441d01007387 */ /* 0x0009e80000100800 */
[----:B------:R4:W-:Y:S04]  /*218750*/  STL [R1+0x744c], R28 ;  /* 0x00744c1c01007387 */ /* 0x0009e80000100800 */
[----:B------:R4:W-:Y:S01]  /*218760*/  STL [R1+0x7450], R11 ;  /* 0x0074500b01007387 */ /* 0x0009e20000100800 */
[----:B0-----:R-:W-:-:S02]  /*218770*/  VIADD R0, R7, 0xb ;  /* 0x0000000b07007836 */ /* 0x001fc40000000000 */
[C---:B-1----:R-:W-:Y:S02]  /*218780*/  VIADD R13, R7.reuse, 0xc ;  /* 0x0000000c070d7836 */ /* 0x042fe40000000000 */
[C---:B---3--:R-:W-:Y:S02]  /*218790*/  VIADD R12, R7.reuse, 0xf ;  /* 0x0000000f070c7836 */ /* 0x048fe40000000000 */
[C---:B----4-:R-:W-:Y:S02]  /*2187a0*/  VIADD R29, R7.reuse, 0x10 ;  /* 0x00000010071d7836 */ /* 0x050fe40000000000 */
[C---:B------:R-:W-:Y:S01]  /*2187b0*/  VIADD R28, R7.reuse, 0x12 ;  /* 0x00000012071c7836 */ /* 0x040fe20000000000 */
[----:B------:R0:W-:Y:S04]  /*2187c0*/  STL [R1+0x7454], R0 ;  /* 0x0074540001007387 */ /* 0x0001e80000100800 */
[----:B------:R1:W-:Y:S04]  /*2187d0*/  STL [R1+0x745c], R13 ;  /* 0x00745c0d01007387 */ /* 0x0003e80000100800 */
[----:B------:R3:W-:Y:S01]  /*2187e0*/  STL [R1+0x7460], R23 ;  /* 0x0074601701007387 */ /* 0x0007e20000100800 */
[----:B------:R-:W-:-:S03]  /*2187f0*/  VIADD R11, R7, 0x13 ;  /* 0x00000013070b7836 */ /* 0x000fc60000000000 */
[----:B------:R4:W-:Y:S04]  /*218800*/  STL [R1+0x7464], R12 ;  /* 0x0074640c01007387 */ /* 0x0009e80000100800 */
[----:B------:R4:W-:Y:S04]  /*218810*/  STL [R1+0x746c], R29 ;  /* 0x00746c1d01007387 */ /* 0x0009e80000100800 */
[----:B------:R4:W-:Y:S04]  /*218820*/  STL [R1+0x7470], R22 ;  /* 0x0074701601007387 */ /* 0x0009e80000100800 */
[----:B------:R-:W-:Y:S01]  /*218830*/  STL [R1+0x7478], R28 ;  /* 0x0074781c01007387 */ /* 0x000fe20000100800 */
[----:B0-----:R-:W-:-:S03]  /*218840*/  VIADD R0, R7, 0x14 ;  /* 0x0000001407007836 */ /* 0x001fc60000000000 */
[----:B------:R-:W-:Y:S01]  /*218850*/  STL [R1+0x747c], R11 ;  /* 0x00747c0b01007387 */ /* 0x000fe20000100800 */
[C---:B-1----:R-:W-:Y:S02]  /*218860*/  VIADD R13, R7.reuse, 0x16 ;  /* 0x00000016070d7836 */ /* 0x042fe40000000000 */
[C---:B---3--:R-:W-:Y:S01]  /*218870*/  VIADD R23, R7.reuse, 0x17 ;  /* 0x0000001707177836 */ /* 0x048fe20000000000 */
[----:B------:R-:W-:Y:S01]  /*218880*/  STL [R1+0x7480], R0 ;  /* 0x0074800001007387 */ /* 0x000fe20000100800 */
[----:B----4-:R-:W-:-:S03]  /*218890*/  VIADD R12, R7, 0x18 ;  /* 0x00000018070c7836 */ /* 0x010fc60000000000 */
[----:B------:R-:W-:Y:S01]  /*2188a0*/  STL [R1+0x7488], R21 ;  /* 0x0074881501007387 */ /* 0x000fe20000100800 */
[----:B------:R-:W-:-:S03]  /*2188b0*/  VIADD R29, R7, 0x1a ;  /* 0x0000001a071d7836 */ /* 0x000fc60000000000 */
[----:B------:R-:W-:Y:S01]  /*2188c0*/  STL [R1+0x748c], R13 ;  /* 0x00748c0d01007387 */ /* 0x000fe20000100800 */
[----:B------:R-:W-:-:S03]  /*2188d0*/  VIADD R22, R7, 0x1b ;  /* 0x0000001b07167836 */ /* 0x000fc60000000000 */
[----:B------:R-:W-:Y:S04]  /*2188e0*/  STL [R1+0x7490], R23 ;  /* 0x0074901701007387 */ /* 0x000fe80000100800 */
[----:B------:R-:W-:Y:S04]  /*2188f0*/  STL [R1+0x7498], R12 ;  /* 0x0074980c01007387 */ /* 0x000fe80000100800 */
[----:B------:R-:W-:Y:S04]  /*218900*/  STL [R1+0x749c], R20 ;  /* 0x00749c1401007387 */ /* 0x000fe80000100800 */
[----:B------:R-:W-:Y:S04]  /*218910*/  STL [R1+0x74a0], R29 ;  /* 0x0074a01d01007387 */ /* 0x000fe80000100800 */
[----:B------:R-:W-:Y:S04]  /*218920*/  STL [R1+0x74a8], R22 ;  /* 0x0074a81601007387 */ /* 0x000fe80000100800 */
[----:B------:R0:W-:Y:S04]  /*218930*/  STL [R1+0x74ac], R19 ;  /* 0x0074ac1301007387 */ /* 0x0001e80000100800 */
[----:B------:R-:W3:Y:S04]  /*218940*/  LDL R2, [R1+0x3990] ;  /* 0x0039900001027983 */ /* 0x000ee80000100800 */
[----:B------:R-:W4:Y:S04]  /*218950*/  LDL R9, [R1+0x3978] ;  /* 0x0039780001097983 */ /* 0x000f280000100800 */
[----:B------:R-:W4:Y:S01]  /*218960*/  LDL R8, [R1+0x3974] ;  /* 0x0039740001087983 */ /* 0x000f220000100800 */
[----:B------:R-:W-:-:S03]  /*218970*/  VIADD R24, R7, 0x31 ;  /* 0x0000003107187836 */ /* 0x000fc60000000000 */
[----:B------:R-:W4:Y:S04]  /*218980*/  LDL R6, [R1+0x397c] ;  /* 0x00397c0001067983 */ /* 0x000f280000100800 */
[----:B------:R-:W4:Y:S04]  /*218990*/  LDL R5, [R1+0x3980] ;  /* 0x0039800001057983 */ /* 0x000f280000100800 */
[----:B------:R-:W4:Y:S04]  /*2189a0*/  LDL R4, [R1+0x3984] ;  /* 0x0039840001047983 */ /* 0x000f280000100800 */
[----:B------:R-:W4:Y:S01]  /*2189b0*/  LDL R3, [R1+0x3988] ;  /* 0x0039880001037983 */ /* 0x000f220000100800 */
[----:B--2---:R-:W-:-:S02]  /*2189c0*/  LOP3.LUT R10, R10, 0xffffefff, RZ, 0xc0, !PT ;  /* 0xffffefff0a0a7812 */ /* 0x004fc400078ec0ff */
[----:B---3--:R-:W-:Y:S02]  /*2189d0*/  ISETP.LT.AND P2, PT, R2, UR10, !P0 ;  /* 0x0000000a02007c0c */ /* 0x008fe4000c741270 */
[----:B----4-:R-:W-:Y:S02]  /*2189e0*/  ISETP.LT.AND P1, PT, R9, UR26, !P0 ;  /* 0x0000001a09007c0c */ /* 0x010fe4000c721270 */
[----:B------:R-:W-:Y:S01]  /*2189f0*/  ISETP.LT.AND P0, PT, R8, UR11, !P0 ;  /* 0x0000000b08007c0c */ /* 0x000fe2000c701270 */
[----:B------:R-:W-:Y:S01]  /*218a00*/  ULDC.64 UR10, c[0x0][0x228] ;  /* 0x00008a00000a7ab9 */ /* 0x000fe20000000a00 */
[----:B------:R-:W-:Y:S01]  /*218a10*/  VIADD R25, R7, 0x30 ;  /* 0x0000003007197836 */ /* 0x000fe20000000000 */
[----:B------:R-:W-:Y:S01]  /*218a20*/  LOP3.LUT R15, R15, 0xdfffffff, RZ, 0xc0, !PT ;  /* 0xdfffffff0f0f7812 */ /* 0x000fe200078ec0ff */
[C---:B------:R-:W-:Y:S02]  /*218a30*/  VIADD R26, R7.reuse, 0x2f ;  /* 0x0000002f071a7836 */ /* 0x040fe40000000000 */
[----:B------:R-:W-:-:S02]  /*218a40*/  VIADD R27, R7, 0x2e ;  /* 0x0000002e071b7836 */ /* 0x000fc40000000000 */
[C---:B------:R-:W-:Y:S02]  /*218a50*/  VIADD R14, R7.reuse, 0x2d ;  /* 0x0000002d070e7836 */ /* 0x040fe40000000000 */
[C---:B0-----:R-:W-:Y:S02]  /*218a60*/  VIADD R19, R7.reuse, 0x2c ;  /* 0x0000002c07137836 */ /* 0x041fe40000000000 */
[----:B------:R-:W-:Y:S01]  /*218a70*/  VIADD R22, R7, 0x2a ;  /* 0x0000002a07167836 */ /* 0x000fe20000000000 */
[----:B------:R-:W-:Y:S01]  /*218a80*/  ULDC UR26, c[0x0][0x228] ;  /* 0x00008a00001a7ab9 */ /* 0x000fe20000000800 */
[----:B------:R-:W-:-:S04]  /*218a90*/  @P2 LOP3.LUT R10, R10, 0x1000, RZ, 0xfc, !PT ;  /* 0x000010000a0a2812 */ /* 0x000fc800078efcff */
[----:B------:R-:W-:-:S04]  /*218aa0*/  LOP3.LUT R10, R10, 0xfffff7ff, RZ, 0xc0, !PT ;  /* 0xfffff7ff0a0a7812 */ /* 0x000fc800078ec0ff */
[----:B------:R-:W-:-:S04]  /*218ab0*/  @P1 LOP3.LUT R10, R10, 0x800, RZ, 0xfc, !PT ;  /* 0x000008000a0a1812 */ /* 0x000fc800078efcff */
[----:B------:R-:W-:-:S04]  /*218ac0*/  LOP3.LUT R10, R10, 0xfffffbff, RZ, 0xc0, !PT ;  /* 0xfffffbff0a0a7812 */ /* 0x000fc800078ec0ff */
[----:B------:R-:W-:Y:S02]  /*218ad0*/  @P0 LOP3.LUT R10, R10, 0x400, RZ, 0xfc, !PT ;  /* 0x000004000a0a0812 */ /* 0x000fe400078efcff */
[----:B------:R-:W-:Y:S01]  /*218ae0*/  ISETP.GE.AND P0, PT, R24, UR39, PT ;  /* 0x0000002718007c0c */ /* 0x000fe2000bf06270 */
[----:B------:R-:W-:Y:S01]  /*218af0*/  VIADD R16, R7, 0x29 ;  /* 0x0000002907107836 */ /* 0x000fe20000000000 */
[----:B------:R-:W2:Y:S01]  /*218b00*/  LDL R24, [R1+0x398c] ;  /* 0x00398c0001187983 */ /* 0x000ea20000100800 */
[----:B------:R-:W-:Y:S02]  /*218b10*/  LOP3.LUT R10, R10, 0xffffffdf, RZ, 0xc0, !PT ;  /* 0xffffffdf0a0a7812 */ /* 0x000fe400078ec0ff */
[----:B------:R-:W-:Y:S02]  /*218b20*/  ISETP.LT.AND P3, PT, R6, UR51, !P0 ;  /* 0x0000003306007c0c */ /* 0x000fe4000c761270 */
[----:B------:R-:W-:Y:S01]  /*218b30*/  ISETP.LT.AND P2, PT, R5, UR50, !P0 ;  /* 0x0000003205007c0c */ /* 0x000fe2000c741270 */
[----:B------:R-:W-:Y:S01]  /*218b40*/  ULDC UR51, c[0x0][0x228] ;  /* 0x00008a0000337ab9 */ /* 0x000fe20000000800 */
[----:B------:R-:W-:Y:S01]  /*218b50*/  ULDC UR50, c[0x0][0x228] ;  /* 0x00008a0000327ab9 */ /* 0x000fe20000000800 */
[----:B------:R-:W-:-:S02]  /*218b60*/  VIADD R29, R7, 0x28 ;  /* 0x00000028071d7836 */ /* 0x000fc40000000000 */
[C---:B------:R-:W-:Y:S02]  /*218b70*/  VIADD R20, R7.reuse, 0x27 ;  /* 0x0000002707147836 */ /* 0x040fe40000000000 */
[----:B------:R-:W-:Y:S01]  /*218b80*/  VIADD R12, R7, 0x26 ;  /* 0x00000026070c7836 */ /* 0x000fe20000000000 */
[----:B------:R-:W-:Y:S01]  /*218b90*/  ULDC UR39, c[0x0][0x228] ;  /* 0x00008a0000277ab9 */ /* 0x000fe20000000800 */
[----:B--2---:R-:W-:-:S13]  /*218ba0*/  ISETP.LT.AND P1, PT, R24, UR10, !P0 ;  /* 0x0000000a18007c0c */ /* 0x004fda000c721270 */
        /* <DEDUP_REMOVED lines=30> */
[----:B------:R-:W-:Y:S01]  /*218d90*/  VIADD R25, R7, 0x2b ;  /* 0x0000002b07197836 */ /* 0x000fe20000000000 */
[----:B------:R-:W-:-:S06]  /*218da0*/  ULDC UR41, c[0x0][0x228] ;  /* 0x00008a0000297ab9 */ /* 0x000fcc0000000800 */
        /* <DEDUP_REMOVED lines=28> */
[----:B------:R-:W-:Y:S02]  /*218f70*/  LOP3.LUT R15, R15, 0xffdfffff, RZ, 0xc0, !PT ;  /* 0xffdfffff0f0f7812 */ /* 0x000fe400078ec0ff */
[----:B------:R-:W-:Y:S01]  /*218f80*/  ISETP.LT.AND P2, PT, R5, UR42, !P0 ;  /* 0x0000002a05007c0c */ /* 0x000fe2000c741270 */
[----:B------:R-:W-:Y:S01]  /*218f90*/  ULDC UR42, c[0x0][0x228] ;  /* 0x00008a00002a7ab9 */ /* 0x000fe20000000800 */
[----:B------:R-:W-:-:S05]  /*218fa0*/  ULDC UR20, c[0x0][0x228] ;  /* 0x00008a0000147ab9 */ /* 0x000fca0000000800 */
[----:B------:R-:W-:-:S04]  /*218fb0*/  @P1 LOP3.LUT R15, R15, 0x200000, RZ, 0xfc, !PT ;  /* 0x002000000f0f1812 */ /* 0x000fc800078efcff */
[----:B------:R-:W-:Y:S02]  /*218fc0*/  LOP3.LUT R15, R15, 0xfdffffff, RZ, 0xc0, !PT ;  /* 0xfdffffff0f0f7812 */ /* 0x000fe400078ec0ff */
[----:B------:R-:W-:Y:S01]  /*218fd0*/  ISETP.LT.AND P1, PT, R4, UR60, !P0 ;  /* 0x0000003c04007c0c */ /* 0x000fe2000c721270 */
[C---:B------:R-:W-:Y:S02]  /*218fe0*/  VIADD R17, R7.reuse, 0x25 ;  /* 0x0000002507117836 */ /* 0x040fe40000000000 */
        /* <DEDUP_REMOVED lines=30> */
[----:B------:R-:W-:Y:S01]  /*2191d0*/  ULDC UR14, c[0x0][0x228] ;  /* 0x00008a00000e7ab9 */ /* 0x000fe20000000800 */
[C---:B------:R-:W-:Y:S02]  /*2191e0*/  VIADD R13, R7.reuse, 0x23 ;  /* 0x00000023070d7836 */ /* 0x040fe40000000000 */
[----:B------:R-:W-:Y:S01]  /*2191f0*/  VIADD R21, R7, 0x22 ;  /* 0x0000002207157836 */ /* 0x000fe20000000000 */
        /* <DEDUP_REMOVED lines=100> */
[----:B------:R-:W-:-:S06]  /*219840*/  ULDC.64 UR12, c[0x0][0x228] ;  /* 0x00008a00000c7ab9 */ /* 0x000fcc0000000a00 */
        /* <DEDUP_REMOVED lines=35> */
[----:B------:R-:W-:Y:S02]  /*219a80*/  @P2 LOP3.LUT R14, R14, 0x2000, RZ, 0xfc, !PT ;  /* 0x000020000e0e2812 */ /* 0x000fe400078efcff */
[----:B------:R-:W-:Y:S01]  /*219a90*/  ISETP.LT.AND P2, PT, R5, UR55, !P0 ;  /* 0x0000003705007c0c */ /* 0x000fe2000c741270 */
[----:B------:R-:W-:Y:S01]  /*219aa0*/  VIADD R18, R7, 0x21 ;  /* 0x0000002107127836 */ /* 0x000fe20000000000 */
[----:B------:R-:W-:Y:S01]  /*219ab0*/  ULDC UR55, c[0x0][0x228] ;  /* 0x00008a0000377ab9 */ /* 0x000fe20000000800 */
[----:B------:R-:W-:-:S04]  /*219ac0*/  LOP3.LUT R14, R14, 0xfffdffff, RZ, 0xc0, !PT ;  /* 0xfffdffff0e0e7812 */ /* 0x000fc800078ec0ff */
        /* <DEDUP_REMOVED lines=23> */
[----:B------:R-:W4:Y:S02]  /*219c40*/  LDL.LU R16, [R1+0x74a4] ;  /* 0x0074a40001107983 */ /* 0x000f240000300800 */
        /* <DEDUP_REMOVED lines=18> */
[----:B------:R-:W-:Y:S01]  /*219d70*/  VIADD R0, R7, 0x20 ;  /* 0x0000002007007836 */ /* 0x000fe20000000000 */
        /* <DEDUP_REMOVED lines=31> */
[----:B----4-:R-:W-:-:S04]  /*219f70*/  LOP3.LUT R16, R16, 0xdfffffff, RZ, 0xc0, !PT ;  /* 0xdfffffff10107812 */ /* 0x010fc800078ec0ff */
[----:B------:R-:W-:Y:S02]  /*219f80*/  @P1 LOP3.LUT R16, R16, 0x20000000, RZ, 0xfc, !PT ;  /* 0x2000000010101812 */ /* 0x000fe400078efcff */
[----:B------:R-:W-:Y:S01]  /*219f90*/  ISETP.LT.AND P1, PT, R4, UR12, !P0 ;  /* 0x0000000c04007c0c */ /* 0x000fe2000c721270 */
[----:B------:R-:W-:Y:S01]  /*219fa0*/  ULDC.64 UR12, c[0x0][0x228] ;  /* 0x00008a00000c7ab9 */ /* 0x000fe20000000a00 */
        /* <DEDUP_REMOVED lines=15> */
[----:B------:R-:W4:Y:S02]  /*21a0a0*/  LDL.LU R20, [R1+0x749c] ;  /* 0x00749c0001147983 */ /* 0x000f240000300800 */
[----:B------:R-:W-:Y:S02]  /*21a0b0*/  ISETP.LT.AND P1, PT, R24, UR12, !P0 ;  /* 0x0000000c18007c0c */ /* 0x000fe4000c721270 */
[----:B------:R-:W-:Y:S02]  /*21a0c0*/  ISETP.LT.AND P3, PT, R6, UR8, !P0 ;  /* 0x0000000806007c0c */ /* 0x000fe4000c761270 */
[----:B------:R-:W-:-:S02]  /*21a0d0*/  LOP3.LUT R16, R16, 0xffdfffff, RZ, 0xc0, !PT ;  /* 0xffdfffff10107812 */ /* 0x000fc400078ec0ff */
[----:B------:R-:W-:Y:S01]  /*21a0e0*/  ISETP.LT.AND P2, PT, R5, UR45, !P0 ;  /* 0x0000002d05007c0c */ /* 0x000fe2000c741270 */
[----:B------:R-:W-:Y:S01]  /*21a0f0*/  ULDC.64 UR8, c[0x0][0x228] ;  /* 0x00008a0000087ab9 */ /* 0x000fe20000000a00 */
        /* <DEDUP_REMOVED lines=31> */
[----:B------:R-:W4:Y:S02]  /*21a2f0*/  LDL.LU R12, [R1+0x7498] ;  /* 0x00749800010c7983 */ /* 0x000f240000300800 */
        /* <DEDUP_REMOVED lines=31> */
[----:B------:R-:W3:Y:S02]  /*21a4f0*/  LDL.LU R17, [R1+0x7494] ;  /* 0x0074940001117983 */ /* 0x000ee40000300800 */
        /* <DEDUP_REMOVED lines=37> */
[----:B------:R-:W-:-:S02]  /*21a750*/  ISETP.LT.AND P2, PT, R5, UR59, !P0 ;  /* 0x0000003b05007c0c */ /* 0x000fc4000c741270 */
        /* <DEDUP_REMOVED lines=63> */
[----:B------:R-:W3:Y:S02]  /*21ab50*/  LDL.LU R21, [R1+0x7488] ;  /* 0x0074880001157983 */ /* 0x000ee40000300800 */
        /* <DEDUP_REMOVED lines=342> */
[----:B------:R-:W-:-:S02]  /*21c0c0*/  ISETP.LT.AND P2, PT, R5, UR8, !P0 ;  /* 0x0000000805007c0c */ /* 0x000fc4000c741270 */
[----:B------:R-:W-:Y:S01]  /*21c0d0*/  LOP3.LUT R19, R19, 0xfffffffd, RZ, 0xc0, !PT ;  /* 0xfffffffd13137812 */ /* 0x000fe200078ec0ff */
[----:B------:R-:W-:Y:S01]  /*21c0e0*/  ULDC.64 UR8, c[0x0][0x228] ;  /* 0x00008a0000087ab9 */ /* 0x000fe20000000a00 */
        /* <DEDUP_REMOVED lines=140> */
[----:B------:R-:W-:Y:S02]  /*21c9b0*/  ISETP.LT.AND P3, PT, R3, UR18, !P0 ;  /* 0x0000001203007c0c */ /* 0x000fe4000c761270 */
        /* <DEDUP_REMOVED lines=89> */
[----:B----4-:R-:W-:Y:S01]  /*21cf50*/  ISETP.GE.AND P0, PT, R22, UR19, PT ;  /* 0x0000001316007c0c */ /* 0x010fe2000bf06270 */
        /* <DEDUP_REMOVED lines=107> */
[----:B------:R-:W-:Y:S01]  /*21d610*/  VIADD R25, R7, 0x6 ;  /* 0x0000000607197836 */ /* 0x000fe20000000000 */
[----:B------:R-:W-:Y:S01]  /*21d620*/  ULDC UR59, c[0x0][0x228] ;  /* 0x00008a00003b7ab9 */ /* 0x000fe20000000800 */
        /* <DEDUP_REMOVED lines=171> */
[----:B------:R-:W-:-:S04]  /*21e0e0*/  ULDC.64 UR28, c[0x0][0x228] ;  /* 0x00008a00001c7ab9 */ /* 0x000fc80000000a00 */
        /* <DEDUP_REMOVED lines=41> */
[C---:B--2---:R-:W-:Y:S02]  /*21e380*/  LOP3.LUT P2, RZ, R11.reuse, 0x1, RZ, 0xc0, !PT ;  /* 0x000000010bff7812 */ /* 0x044fe4000784c0ff */
        /* <DEDUP_REMOVED lines=19> */
[----:B----4-:R-:W-:Y:S02]  /*21e4c0*/  ISETP.GE.AND P0, PT, R12, UR35, PT ;  /* 0x000000230c007c0c */ /* 0x010fe4000bf06270 */
[----:B------:R-:W2:Y:S02]  /*21e4d0*/  LDL.LU R12, [R1+0x7424] ;  /* 0x00742400010c7983 */ /* 0x000ea40000300800 */
[----:B------:R-:W-:Y:S02]  /*21e4e0*/  ISETP.LT.AND P1, PT, R24, UR30, !P0 ;  /* 0x0000001e18007c0c */ /* 0x000fe4000c721270 */
[----:B------:R-:W-:Y:S02]  /*21e4f0*/  ISETP.LT.AND P3, PT, R6, UR34, !P0 ;  /* 0x0000002206007c0c */ /* 0x000fe4000c761270 */
[----:B------:R-:W-:-:S02]  /*21e500*/  LOP3.LUT R11, R11, 0xffdfffff, RZ, 0xc0, !PT ;  /* 0xffdfffff0b0b7812 */ /* 0x000fc400078ec0ff */
[----:B------:R-:W-:Y:S01]  /*21e510*/  ISETP.LT.AND P2, PT, R5, UR41, !P0 ;  /* 0x0000002905007c0c */ /* 0x000fe2000c741270 */
[----:B------:R-:W-:Y:S01]  /*21e520*/  ULDC UR30, c[0x0][0x228] ;  /* 0x00008a00001e7ab9 */ /* 0x000fe20000000800 */
[----:B------:R-:W-:-:S05]  /*21e530*/  ULDC.64 UR34, c[0x0][0x228] ;  /* 0x00008a0000227ab9 */ /* 0x000fca0000000a00 */
        /* <DEDUP_REMOVED lines=29> */
[----:B------:R-:W-:Y:S01]  /*21e710*/  ULDC UR32, c[0x0][0x228] ;  /* 0x00008a0000207ab9 */ /* 0x000fe20000000800 */
[----:B------:R-:W-:Y:S01]  /*21e720*/  ULDC UR27, c[0x0][0x228] ;  /* 0x00008a00001b7ab9 */ /* 0x000fe20000000800 */
[----:B------:R-:W-:-:S04]  /*21e730*/  ULDC UR30, c[0x0][0x228] ;  /* 0x00008a00001e7ab9 */ /* 0x000fc80000000800 */
[----:B------:R-:W-:-:S04]  /*21e740*/  @P3 LOP3.LUT R11, R11, 0x2000, RZ, 0xfc, !PT ;  /* 0x000020000b0b3812 */ /* 0x000fc800078efcff */
        /* <DEDUP_REMOVED lines=8> */
[----:B------:R-:W-:-:S04]  /*21e7d0*/  @P2 LOP3.LUT R11, R11, 0x8000, RZ, 0xfc, !PT ;  /* 0x000080000b0b2812 */ /* 0x000fc800078efcff */
[----:B------:R-:W-:Y:S02]  /*21e7e0*/  LOP3.LUT R11, R11, 0xffffbfff, RZ, 0xc0, !PT ;  /* 0xffffbfff0b0b7812 */ /* 0x000fe400078ec0ff */
[----:B------:R-:W-:Y:S02]  /*21e7f0*/  ISETP.LT.AND P3, PT, R2, UR27, !P0 ;  /* 0x0000001b02007c0c */ /* 0x000fe4000c761270 */
[----:B------:R-:W-:Y:S02]  /*21e800*/  ISETP.LT.AND P2, PT, R9, UR30, !P0 ;  /* 0x0000001e09007c0c */ /* 0x000fe4000c741270 */
[----:B------:R-:W-:Y:S02]  /*21e810*/  @P1 LOP3.LUT R11, R11, 0x4000, RZ, 0xfc, !PT ;  /* 0x000040000b0b1812 */ /* 0x000fe400078efcff */
[----:B------:R-:W-:Y:S02]  /*21e820*/  ISETP.LT.AND P1, PT, R8, UR61, !P0 ;  /* 0x0000003d08007c0c */ /* 0x000fe4000c721270 */
[----:B------:R-:W-:-:S02]  /*21e830*/  ISETP.GE.AND P0, PT, R13, UR31, PT ;  /* 0x0000001f0d007c0c */ /* 0x000fc4000bf06270 */
[----:B------:R-:W4:Y:S01]  /*21e840*/  LDL.LU R13, [R1+0x7420] ;  /* 0x00742000010d7983 */ /* 0x000f220000300800 */
[----:B------:R-:W-:-:S04]  /*21e850*/  LOP3.LUT R11, R11, 0xffffefff, RZ, 0xc0, !PT ;  /* 0xffffefff0b0b7812 */ /* 0x000fc800078ec0ff */
[----:B------:R-:W-:-:S04]  /*21e860*/  @P3 LOP3.LUT R11, R11, 0x1000, RZ, 0xfc, !PT ;  /* 0x000010000b0b3812 */ /* 0x000fc800078efcff */
[----:B------:R-:W-:-:S04]  /*21e870*/  LOP3.LUT R11, R11, 0xfffff7ff, RZ, 0xc0, !PT ;  /* 0xfffff7ff0b0b7812 */ /* 0x000fc800078ec0ff */
[----:B------:R-:W-:Y:S02]  /*21e880*/  @P2 LOP3.LUT R11, R11, 0x800, RZ, 0xfc, !PT ;  /* 0x000008000b0b2812 */ /* 0x000fe400078efcff */
[----:B------:R-:W-:Y:S02]  /*21e890*/  ISETP.LT.AND P2, PT, R24, UR34, !P0 ;  /* 0x0000002218007c0c */ /* 0x000fe4000c741270 */
        /* <DEDUP_REMOVED lines=18> */
[----:B------:R-:W-:-:S04]  /*21e9c0*/  LOP3.LUT R11, R11, 0xfffffff7, RZ, 0xc0, !PT ;  /* 0xfffffff70b0b7812 */ /* 0x000fc800078ec0ff */
[----:B------:R-:W-:Y:S02]  /*21e9d0*/  @P3 LOP3.LUT R11, R11, 0x8, RZ, 0xfc, !PT ;  /* 0x000000080b0b3812 */ /* 0x000fe400078efcff */
[----:B------:R-:W-:Y:S02]  /*21e9e0*/  ISETP.LT.AND P1, PT, R8, UR16, !P0 ;  /* 0x0000001008007c0c */ /* 0x000fe4000c721270 */
[----:B---3--:R-:W-:Y:S02]  /*21e9f0*/  ISETP.GE.AND P0, PT, R0, UR33, PT ;  /* 0x0000002100007c0c */ /* 0x008fe4000bf06270 */
[----:B------:R-:W-:Y:S02]  /*21ea00*/  ISETP.GE.AND P5, PT, R7, UR41, PT ;  /* 0x0000002907007c0c */ /* 0x000fe4000bfa6270 */
[----:B------:R-:W-:Y:S01]  /*21ea10*/  LOP3.LUT R11, R11, 0xfffffffb, RZ, 0xc0, !PT ;  /* 0xfffffffb0b0b7812 */ /* 0x000fe200078ec0ff */
[----:B------:R-:W3:Y:S01]  /*21ea20*/  LDL.LU R0, [R1+0x741c] ;  /* 0x00741c0001007983 */ /* 0x000ee20000300800 */
[----:B------:R-:W0:Y:S01]  /*21ea30*/  S2R R25, SR_TID.X ;  /* 0x0000000000197919 */ /* 0x000e220000002100 */
[----:B------:R-:W-:Y:S01]  /*21ea40*/  ULDC.64 UR16, c[0x0][0x228] ;  /* 0x00008a0000107ab9 */ /* 0x000fe20000000a00 */
[----:B------:R-:W-:-:S02]  /*21ea50*/  @P2 LOP3.LUT R11, R11, 0x4, RZ, 0xfc, !PT ;  /* 0x000000040b0b2812 */ /* 0x000fc400078efcff */
[----:B------:R-:W-:Y:S02]  /*21ea60*/  ISETP.LT.AND P2, PT, R24, UR36, !P0 ;  /* 0x0000002418007c0c */ /* 0x000fe4000c741270 */
[----:B------:R-:W-:Y:S02]  /*21ea70*/  LOP3.LUT R11, R11, 0xfffffffd, RZ, 0xc0, !PT ;  /* 0xfffffffd0b0b7812 */ /* 0x000fe400078ec0ff */
[----:B------:R-:W-:Y:S02]  /*21ea80*/  ISETP.LT.AND P3, PT, R5, UR14, !P0 ;  /* 0x0000000e05007c0c */ /* 0x000fe4000c761270 */
[----:B------:R-:W-:Y:S02]  /*21ea90*/  @P1 LOP3.LUT R11, R11, 0x2, RZ, 0xfc, !PT ;  /* 0x000000020b0b1812 */ /* 0x000fe400078efcff */
[----:B------:R-:W-:Y:S02]  /*21eaa0*/  ISETP.LT.AND P1, PT, R6, UR15, !P0 ;  /* 0x0000000f06007c0c */ /* 0x000fe4000c721270 */
[----:B----4-:R-:W-:-:S02]  /*21eab0*/  LOP3.LUT R13, R13, 0xefffffff, RZ, 0xc0, !PT ;  /* 0xefffffff0d0d7812 */ /* 0x010fc400078ec0ff */
[----:B------:R-:W-:Y:S02]  /*21eac0*/  LOP3.LUT R11, R11, 0xfffffffe, RZ, 0xc0, !PT ;  /* 0xfffffffe0b0b7812 */ /* 0x000fe400078ec0ff */
[----:B------:R-:W-:Y:S01]  /*21ead0*/  ISETP.LT.AND P4, PT, R24, UR55, !P5 ;  /* 0x0000003718007c0c */ /* 0x000fe2000ef81270 */
[----:B0-----:R-:W-:Y:S01]  /*21eae0*/  IMAD.SHL.U32 R26, R25, 0x10, RZ ;  /* 0x00000010191a7824 */ /* 0x001fe200078e00ff */
[----:B------:R-:W-:Y:S02]  /*21eaf0*/  @P2 LOP3.LUT R13, R13, 0x10000000, RZ, 0xfc, !PT ;  /* 0x100000000d0d2812 */ /* 0x000fe400078efcff */
[----:B------:R-:W-:Y:S01]  /*21eb00*/  ISETP.LT.AND P2, PT, R4, UR13, !P0 ;  /* 0x0000000d04007c0c */ /* 0x000fe2000c741270 */
[----:B------:R-:W-:Y:S01]  /*21eb10*/  ULDC.64 UR14, c[0x0][0x228] ;  /* 0x00008a00000e7ab9 */ /* 0x000fe20000000a00 */
[----:B------:R-:W-:Y:S02]  /*21eb20*/  LOP3.LUT R13, R13, 0x7fffffff, RZ, 0xc0, !PT ;  /* 0x7fffffff0d0d7812 */ /* 0x000fe400078ec0ff */
[----:B------:R-:W-:-:S02]  /*21eb30*/  @P1 LOP3.LUT R11, R11, 0x1, RZ, 0xfc, !PT ;  /* 0x000000010b0b1812 */ /* 0x000fc400078efcff */
[----:B------:R-:W-:Y:S02]  /*21eb40*/  @P3 LOP3.LUT R13, R13, 0x80000000, RZ, 0xfc, !PT ;  /* 0x800000000d0d3812 */ /* 0x000fe400078efcff */
[----:B------:R-:W-:Y:S02]  /*21eb50*/  ISETP.LT.AND P1, PT, R3, UR12, !P0 ;  /* 0x0000000c03007c0c */ /* 0x000fe4000c721270 */
[----:B------:R-:W-:Y:S02]  /*21eb60*/  ISETP.LT.AND P3, PT, R2, UR11, !P0 ;  /* 0x0000000b02007c0c */ /* 0x000fe4000c761270 */
[----:B------:R-:W-:Y:S02]  /*21eb70*/  LOP3.LUT R26, R26, 0xf0, RZ, 0xc0, !PT ;  /* 0x000000f01a1a7812 */ /* 0x000fe400078ec0ff */
[----:B------:R-:W-:Y:S01]  /*21eb80*/  LOP3.LUT R13, R13, 0xbfffffff, RZ, 0xc0, !PT ;  /* 0xbfffffff0d0d7812 */ /* 0x000fe200078ec0ff */
[----:B------:R-:W-:-:S03]  /*21eb90*/  ULDC.64 UR12, c[0x0][0x228] ;  /* 0x00008a00000c7ab9 */ /* 0x000fc60000000a00 */
        /* <DEDUP_REMOVED lines=8> */
[----:B------:R-:W-:Y:S02]  /*21ec20*/  ISETP.GE.AND P0, PT, R28, UR35, PT ;  /* 0x000000231c007c0c */ /* 0x000fe4000bf06270 */
[----:B------:R-:W4:Y:S01]  /*21ec30*/  LDL.LU R28, [R1+0x7418] ;  /* 0x00741800011c7983 */ /* 0x000f220000300800 */
[----:B------:R-:W-:-:S04]  /*21ec40*/  LOP3.LUT R13, R13, 0xfbffffff, RZ, 0xc0, !PT ;  /* 0xfbffffff0d0d7812 */ /* 0x000fc800078ec0ff */
[----:B------:R-:W-:Y:S02]  /*21ec50*/  @P2 LOP3.LUT R13, R13, 0x4000000, RZ, 0xfc, !PT ;  /* 0x040000000d0d2812 */ /* 0x000fe400078efcff */
[----:B------:R-:W-:Y:S02]  /*21ec60*/  ISETP.LT.AND P2, PT, R24, UR38, !P0 ;  /* 0x0000002618007c0c */ /* 0x000fe4000c741270 */
[----:B------:R-:W-:-:S04]  /*21ec70*/  LOP3.LUT R13, R13, 0xfdffffff, RZ, 0xc0, !PT ;  /* 0xfdffffff0d0d7812 */ /* 0x000fc800078ec0ff */
[----:B------:R-:W-:Y:S02]  /*21ec80*/  @P1 LOP3.LUT R13, R13, 0x2000000, RZ, 0xfc, !PT ;  /* 0x020000000d0d1812 */ /* 0x000fe400078efcff */
[----:B------:R-:W-:Y:S02]  /*21ec90*/  ISETP.LT.AND P1, PT, R6, UR8, !P0 ;  /* 0x0000000806007c0c */ /* 0x000fe4000c721270 */
[----:B------:R-:W-:Y:S01]  /*21eca0*/  ISETP.LT.AND P3, PT, R5, UR7, !P0 ;  /* 0x0000000705007c0c */ /* 0x000fe2000c761270 */
[----:B------:R-:W-:Y:S01]  /*21ecb0*/  ULDC.64 UR8, c[0x0][0x228] ;  /* 0x00008a0000087ab9 */ /* 0x000fe20000000a00 */
[----:B------:R-:W-:-:S04]  /*21ecc0*/  LOP3.LUT R13, R13, 0xffefffff, RZ, 0xc0, !PT ;  /* 0xffefffff0d0d7812 */ /* 0x000fc800078ec0ff */
        /* <DEDUP_REMOVED lines=16> */
[----:B------:R-:W-:Y:S02]  /*21edd0*/  @P3 LOP3.LUT R13, R13, 0x80000, RZ, 0xfc, !PT ;  /* 0x000800000d0d3812 */ /* 0x000fe400078efcff */
[----:B------:R-:W-:Y:S01]  /*21ede0*/  ISETP.GE.AND P0, PT, R29, UR37, PT ;  /* 0x000000251d007c0c */ /* 0x000fe2000bf06270 */
[----:B------:R-:W-:Y:S01]  /*21edf0*/  ULDC.64 UR22, c[0x0][0x228] ;  /* 0x00008a0000167ab9 */ /* 0x000fe20000000a00 */
        /* <DEDUP_REMOVED lines=9> */
[----:B------:R-:W-:Y:S01]  /*21ee90*/  LOP3.LUT R13, R13, 0xfffeffff, RZ, 0xc0, !PT ;  /* 0xfffeffff0d0d7812 */ /* 0x000fe200078ec0ff */
[----:B------:R-:W-:-:S03]  /*21eea0*/  ULDC.64 UR18, c[0x0][0x228] ;  /* 0x00008a0000127ab9 */ /* 0x000fc60000000a00 */
        /* <DEDUP_REMOVED lines=15> */
[----:B------:R-:W-:Y:S02]  /*21efa0*/  @P3 LOP3.LUT R13, R13, 0x800, RZ, 0xfc, !PT ;  /* 0x000008000d0d3812 */ /* 0x000fe400078efcff */
[----:B--2---:R-:W-:Y:S02]  /*21efb0*/  ISETP.GE.AND P0, PT, R12, UR39, PT ;  /* 0x000000270c007c0c */ /* 0x004fe4000bf06270 */
[----:B------:R-:W2:Y:S01]  /*21efc0*/  LDL.LU R12, [R1+0x7410] ;  /* 0x00741000010c7983 */ /* 0x000ea20000300800 */
        /* <DEDUP_REMOVED lines=20> */
[----:B------:R-:W3:Y:S01]  /*21f110*/  LDL.LU R9, [R1+0x740c] ;  /* 0x00740c0001097983 */ /* 0x000ee20000300800 */
[----:B------:R-:W-:-:S04]  /*21f120*/  @P1 LOP3.LUT R13, R13, 0x10, RZ, 0xfc, !PT ;  /* 0x000000100d0d1812 */ /* 0x000fc800078efcff */
[----:B------:R-:W-:Y:S02]  /*21f130*/  LOP3.LUT R13, R13, 0xfffffff7, RZ, 0xc0, !PT ;  /* 0xfffffff70d0d7812 */ /* 0x000fe400078ec0ff */
[----:B------:R-:W-:Y:S02]  /*21f140*/  ISETP.LT.AND P1, PT, R8, UR52, !P0 ;  /* 0x0000003408007c0c */ /* 0x000fe4000c721270 */
[----:B------:R-:W-:Y:S01]  /*21f150*/  @P3 LOP3.LUT R13, R13, 0x8, RZ, 0xfc, !PT ;  /* 0x000000080d0d3812 */ /* 0x000fe200078efcff */
[----:B------:R-:W4:Y:S04]  /*21f160*/  LDL.LU R8, [R1+0x7408] ;  /* 0x0074080001087983 */ /* 0x000f280000300800 */
[----:B------:R-:W4:Y:S01]  /*21f170*/  LDL.LU R7, [R1+0x7404] ;  /* 0x0074040001077983 */ /* 0x000f220000300800 */
[----:B------:R-:W-:-:S04]  /*21f180*/  LOP3.LUT R13, R13, 0xfffffffb, RZ, 0xc0, !PT ;  /* 0xfffffffb0d0d7812 */ /* 0x000fc800078ec0ff */
[----:B------:R-:W-:-:S04]  /*21f190*/  @P2 LOP3.LUT R13, R13, 0x4, RZ, 0xfc, !PT ;  /* 0x000000040d0d2812 */ /* 0x000fc800078efcff */
[----:B------:R-:W-:Y:S02]  /*21f1a0*/  LOP3.LUT R13, R13, 0xfffffffd, RZ, 0xc0, !PT ;  /* 0xfffffffd0d0d7812 */ /* 0x000fe400078ec0ff */
[----:B------:R-:W-:Y:S02]  /*21f1b0*/  ISETP.LT.AND P0, PT, R6, UR53, !P5 ;  /* 0x0000003506007c0c */ /* 0x000fe4000ef01270 */
[----:B------:R-:W-:Y:S01]  /*21f1c0*/  ISETP.LT.AND P2, PT, R4, UR29, !P5 ;  /* 0x0000001d04007c0c */ /* 0x000fe2000ef41270 */
[----:B------:R-:W4:Y:S01]  /*21f1d0*/  LDL.LU R6, [R1+0x7400] ;  /* 0x0074000001067983 */ /* 0x000f220000300800 */
[----:B------:R-:W-:Y:S02]  /*21f1e0*/  @P1 LOP3.LUT R13, R13, 0x2, RZ, 0xfc, !PT ;  /* 0x000000020d0d1812 */ /* 0x000fe400078efcff */
[----:B------:R-:W-:Y:S02]  /*21f1f0*/  ISETP.LT.AND P1, PT, R5, UR26, !P5 ;  /* 0x0000001a05007c0c */ /* 0x000fe4000ef21270 */
[----:B------:R-:W-:Y:S01]  /*21f200*/  ISETP.LT.AND P3, PT, R3, UR54, !P5 ;  /* 0x0000003603007c0c */ /* 0x000fe2000ef61270 */
[----:B------:R-:W4:Y:S04]  /*21f210*/  LDL.LU R5, [R1+0x73fc] ;  /* 0x0073fc0001057983 */ /* 0x000f280000300800 */
[----:B------:R-:W4:Y:S04]  /*21f220*/  LDL.LU R4, [R1+0x73f8] ;  /* 0x0073f80001047983 */ /* 0x000f280000300800 */
[----:B------:R-:W4:Y:S01]  /*21f230*/  LDL.LU R3, [R1+0x73f4] ;  /* 0x0073f40001037983 */ /* 0x000f220000300800 */
[----:B------:R-:W-:Y:S01]  /*21f240*/  ISETP.LT.AND P5, PT, R2, UR56, !P5 ;  /* 0x0000003802007c0c */ /* 0x000fe2000efa1270 */
[----:B------:R-:W-:-:S02]  /*21f250*/  IMAD.SHL.U32 R24, R25, 0x20, RZ ;  /* 0x0000002019187824 */ /* 0x000fc400078e00ff */
[----:B------:R-:W4:Y:S04]  /*21f260*/  LDL.LU R2, [R1+0x73f0] ;  /* 0x0073f00001027983 */ /* 0x000f280000300800 */
[----:B------:R-:W4:Y:S04]  /*21f270*/  LDL.LU R27, [R1+0x300c] ;  /* 0x00300c00011b7983 */ /* 0x000f280000300800 */
[----:B------:R0:W-:Y:S01]  /*21f280*/  STL [R1+0x7c90], R13 ;  /* 0x007c900d01007387 */ /* 0x0001e20000100800 */
[----:B------:R-:W-:-:S03]  /*21f290*/  ULDC.64 UR26, c[0x0][0x228] ;  /* 0x00008a00001a7ab9 */ /* 0x000fc60000000a00 */
[----:B0-----:R-:W4:Y:S04]  /*21f2a0*/  LDL.LU R13, [R1+0x5458] ;  /* 0x00545800010d7983 */ /* 0x001f280000300800 */
[----:B------:R0:W-:Y:S04]  /*21f2b0*/  STL [R1+0x7c70], R11 ;  /* 0x007c700b01007387 */ /* 0x0001e80000100800 */
        /* <DEDUP_REMOVED lines=18> */
[----:B0-----:R-:W4:Y:S04]  /*21f3e0*/  LDL R14, [R1+0x4c] ;  /* 0x00004c00010e7983 */ /* 0x001f280000100800 */
[----:B------:R-:W-:Y:S04]  /*21f3f0*/  STL [R1+0x7ab8], R15 ;  /* 0x007ab80f01007387 */ /* 0x000fe80000100800 */
[----:B------:R-:W-:Y:S01]  /*21f400*/  STL [R1+0x7a98], R10 ;  /* 0x007a980a01007387 */ /* 0x000fe20000100800 */
[----:B------:R-:W-:-:S02]  /*21f410*/  LOP3.LUT R24, R24, 0x200, RZ, 0xc0, !PT ;  /* 0x0000020018187812 */ /* 0x000fc400078ec0ff */
[----:B--2---:R-:W-:-:S04]  /*21f420*/  LOP3.LUT R12, R12, 0xfbffffff, RZ, 0xc0, !PT ;  /* 0xfbffffff0c0c7812 */ /* 0x004fc800078ec0ff */
[----:B------:R-:W-:Y:S01]  /*21f430*/  @P0 LOP3.LUT R12, R12, 0x4000000, RZ, 0xfc, !PT ;  /* 0x040000000c0c0812 */ /* 0x000fe200078efcff */
[----:B---3--:R-:W-:Y:S04]  /*21f440*/  STL [R1+0x7a78], R9 ;  /* 0x007a780901007387 */ /* 0x008fe80000100800 */
[----:B----4-:R-:W-:Y:S04]  /*21f450*/  STL [R1+0x7a40], R8 ;  /* 0x007a400801007387 */ /* 0x010fe80000100800 */
[----:B------:R-:W-:Y:S04]  /*21f460*/  STL [R1+0x7a10], R7 ;  /* 0x007a100701007387 */ /* 0x000fe80000100800 */
[----:B------:R-:W-:Y:S04]  /*21f470*/  STL [R1+0x79f8], R6 ;  /* 0x0079f80601007387 */ /* 0x000fe80000100800 */
[----:B------:R-:W-:Y:S04]  /*21f480*/  STL [R1+0x79c8], R5 ;  /* 0x0079c80501007387 */ /* 0x000fe80000100800 */
[----:B------:R0:W-:Y:S04]  /*21f490*/  STL [R1+0x7998], R4 ;  /* 0x0079980401007387 */ /* 0x0001e80000100800 */
[----:B------:R1:W-:Y:S04]  /*21f4a0*/  STL [R1+0x7960], R3 ;  /* 0x0079600301007387 */ /* 0x0003e80000100800 */
[----:B------:R-:W-:Y:S04]  /*21f4b0*/  STL [R1+0x7948], R2 ;  /* 0x0079480201007387 */ /* 0x000fe80000100800 */
[----:B------:R-:W-:Y:S04]  /*21f4c0*/  STL [R1+0x7918], R0 ;  /* 0x0079180001007387 */ /* 0x000fe80000100800 */
[----:B------:R2:W-:Y:S04]  /*21f4d0*/  STL.64 [R1+0x73f0], R28 ;  /* 0x0073f01c01007387 */ /* 0x0005e80000100a00 */
[----:B0-----:R-:W3:Y:S04]  /*21f4e0*/  LDL.LU R4, [R1+0x4c0] ;  /* 0x0004c00001047983 */ /* 0x001ee80000300800 */
[----:B------:R-:W4:Y:S04]  /*21f4f0*/  LDL.LU R5, [R1+0x4b0] ;  /* 0x0004b00001057983 */ /* 0x000f280000300800 */
[----:B------:R-:W3:Y:S04]  /*21f500*/  LDL.LU R6, [R1+0x4ac] ;  /* 0x0004ac0001067983 */ /* 0x000ee80000300800 */
[----:B------:R-:W4:Y:S04]  /*21f510*/  LDL.LU R7, [R1+0x4a8] ;  /* 0x0004a80001077983 */ /* 0x000f280000300800 */
[----:B-1----:R-:W3:Y:S01]  /*21f520*/  LDL.LU R3, [R1+0x274] ;  /* 0x0002740001037983 */ /* 0x002ee20000300800 */
[----:B------:R-:W-:-:S03]  /*21f530*/  R2UR UR6, R13 ;  /* 0x000000000d0672ca */ /* 0x000fc600000e0000 */
[----:B------:R-:W3:Y:S10]  /*21f540*/  LDL.LU R13, [R1+0x3040] ;  /* 0x00304000010d7983 */ /* 0x000ef40000300800 */
[----:B------:R-:W-:-:S02]  /*21f550*/  IADD3 R24, R24, UR6, R26 ;  /* 0x0000000618187c10 */ /* 0x000fc4000fffe01a */
[----:B--2---:R-:W-:Y:S02]  /*21f560*/  PRMT R29, R21, 0x5410, R17 ;  /* 0x00005410151d7816 */ /* 0x004fe40000000011 */
[----:B------:R-:W-:Y:S02]  /*21f570*/  PRMT R27, R27, 0x5410, R16 ;  /* 0x000054101b1b7816 */ /* 0x000fe40000000010 */
[----:B------:R-:W-:Y:S02]  /*21f580*/  LOP3.LUT P0, RZ, R14, 0x100, RZ, 0xc0, !PT ;  /* 0x000001000eff7812 */ /* 0x000fe4000780c0ff */
[----:B------:R-:W2:Y:S04]  /*21f590*/  LDL.LU R14, [R1+0x3e4] ;  /* 0x0003e400010e7983 */ /* 0x000ea80000300800 */
[----:B------:R-:W2:Y:S04]  /*21f5a0*/  LDL.LU R26, [R1+0x448] ;  /* 0x00044800011a7983 */ /* 0x000ea80000300800 */
[----:B------:R0:W-:Y:S04]  /*21f5b0*/  STL [R1+0x7f38], R27 ;  /* 0x007f381b01007387 */ /* 0x0001e80000100800 */
[----:B0-----:R-:W4:Y:S04]  /*21f5c0*/  LDL.LU R27, [R1+0x302c] ;  /* 0x00302c00011b7983 */ /* 0x001f280000300800 */
[----:B------:R-:W4:Y:S04]  /*21f5d0*/  LDL.LU R16, [R1+0x24c] ;  /* 0x00024c0001107983 */ /* 0x000f280000300800 */
[----:B------:R-:W4:Y:S04]  /*21f5e0*/  LDL.LU R17, [R1+0x240] ;  /* 0x0002400001117983 */ /* 0x000f280000300800 */
[----:B------:R-:W4:Y:S04]  /*21f5f0*/  LDL.LU R21, [R1+0x264] ;  /* 0x0002640001157983 */ /* 0x000f280000300800 */
[----:B------:R0:W-:Y:S04]  /*21f600*/  STL [R1+0x7f3c], R29 ;  /* 0x007f3c1d01007387 */ /* 0x0001e80000100800 */
[----:B0-----:R-:W4:Y:S01]  /*21f610*/  LDL.LU R29, [R1+0x280] ;  /* 0x00028000011d7983 */ /* 0x001f220000300800 */
[----:B------:R-:W-:Y:S01]  /*21f620*/  IMAD.SHL.U32 R25, R25, 0x8, RZ ;  /* 0x0000000819197824 */ /* 0x000fe200078e00ff */
[----:B------:R-:W-:-:S04]  /*21f630*/  PRMT R28, R19, 0x5410, R18 ;  /* 0x00005410131c7816 */ /* 0x000fc80000000012 */
[----:B------:R-:W-:Y:S01]  /*21f640*/  LOP3.LUT R25, R25, 0x100, RZ, 0xc0, !PT ;  /* 0x0000010019197812 */ /* 0x000fe200078ec0ff */
[----:B------:R-:W-:Y:S04]  /*21f650*/  STL [R1+0x7f68], R28 ;  /* 0x007f681c01007387 */ /* 0x000fe80000100800 */
[----:B------:R-:W4:Y:S04]  /*21f660*/  LDL.LU R8, [R1+0x1d68] ;  /* 0x001d680001087983 */ /* 0x000f280000300800 */
[----:B------:R-:W4:Y:S04]  /*21f670*/  LDL.LU R10, [R1+0x1d64] ;  /* 0x001d6400010a7983 */ /* 0x000f280000300800 */
[----:B------:R-:W4:Y:S01]  /*21f680*/  LDL.LU R15, [R1+0x1d10] ;  /* 0x001d1000010f7983 */ /* 0x000f220000300800 */
[----:B------:R-:W-:-:S03]  /*21f690*/  IMAD.IADD R24, R24, 0x1, R25 ;  /* 0x0000000118187824 */ /* 0x000fc600078e0219 */
[----:B------:R-:W4:Y:S01]  /*21f6a0*/  LDL.LU R18, [R1+0x1cfc] ;  /* 0x001cfc0001127983 */ /* 0x000f220000300800 */
[----:B------:R-:W-:-:S03]  /*21f6b0*/  LOP3.LUT R25, R20, 0xffff, RZ, 0xc0, !PT ;  /* 0x0000ffff14197812 */ /* 0x000fc600078ec0ff */
[----:B------:R-:W4:Y:S01]  /*21f6c0*/  LDL.LU R19, [R1+0x51c] ;  /* 0x00051c0001137983 */ /* 0x000f220000300800 */
[----:B------:R-:W-:-:S03]  /*21f6d0*/  LOP3.LUT R2, R22, 0xffff, RZ, 0xc0, !PT ;  /* 0x0000ffff16027812 */ /* 0x000fc600078ec0ff */
[----:B------:R-:W4:Y:S01]  /*21f6e0*/  LDL.LU R20, [R1+0x518] ;  /* 0x0005180001147983 */ /* 0x000f220000300800 */
[----:B------:R-:W-:-:S03]  /*21f6f0*/  LOP3.LUT R0, R23, 0xffff, RZ, 0xc0, !PT ;  /* 0x0000ffff17007812 */ /* 0x000fc600078ec0ff */
[----:B------:R-:W4:Y:S01]  /*21f700*/  LDL.LU R22, [R1+0x504] ;  /* 0x0005040001167983 */ /* 0x000f220000300800 */
[----:B------:R-:W-:-:S03]  /*21f710*/  LOP3.LUT R9, R11, 0xffff, RZ, 0xc0, !PT ;  /* 0x0000ffff0b097812 */ /* 0x000fc600078ec0ff */
[----:B------:R-:W4:Y:S04]  /*21f720*/  LDL.LU R23, [R1+0x4d4] ;  /* 0x0004d40001177983 */ /* 0x000f280000300800 */
[----:B------:R-:W4:Y:S01]  /*21f730*/  LDL.LU R11, [R1+0x25c] ;  /* 0x00025c00010b7983 */ /* 0x000f220000300800 */
[----:B---3--:R-:W-:-:S05]  /*21f740*/  PRMT R13, R13, 0x5410, R3 ;  /* 0x000054100d0d7816 */ /* 0x008fca0000000003 */
[----:B------:R0:W-:Y:S01]  /*21f750*/  STL.64 [R1+0x80d0], R12 ;  /* 0x0080d00c01007387 */ /* 0x0001e20000100a00 */
[----:B--2---:R-:W-:Y:S02]  /*21f760*/  PRMT R26, R26, 0x5410, R14 ;  /* 0x000054101a1a7816 */ /* 0x004fe4000000000e */
[----:B----4-:R-:W-:-:S05]  /*21f770*/  PRMT R27, R27, 0x5410, R29 ;  /* 0x000054101b1b7816 */ /* 0x010fca000000001d */
[----:B------:R-:W-:Y:S04]  /*21f780*/  STL [R1+0x870], R27 ;  /* 0x0008701b01007387 */ /* 0x000fe80000100800 */
[----:B------:R-:W-:Y:S04]  /*21f790*/  STL [R1+0x7f6c], R26 ;  /* 0x007f6c1a01007387 */ /* 0x000fe80000100800 */
[----:B------:R-:W2:Y:S01]  /*21f7a0*/  LDL.LU R14, [R1+0x278] ;  /* 0x00027800010e7983 */ /* 0x000ea20000300800 */
[--C-:B------:R-:W-:Y:S02]  /*21f7b0*/  PRMT R6, R6, 0x4210, R0.reuse ;  /* 0x0000421006067816 */ /* 0x100fe40000000000 */
[----:B------:R-:W-:-:S02]  /*21f7c0*/  PRMT R0, R21, 0x5210, R0 ;  /* 0x0000521015007816 */ /* 0x000fc40000000000 */
[----:B------:R-:W1:Y:S01]  /*21f7d0*/  S2R R21, SR_TID.X ;  /* 0x0000000000157919 */ /* 0x000e620000002100 */
[----:B------:R-:W-:Y:S02]  /*21f7e0*/  PRMT R4, R4, 0x4210, R25 ;  /* 0x0000421004047816 */ /* 0x000fe40000000019 */
[----:B------:R-:W-:Y:S02]  /*21f7f0*/  PRMT R5, R5, 0x4210, R2 ;  /* 0x0000421005057816 */ /* 0x000fe40000000002 */
[----:B------:R-:W-:-:S05]  /*21f800*/  PRMT R7, R7, 0x4210, R9 ;  /* 0x0000421007077816 */ /* 0x000fca0000000009 */
[----:B------:R3:W-:Y:S01]  /*21f810*/  STSM.16.M88.4 [R24], R4 ;  /* 0x0000000418007844 */ /* 0x0007e20000000200 */
[----:B------:R-:W-:Y:S01]  /*21f820*/  BAR.SYNC.DEFER_BLOCKING 0x0 ;  /* 0x0000000000007b1d */ /* 0x000fe20000010000 */
[----:B------:R-:W-:Y:S02]  /*21f830*/  PRMT R2, R17, 0x5210, R2 ;  /* 0x0000521011027816 */ /* 0x000fe40000000002 */
[----:B------:R-:W-:-:S03]  /*21f840*/  PRMT R3, R16, 0x5210, R25 ;  /* 0x0000521010037816 */ /* 0x000fc60000000019 */
[----:B0-----:R-:W-:Y:S01]  /*21f850*/  IMAD.MOV.U32 R13, RZ, RZ, R2 ;  /* 0x000000ffff0d7224 */ /* 0x001fe200078e0002 */
[----:B------:R-:W-:Y:S02]  /*21f860*/  LOP3.LUT R2, R15, 0xffff, RZ, 0xc0, !PT ;  /* 0x0000ffff0f027812 */ /* 0x000fe400078ec0ff */
[----:B------:R-:W-:Y:S01]  /*21f870*/  PRMT R15, R11, 0x5210, R9 ;  /* 0x000052100b0f7816 */ /* 0x000fe20000000009 */
[----:B------:R-:W-:Y:S01]  /*21f880*/  IMAD.MOV.U32 R12, RZ, RZ, R3 ;  /* 0x000000ffff0c7224 */ /* 0x000fe200078e0003 */
[----:B---3--:R-:W-:-:S04]  /*21f890*/  LOP3.LUT R4, R8, 0xffff, RZ, 0xc0, !PT ;  /* 0x0000ffff08047812 */ /* 0x008fc800078ec0ff */
[----:B------:R-:W-:Y:S02]  /*21f8a0*/  PRMT R8, R19, 0x4210, R4 ;  /* 0x0000421013087816 */ /* 0x000fe40000000004 */
[----:B-1----:R-:W-:-:S04]  /*21f8b0*/  LOP3.LUT R21, R21, 0x3f, RZ, 0xc0, !PT ;  /* 0x0000003f15157812 */ /* 0x002fc800078ec0ff */
[----:B------:R-:W-:Y:S02]  /*21f8c0*/  LEA R25, R21, UR6, 0x4 ;  /* 0x0000000615197c11 */ /* 0x000fe4000f8e20ff */
[----:B------:R-:W-:Y:S02]  /*21f8d0*/  LOP3.LUT R3, R10, 0xffff, RZ, 0xc0, !PT ;  /* 0x0000ffff0a037812 */ /* 0x000fe400078ec0ff */
[----:B------:R-:W-:Y:S01]  /*21f8e0*/  PRMT R6, R22, 0x4210, R2 ;  /* 0x0000421016067816 */ /* 0x000fe20000000002 */
[----:B------:R-:W-:Y:S01]  /*21f8f0*/  ULDC UR6, c[0x0][0x22c] ;  /* 0x00008b0000067ab9 */ /* 0x000fe20000000800 */
[----:B------:R-:W-:Y:S01]  /*21f900*/  PRMT R7, R20, 0x4210, R3 ;  /* 0x0000421014077816 */ /* 0x000fe20000000003 */
[----:B--2---:R0:W-:Y:S04]  /*21f910*/  STL [R1+0x8158], R14 ;  /* 0x0081580e01007387 */ /* 0x0041e80000100800 */
[----:B------:R-:W2:Y:S04]  /*21f920*/  LDL.LU R16, [R1+0x27c] ;  /* 0x00027c0001107983 */ /* 0x000ea80000300800 */
[----:B------:R-:W3:Y:S01]  /*21f930*/  LDL.LU R17, [R1+0x26c] ;  /* 0x00026c0001117983 */ /* 0x000ee20000300800 */
[----:B0-----:R-:W-:-:S05]  /*21f940*/  IMAD.MOV.U32 R14, RZ, RZ, R0 ;  /* 0x000000ffff0e7224 */ /* 0x001fca00078e0000 */
[----:B------:R-:W-:Y:S04]  /*21f950*/  STL.64 [R1+0x8168], R14 ;  /* 0x0081680e01007387 */ /* 0x000fe80000100a00 */
[----:B------:R0:W-:Y:S02]  /*21f960*/  STL.64 [R1+0x8160], R12 ;  /* 0x0081600c01007387 */ /* 0x0001e40000100a00 */
[----:B0-----:R-:W-:Y:S02]  /*21f970*/  IMAD.MOV.U32 R12, RZ, RZ, R8 ;  /* 0x000000ffff0c7224 */ /* 0x001fe400078e0008 */
[----:B------:R-:W0:Y:S01]  /*21f980*/  LDS.128 R8, [R25] ;  /* 0x0000000019087984 */ /* 0x000e220000000c00 */
[----:B------:R-:W-:Y:S01]  /*21f990*/  BAR.SYNC.DEFER_BLOCKING 0x0 ;  /* 0x0000000000007b1d */ /* 0x000fe20000010000 */
[----:B------:R-:W-:-:S04]  /*21f9a0*/  LOP3.LUT R0, R18, 0xffff, RZ, 0xc0, !PT ;  /* 0x0000ffff12007812 */ /* 0x000fc800078ec0ff */
[----:B------:R-:W-:Y:S01]  /*21f9b0*/  PRMT R5, R23, 0x4210, R0 ;  /* 0x0000421017057816 */ /* 0x000fe20000000000 */
[----:B------:R-:W-:Y:S02]  /*21f9c0*/  IMAD.MOV.U32 R13, RZ, RZ, R7 ;  /* 0x000000ffff0d7224 */ /* 0x000fe400078e0007 */
[----:B------:R-:W-:Y:S02]  /*21f9d0*/  IMAD.MOV.U32 R14, RZ, RZ, R6 ;  /* 0x000000ffff0e7224 */ /* 0x000fe400078e0006 */
[----:B------:R-:W4:Y:S01]  /*21f9e0*/  LDL.LU R6, [R1+0x258] ;  /* 0x0002580001067983 */ /* 0x000f220000300800 */
[----:B------:R-:W-:-:S03]  /*21f9f0*/  IMAD.MOV.U32 R15, RZ, RZ, R5 ;  /* 0x000000ffff0f7224 */ /* 0x000fc600078e0005 */
[----:B------:R-:W4:Y:S04]  /*21fa00*/  LDL.LU R7, [R1+0x53b0] ;  /* 0x0053b00001077983 */ /* 0x000f280000300800 */
[----:B------:R-:W-:Y:S01]  /*21fa10*/  STSM.16.M88.4 [R24], R12 ;  /* 0x0000000c18007844 */ /* 0x000fe20000000200 */
[----:B------:R-:W-:Y:S06]  /*21fa20*/  BAR.SYNC.DEFER_BLOCKING 0x0 ;  /* 0x0000000000007b1d */ /* 0x000fec0000010000 */
[----:B------:R-:W1:Y:S04]  /*21fa30*/  LDS.128 R12, [R25] ;  /* 0x00000000190c7984 */ /* 0x000e680000000c00 */
[----:B0-----:R0:W-:Y:S04]  /*21fa40*/  STL.64 [R1+0x6f0], R8 ;  /* 0x0006f00801007387 */ /* 0x0011e80000100a00 */
[----:B------:R1:W-:Y:S01]  /*21fa50*/  STL.64 [R1+0x6f8], R10 ;  /* 0x0006f80a01007387 */ /* 0x0003e20000100a00 */
[----:B------:R-:W-:Y:S06]  /*21fa60*/  BAR.SYNC.DEFER_BLOCKING 0x0 ;  /* 0x0000000000007b1d */ /* 0x000fec0000010000 */
[----:B0-----:R-:W4:Y:S04]  /*21fa70*/  LDL.LU R8, [R1+0x53ac] ;  /* 0x0053ac0001087983 */ /* 0x001f280000300800 */
[----:B------:R-:W4:Y:S04]  /*21fa80*/  LDL.LU R18, [R1+0x535c] ;  /* 0x00535c0001127983 */ /* 0x000f280000300800 */
[----:B------:R-:W4:Y:S04]  /*21fa90*/  LDL.LU R19, [R1+0x5358] ;  /* 0x0053580001137983 */ /* 0x000f280000300800 */
[----:B------:R-:W4:Y:S04]  /*21faa0*/  LDL.LU R20, [R1+0x564] ;  /* 0x0005640001147983 */ /* 0x000f280000300800 */
[----:B------:R-:W4:Y:S04]  /*21fab0*/  LDL.LU R21, [R1+0x558] ;  /* 0x0005580001157983 */ /* 0x000f280000300800 */
[----:B------:R-:W4:Y:S04]  /*21fac0*/  LDL.LU R22, [R1+0x54c] ;  /* 0x00054c0001167983 */ /* 0x000f280000300800 */
[----:B------:R-:W4:Y:S04]  /*21fad0*/  LDL.LU R23, [R1+0x548] ;  /* 0x0005480001177983 */ /* 0x000f280000300800 */
[----:B-1----:R-:W-:Y:S04]  /*21fae0*/  STL [R1+0x6e0], R12 ;  /* 0x0006e00c01007387 */ /* 0x002fe80000100800 */
[----:B------:R0:W-:Y:S01]  /*21faf0*/  STL.64 [R1+0x6e8], R14 ;  /* 0x0006e80e01007387 */ /* 0x0001e20000100a00 */
[----:B------:R-:W-:-:S03]  /*21fb00*/  IMAD.MOV.U32 R11, RZ, RZ, R13 ;  /* 0x000000ffff0b7224 */ /* 0x000fc600078e000d */
[----:B0-----:R-:W2:Y:S04]  /*21fb10*/  LDL.LU.64 R14, [R1+0x8168] ;  /* 0x00816800010e7983 */ /* 0x001ea80000300a00 */
[----:B------:R-:W2:Y:S04]  /*21fb20*/  LDL.LU.64 R12, [R1+0x8160] ;  /* 0x00816000010c7983 */ /* 0x000ea80000300a00 */
[----:B--2---:R0:W-:Y:S01]  /*21fb30*/  STSM.16.M88.4 [R24], R12 ;  /* 0x0000000c18007844 */ /* 0x0041e20000000200 */
[----:B------:R-:W-:Y:S06]  /*21fb40*/  BAR.SYNC.DEFER_BLOCKING 0x0 ;  /* 0x0000000000007b1d */ /* 0x000fec0000010000 */
[----:B0-----:R-:W2:Y:S02]  /*21fb50*/  LDL.LU R14, [R1+0x8158] ;  /* 0x00815800010e7983 */ /* 0x001ea40000300800 */
[----:B--2---:R-:W-:-:S02]  /*21fb60*/  PRMT R4, R14, 0x5210, R4 ;  /* 0x000052100e047816 */ /* 0x004fc40000000004 */
[----:B------:R-:W2:Y:S04]  /*21fb70*/  LDL.LU R14, [R1+0x28c] ;  /* 0x00028c00010e7983 */ /* 0x000ea80000300800 */
[----:B------:R-:W4:Y:S04]  /*21fb80*/  LDL.LU R9, [R1+0x284] ;  /* 0x0002840001097983 */ /* 0x000f280000300800 */
[----:B------:R-:W2:Y:S01]  /*21fb90*/  LDL.LU R10, [R1+0x288] ;  /* 0x00028800010a7983 */ /* 0x000ea20000300800 */
[----:B------:R-:W-:Y:S02]  /*21fba0*/  PRMT R3, R16, 0x5210, R3 ;  /* 0x0000521010037816 */ /* 0x000fe40000000003 */
[----:B---3--:R-:W-:Y:S01]  /*21fbb0*/  PRMT R2, R17, 0x5210, R2 ;  /* 0x0000521011027816 */ /* 0x008fe20000000002 */
[----:B--2---:R0:W-:Y:S04]  /*21fbc0*/  STL.64 [R1+0x8148], R10 ;  /* 0x0081480a01007387 */ /* 0x0041e80000100a00 */
[----:B----4-:R-:W-:Y:S04]  /*21fbd0*/  STL [R1+0x8144], R9 ;  /* 0x0081440901007387 */ /* 0x010fe80000100800 */
[----:B------:R-:W2:Y:S01]  /*21fbe0*/  LDL.LU R15, [R1+0x1d88] ;  /* 0x001d8800010f7983 */ /* 0x000ea20000300800 */
[----:B------:R-:W-:Y:S01]  /*21fbf0*/  IMAD.MOV.U32 R13, RZ, RZ, R3 ;  /* 0x000000ffff0d7224 */ /* 0x000fe200078e0003 */
[----:B------:R-:W-:-:S02]  /*21fc00*/  LOP3.LUT R3, R7, 0xffff, RZ, 0xc0, !PT ;  /* 0x0000ffff07037812 */ /* 0x000fc400078ec0ff */
[----:B------:R-:W-:-:S04]  /*21fc10*/  LOP3.LUT R5, R19, 0xffff, RZ, 0xc0, !PT ;  /* 0x0000ffff13057812 */ /* 0x000fc800078ec0ff */
[----:B0-----:R-:W-:Y:S01]  /*21fc20*/  PRMT R11, R23, 0x4210, R5 ;  /* 0x00004210170b7816 */ /* 0x001fe20000000005 */
[----:B------:R-:W-:Y:S01]  /*21fc30*/  IMAD.MOV.U32 R12, RZ, RZ, R4 ;  /* 0x000000ffff0c7224 */ /* 0x000fe200078e0004 */
[----:B--2---:R0:W-:Y:S04]  /*21fc40*/  STL.64 [R1+0x8150], R14 ;  /* 0x0081500e01007387 */ /* 0x0041e80000100a00 */
[----:B------:R-:W2:Y:S04]  /*21fc50*/  LDL.LU R16, [R1+0x1d84] ;  /* 0x001d840001107983 */ /* 0x000ea80000300800 */
[----:B------:R-:W3:Y:S01]  /*21fc60*/  LDL.LU R17, [R1+0x1d28] ;  /* 0x001d280001117983 */ /* 0x000ee20000300800 */
[----:B0-----:R-:W-:Y:S01]  /*21fc70*/  IMAD.MOV.U32 R14, RZ, RZ, R2 ;  /* 0x000000ffff0e7224 */ /* 0x001fe200078e0002 */
[----:B------:R-:W-:-:S02]  /*21fc80*/  PRMT R15, R6, 0x5210, R0 ;  /* 0x00005210060f7816 */ /* 0x000fc40000000000 */
[----:B------:R-:W-:Y:S02]  /*21fc90*/  LOP3.LUT R2, R8, 0xffff, RZ, 0xc0, !PT ;  /* 0x0000ffff08027812 */ /* 0x000fe400078ec0ff */
[----:B------:R-:W-:Y:S02]  /*21fca0*/  LOP3.LUT R0, R18, 0xffff, RZ, 0xc0, !PT ;  /* 0x0000ffff12007812 */ /* 0x000fe400078ec0ff */
[----:B------:R-:W-:Y:S01]  /*21fcb0*/  PRMT R8, R20, 0x4210, R3 ;  /* 0x0000421014087816 */ /* 0x000fe20000000003 */
[----:B------:R-:W4:Y:S01]  /*21fcc0*/  LDL.LU R18, [R1+0x1d24] ;  /* 0x001d240001127983 */ /* 0x000f220000300800 */
[----:B------:R-:W-:Y:S02]  /*21fcd0*/  PRMT R9, R21, 0x4210, R2 ;  /* 0x0000421015097816 */ /* 0x000fe40000000002 */
[--C-:B------:R-:W-:Y:S02]  /*21fce0*/  PRMT R10, R22, 0x4210, R0.reuse ;  /* 0x00004210160a7816 */ /* 0x100fe40000000000 */
[----:B------:R-:W0:Y:S01]  /*21fcf0*/  LDS.128 R20, [R25] ;  /* 0x0000000019147984 */ /* 0x000e220000000c00 */
[----:B------:R-:W-:Y:S06]  /*21fd00*/  BAR.SYNC.DEFER_BLOCKING 0x0 ;  /* 0x0000000000007b1d */ /* 0x000fec0000010000 */
[----:B------:R-:W-:Y:S02]  /*21fd10*/  STSM.16.M88.4 [R24], R12 ;  /* 0x0000000c18007844 */ /* 0x000fe40000000200 */
[----:B------:R-:W-:Y:S06]  /*21fd20*/  BAR.SYNC.DEFER_BLOCKING 0x0 ;  /* 0x0000000000007b1d */ /* 0x000fec0000010000 */
[----:B------:R-:W1:Y:S02]  /*21fd30*/  LDS.128 R12, [R25] ;  /* 0x00000000190c7984 */ /* 0x000e640000000c00 */
[----:B------:R-:W-:Y:S06]  /*21fd40*/  BAR.SYNC.DEFER_BLOCKING 0x0 ;  /* 0x0000000000007b1d */ /* 0x000fec0000010000 */
[----:B0-----:R0:W-:Y:S04]  /*21fd50*/  STL.64 [R1+0x6d0], R20 ;  /* 0x0006d01401007387 */ /* 0x0011e80000100a00 */
[----:B------:R1:W-:Y:S04]  /*21fd60*/  STL [R1+0x6d8], R22 ;  /* 0x0006d81601007387 */ /* 0x0003e80000100800 */
[----:B------:R-:W-:Y:S04]  /*21fd70*/  STL [R1+0x8140], R23 ;  /* 0x0081401701007387 */ /* 0x000fe80000100800 */
[----:B------:R-:W4:Y:S04]  /*21fd80*/  LDL.LU R27, [R1+0x590] ;  /* 0x00059000011b7983 */ /* 0x000f280000300800 */
[----:B------:R-:W4:Y:S04]  /*21fd90*/  LDL.LU R19, [R1+0x588] ;  /* 0x0005880001137983 */ /* 0x000f280000300800 */
[----:B0-----:R-:W4:Y:S04]  /*21fda0*/  LDL.LU R20, [R1+0x584] ;  /* 0x0005840001147983 */ /* 0x001f280000300800 */
[----:B------:R-:W4:Y:S04]  /*21fdb0*/  LDL.LU R21, [R1+0x57c] ;  /* 0x00057c0001157983 */ /* 0x000f280000300800 */
[----:B-1----:R-:W4:Y:S04]  /*21fdc0*/  LDL.LU R22, [R1+0x248] ;  /* 0x0002480001167983 */ /* 0x002f280000300800 */
[----:B------:R-:W-:Y:S01]  /*21fdd0*/  STSM.16.M88.4 [R24], R8 ;  /* 0x0000000818007844 */ /* 0x000fe20000000200 */
[----:B------:R-:W-:Y:S06]  /*21fde0*/  BAR.SYNC.DEFER_BLOCKING 0x0 ;  /* 0x0000000000007b1d */ /* 0x000fec0000010000 */
[----:B------:R-:W-:Y:S04]  /*21fdf0*/  STL.64 [R1+0x6c0], R12 ;  /* 0x0006c00c01007387 */ /* 0x000fe80000100a00 */
[----:B------:R0:W-:Y:S04]  /*21fe00*/  STL.64 [R1+0x6c8], R14 ;  /* 0x0006c80e01007387 */ /* 0x0001e80000100a00 */
[----:B0-----:R-:W2:Y:S04]  /*21fe10*/  LDL.LU.64 R14, [R1+0x8150] ;  /* 0x00815000010e7983 */ /* 0x001ea80000300a00 */
[----:B------:R-:W3:Y:S04]  /*21fe20*/  LDL.LU.64 R10, [R1+0x8148] ;  /* 0x00814800010a7983 */ /* 0x000ee80000300a00 */
[----:B------:R-:W4:Y:S01]  /*21fe30*/  LDL.LU R9, [R1+0x8144] ;  /* 0x0081440001097983 */ /* 0x000f220000300800 */
[----:B---3--:R-:W-:-:S03]  /*21fe40*/  PRMT R12, R10, 0x5210, R0 ;  /* 0x000052100a0c7816 */ /* 0x008fc60000000000 */
[----:B------:R-:W3:Y:S04]  /*21fe50*/  LDL.LU R10, [R1+0x298] ;  /* 0x00029800010a7983 */ /* 0x000ee80000300800 */
[----:B------:R-:W3:Y:S01]  /*21fe60*/  LDL.LU R6, [R1+0x290] ;  /* 0x0002900001067983 */ /* 0x000ee20000300800 */
[----:B--2---:R-:W-:-:S03]  /*21fe70*/  PRMT R14, R14, 0x5210, R3 ;  /* 0x000052100e0e7816 */ /* 0x004fc60000000003 */
[----:B------:R-:W2:Y:S01]  /*21fe80*/  LDL.LU R7, [R1+0x294] ;  /* 0x0002940001077983 */ /* 0x000ea20000300800 */
[----:B------:R-:W-:-:S03]  /*21fe90*/  LOP3.LUT R3, R16, 0xffff, RZ, 0xc0, !PT ;  /* 0x0000ffff10037812 */ /* 0x000fc600078ec0ff */
[----:B------:R-:W2:Y:S01]  /*21fea0*/  LDL.LU R8, [R1+0x244] ;  /* 0x0002440001087983 */ /* 0x000ea20000300800 */
[----:B----4-:R-:W-:-:S03]  /*21feb0*/  PRMT R13, R9, 0x5210, R2 ;  /* 0x00005210090d7816 */ /* 0x010fc60000000002 */
[----:B------:R-:W4:Y:S04]  /*21fec0*/  LDL.LU R16, [R1+0x53c4] ;  /* 0x0053c40001107983 */ /* 0x000f280000300800 */
[----:B------:R-:W2:Y:S01]  /*21fed0*/  LDL.LU R9, [R1+0x53c0] ;  /* 0x0053c00001097983 */ /* 0x000ea20000300800 */
[----:B------:R-:W-:-:S03]  /*21fee0*/  LOP3.LUT R4, R15, 0xffff, RZ, 0xc0, !PT ;  /* 0x0000ffff0f047812 */ /* 0x000fc600078ec0ff */
[----:B---3--:R-:W-:Y:S04]  /*21fef0*/  STL.64 [R1+0x8130], R10 ;  /* 0x0081300a01007387 */ /* 0x008fe80000100a00 */
[----:B--2---:R0:W-:Y:S04]  /*21ff00*/  STL.64 [R1+0x8128], R8 ;  /* 0x0081280801007387 */ /* 0x0041e80000100a00 */
[----:B------:R-:W2:Y:S01]  /*21ff10*/  LDL.LU R15, [R1+0x5370] ;  /* 0x00537000010f7983 */ /* 0x000ea20000300800 */
[----:B0-----:R-:W-:-:S03]  /*21ff20*/  IMAD.MOV.U32 R8, RZ, RZ, R14 ;  /* 0x000000ffff087224 */ /* 0x001fc600078e000e */
[----:B------:R-:W2:Y:S01]  /*21ff30*/  LDL.LU R14, [R1+0x536c] ;  /* 0x00536c00010e7983 */ /* 0x000ea20000300800 */
[----:B------:R-:W-:Y:S02]  /*21ff40*/  LOP3.LUT R2, R17, 0xffff, RZ, 0xc0, !PT ;  /* 0x0000ffff11027812 */ /* 0x000fe400078ec0ff */
[----:B------:R-:W-:Y:S02]  /*21ff50*/  LOP3.LUT R0, R18, 0xffff, RZ, 0xc0, !PT ;  /* 0x0000ffff12007812 */ /* 0x000fe400078ec0ff */
[----:B------:R-:W-:Y:S01]  /*21ff60*/  PRMT R11, R22, 0x5210, R5 ;  /* 0x00005210160b7816 */ /* 0x000fe20000000005 */
[----:B------:R-:W-:Y:S02]  /*21ff70*/  IMAD.MOV.U32 R9, RZ, RZ, R13 ;  /* 0x000000ffff097224 */ /* 0x000fe400078e000d */
[----:B------:R-:W-:Y:S01]  /*21ff80*/  IMAD.MOV.U32 R10, RZ, RZ, R12 ;  /* 0x000000ffff0a7224 */ /* 0x000fe200078e000c */
[----:B------:R-:W-:Y:S02]  /*21ff90*/  PRMT R12, R27, 0x4210, R4 ;  /* 0x000042101b0c7816 */ /* 0x000fe40000000004 */
[----:B------:R-:W-:Y:S01]  /*21ffa0*/  PRMT R13, R19, 0x4210, R3 ;  /* 0x00004210130d7816 */ /* 0x000fe20000000003 */
[----:B--2---:R0:W-:Y:S04]  /*21ffb0*/  STL.64 [R1+0x8138], R14 ;  /* 0x0081380e01007387 */ /* 0x0041e80000100a00 */
[----:B------:R-:W2:Y:S04]  /*21ffc0*/  LDL.LU R17, [R1+0x5b0] ;  /* 0x0005b00001117983 */ /* 0x000ea80000300800 */
[----:B------:R-:W3:Y:S01]  /*21ffd0*/  LDL.LU R18, [R1+0x5a8] ;  /* 0x0005a80001127983 */ /* 0x000ee20000300800 */
[----:B0-----:R-:W-:-:S02]  /*21ffe0*/  PRMT R14, R20, 0x4210, R2 ;  /* 0x00004210140e7816 */ /* 0x001fc40000000002 */
[----:B------:R-:W-:Y:S02]  /*21fff0*/  PRMT R15, R21, 0x4210, R0 ;  /* 0x00004210150f7816 */ /* 0x000fe40000000000 */
[----:B------:R-:W0:Y:S01]  /*220000*/  LDS.128 R20, [R25] ;  /* 0x0000000019147984 */ /* 0x000e220000000c00 */
[----:B------:R-:W-:Y:S06]  /*220010*/  BAR.SYNC.DEFER_BLOCKING 0x0 ;  /* 0x0000000000007b1d */ /* 0x000fec0000010000 */
[----:B0-----:R-:W-:Y:S04]  /*220020*/  STL.64 [R1+0x6b0], R20 ;  /* 0x0006b01401007387 */ /* 0x001fe80000100a00 */
[----:B------:R0:W-:Y:S04]  /*220030*/  STL [R1+0x6bc], R23 ;  /* 0x0006bc1701007387 */ /* 0x0001e80000100800 */
[----:B0-----:R-:W4:Y:S04]  /*220040*/  LDL.LU R23, [R1+0x8140] ;  /* 0x0081400001177983 */ /* 0x001f280000300800 */
[----:B------:R-:W-:Y:S01]  /*220050*/  STSM.16.M88.4 [R24], R12 ;  /* 0x0000000c18007844 */ /* 0x000fe20000000200 */
[----:B------:R-:W-:Y:S06]  /*220060*/  BAR.SYNC.DEFER_BLOCKING 0x0 ;  /* 0x0000000000007b1d */ /* 0x000fec0000010000 */
[----:B------:R-:W0:Y:S02]  /*220070*/  LDS.128 R12, [R25] ;  /* 0x00000000190c7984 */ /* 0x000e240000000c00 */
[----:B------:R-:W-:Y:S06]  /*220080*/  BAR.SYNC.DEFER_BLOCKING 0x0 ;  /* 0x0000000000007b1d */ /* 0x000fec0000010000 */
[----:B------:R-:W-:Y:S04]  /*220090*/  STL [R1+0x7c0c], R22 ;  /* 0x007c0c1601007387 */ /* 0x000fe80000100800 */
[----:B------:R-:W3:Y:S04]  /*2200a0*/  LDL.LU R19, [R1+0x5a4] ;  /* 0x0005a40001137983 */ /* 0x000ee80000300800 */
[----:B------:R-:W2:Y:S04]  /*2200b0*/  LDL.LU R20, [R1+0x5a0] ;  /* 0x0005a00001147983 */ /* 0x000ea80000300800 */
[----:B------:R-:W-:Y:S01]  /*2200c0*/  STSM.16.M88.4 [R24], R8 ;  /* 0x0000000818007844 */ /* 0x000fe20000000200 */
[----:B------:R-:W-:Y:S01]  /*2200d0*/  PRMT R2, R7, 0x5210, R2 ;  /* 0x0000521007027816 */ /* 0x000fe20000000002 */
[----:B0-----:R-:W-:-:S02]  /*2200e0*/  IMAD.MOV.U32 R21, RZ, RZ, R15 ;  /* 0x000000ffff157224 */ /* 0x001fc400078e000f */
[----:B------:R-:W-:Y:S04]  /*2200f0*/  STL.64 [R1+0x6a0], R12 ;  /* 0x0006a00c01007387 */ /* 0x000fe80000100a00 */
[----:B------:R0:W-:Y:S01]  /*220100*/  STL [R1+0x6a8], R14 ;  /* 0x0006a80e01007387 */ /* 0x0001e20000100800 */
[----:B------:R-:W-:Y:S01]  /*220110*/  PRMT R3, R6, 0x5210, R3 ;  /* 0x0000521006037816 */ /* 0x000fe20000000003 */
[----:B------:R-:W-:Y:S06]  /*220120*/  BAR.SYNC.DEFER_BLOCKING 0x0 ;  /* 0x0000000000007b1d */ /* 0x000fec0000010000 */
[----:B0-----:R-:W3:Y:S04]  /*220130*/  LDL.LU.64 R14, [R1+0x8138] ;  /* 0x00813800010e7983 */ /* 0x001ee80000300a00 */
[----:B------:R-:W-:Y:S04]  /*220140*/  STL [R1+0x7bf8], R21 ;  /* 0x007bf81501007387 */ /* 0x000fe80000100800 */
[----:B----4-:R-:W-:Y:S04]  /*220150*/  STL [R1+0x8120], R23 ;  /* 0x0081201701007387 */ /* 0x010fe80000100800 */
[----:B------:R-:W4:Y:S04]  /*220160*/  LDL.LU.64 R10, [R1+0x8130] ;  /* 0x00813000010a7983 */ /* 0x000f280000300a00 */
[----:B------:R-:W2:Y:S01]  /*220170*/  LDL.LU.64 R8, [R1+0x8128] ;  /* 0x0081280001087983 */ /* 0x000ea20000300a00 */
[----:B------:R-:W-:-:S03]  /*220180*/  LOP3.LUT R7, R16, 0xffff, RZ, 0xc0, !PT ;  /* 0x0000ffff10077812 */ /* 0x000fc600078ec0ff */
[----:B------:R-:W4:Y:S04]  /*220190*/  LDL.LU R16, [R1+0x2a4] ;  /* 0x0002a40001107983 */ /* 0x000f280000300800 */
[----:B------:R-:W4:Y:S01]  /*2201a0*/  LDL.LU R6, [R1+0x29c] ;  /* 0x00029c0001067983 */ /* 0x000f220000300800 */
[----:B--2---:R-:W-:-:S03]  /*2201b0*/  PRMT R0, R8, 0x5210, R0 ;  /* 0x0000521008007816 */ /* 0x004fc60000000000 */
[----:B------:R-:W2:Y:S01]  /*2201c0*/  LDL.LU R8, [R1+0x2a0] ;  /* 0x0002a00001087983 */ /* 0x000ea20000300800 */
[----:B---3--:R-:W-:-:S03]  /*2201d0*/  LOP3.LUT R5, R14, 0xffff, RZ, 0xc0, !PT ;  /* 0x0000ffff0e057812 */ /* 0x008fc600078ec0ff */
[----:B----4-:R0:W-:Y:S02]  /*2201e0*/  STL [R1+0x8118], R11 ;  /* 0x0081180b01007387 */ /* 0x0101e40000100800 */
[----:B0-----:R-:W-:Y:S02]  /*2201f0*/  PRMT R11, R20, 0x4210, R5 ;  /* 0x00004210140b7816 */ /* 0x001fe40000000005 */
[----:B------:R-:W0:Y:S01]  /*220200*/  LDS.128 R20, [R25] ;  /* 0x0000000019147984 */ /* 0x000e220000000c00 */
[----:B------:R-:W-:Y:S02]  /*220210*/  LOP3.LUT R12, R9, 0xffff, RZ, 0xc0, !PT ;  /* 0x0000ffff090c7812 */ /* 0x000fe400078ec0ff */
[----:B------:R-:W-:Y:S01]  /*220220*/  PRMT R13, R17, 0x4210, R7 ;  /* 0x00004210110d7816 */ /* 0x000fe20000000007 */
[----:B------:R-:W-:Y:S01]  /*220230*/  BAR.SYNC.DEFER_BLOCKING 0x0 ;  /* 0x0000000000007b1d */ /* 0x000fe20000010000 */
[----:B------:R-:W-:Y:S02]  /*220240*/  PRMT R10, R10, 0x5210, R4 ;  /* 0x000052100a0a7816 */ /* 0x000fe40000000004 */
[----:B------:R-:W-:-:S02]  /*220250*/  LOP3.LUT R4, R15, 0xffff, RZ, 0xc0, !PT ;  /* 0x0000ffff0f047812 */ /* 0x000fc400078ec0ff */
[----:B------:R-:W-:Y:S01]  /*220260*/  PRMT R9, R18, 0x4210, R12 ;  /* 0x0000421012097816 */ /* 0x000fe2000000000c */
[----:B------:R-:W-:Y:S02]  /*220270*/  IMAD.MOV.U32 R14, RZ, RZ, R2 ;  /* 0x000000ffff0e7224 */ /* 0x000fe400078e0002 */
[----:B------:R-:W-:Y:S01]  /*220280*/  IMAD.MOV.U32 R15, RZ, RZ, R0 ;  /* 0x000000ffff0f7224 */ /* 0x000fe200078e0000 */
[----:B--2---:R-:W-:Y:S04]  /*220290*/  STL [R1+0x8114], R8 ;  /* 0x0081140801007387 */ /* 0x004fe80000100800 */
[----:B------:R-:W-:Y:S04]  /*2202a0*/  STL [R1+0x811c], R12 ;  /* 0x00811c0c01007387 */ /* 0x000fe80000100800 */
[----:B------:R-:W2:Y:S04]  /*2202b0*/  LDL.LU R17, [R1+0x1da0] ;  /* 0x001da00001117983 */ /* 0x000ea80000300800 */
[----:B0-----:R-:W-:Y:S04]  /*2202c0*/  STL [R1+0x690], R20 ;  /* 0x0006901401007387 */ /* 0x001fe80000100800 */
[----:B------:R0:W-:Y:S04]  /*2202d0*/  STL.64 [R1+0x698], R22 ;  /* 0x0006981601007387 */ /* 0x0001e80000100a00 */
[----:B0-----:R-:W3:Y:S01]  /*2202e0*/  LDL.LU R23, [R1+0x8120] ;  /* 0x0081200001177983 */ /* 0x001ee20000300800 */
[----:B------:R-:W-:-:S02]  /*2202f0*/  IMAD.MOV.U32 R8, RZ, RZ, R13 ;  /* 0x000000ffff087224 */ /* 0x000fc400078e000d */
[----:B------:R-:W-:Y:S02]  /*220300*/  IMAD.MOV.U32 R12, RZ, RZ, R10 ;  /* 0x000000ffff0c7224 */ /* 0x000fe400078e000a */
[----:B------:R-:W-:-:S05]  /*220310*/  IMAD.MOV.U32 R13, RZ, RZ, R3 ;  /* 0x000000ffff0d7224 */ /* 0x000fca00078e0003 */
[----:B------:R-:W-:Y:S01]  /*220320*/  STSM.16.M88.4 [R24], R12 ;  /* 0x0000000c18007844 */ /* 0x000fe20000000200 */
[----:B------:R-:W-:Y:S06]  /*220330*/  BAR.SYNC.DEFER_BLOCKING 0x0 ;  /* 0x0000000000007b1d */ /* 0x000fec0000010000 */
[----:B------:R-:W0:Y:S02]  /*220340*/  LDS.128 R12, [R25] ;  /* 0x00000000190c7984 */ /* 0x000e240000000c00 */
[----:B------:R-:W-:Y:S01]  /*220350*/  BAR.SYNC.DEFER_BLOCKING 0x0 ;  /* 0x0000000000007b1d */ /* 0x000fe20000010000 */
[----:B------:R-:W-:Y:S01]  /*220360*/  IMAD.MOV.U32 R22, RZ, RZ, R21 ;  /* 0x000000ffff167224 */ /* 0x000fe200078e0015 */
[----:B------:R-:W-:-:S05]  /*220370*/  PRMT R10, R19, 0x4210, R4 ;  /* 0x00004210130a7816 */ /* 0x000fca0000000004 */
[----:B------:R-:W-:Y:S01]  /*220380*/  STSM.16.M88.4 [R24], R8 ;  /* 0x0000000818007844 */ /* 0x000fe20000000200 */
[----:B------:R-:W-:Y:S01]  /*220390*/  BAR.SYNC.DEFER_BLOCKING 0x0 ;  /* 0x0000000000007b1d */ /* 0x000fe20000010000 */
[----:B0-----:R-:W-:-:S05]  /*2203a0*/  IMAD.MOV.U32 R21, RZ, RZ, R14 ;  /* 0x000000ffff157224 */ /* 0x001fca00078e000e */
[----:B---3--:R-:W-:Y:S04]  /*2203b0*/  STL.64 [R1+0x7c38], R22 ;  /* 0x007c381601007387 */ /* 0x008fe80000100a00 */
[----:B------:R-:W3:Y:S04]  /*2203c0*/  LDL.LU R3, [R1+0x1d9c] ;  /* 0x001d9c0001037983 */ /* 0x000ee80000300800 */
[----:B------:R-:W4:Y:S04]  /*2203d0*/  LDL.LU R2, [R1+0x1d40] ;  /* 0x001d400001027983 */ /* 0x000f280000300800 */
[----:B------:R-:W4:Y:S04]  /*2203e0*/  LDL.LU R0, [R1+0x1d3c] ;  /* 0x001d3c0001007983 */ /* 0x000f280000300800 */
[----:B------:R-:W4:Y:S04]  /*2203f0*/  LDL.LU R29, [R1+0x5c4] ;  /* 0x0005c400011d7983 */ /* 0x000f280000300800 */
[----:B------:R-:W4:Y:S04]  /*220400*/  LDL.LU R27, [R1+0x5c0] ;  /* 0x0005c000011b7983 */ /* 0x000f280000300800 */
[----:B------:R-:W4:Y:S04]  /*220410*/  LDL.LU R18, [R1+0x5bc] ;  /* 0x0005bc0001127983 */ /* 0x000f280000300800 */
[----:B------:R-:W4:Y:S04]  /*220420*/  LDL.LU R19, [R1+0x5b8] ;  /* 0x0005b80001137983 */ /* 0x000f280000300800 */
[----:B------:R-:W2:Y:S04]  /*220430*/  LDL.LU R20, [R1+0x23c] ;  /* 0x00023c0001147983 */ /* 0x000ea80000300800 */
[----:B------:R0:W-:Y:S04]  /*220440*/  STL.64 [R1+0x680], R12 ;  /* 0x0006800c01007387 */ /* 0x0001e80000100a00 */
[----:B------:R1:W-:Y:S04]  /*220450*/  STL [R1+0x68c], R15 ;  /* 0x00068c0f01007387 */ /* 0x0003e80000100800 */
[----:B0-----:R-:W3:Y:S04]  /*220460*/  LDL.LU R12, [R1+0x811c] ;  /* 0x00811c00010c7983 */ /* 0x001ee80000300800 */
[----:B------:R-:W-:Y:S04]  /*220470*/  STL [R1+0x8110], R21 ;  /* 0x0081101501007387 */ /* 0x000fe80000100800 */
[----:B------:R-:W4:Y:S04]  /*220480*/  LDL.LU R11, [R1+0x8118] ;  /* 0x00811800010b7983 */ /* 0x000f280000300800 */
[----:B------:R-:W2:Y:S01]  /*220490*/  LDL.LU R8, [R1+0x8114] ;  /* 0x0081140001087983 */ /* 0x000ea20000300800 */
[----:B-1----:R-:W-:-:S03]  /*2204a0*/  PRMT R15, R16, 0x5210, R7 ;  /* 0x00005210100f7816 */ /* 0x002fc60000000007 */
[----:B------:R-:W4:Y:S04]  /*2204b0*/  LDL.LU R16, [R1+0x2b0] ;  /* 0x0002b00001107983 */ /* 0x000f280000300800 */
[----:B------:R-:W4:Y:S04]  /*2204c0*/  LDL.LU R14, [R1+0x2a8] ;  /* 0x0002a800010e7983 */ /* 0x000f280000300800 */
[----:B------:R-:W4:Y:S04]  /*2204d0*/  LDL.LU R7, [R1+0x2ac] ;  /* 0x0002ac0001077983 */ /* 0x000f280000300800 */
[----:B------:R-:W4:Y:S04]  /*2204e0*/  LDL.LU R9, [R1+0x238] ;  /* 0x0002380001097983 */ /* 0x000f280000300800 */
[----:B------:R-:W4:Y:S01]  /*2204f0*/  LDL.LU R10, [R1+0x53dc] ;  /* 0x0053dc00010a7983 */ /* 0x000f220000300800 */
[----:B---3--:R-:W-:-:S03]  /*220500*/  PRMT R13, R6, 0x5210, R12 ;  /* 0x00005210060d7816 */ /* 0x008fc6000000000c */
[----:B------:R-:W3:Y:S01]  /*220510*/  LDL.LU R6, [R1+0x53d8] ;  /* 0x0053d80001067983 */ /* 0x000ee20000300800 */
[----:B--2---:R-:W-:-:S03]  /*220520*/  PRMT R12, R8, 0x5210, R4 ;  /* 0x00005210080c7816 */ /* 0x004fc60000000004 */
[----:B------:R-:W2:Y:S04]  /*220530*/  LDL.LU R8, [R1+0x537c] ;  /* 0x00537c0001087983 */ /* 0x000ea80000300800 */
[----:B----4-:R0:W-:Y:S02]  /*220540*/  STL.64 [R1+0x8100], R10 ;  /* 0x0081000a01007387 */ /* 0x0101e40000100a00 */
[----:B0-----:R-:W-:Y:S02]  /*220550*/  PRMT R11, R20, 0x5210, R5 ;  /* 0x00005210140b7816 */ /* 0x001fe40000000005 */
[----:B------:R-:W0:Y:S01]  /*220560*/  LDS.128 R20, [R25] ;  /* 0x0000000019147984 */ /* 0x000e220000000c00 */
[----:B------:R-:W-:Y:S06]  /*220570*/  BAR.SYNC.DEFER_BLOCKING 0x0 ;  /* 0x0000000000007b1d */ /* 0x000fec0000010000 */
[----:B--2---:R1:W-:Y:S02]  /*220580*/  STL.64 [R1+0x80f8], R8 ;  /* 0x0080f80801007387 */ /* 0x0043e40000100a00 */
[----:B-1----:R-:W-:-:S02]  /*220590*/  IMAD.MOV.U32 R8, RZ, RZ, R15 ;  /* 0x000000ffff087224 */ /* 0x002fc400078e000f */
[----:B------:R-:W2:Y:S01]  /*2205a0*/  LDL.LU R15, [R1+0x5378] ;  /* 0x00537800010f7983 */ /* 0x000ea20000300800 */
[----:B------:R-:W-:Y:S02]  /*2205b0*/  LOP3.LUT R4, R17, 0xffff, RZ, 0xc0, !PT ;  /* 0x0000ffff11047812 */ /* 0x000fe400078ec0ff */
[----:B------:R-:W-:Y:S02]  /*2205c0*/  LOP3.LUT R3, R3, 0xffff, RZ, 0xc0, !PT ;  /* 0x0000ffff03037812 */ /* 0x000fe400078ec0ff */
[----:B------:R-:W-:Y:S02]  /*2205d0*/  LOP3.LUT R2, R2, 0xffff, RZ, 0xc0, !PT ;  /* 0x0000ffff02027812 */ /* 0x000fe400078ec0ff */
[----:B------:R-:W-:Y:S01]  /*2205e0*/  LOP3.LUT R0, R0, 0xffff, RZ, 0xc0, !PT ;  /* 0x0000ffff00007812 */ /* 0x000fe200078ec0ff */
[----:B------:R-:W-:Y:S02]  /*2205f0*/  IMAD.MOV.U32 R9, RZ, RZ, R13 ;  /* 0x000000ffff097224 */ /* 0x000fe400078e000d */
[----:B------:R-:W-:Y:S01]  /*220600*/  IMAD.MOV.U32 R10, RZ, RZ, R12 ;  /* 0x000000ffff0a7224 */ /* 0x000fe200078e000c */
[----:B------:R-:W-:-:S02]  /*220610*/  PRMT R12, R29, 0x4210, R4 ;  /* 0x000042101d0c7816 */ /* 0x000fc40000000004 */
[----:B------:R-:W-:Y:S01]  /*220620*/  PRMT R13, R27, 0x4210, R3 ;  /* 0x000042101b0d7816 */ /* 0x000fe20000000003 */
[----:B--2---:R1:W-:Y:S04]  /*220630*/  STL.64 [R1+0x8108], R14 ;  /* 0x0081080e01007387 */ /* 0x0043e80000100a00 */
[----:B------:R-:W2:Y:S01]  /*220640*/  LDL.LU R17, [R1+0x5d4] ;  /* 0x0005d40001117983 */ /* 0x000ea20000300800 */
[----:B-1----:R-:W-:Y:S02]  /*220650*/  PRMT R14, R18, 0x4210, R2 ;  /* 0x00004210120e7816 */ /* 0x002fe40000000002 */
[----:B------:R-:W-:-:S05]  /*220660*/  PRMT R15, R19, 0x4210, R0 ;  /* 0x00004210130f7816 */ /* 0x000fca0000000000 */
[----:B------:R-:W-:Y:S01]  /*220670*/  STSM.16.M88.4 [R24], R12 ;  /* 0x0000000c18007844 */ /* 0x000fe20000000200 */
[----:B------:R-:W-:Y:S06]  /*220680*/  BAR.SYNC.DEFER_BLOCKING 0x0 ;  /* 0x0000000000007b1d */ /* 0x000fec0000010000 */
[----:B------:R-:W1:Y:S02]  /*220690*/  LDS.128 R12, [R25] ;  /* 0x00000000190c7984 */ /* 0x000e640000000c00 */
[----:B------:R-:W-:Y:S06]  /*2206a0*/  BAR.SYNC.DEFER_BLOCKING 0x0 ;  /* 0x0000000000007b1d */ /* 0x000fec0000010000 */
[----:B0-----:R0:W-:Y:S04]  /*2206b0*/  STL.64 [R1+0x670], R20 ;  /* 0x0006701401007387 */ /* 0x0011e80000100a00 */
[----:B------:R-:W-:Y:S04]  /*2206c0*/  STL.64 [R1+0x678], R22 ;  /* 0x0006781601007387 */ /* 0x000fe80000100a00 */
[----:B0-----:R-:W4:Y:S04]  /*2206d0*/  LDL.LU R21, [R1+0x8110] ;  /* 0x0081100001157983 */ /* 0x001f280000300800 */
[----:B------:R-:W4:Y:S04]  /*2206e0*/  LDL.LU R18, [R1+0x5d0] ;  /* 0x0005d00001127983 */ /* 0x000f280000300800 */
[----:B------:R-:W4:Y:S04]  /*2206f0*/  LDL.LU R19, [R1+0x5cc] ;  /* 0x0005cc0001137983 */ /* 0x000f280000300800 */
[----:B------:R-:W4:Y:S04]  /*220700*/  LDL.LU R20, [R1+0x5c8] ;  /* 0x0005c80001147983 */ /* 0x000f280000300800 */
[----:B------:R-:W-:Y:S01]  /*220710*/  STSM.16.M88.4 [R24], R8 ;  /* 0x0000000818007844 */ /* 0x000fe20000000200 */
[----:B------:R-:W-:Y:S01]  /*220720*/  PRMT R16, R16, 0x5210, R4 ;  /* 0x0000521010107816 */ /* 0x000fe20000000004 */
[----:B------:R-:W-:Y:S06]  /*220730*/  BAR.SYNC.DEFER_BLOCKING 0x0 ;  /* 0x0000000000007b1d */ /* 0x000fec0000010000 */
[----:B-1----:R-:W-:Y:S04]  /*220740*/  STL.64 [R1+0x660], R12 ;  /* 0x0006600c01007387 */ /* 0x002fe80000100a00 */
[----:B------:R0:W-:Y:S04]  /*220750*/  STL.64 [R1+0x668], R14 ;  /* 0x0006680e01007387 */ /* 0x0001e80000100a00 */
[----:B0-----:R-:W2:Y:S04]  /*220760*/  LDL.LU.64 R14, [R1+0x8108] ;  /* 0x00810800010e7983 */ /* 0x001ea80000300a00 */
[----:B------:R-:W4:Y:S04]  /*220770*/  LDL.LU.64 R10, [R1+0x8100] ;  /* 0x00810000010a7983 */ /* 0x000f280000300a00 */
[----:B------:R-:W4:Y:S01]  /*220780*/  LDL.LU.64 R8, [R1+0x80f8] ;  /* 0x0080f80001087983 */ /* 0x000f220000300a00 */
[----:B------:R-:W-:-:S03]  /*220790*/  PRMT R13, R7, 0x5210, R2 ;  /* 0x00005210070d7816 */ /* 0x000fc60000000002 */
[----:B------:R-:W4:Y:S01]  /*2207a0*/  LDL.LU R7, [R1+0x2bc] ;  /* 0x0002bc0001077983 */ /* 0x000f220000300800 */
[----:B---3--:R-:W-:Y:S02]  /*2207b0*/  LOP3.LUT R2, R6, 0xffff, RZ, 0xc0, !PT ;  /* 0x0000ffff06027812 */ /* 0x008fe400078ec0ff */
[----:B--2---:R-:W-:Y:S02]  /*2207c0*/  PRMT R14, R14, 0x5210, R3 ;  /* 0x000052100e0e7816 */ /* 0x004fe40000000003 */
[----:B----4-:R-:W-:Y:S02]  /*2207d0*/  LOP3.LUT R12, R10, 0xffff, RZ, 0xc0, !PT ;  /* 0x0000ffff0a0c7812 */ /* 0x010fe400078ec0ff */
[----:B------:R-:W-:Y:S02]  /*2207e0*/  PRMT R5, R9, 0x5210, R0 ;  /* 0x0000521009057816 */ /* 0x000fe40000000000 */
[----:B------:R-:W2:Y:S04]  /*2207f0*/  LDL.LU R9, [R1+0x2b4] ;  /* 0x0002b40001097983 */ /* 0x000ea80000300800 */
[----:B------:R-:W3:Y:S04]  /*220800*/  LDL.LU R10, [R1+0x2b8] ;  /* 0x0002b800010a7983 */ /* 0x000ee80000300800 */
[----:B------:R-:W4:Y:S04]  /*220810*/  LDL.LU R3, [R1+0x1db8] ;  /* 0x001db80001037983 */ /* 0x000f280000300800 */
[----:B------:R-:W2:Y:S04]  /*220820*/  LDL.LU R6, [R1+0x1db4] ;  /* 0x001db40001067983 */ /* 0x000ea80000300800 */
[----:B------:R-:W3:Y:S01]  /*220830*/  LDL.LU R4, [R1+0x1d50] ;  /* 0x001d500001047983 */ /* 0x000ee20000300800 */
[----:B------:R-:W-:-:S03]  /*220840*/  LOP3.LUT R0, R8, 0xffff, RZ, 0xc0, !PT ;  /* 0x0000ffff08007812 */ /* 0x000fc600078ec0ff */
[----:B--2---:R-:W-:Y:S04]  /*220850*/  STL.64 [R1+0x80f0], R6 ;  /* 0x0080f00601007387 */ /* 0x004fe80000100a00 */
[----:B---3--:R-:W-:Y:S04]  /*220860*/  STL [R1+0x80e8], R4 ;  /* 0x0080e80401007387 */ /* 0x008fe80000100800 */
[----:B------:R-:W2:Y:S04]  /*220870*/  LDL.LU R8, [R1+0x1d4c] ;  /* 0x001d4c0001087983 */ /* 0x000ea80000300800 */
[----:B------:R0:W-:Y:S02]  /*220880*/  STL.64 [R1+0x80e0], R10 ;  /* 0x0080e00a01007387 */ /* 0x0001e40000100a00 */
[----:B0-----:R-:W-:-:S02]  /*220890*/  IMAD.MOV.U32 R11, RZ, RZ, R5 ;  /* 0x000000ffff0b7224 */ /* 0x001fc400078e0005 */
[----:B------:R-:W0:Y:S01]  /*2208a0*/  LDS.128 R4, [R25] ;  /* 0x0000000019047984 */ /* 0x000e220000000c00 */
[----:B------:R-:W-:Y:S01]  /*2208b0*/  BAR.SYNC.DEFER_BLOCKING 0x0 ;  /* 0x0000000000007b1d */ /* 0x000fe20000010000 */
[----:B------:R-:W-:Y:S01]  /*2208c0*/  IMAD.MOV.U32 R10, RZ, RZ, R13 ;  /* 0x000000ffff0a7224 */ /* 0x000fe200078e000d */
[----:B------:R-:W-:Y:S02]  /*2208d0*/  LOP3.LUT R15, R15, 0xffff, RZ, 0xc0, !PT ;  /* 0x0000ffff0f0f7812 */ /* 0x000fe400078ec0ff */
[----:B------:R-:W-:Y:S02]  /*2208e0*/  PRMT R23, R17, 0x4210, R12 ;  /* 0x0000421011177816 */ /* 0x000fe4000000000c */
[----:B------:R-:W-:Y:S02]  /*2208f0*/  PRMT R13, R20, 0x4210, R15 ;  /* 0x00004210140d7816 */ /* 0x000fe4000000000f */
[----:B------:R-:W-:Y:S02]  /*220900*/  PRMT R22, R18, 0x4210, R2 ;  /* 0x0000421012167816 */ /* 0x000fe40000000002 */
[----:B------:R-:W-:Y:S01]  /*220910*/  PRMT R19, R19, 0x4210, R0 ;  /* 0x0000421013137816 */ /* 0x000fe20000000000 */
[----:B0-----:R-:W-:Y:S01]  /*220920*/  IMAD.MOV.U32 R20, RZ, RZ, R5 ;  /* 0x000000ffff147224 */ /* 0x001fe200078e0005 */
[----:B--2---:R0:W-:Y:S02]  /*220930*/  STL.64 [R1+0x80d8], R8 ;  /* 0x0080d80801007387 */ /* 0x0041e40000100a00 */
[----:B0-----:R-:W-:-:S02]  /*220940*/  IMAD.MOV.U32 R8, RZ, RZ, R16 ;  /* 0x000000ffff087224 */ /* 0x001fc400078e0010 */
[----:B------:R-:W-:-:S05]  /*220950*/  IMAD.MOV.U32 R9, RZ, RZ, R14 ;  /* 0x000000ffff097224 */ /* 0x000fca00078e000e */
[----:B------:R-:W-:Y:S01]  /*220960*/  STSM.16.M88.4 [R24], R8 ;  /* 0x0000000818007844 */ /* 0x000fe20000000200 */
[----:B------:R-:W-:Y:S06]  /*220970*/  BAR.SYNC.DEFER_BLOCKING 0x0 ;  /* 0x0000000000007b1d */ /* 0x000fec0000010000 */
[----:B------:R-:W0:Y:S04]  /*220980*/  LDS.128 R8, [R25] ;  /* 0x0000000019087984 */ /* 0x000e280000000c00 */
[----:B------:R-:W-:Y:S04]  /*220990*/  STL [R1+0x650], R4 ;  /* 0x0006500401007387 */ /* 0x000fe80000100800 */
[----:B------:R1:W-:Y:S01]  /*2209a0*/  STL.64 [R1+0x658], R6 ;  /* 0x0006580601007387 */ /* 0x0003e20000100a00 */
[----:B------:R-:W-:Y:S06]  /*2209b0*/  BAR.SYNC.DEFER_BLOCKING 0x0 ;  /* 0x0000000000007b1d */ /* 0x000fec0000010000 */
[----:B-1----:R-:W2:Y:S04]  /*2209c0*/  LDL.LU.64 R6, [R1+0x80f0] ;  /* 0x0080f00001067983 */ /* 0x002ea80000300a00 */
[----:B------:R-:W3:Y:S04]  /*2209d0*/  LDL.LU R4, [R1+0x80e8] ;  /* 0x0080e80001047983 */ /* 0x000ee80000300800 */
[----:B------:R-:W3:Y:S04]  /*2209e0*/  LDL.LU R14, [R1+0x5e4] ;  /* 0x0005e400010e7983 */ /* 0x000ee80000300800 */
[----:B------:R-:W3:Y:S04]  /*2209f0*/  LDL.LU R5, [R1+0x5e0] ;  /* 0x0005e00001057983 */ /* 0x000ee80000300800 */
[----:B------:R-:W3:Y:S04]  /*220a00*/  LDL.LU R16, [R1+0x5dc] ;  /* 0x0005dc0001107983 */ /* 0x000ee80000300800 */
[----:B------:R-:W3:Y:S04]  /*220a10*/  LDL.LU R17, [R1+0x5d8] ;  /* 0x0005d80001117983 */ /* 0x000ee80000300800 */
[----:B------:R-:W3:Y:S04]  /*220a20*/  LDL.LU R18, [R1+0x230] ;  /* 0x0002300001127983 */ /* 0x000ee80000300800 */
[----:B------:R-:W-:Y:S04]  /*220a30*/  STL [R1+0x7bf0], R20 ;  /* 0x007bf01401007387 */ /* 0x000fe80000100800 */
[----:B------:R1:W-:Y:S02]  /*220a40*/  STL [R1+0x7d38], R21 ;  /* 0x007d381501007387 */ /* 0x0003e40000100800 */
[----:B-1----:R-:W-:-:S02]  /*220a50*/  IMAD.MOV.U32 R21, RZ, RZ, R22 ;  /* 0x000000ffff157224 */ /* 0x002fc400078e0016 */
[----:B------:R-:W-:Y:S01]  /*220a60*/  IMAD.MOV.U32 R22, RZ, RZ, R19 ;  /* 0x000000ffff167224 */ /* 0x000fe200078e0013 */
[----:B0-----:R-:W-:Y:S04]  /*220a70*/  STL.64 [R1+0x640], R8 ;  /* 0x0006400801007387 */ /* 0x001fe80000100a00 */
[----:B------:R0:W-:Y:S01]  /*220a80*/  STL [R1+0x648], R10 ;  /* 0x0006480a01007387 */ /* 0x0001e20000100800 */
[----:B------:R-:W-:-:S03]  /*220a90*/  IMAD.MOV.U32 R19, RZ, RZ, R11 ;  /* 0x000000ffff137224 */ /* 0x000fc600078e000b */
[----:B0-----:R-:W3:Y:S04]  /*220aa0*/  LDL.LU.64 R10, [R1+0x80e0] ;  /* 0x0080e000010a7983 */ /* 0x001ee80000300a00 */
[----:B------:R-:W3:Y:S01]  /*220ab0*/  LDL.LU.64 R8, [R1+0x80d8] ;  /* 0x0080d80001087983 */ /* 0x000ee20000300a00 */
[----:B------:R-:W-:Y:S02]  /*220ac0*/  IMAD.MOV.U32 R20, RZ, RZ, R23 ;  /* 0x000000ffff147224 */ /* 0x000fe400078e0017 */
[----:B------:R-:W-:Y:S01]  /*220ad0*/  IMAD.MOV.U32 R23, RZ, RZ, R13 ;  /* 0x000000ffff177224 */ /* 0x000fe200078e000d */
[----:B------:R-:W3:Y:S04]  /*220ae0*/  LDL.LU R27, [R1+0x2c4] ;  /* 0x0002c400011b7983 */ /* 0x000ee80000300800 */
[----:B------:R4:W-:Y:S01]  /*220af0*/  STSM.16.M88.4 [R24], R20 ;  /* 0x0000001418007844 */ /* 0x0009e20000000200 */
[----:B------:R-:W-:Y:S01]  /*220b00*/  BAR.SYNC.DEFER_BLOCKING 0x0 ;  /* 0x0000000000007b1d */ /* 0x000fe20000010000 */
[----:B----4-:R-:W-:-:S02]  /*220b10*/  LOP3.LUT R20, R3, 0xffff, RZ, 0xc0, !PT ;  /* 0x0000ffff03147812 */ /* 0x010fc400078ec0ff */
[----:B--2---:R-:W-:-:S03]  /*220b20*/  PRMT R21, R7, 0x5210, R12 ;  /* 0x0000521007157816 */ /* 0x004fc6000000000c */
[----:B------:R-:W2:Y:S01]  /*220b30*/  LDL.LU R7, [R1+0x2c8] ;  /* 0x0002c80001077983 */ /* 0x000ea20000300800 */
[----:B---3--:R-:W-:Y:S02]  /*220b40*/  PRMT R12, R10, 0x5210, R0 ;  /* 0x000052100a0c7816 */ /* 0x008fe40000000000 */
[----:B------:R-:W-:Y:S02]  /*220b50*/  PRMT R13, R9, 0x5210, R2 ;  /* 0x00005210090d7816 */ /* 0x000fe40000000002 */
[----:B------:R-:W-:Y:S01]  /*220b60*/  LOP3.LUT R2, R4, 0xffff, RZ, 0xc0, !PT ;  /* 0x0000ffff04027812 */ /* 0x000fe200078ec0ff */
[----:B------:R-:W3:Y:S04]  /*220b70*/  LDL.LU R9, [R1+0x2c0] ;  /* 0x0002c00001097983 */ /* 0x000ee80000300800 */
[----:B------:R-:W4:Y:S04]  /*220b80*/  LDL.LU R10, [R1+0x260] ;  /* 0x00026000010a7983 */ /* 0x000f280000300800 */
[----:B------:R-:W2:Y:S01]  /*220b90*/  LDL.LU R4, [R1+0x53f4] ;  /* 0x0053f40001047983 */ /* 0x000ea20000300800 */
[----:B------:R-:W-:-:S03]  /*220ba0*/  LOP3.LUT R0, R8, 0xffff, RZ, 0xc0, !PT ;  /* 0x0000ffff08007812 */ /* 0x000fc600078ec0ff */
[----:B------:R-:W2:Y:S04]  /*220bb0*/  LDL.LU R3, [R1+0x53f0] ;  /* 0x0053f00001037983 */ /* 0x000ea80000300800 */
[----:B------:R-:W3:Y:S01]  /*220bc0*/  LDL.LU R8, [R1+0x53a0] ;  /* 0x0053a00001087983 */ /* 0x000ee20000300800 */
[----:B------:R-:W-:Y:S02]  /*220bd0*/  LOP3.LUT R6, R6, 0xffff, RZ, 0xc0, !PT ;  /* 0x0000ffff06067812 */ /* 0x000fe400078ec0ff */
[----:B------:R-:W-:Y:S01]  /*220be0*/  PRMT R14, R14, 0x4210, R20 ;  /* 0x000042100e0e7816 */ /* 0x000fe20000000014 */
[----:B----4-:R0:W-:Y:S04]  /*220bf0*/  STL.64 [R1+0x80b8], R10 ;  /* 0x0080b80a01007387 */ /* 0x0101e80000100a00 */
[----:B---3--:R1:W-:Y:S01]  /*220c00*/  STL.64 [R1+0x80b0], R8 ;  /* 0x0080b00801007387 */ /* 0x0083e20000100a00 */
[----:B0-----:R-:W-:Y:S01]  /*220c10*/  IMAD.MOV.U32 R10, RZ, RZ, R12 ;  /* 0x000000ffff0a7224 */ /* 0x001fe200078e000c */
[----:B------:R-:W-:-:S02]  /*220c20*/  PRMT R11, R18, 0x5210, R15 ;  /* 0x00005210120b7816 */ /* 0x000fc4000000000f */
[----:B------:R-:W-:Y:S01]  /*220c30*/  PRMT R12, R16, 0x4210, R2 ;  /* 0x00004210100c7816 */ /* 0x000fe20000000002 */
[----:B-1----:R-:W-:Y:S02]  /*220c40*/  IMAD.MOV.U32 R8, RZ, RZ, R21 ;  /* 0x000000ffff087224 */ /* 0x002fe400078e0015 */
[----:B------:R-:W-:Y:S01]  /*220c50*/  IMAD.MOV.U32 R9, RZ, RZ, R13 ;  /* 0x000000ffff097224 */ /* 0x000fe200078e000d */
[----:B------:R-:W-:Y:S01]  /*220c60*/  PRMT R13, R5, 0x4210, R6 ;  /* 0x00004210050d7816 */ /* 0x000fe20000000006 */
[----:B------:R0:W-:Y:S04]  /*220c70*/  STL.64 [R1+0x80c8], R10 ;  /* 0x0080c80a01007387 */ /* 0x0001e80000100a00 */
[----:B------:R1:W-:Y:S01]  /*220c80*/  STL.64 [R1+0x80c0], R8 ;  /* 0x0080c00801007387 */ /* 0x0003e20000100a00 */
[----:B0-----:R-:W-:-:S02]  /*220c90*/  IMAD.MOV.U32 R10, RZ, RZ, R12 ;  /* 0x000000ffff0a7224 */ /* 0x001fc400078e000c */
[----:B-1----:R-:W-:Y:S02]  /*220ca0*/  IMAD.MOV.U32 R8, RZ, RZ, R14 ;  /* 0x000000ffff087224 */ /* 0x002fe400078e000e */
[----:B------:R-:W-:Y:S02]  /*220cb0*/  IMAD.MOV.U32 R9, RZ, RZ, R13 ;  /* 0x000000ffff097224 */ /* 0x000fe400078e000d */
[----:B------:R-:W0:Y:S01]  /*220cc0*/  LDS.128 R12, [R25] ;  /* 0x00000000190c7984 */ /* 0x000e220000000c00 */
[----:B------:R-:W-:Y:S01]  /*220cd0*/  BAR.SYNC.DEFER_BLOCKING 0x0 ;  /* 0x0000000000007b1d */ /* 0x000fe20000010000 */
[----:B------:R-:W-:-:S05]  /*220ce0*/  PRMT R5, R17, 0x4210, R0 ;  /* 0x0000421011057816 */ /* 0x000fca0000000000 */
[----:B------:R-:W-:-:S05]  /*220cf0*/  IMAD.MOV.U32 R11, RZ, RZ, R5 ;  /* 0x000000ffff0b7224 */ /* 0x000fca00078e0005 */
[----:B------:R-:W-:Y:S01]  /*220d00*/  STSM.16.M88.4 [R24], R8 ;  /* 0x0000000818007844 */ /* 0x000fe20000000200 */
[----:B------:R-:W-:Y:S06]  /*220d10*/  BAR.SYNC.DEFER_BLOCKING 0x0 ;  /* 0x0000000000007b1d */ /* 0x000fec0000010000 */
[----:B------:R-:W1:Y:S04]  /*220d20*/  LDS.128 R8, [R25] ;  /* 0x0000000019087984 */ /* 0x000e680000000c00 */
[----:B0-----:R0:W-:Y:S04]  /*220d30*/  STL [R1+0x630], R12 ;  /* 0x0006300c01007387 */ /* 0x0011e80000100800 */
[----:B------:R3:W-:Y:S01]  /*220d40*/  STL.64 [R1+0x638], R14 ;  /* 0x0006380e01007387 */ /* 0x0007e20000100a00 */
[----:B------:R-:W-:Y:S01]  /*220d50*/  IMAD.MOV.U32 R18, RZ, RZ, R13 ;  /* 0x000000ffff127224 */ /* 0x000fe200078e000d */
[----:B------:R-:W-:Y:S06]  /*220d60*/  BAR.SYNC.DEFER_BLOCKING 0x0 ;  /* 0x0000000000007b1d */ /* 0x000fec0000010000 */
[----:B0-----:R-:W4:Y:S04]  /*220d70*/  LDL.LU.64 R12, [R1+0x80d0] ;  /* 0x0080d000010c7983 */ /* 0x001f280000300a00 */
[----:B---3--:R-:W3:Y:S04]  /*220d80*/  LDL.LU R14, [R1+0x539c] ;  /* 0x00539c00010e7983 */ /* 0x008ee80000300800 */
[----:B------:R-:W4:Y:S04]  /*220d90*/  LDL.LU R5, [R1+0x5f0] ;  /* 0x0005f00001057983 */ /* 0x000f280000300800 */
[----:B------:R-:W4:Y:S04]  /*220da0*/  LDL.LU R15, [R1+0x5ec] ;  /* 0x0005ec00010f7983 */ /* 0x000f280000300800 */
[----:B------:R-:W4:Y:S04]  /*220db0*/  LDL.LU R16, [R1+0x5e8] ;  /* 0x0005e80001107983 */ /* 0x000f280000300800 */
[----:B------:R-:W4:Y:S04]  /*220dc0*/  LDL.LU R17, [R1+0x59c] ;  /* 0x00059c0001117983 */ /* 0x000f280000300800 */
[----:B------:R-:W-:Y:S04]  /*220dd0*/  STL [R1+0x7b98], R18 ;  /* 0x007b981201007387 */ /* 0x000fe80000100800 */
[----:B-1----:R-:W-:Y:S04]  /*220de0*/  STL.64 [R1+0x620], R8 ;  /* 0x0006200801007387 */ /* 0x002fe80000100a00 */
[----:B------:R0:W-:Y:S04]  /*220df0*/  STL.64 [R1+0x628], R10 ;  /* 0x0006280a01007387 */ /* 0x0001e80000100a00 */
[----:B0-----:R-:W2:Y:S04]  /*220e00*/  LDL.LU.64 R10, [R1+0x80c8] ;  /* 0x0080c800010a7983 */ /* 0x001ea80000300a00 */
[----:B------:R-:W2:Y:S01]  /*220e10*/  LDL.LU.64 R8, [R1+0x80c0] ;  /* 0x0080c00001087983 */ /* 0x000ea20000300a00 */
[----:B------:R-:W-:-:S03]  /*220e20*/  PRMT R21, R27, 0x5210, R20 ;  /* 0x000052101b157816 */ /* 0x000fc60000000014 */
[----:B--2---:R0:W-:Y:S01]  /*220e30*/  STSM.16.M88.4 [R24], R8 ;  /* 0x0000000818007844 */ /* 0x0041e20000000200 */
[----:B------:R-:W-:Y:S01]  /*220e40*/  PRMT R20, R7, 0x5210, R6 ;  /* 0x0000521007147816 */ /* 0x000fe20000000006 */
[----:B------:R-:W-:Y:S06]  /*220e50*/  BAR.SYNC.DEFER_BLOCKING 0x0 ;  /* 0x0000000000007b1d */ /* 0x000fec0000010000 */
[----:B0-----:R-:W2:Y:S04]  /*220e60*/  LDL.LU.64 R10, [R1+0x80b8] ;  /* 0x0080b800010a7983 */ /* 0x001ea80000300a00 */
[----:B------:R-:W3:Y:S04]  /*220e70*/  LDL.LU.64 R8, [R1+0x80b0] ;  /* 0x0080b00001087983 */ /* 0x000ee80000300a00 */
[----:B------:R-:W4:Y:S04]  /*220e80*/  LDL.LU R6, [R1+0x2d8] ;  /* 0x0002d80001067983 */ /* 0x000f280000300800 */
[----:B------:R-:W4:Y:S01]  /*220e90*/  LDL.LU R7, [R1+0x2d4] ;  /* 0x0002d40001077983 */ /* 0x000f220000300800 */
[----:B--2---:R-:W-:-:S02]  /*220ea0*/  PRMT R0, R10, 0x5210, R0 ;  /* 0x000052100a007816 */ /* 0x004fc40000000000 */
[----:B---3--:R-:W-:Y:S02]  /*220eb0*/  PRMT R18, R9, 0x5210, R2 ;  /* 0x0000521009127816 */ /* 0x008fe40000000002 */
[----:B------:R-:W-:Y:S01]  /*220ec0*/  LOP3.LUT R2, R8, 0xffff, RZ, 0xc0, !PT ;  /* 0x0000ffff08027812 */ /* 0x000fe200078ec0ff */
[----:B------:R-:W2:Y:S04]  /*220ed0*/  LDL.LU R9, [R1+0x2d0] ;  /* 0x0002d00001097983 */ /* 0x000ea80000300800 */
[----:B------:R-:W3:Y:S04]  /*220ee0*/  LDL.LU R10, [R1+0x1dd0] ;  /* 0x001dd000010a7983 */ /* 0x000ee80000300800 */
[----:B------:R-:W2:Y:S01]  /*220ef0*/  LDL.LU R8, [R1+0x1dcc] ;  /* 0x001dcc0001087983 */ /* 0x000ea20000300800 */
[----:B------:R-:W-:-:S02]  /*220f00*/  LOP3.LUT R4, R4, 0xffff, RZ, 0xc0, !PT ;  /* 0x0000ffff04047812 */ /* 0x000fc400078ec0ff */
[----:B------:R-:W-:-:S04]  /*220f10*/  LOP3.LUT R14, R14, 0xffff, RZ, 0xc0, !PT ;  /* 0x0000ffff0e0e7812 */ /* 0x000fc800078ec0ff */
[----:B----4-:R-:W-:Y:S01]  /*220f20*/  PRMT R23, R17, 0x4210, R14 ;  /* 0x0000421011177816 */ /* 0x010fe2000000000e */
[----:B---3--:R0:W-:Y:S04]  /*220f30*/  STL.64 [R1+0x8098], R10 ;  /* 0x0080980a01007387 */ /* 0x0081e80000100a00 */
[----:B--2---:R1:W-:Y:S01]  /*220f40*/  STL.64 [R1+0x8090], R8 ;  /* 0x0080900801007387 */ /* 0x0043e20000100a00 */
[----:B0-----:R-:W-:Y:S02]  /*220f50*/  IMAD.MOV.U32 R10, RZ, RZ, R18 ;  /* 0x000000ffff0a7224 */ /* 0x001fe400078e0012 */
[----:B------:R-:W-:Y:S02]  /*220f60*/  IMAD.MOV.U32 R11, RZ, RZ, R0 ;  /* 0x000000ffff0b7224 */ /* 0x000fe400078e0000 */
[----:B-1----:R-:W-:-:S02]  /*220f70*/  IMAD.MOV.U32 R8, RZ, RZ, R21 ;  /* 0x000000ffff087224 */ /* 0x002fc400078e0015 */
[----:B------:R-:W-:Y:S01]  /*220f80*/  IMAD.MOV.U32 R9, RZ, RZ, R20 ;  /* 0x000000ffff097224 */ /* 0x000fe200078e0014 */
[----:B------:R-:W-:Y:S04]  /*220f90*/  STL.64 [R1+0x80a8], R10 ;  /* 0x0080a80a01007387 */ /* 0x000fe80000100a00 */
[----:B------:R-:W-:Y:S04]  /*220fa0*/  STL.64 [R1+0x80a0], R8 ;  /* 0x0080a00801007387 */ /* 0x000fe80000100a00 */
[----:B------:R-:W0:Y:S01]  /*220fb0*/  LDS.128 R8, [R25] ;  /* 0x0000000019087984 */ /* 0x000e220000000c00 */
[----:B------:R-:W-:-:S03]  /*220fc0*/  PRMT R20, R5, 0x4210, R4 ;  /* 0x0000421005147816 */ /* 0x000fc60000000004 */
[----:B------:R-:W2:Y:S04]  /*220fd0*/  LDL.LU R5, [R1+0x1d74] ;  /* 0x001d740001057983 */ /* 0x000ea80000300800 */
[----:B------:R-:W3:Y:S04]  /*220fe0*/  LDL.LU R0, [R1+0x1d70] ;  /* 0x001d700001007983 */ /* 0x000ee80000300800 */
[----:B------:R-:W4:Y:S04]  /*220ff0*/  LDL.LU R26, [R1+0x1ae0] ;  /* 0x001ae000011a7983 */ /* 0x000f280000300800 */
[----:B------:R-:W4:Y:S04]  /*221000*/  LDL.LU R28, [R1+0x5fc] ;  /* 0x0005fc00011c7983 */ /* 0x000f280000300800 */
[----:B------:R-:W4:Y:S01]  /*221010*/  LDL.LU R27, [R1+0x5f8] ;  /* 0x0005f800011b7983 */ /* 0x000f220000300800 */
[----:B------:R-:W-:Y:S06]  /*221020*/  BAR.SYNC.DEFER_BLOCKING 0x0 ;  /* 0x0000000000007b1d */ /* 0x000fec0000010000 */
[----:B0-----:R-:W-:Y:S04]  /*221030*/  STL [R1+0x614], R9 ;  /* 0x0006140901007387 */ /* 0x001fe80000100800 */
[----:B------:R0:W-:Y:S01]  /*221040*/  STL [R1+0x618], R10 ;  /* 0x0006180a01007387 */ /* 0x0001e20000100800 */
[----:B------:R-:W-:-:S02]  /*221050*/  IMAD.MOV.U32 R17, RZ, RZ, R11 ;  /* 0x000000ffff117224 */ /* 0x000fc400078e000b */
[----:B------:R-:W-:Y:S01]  /*221060*/  IMAD.MOV.U32 R18, RZ, RZ, R8 ;  /* 0x000000ffff127224 */ /* 0x000fe200078e0008 */
[----:B0-----:R-:W2:Y:S04]  /*221070*/  LDL.LU.64 R10, [R1+0x80a8] ;  /* 0x0080a800010a7983 */ /* 0x001ea80000300a00 */
[----:B------:R-:W2:Y:S01]  /*221080*/  LDL.LU.64 R8, [R1+0x80a0] ;  /* 0x0080a00001087983 */ /* 0x000ea20000300a00 */
[----:B------:R-:W-:Y:S02]  /*221090*/  LOP3.LUT R3, R3, 0xffff, RZ, 0xc0, !PT ;  /* 0x0000ffff03037812 */ /* 0x000fe400078ec0ff */
[----:B------:R-:W-:Y:S02]  /*2210a0*/  PRMT R22, R16, 0x4210, R2 ;  /* 0x0000421010167816 */ /* 0x000fe40000000002 */
[----:B------:R-:W-:-:S02]  /*2210b0*/  PRMT R21, R15, 0x4210, R3 ;  /* 0x000042100f157816 */ /* 0x000fc40000000003 */
[----:B------:R-:W4:Y:S04]  /*2210c0*/  LDL.LU R15, [R1+0x5f4] ;  /* 0x0005f400010f7983 */ /* 0x000f280000300800 */
[----:B------:R-:W4:Y:S04]  /*2210d0*/  LDL.LU R16, [R1+0x268] ;  /* 0x0002680001107983 */ /* 0x000f280000300800 */
[----:B------:R-:W-:Y:S04]  /*2210e0*/  STL.64 [R1+0x7ba0], R18 ;  /* 0x007ba01201007387 */ /* 0x000fe80000100a00 */
[----:B--2---:R-:W-:Y:S01]  /*2210f0*/  STSM.16.M88.4 [R24], R8 ;  /* 0x0000000818007844 */ /* 0x004fe20000000200 */
[----:B------:R-:W-:Y:S06]  /*221100*/  BAR.SYNC.DEFER_BLOCKING 0x0 ;  /* 0x0000000000007b1d */ /* 0x000fec0000010000 */
[----:B------:R-:W0:Y:S02]  /*221110*/  LDS.128 R8, [R25] ;  /* 0x0000000019087984 */ /* 0x000e240000000c00 */
[----:B------:R-:W-:Y:S06]  /*221120*/  BAR.SYNC.DEFER_BLOCKING 0x0 ;  /* 0x0000000000007b1d */ /* 0x000fec0000010000 */
[----:B0-----:R-:W-:Y:S04]  /*221130*/  STL.64 [R1+0x600], R8 ;  /* 0x0006000801007387 */ /* 0x001fe80000100a00 */
[----:B------:R0:W-:Y:S04]  /*221140*/  STL.64 [R1+0x608], R10 ;  /* 0x0006080a01007387 */ /* 0x0001e80000100a00 */
[----:B0-----:R-:W2:Y:S04]  /*221150*/  LDL.LU.64 R10, [R1+0x8098] ;  /* 0x00809800010a7983 */ /* 0x001ea80000300a00 */
[----:B------:R-:W3:Y:S04]  /*221160*/  LDL.LU.64 R8, [R1+0x8090] ;  /* 0x0080900001087983 */ /* 0x000ee80000300a00 */
[----:B------:R0:W-:Y:S04]  /*221170*/  STSM.16.M88.4 [R24], R20 ;  /* 0x0000001418007844 */ /* 0x0001e80000000200 */
[----:B------:R-:W4:Y:S01]  /*221180*/  LDL.LU R29, [R1+0x2e8] ;  /* 0x0002e800011d7983 */ /* 0x000f220000300800 */
[----:B------:R-:W-:Y:S01]  /*221190*/  BAR.SYNC.DEFER_BLOCKING 0x0 ;  /* 0x0000000000007b1d */ /* 0x000fe20000010000 */
[----:B0-----:R-:W-:-:S02]  /*2211a0*/  PRMT R21, R7, 0x5210, R3 ;  /* 0x0000521007157816 */ /* 0x001fc40000000003 */
[----:B------:R-:W-:Y:S02]  /*2211b0*/  PRMT R20, R6, 0x5210, R4 ;  /* 0x0000521006147816 */ /* 0x000fe40000000004 */
[----:B--2---:R-:W-:Y:S02]  /*2211c0*/  LOP3.LUT R19, R10, 0xffff, RZ, 0xc0, !PT ;  /* 0x0000ffff0a137812 */ /* 0x004fe400078ec0ff */
[----:B---3--:R-:W-:Y:S01]  /*2211d0*/  PRMT R22, R9, 0x5210, R2 ;  /* 0x0000521009167816 */ /* 0x008fe20000000002 */
[----:B------:R-:W2:Y:S04]  /*2211e0*/  LDL.LU R10, [R1+0x2e4] ;  /* 0x0002e400010a7983 */ /* 0x000ea80000300800 */
[----:B------:R-:W3:Y:S04]  /*2211f0*/  LDL.LU R9, [R1+0x2ec] ;  /* 0x0002ec0001097983 */ /* 0x000ee80000300800 */
[----:B------:R-:W3:Y:S04]  /*221200*/  LDL.LU R3, [R1+0x2cc] ;  /* 0x0002cc0001037983 */ /* 0x000ee80000300800 */
[----:B------:R-:W3:Y:S04]  /*221210*/  LDL.LU R2, [R1+0x5404] ;  /* 0x0054040001027983 */ /* 0x000ee80000300800 */
[----:B------:R-:W3:Y:S04]  /*221220*/  LDL.LU R4, [R1+0x5400] ;  /* 0x0054000001047983 */ /* 0x000ee80000300800 */
[----:B------:R-:W3:Y:S01]  /*221230*/  LDL.LU R6, [R1+0x53bc] ;  /* 0x0053bc0001067983 */ /* 0x000ee20000300800 */
[----:B------:R-:W-:-:S03]  /*221240*/  LOP3.LUT R18, R8, 0xffff, RZ, 0xc0, !PT ;  /* 0x0000ffff08127812 */ /* 0x000fc600078ec0ff */
[----:B------:R-:W3:Y:S04]  /*221250*/  LDL.LU R7, [R1+0x53b8] ;  /* 0x0053b80001077983 */ /* 0x000ee80000300800 */
[----:B------:R-:W3:Y:S01]  /*221260*/  LDL.LU R8, [R1+0x1af0] ;  /* 0x001af00001087983 */ /* 0x000ee20000300800 */
[----:B------:R-:W-:Y:S02]  /*221270*/  LOP3.LUT R5, R5, 0xffff, RZ, 0xc0, !PT ;  /* 0x0000ffff05057812 */ /* 0x000fe400078ec0ff */
[----:B------:R-:W-:Y:S02]  /*221280*/  LOP3.LUT R0, R0, 0xffff, RZ, 0xc0, !PT ;  /* 0x0000ffff00007812 */ /* 0x000fe400078ec0ff */
[----:B----4-:R-:W-:Y:S01]  /*221290*/  PRMT R23, R16, 0x5210, R14 ;  /* 0x0000521010177816 */ /* 0x010fe2000000000e */
[----:B--2---:R0:W-:Y:S04]  /*2212a0*/  STL.64 [R1+0x8078], R10 ;  /* 0x0080780a01007387 */ /* 0x0041e80000100a00 */
[----:B---3--:R1:W-:Y:S04]  /*2212b0*/  STL.64 [R1+0x8070], R8 ;  /* 0x0080700801007387 */ /* 0x0083e80000100a00 */
[----:B------:R-:W-:Y:S04]  /*2212c0*/  STL.64 [R1+0x8088], R6 ;  /* 0x0080880601007387 */ /* 0x000fe80000100a00 */
[----:B------:R-:W-:Y:S01]  /*2212d0*/  STL.64 [R1+0x8080], R4 ;  /* 0x0080800401007387 */ /* 0x000fe20000100a00 */
[----:B0-----:R-:W-:-:S03]  /*2212e0*/  PRMT R10, R27, 0x4210, R5 ;  /* 0x000042101b0a7816 */ /* 0x001fc60000000005 */
[----:B------:R-:W0:Y:S01]  /*2212f0*/  LDS.128 R4, [R25] ;  /* 0x0000000019047984 */ /* 0x000e220000000c00 */
[----:B------:R-:W-:Y:S01]  /*221300*/  BAR.SYNC.DEFER_BLOCKING 0x0 ;  /* 0x0000000000007b1d */ /* 0x000fe20000010000 */
[----:B------:R-:W-:-:S05]  /*221310*/  PRMT R11, R15, 0x4210, R0 ;  /* 0x000042100f0b7816 */ /* 0x000fca0000000000 */
[----:B------:R-:W2:Y:S04]  /*221320*/  LDL.LU R27, [R1+0x1aec] ;  /* 0x001aec00011b7983 */ /* 0x000ea80000300800 */
[----:B------:R-:W3:Y:S04]  /*221330*/  LDL.LU R15, [R1+0x1ae8] ;  /* 0x001ae800010f7983 */ /* 0x000ee80000300800 */
[----:B------:R-:W4:Y:S01]  /*221340*/  LDL.LU R16, [R1+0x1ae4] ;  /* 0x001ae40001107983 */ /* 0x000f220000300800 */
[----:B-1----:R-:W-:Y:S02]  /*221350*/  PRMT R8, R26, 0x4210, R19 ;  /* 0x000042101a087816 */ /* 0x002fe40000000013 */
[----:B------:R-:W-:-:S05]  /*221360*/  PRMT R9, R28, 0x4210, R18 ;  /* 0x000042101c097816 */ /* 0x000fca0000000012 */
[----:B------:R-:W-:Y:S01]  /*221370*/  STSM.16.M88.4 [R24], R8 ;  /* 0x0000000818007844 */ /* 0x000fe20000000200 */
[----:B------:R-:W-:Y:S06]  /*221380*/  BAR.SYNC.DEFER_BLOCKING 0x0 ;  /* 0x0000000000007b1d */ /* 0x000fec0000010000 */
[----:B------:R-:W1:Y:S01]  /*221390*/  LDS.128 R8, [R25] ;  /* 0x0000000019087984 */ /* 0x000e620000000c00 */
[----:B0-----:R-:W-:-:S03]  /*2213a0*/  IMAD.MOV.U32 R14, RZ, RZ, R7 ;  /* 0x000000ffff0e7224 */ /* 0x001fc600078e0007 */
[----:B------:R-:W-:Y:S04]  /*2213b0*/  STL.64 [R1+0x5f0], R4 ;  /* 0x0005f00401007387 */ /* 0x000fe80000100a00 */
[----:B------:R0:W-:Y:S01]  /*2213c0*/  STL [R1+0x5f8], R6 ;  /* 0x0005f80601007387 */ /* 0x0001e20000100800 */
[----:B------:R-:W-:Y:S06]  /*2213d0*/  BAR.SYNC.DEFER_BLOCKING 0x0 ;  /* 0x0000000000007b1d */ /* 0x000fec0000010000 */
[----:B0-----:R-:W2:Y:S04]  /*2213e0*/  LDL.LU.64 R6, [R1+0x8088] ;  /* 0x0080880001067983 */ /* 0x001ea80000300a00 */
[----:B------:R-:W3:Y:S04]  /*2213f0*/  LDL.LU.64 R4, [R1+0x8080] ;  /* 0x0080800001047983 */ /* 0x000ee80000300a00 */
[----:B------:R-:W-:Y:S04]  /*221400*/  STL [R1+0x8038], R14 ;  /* 0x0080380e01007387 */ /* 0x000fe80000100800 */
[----:B------:R-:W-:Y:S04]  /*221410*/  STL.64 [R1+0x8030], R12 ;  /* 0x0080300c01007387 */ /* 0x000fe80000100a00 */
[----:B-1----:R-:W-:Y:S04]  /*221420*/  STL.64 [R1+0x5e0], R8 ;  /* 0x0005e00801007387 */ /* 0x002fe80000100a00 */
[----:B------:R0:W-:Y:S04]  /*221430*/  STL.64 [R1+0x5e8], R10 ;  /* 0x0005e80a01007387 */ /* 0x0001e80000100a00 */
[----:B0-----:R-:W4:Y:S04]  /*221440*/  LDL.LU.64 R10, [R1+0x8078] ;  /* 0x00807800010a7983 */ /* 0x001f280000300a00 */
[----:B------:R-:W3:Y:S04]  /*221450*/  LDL.LU.64 R8, [R1+0x8070] ;  /* 0x0080700001087983 */ /* 0x000ee80000300a00 */
[----:B------:R0:W-:Y:S01]  /*221460*/  STSM.16.M88.4 [R24], R20 ;  /* 0x0000001418007844 */ /* 0x0001e20000000200 */
[----:B------:R-:W-:-:S02]  /*221470*/  PRMT R3, R3, 0x5210, R0 ;  /* 0x0000521003037816 */ /* 0x000fc40000000000 */
[----:B------:R-:W-:Y:S01]  /*221480*/  PRMT R13, R29, 0x5210, R19 ;  /* 0x000052101d0d7816 */ /* 0x000fe20000000013 */
[----:B------:R-:W-:Y:S01]  /*221490*/  BAR.SYNC.DEFER_BLOCKING 0x0 ;  /* 0x0000000000007b1d */ /* 0x000fe20000010000 */
[----:B---3--:R-:W-:-:S05]  /*2214a0*/  PRMT R9, R9, 0x5210, R5 ;  /* 0x0000521009097816 */ /* 0x008fca0000000005 */
[----:B------:R-:W3:Y:S04]  /*2214b0*/  LDL.LU R5, [R1+0x2f8] ;  /* 0x0002f80001057983 */ /* 0x000ee80000300800 */
[----:B0-----:R-:W4:Y:S01]  /*2214c0*/  LDL.LU R20, [R1+0x2f4] ;  /* 0x0002f40001147983 */ /* 0x001f220000300800 */
[----:B--2---:R-:W-:Y:S02]  /*2214d0*/  LOP3.LUT R0, R6, 0xffff, RZ, 0xc0, !PT ;  /* 0x0000ffff06007812 */ /* 0x004fe400078ec0ff */
[----:B------:R-:W-:Y:S01]  /*2214e0*/  LOP3.LUT R19, R7, 0xffff, RZ, 0xc0, !PT ;  /* 0x0000ffff07137812 */ /* 0x000fe200078ec0ff */
[----:B----4-:R-:W-:Y:S04]  /*2214f0*/  STL [R1+0x8068], R20 ;  /* 0x0080681401007387 */ /* 0x010fe80000100800 */
[----:B------:R-:W2:Y:S04]  /*221500*/  LDL.LU R6, [R1+0x2fc] ;  /* 0x0002fc0001067983 */ /* 0x000ea80000300800 */
[----:B------:R-:W2:Y:S04]  /*221510*/  LDL.LU R7, [R1+0x1de0] ;  /* 0x001de00001077983 */ /* 0x000ea80000300800 */
[----:B------:R-:W0:Y:S01]  /*221520*/  LDS.128 R20, [R25] ;  /* 0x0000000019147984 */ /* 0x000e220000000c00 */
[----:B------:R-:W-:-:S02]  /*221530*/  LOP3.LUT R2, R2, 0xffff, RZ, 0xc0, !PT ;  /* 0x0000ffff02027812 */ /* 0x000fc400078ec0ff */
[----:B------:R-:W-:Y:S02]  /*221540*/  PRMT R10, R10, 0x5210, R18 ;  /* 0x000052100a0a7816 */ /* 0x000fe40000000012 */
[----:B------:R-:W-:Y:S02]  /*221550*/  LOP3.LUT R12, R4, 0xffff, RZ, 0xc0, !PT ;  /* 0x0000ffff040c7812 */ /* 0x000fe400078ec0ff */
[----:B------:R-:W-:Y:S01]  /*221560*/  PRMT R4, R8, 0x4210, R2 ;  /* 0x0000421008047816 */ /* 0x000fe20000000002 */
[----:B------:R-:W-:Y:S01]  /*221570*/  IMAD.MOV.U32 R18, RZ, RZ, R9 ;  /* 0x000000ffff127224 */ /* 0x000fe200078e0009 */
[----:B------:R-:W-:Y:S06]  /*221580*/  BAR.SYNC.DEFER_BLOCKING 0x0 ;  /* 0x0000000000007b1d */ /* 0x000fec0000010000 */
[----:B--2---:R1:W-:Y:S04]  /*221590*/  STL.64 [R1+0x8058], R6 ;  /* 0x0080580601007387 */ /* 0x0043e80000100a00 */
[----:B---3--:R-:W-:Y:S04]  /*2215a0*/  STL [R1+0x8050], R5 ;  /* 0x0080500501007387 */ /* 0x008fe80000100800 */
[----:B------:R-:W2:Y:S04]  /*2215b0*/  LDL.LU R8, [R1+0x1ddc] ;  /* 0x001ddc0001087983 */ /* 0x000ea80000300800 */
[----:B------:R-:W-:Y:S04]  /*2215c0*/  STL [R1+0x8064], R19 ;  /* 0x0080641301007387 */ /* 0x000fe80000100800 */
[----:B------:R3:W-:Y:S01]  /*2215d0*/  STL [R1+0x8060], R17 ;  /* 0x0080601101007387 */ /* 0x0007e20000100800 */
[----:B-1----:R-:W-:Y:S01]  /*2215e0*/  PRMT R7, R16, 0x4210, R19 ;  /* 0x0000421010077816 */ /* 0x002fe20000000013 */
[----:B------:R-:W-:-:S02]  /*2215f0*/  IMAD.MOV.U32 R16, RZ, RZ, R13 ;  /* 0x000000ffff107224 */ /* 0x000fc400078e000d */
[----:B---3--:R-:W-:Y:S02]  /*221600*/  IMAD.MOV.U32 R17, RZ, RZ, R10 ;  /* 0x000000ffff117224 */ /* 0x008fe400078e000a */
[----:B------:R-:W-:-:S05]  /*221610*/  IMAD.MOV.U32 R19, RZ, RZ, R3 ;  /* 0x000000ffff137224 */ /* 0x000fca00078e0003 */
[----:B------:R-:W-:Y:S01]  /*221620*/  STSM.16.M88.4 [R24], R16 ;  /* 0x0000001018007844 */ /* 0x000fe20000000200 */
[----:B------:R-:W-:Y:S06]  /*221630*/  BAR.SYNC.DEFER_BLOCKING 0x0 ;  /* 0x0000000000007b1d */ /* 0x000fec0000010000 */
[----:B------:R-:W1:Y:S04]  /*221640*/  LDS.128 R16, [R25] ;  /* 0x0000000019107984 */ /* 0x000e680000000c00 */
[----:B0-----:R0:W-:Y:S04]  /*221650*/  STL.64 [R1+0x5d0], R20 ;  /* 0x0005d01401007387 */ /* 0x0011e80000100a00 */
[----:B------:R3:W-:Y:S01]  /*221660*/  STL.64 [R1+0x5d8], R22 ;  /* 0x0005d81601007387 */ /* 0x0007e20000100a00 */
[----:B------:R-:W-:Y:S01]  /*221670*/  PRMT R6, R15, 0x4210, R0 ;  /* 0x000042100f067816 */ /* 0x000fe20000000000 */
[----:B------:R-:W-:Y:S06]  /*221680*/  BAR.SYNC.DEFER_BLOCKING 0x0 ;  /* 0x0000000000007b1d */ /* 0x000fec0000010000 */
[----:B0-----:R-:W4:Y:S04]  /*221690*/  LDL.LU R20, [R1+0x8068] ;  /* 0x0080680001147983 */ /* 0x001f280000300800 */
[----:B------:R-:W4:Y:S04]  /*2216a0*/  LDL.LU R9, [R1+0x1d90] ;  /* 0x001d900001097983 */ /* 0x000f280000300800 */
[----:B------:R-:W4:Y:S04]  /*2216b0*/  LDL.LU R10, [R1+0x1d8c] ;  /* 0x001d8c00010a7983 */ /* 0x000f280000300800 */
[----:B------:R-:W4:Y:S04]  /*2216c0*/  LDL.LU R15, [R1+0x1b00] ;  /* 0x001b0000010f7983 */ /* 0x000f280000300800 */
[----:B---3--:R-:W3:Y:S04]  /*2216d0*/  LDL.LU R22, [R1+0x1afc] ;  /* 0x001afc0001167983 */ /* 0x008ee80000300800 */
[----:B------:R-:W3:Y:S04]  /*2216e0*/  LDL.LU R23, [R1+0x1af8] ;  /* 0x001af80001177983 */ /* 0x000ee80000300800 */
[----:B------:R-:W3:Y:S04]  /*2216f0*/  LDL.LU R26, [R1+0x1af4] ;  /* 0x001af400011a7983 */ /* 0x000ee80000300800 */
[----:B------:R-:W3:Y:S04]  /*221700*/  LDL.LU R28, [R1+0x2dc] ;  /* 0x0002dc00011c7983 */ /* 0x000ee80000300800 */
[----:B-1----:R0:W-:Y:S04]  /*221710*/  STL [R1+0x5c0], R16 ;  /* 0x0005c01001007387 */ /* 0x0021e80000100800 */
[----:B------:R1:W-:Y:S01]  /*221720*/  STL.64 [R1+0x5c8], R18 ;  /* 0x0005c81201007387 */ /* 0x0003e20000100a00 */
[----:B0-----:R-:W-:-:S03]  /*221730*/  IMAD.MOV.U32 R16, RZ, RZ, R17 ;  /* 0x000000ffff107224 */ /* 0x001fc600078e0011 */
[----:B-1----:R-:W3:Y:S04]  /*221740*/  LDL.LU R19, [R1+0x8064] ;  /* 0x0080640001137983 */ /* 0x002ee80000300800 */
[----:B------:R-:W2:Y:S01]  /*221750*/  LDL.LU R17, [R1+0x8060] ;  /* 0x0080600001117983 */ /* 0x000ea20000300800 */
[----:B------:R-:W-:-:S05]  /*221760*/  PRMT R5, R27, 0x4210, R12 ;  /* 0x000042101b057816 */ /* 0x000fca000000000c */
[----:B------:R0:W-:Y:S01]  /*221770*/  STSM.16.M88.4 [R24], R4 ;  /* 0x0000000418007844 */ /* 0x0001e20000000200 */
[----:B------:R-:W-:Y:S06]  /*221780*/  BAR.SYNC.DEFER_BLOCKING 0x0 ;  /* 0x0000000000007b1d */ /* 0x000fec0000010000 */
[----:B--2---:R1:W-:Y:S04]  /*221790*/  STL.64 [R1+0x7b40], R16 ;  /* 0x007b401001007387 */ /* 0x0043e80000100a00 */
[----:B0-----:R-:W2:Y:S04]  /*2217a0*/  LDL.LU.64 R6, [R1+0x8058] ;  /* 0x0080580001067983 */ /* 0x001ea80000300a00 */
[----:B------:R-:W1:Y:S04]  /*2217b0*/  LDL.LU R5, [R1+0x8050] ;  /* 0x0080500001057983 */ /* 0x000e680000300800 */
[----:B------:R-:W3:Y:S04]  /*2217c0*/  LDL.LU R29, [R1+0x30c] ;  /* 0x00030c00011d7983 */ /* 0x000ee80000300800 */
[----:B------:R-:W3:Y:S01]  /*2217d0*/  LDL.LU R27, [R1+0x308] ;  /* 0x00030800011b7983 */ /* 0x000ee20000300800 */
[----:B-1----:R-:W-:-:S03]  /*2217e0*/  PRMT R16, R5, 0x5210, R2 ;  /* 0x0000521005107816 */ /* 0x002fc60000000002 */
[----:B------:R-:W3:Y:S04]  /*2217f0*/  LDL.LU R2, [R1+0x304] ;  /* 0x0003040001027983 */ /* 0x000ee80000300800 */
[----:B------:R-:W3:Y:S04]  /*221800*/  LDL.LU R3, [R1+0x2e0] ;  /* 0x0002e00001037983 */ /* 0x000ee80000300800 */
[----:B------:R-:W3:Y:S04]  /*221810*/  LDL.LU R4, [R1+0x5418] ;  /* 0x0054180001047983 */ /* 0x000ee80000300800 */
[----:B------:R-:W3:Y:S01]  /*221820*/  LDL.LU R5, [R1+0x5414] ;  /* 0x0054140001057983 */ /* 0x000ee20000300800 */
[----:B--2---:R-:W-:-:S02]  /*221830*/  PRMT R18, R6, 0x5210, R0 ;  /* 0x0000521006127816 */ /* 0x004fc40000000000 */
[----:B------:R-:W-:Y:S01]  /*221840*/  LOP3.LUT R14, R7, 0xffff, RZ, 0xc0, !PT ;  /* 0x0000ffff070e7812 */ /* 0x000fe200078ec0ff */
[----:B------:R-:W2:Y:S04]  /*221850*/  LDL.LU R6, [R1+0x53cc] ;  /* 0x0053cc0001067983 */ /* 0x000ea80000300800 */
[----:B------:R-:W2:Y:S01]  /*221860*/  LDL.LU R7, [R1+0x53c8] ;  /* 0x0053c80001077983 */ /* 0x000ea20000300800 */
[----:B------:R-:W-:Y:S02]  /*221870*/  LOP3.LUT R13, R8, 0xffff, RZ, 0xc0, !PT ;  /* 0x0000ffff080d7812 */ /* 0x000fe400078ec0ff */
[----:B----4-:R-:W-:Y:S02]  /*221880*/  PRMT R17, R20, 0x5210, R12 ;  /* 0x0000521014117816 */ /* 0x010fe4000000000c */
[----:B------:R-:W-:-:S02]  /*221890*/  LOP3.LUT R0, R10, 0xffff, RZ, 0xc0, !PT ;  /* 0x0000ffff0a007812 */ /* 0x000fc400078ec0ff */
[----:B------:R-:W-:Y:S02]  /*2218a0*/  LOP3.LUT R12, R9, 0xffff, RZ, 0xc0, !PT ;  /* 0x0000ffff090c7812 */ /* 0x000fe400078ec0ff */
[----:B------:R-:W-:Y:S02]  /*2218b0*/  PRMT R20, R15, 0x4210, R14 ;  /* 0x000042100f147816 */ /* 0x000fe4000000000e */
[----:B---3--:R-:W-:Y:S02]  /*2218c0*/  PRMT R21, R22, 0x4210, R13 ;  /* 0x0000421016157816 */ /* 0x008fe4000000000d */
[----:B------:R-:W-:Y:S02]  /*2218d0*/  PRMT R22, R23, 0x4210, R12 ;  /* 0x0000421017167816 */ /* 0x000fe4000000000c */
[----:B------:R-:W-:Y:S01]  /*2218e0*/  PRMT R23, R26, 0x4210, R0 ;  /* 0x000042101a177816 */ /* 0x000fe20000000000 */
[----:B--2---:R-:W-:Y:S04]  /*2218f0*/  STL.64 [R1+0x8048], R6 ;  /* 0x0080480601007387 */ /* 0x004fe80000100a00 */
[----:B------:R-:W-:Y:S04]  /*221900*/  STL.64 [R1+0x8040], R4 ;  /* 0x0080400401007387 */ /* 0x000fe80000100a00 */
[----:B------:R-:W0:Y:S04]  /*221910*/  LDS.128 R4, [R25] ;  /* 0x0000000019047984 */ /* 0x000e280000000c00 */
[----:B------:R-:W2:Y:S04]  /*221920*/  LDL.LU R8, [R1+0x1b14] ;  /* 0x001b140001087983 */ /* 0x000ea80000300800 */
[----:B------:R-:W3:Y:S04]  /*221930*/  LDL.LU R10, [R1+0x1b10] ;  /* 0x001b1000010a7983 */ /* 0x000ee80000300800 */
[----:B------:R-:W4:Y:S04]  /*221940*/  LDL.LU R9, [R1+0x1b0c] ;  /* 0x001b0c0001097983 */ /* 0x000f280000300800 */
[----:B------:R-:W3:Y:S01]  /*221950*/  LDL.LU R15, [R1+0x1b08] ;  /* 0x001b0800010f7983 */ /* 0x000ee20000300800 */
[----:B------:R-:W-:Y:S06]  /*221960*/  BAR.SYNC.DEFER_BLOCKING 0x0 ;  /* 0x0000000000007b1d */ /* 0x000fec0000010000 */
[----:B0-----:R-:W-:Y:S04]  /*221970*/  STL.64 [R1+0x5b0], R4 ;  /* 0x0005b00401007387 */ /* 0x001fe80000100a00 */
[----:B------:R0:W-:Y:S04]  /*221980*/  STL.64 [R1+0x5b8], R6 ;  /* 0x0005b80601007387 */ /* 0x0001e80000100a00 */
[----:B0-----:R-:W2:Y:S04]  /*221990*/  LDL.LU.64 R6, [R1+0x8048] ;  /* 0x0080480001067983 */ /* 0x001ea80000300a00 */
[----:B------:R-:W4:Y:S04]  /*2219a0*/  LDL.LU.64 R4, [R1+0x8040] ;  /* 0x0080400001047983 */ /* 0x000f280000300a00 */
[----:B------:R-:W-:Y:S01]  /*2219b0*/  STSM.16.M88.4 [R24], R20 ;  /* 0x0000001418007844 */ /* 0x000fe20000000200 */
[----:B------:R-:W-:Y:S01]  /*2219c0*/  BAR.SYNC.DEFER_BLOCKING 0x0 ;  /* 0x0000000000007b1d */ /* 0x000fe20000010000 */
[----:B------:R-:W-:-:S05]  /*2219d0*/  PRMT R19, R28, 0x5210, R19 ;  /* 0x000052101c137816 */ /* 0x000fca0000000013 */
[----:B------:R-:W0:Y:S02]  /*2219e0*/  LDS.128 R20, [R25] ;  /* 0x0000000019147984 */ /* 0x000e240000000c00 */
[----:B------:R-:W-:Y:S06]  /*2219f0*/  BAR.SYNC.DEFER_BLOCKING 0x0 ;  /* 0x0000000000007b1d */ /* 0x000fec0000010000 */
[----:B------:R-:W-:Y:S02]  /*221a00*/  STSM.16.M88.4 [R24], R16 ;  /* 0x0000001018007844 */ /* 0x000fe40000000200 */
[----:B------:R-:W-:Y:S06]  /*221a10*/  BAR.SYNC.DEFER_BLOCKING 0x0 ;  /* 0x0000000000007b1d */ /* 0x000fec0000010000 */
[----:B0-----:R0:W-:Y:S04]  /*221a20*/  STL.64 [R1+0x5a0], R20 ;  /* 0x0005a01401007387 */ /* 0x0011e80000100a00 */
[----:B------:R1:W-:Y:S04]  /*221a30*/  STL.64 [R1+0x5a8], R22 ;  /* 0x0005a81601007387 */ /* 0x0003e80000100a00 */
[----:B------:R-:W3:Y:S01]  /*221a40*/  LDL.LU R28, [R1+0x31c] ;  /* 0x00031c00011c7983 */ /* 0x000ee20000300800 */
[----:B0-----:R-:W-:-:S02]  /*221a50*/  PRMT R20, R29, 0x5210, R14 ;  /* 0x000052101d147816 */ /* 0x001fc4000000000e */
[----:B------:R-:W-:Y:S02]  /*221a60*/  PRMT R21, R27, 0x5210, R13 ;  /* 0x000052101b157816 */ /* 0x000fe4000000000d */
[----:B-1----:R-:W-:Y:S01]  /*221a70*/  PRMT R22, R2, 0x5210, R12 ;  /* 0x0000521002167816 */ /* 0x002fe2000000000c */
[----:B------:R-:W3:Y:S01]  /*221a80*/  LDL.LU R29, [R1+0x318] ;  /* 0x00031800011d7983 */ /* 0x000ee20000300800 */
[----:B------:R-:W-:-:S03]  /*221a90*/  PRMT R23, R3, 0x5210, R0 ;  /* 0x0000521003177816 */ /* 0x000fc60000000000 */
[----:B------:R-:W3:Y:S04]  /*221aa0*/  LDL.LU R27, [R1+0x320] ;  /* 0x00032000011b7983 */ /* 0x000ee80000300800 */
[----:B------:R-:W3:Y:S04]  /*221ab0*/  LDL.LU R0, [R1+0x1dfc] ;  /* 0x001dfc0001007983 */ /* 0x000ee80000300800 */
[----:B------:R-:W3:Y:S04]  /*221ac0*/  LDL.LU R2, [R1+0x1df8] ;  /* 0x001df80001027983 */ /* 0x000ee80000300800 */
[----:B------:R-:W3:Y:S01]  /*221ad0*/  LDL.LU R3, [R1+0x1da8] ;  /* 0x001da80001037983 */ /* 0x000ee20000300800 */
[----:B--2---:R-:W-:-:S02]  /*221ae0*/  LOP3.LUT R18, R6, 0xffff, RZ, 0xc0, !PT ;  /* 0x0000ffff06127812 */ /* 0x004fc400078ec0ff */
[----:B----4-:R-:W-:Y:S02]  /*221af0*/  LOP3.LUT R16, R4, 0xffff, RZ, 0xc0, !PT ;  /* 0x0000ffff04107812 */ /* 0x010fe400078ec0ff */
[----:B------:R-:W-:Y:S01]  /*221b00*/  LOP3.LUT R6, R7, 0xffff, RZ, 0xc0, !PT ;  /* 0x0000ffff07067812 */ /* 0x000fe200078ec0ff */
[----:B------:R-:W2:Y:S01]  /*221b10*/  LDL.LU R4, [R1+0x1da4] ;  /* 0x001da40001047983 */ /* 0x000ea20000300800 */
[----:B------:R-:W-:Y:S02]  /*221b20*/  PRMT R19, R8, 0x4210, R16 ;  /* 0x0000421008137816 */ /* 0x000fe40000000010 */
[----:B---3--:R-:W-:Y:S02]  /*221b30*/  PRMT R8, R15, 0x4210, R6 ;  /* 0x000042100f087816 */ /* 0x008fe40000000006 */
[----:B------:R-:W0:Y:S01]  /*221b40*/  LDS.128 R12, [R25] ;  /* 0x00000000190c7984 */ /* 0x000e220000000c00 */
[----:B------:R-:W-:Y:S06]  /*221b50*/  BAR.SYNC.DEFER_BLOCKING 0x0 ;  /* 0x0000000000007b1d */ /* 0x000fec0000010000 */
[----:B0-----:R-:W-:Y:S04]  /*221b60*/  STL [R1+0x590], R12 ;  /* 0x0005900c01007387 */ /* 0x001fe80000100800 */
[----:B------:R0:W-:Y:S02]  /*221b70*/  STL.64 [R1+0x598], R14 ;  /* 0x0005980e01007387 */ /* 0x0001e40000100a00 */
[----:B0-----:R-:W-:-:S02]  /*221b80*/  IMAD.MOV.U32 R15, RZ, RZ, R13 ;  /* 0x000000ffff0f7224 */ /* 0x001fc400078e000d */
[----:B------:R-:W3:Y:S04]  /*221b90*/  LDL.LU R14, [R1+0x8038] ;  /* 0x00803800010e7983 */ /* 0x000ee80000300800 */
[----:B------:R-:W4:Y:S04]  /*221ba0*/  LDL.LU.64 R12, [R1+0x8030] ;  /* 0x00803000010c7983 */ /* 0x000f280000300a00 */
[----:B------:R0:W-:Y:S01]  /*221bb0*/  STSM.16.M88.4 [R24], R20 ;  /* 0x0000001418007844 */ /* 0x0001e20000000200 */
[----:B------:R-:W-:Y:S01]  /*221bc0*/  BAR.SYNC.DEFER_BLOCKING 0x0 ;  /* 0x0000000000007b1d */ /* 0x000fe20000010000 */
[----:B------:R-:W-:-:S05]  /*221bd0*/  LOP3.LUT R17, R5, 0xffff, RZ, 0xc0, !PT ;  /* 0x0000ffff05117812 */ /* 0x000fca00078ec0ff */
[----:B------:R-:W2:Y:S04]  /*221be0*/  LDL.LU R5, [R1+0x1b3c] ;  /* 0x001b3c0001057983 */ /* 0x000ea80000300800 */
[----:B------:R-:W2:Y:S01]  /*221bf0*/  LDL.LU R7, [R1+0x1b38] ;  /* 0x001b380001077983 */ /* 0x000ea20000300800 */
[----:B------:R-:W-:Y:S02]  /*221c00*/  PRMT R10, R10, 0x4210, R17 ;  /* 0x000042100a0a7816 */ /* 0x000fe40000000011 */
[----:B------:R-:W-:Y:S01]  /*221c10*/  PRMT R9, R9, 0x4210, R18 ;  /* 0x0000421009097816 */ /* 0x000fe20000000012 */
[----:B---3--:R-:W-:Y:S04]  /*221c20*/  STL.64 [R1+0x7af0], R14 ;  /* 0x007af00e01007387 */ /* 0x008fe80000100a00 */
[----:B----4-:R1:W-:Y:S04]  /*221c30*/  STL.64 [R1+0x7cc8], R12 ;  /* 0x007cc80c01007387 */ /* 0x0103e80000100a00 */
[----:B------:R-:W-:Y:S04]  /*221c40*/  STL [R1+0x8028], R18 ;  /* 0x0080281201007387 */ /* 0x000fe80000100800 */
[----:B------:R-:W-:Y:S04]  /*221c50*/  STL.64 [R1+0x8020], R16 ;  /* 0x0080201001007387 */ /* 0x000fe80000100a00 */
[----:B0-----:R-:W3:Y:S01]  /*221c60*/  LDL.LU R22, [R1+0x1b34] ;  /* 0x001b340001167983 */ /* 0x001ee20000300800 */
[----:B-1----:R-:W-:-:S03]  /*221c70*/  IMAD.MOV.U32 R12, RZ, RZ, R19 ;  /* 0x000000ffff0c7224 */ /* 0x002fc600078e0013 */
[----:B------:R-:W0:Y:S01]  /*221c80*/  LDS.128 R16, [R25] ;  /* 0x0000000019107984 */ /* 0x000e220000000c00 */
[----:B------:R-:W-:Y:S02]  /*221c90*/  IMAD.MOV.U32 R15, RZ, RZ, R8 ;  /* 0x000000ffff0f7224 */ /* 0x000fe400078e0008 */
[----:B------:R-:W-:Y:S01]  /*221ca0*/  IMAD.MOV.U32 R14, RZ, RZ, R9 ;  /* 0x000000ffff0e7224 */ /* 0x000fe200078e0009 */
[----:B------:R-:W4:Y:S04]  /*221cb0*/  LDL.LU R8, [R1+0x1b30] ;  /* 0x001b300001087983 */ /* 0x000f280000300800 */
[----:B------:R-:W4:Y:S01]  /*221cc0*/  LDL.LU R9, [R1+0x2f0] ;  /* 0x0002f00001097983 */ /* 0x000f220000300800 */
[----:B------:R-:W-:Y:S06]  /*221cd0*/  BAR.SYNC.DEFER_BLOCKING 0x0 ;  /* 0x0000000000007b1d */ /* 0x000fec0000010000 */
[----:B0-----:R-:W-:Y:S04]  /*221ce0*/  STL.64 [R1+0x580], R16 ;  /* 0x0005801001007387 */ /* 0x001fe80000100a00 */
[----:B------:R0:W-:Y:S04]  /*221cf0*/  STL [R1+0x588], R18 ;  /* 0x0005881201007387 */ /* 0x0001e80000100800 */
[----:B0-----:R-:W2:Y:S04]  /*221d00*/  LDL.LU R18, [R1+0x8028] ;  /* 0x0080280001127983 */ /* 0x001ea80000300800 */
[----:B------:R-:W3:Y:S01]  /*221d10*/  LDL.LU.64 R16, [R1+0x8020] ;  /* 0x0080200001107983 */ /* 0x000ee20000300a00 */
[----:B------:R-:W-:-:S02]  /*221d20*/  IMAD.MOV.U32 R13, RZ, RZ, R10 ;  /* 0x000000ffff0d7224 */ /* 0x000fc400078e000a */
[----:B------:R-:W-:-:S03]  /*221d30*/  IMAD.MOV.U32 R10, RZ, RZ, R19 ;  /* 0x000000ffff0a7224 */ /* 0x000fc600078e0013 */
[----:B------:R0:W-:Y:S04]  /*221d40*/  STSM.16.M88.4 [R24], R12 ;  /* 0x0000000c18007844 */ /* 0x0001e80000000200 */
[----:B------:R1:W-:Y:S01]  /*221d50*/  STL.64 [R1+0x7c78], R10 ;  /* 0x007c780a01007387 */ /* 0x0003e20000100a00 */
[----:B------:R-:W-:Y:S01]  /*221d60*/  BAR.SYNC.DEFER_BLOCKING 0x0 ;  /* 0x0000000000007b1d */ /* 0x000fe20000010000 */
[----:B0-----:R-:W-:Y:S02]  /*221d70*/  LOP3.LUT R13, R0, 0xffff, RZ, 0xc0, !PT ;  /* 0x0000ffff000d7812 */ /* 0x001fe400078ec0ff */
[----:B--2---:R-:W-:Y:S02]  /*221d80*/  PRMT R18, R27, 0x5210, R18 ;  /* 0x000052101b127816 */ /* 0x004fe40000000012 */
[----:B---3--:R-:W-:-:S02]  /*221d90*/  PRMT R17, R29, 0x5210, R17 ;  /* 0x000052101d117816 */ /* 0x008fc40000000011 */
[----:B------:R-:W2:Y:S04]  /*221da0*/  LDL.LU R29, [R1+0x328] ;  /* 0x00032800011d7983 */ /* 0x000ea80000300800 */
[----:B------:R-:W3:Y:S04]  /*221db0*/  LDL.LU R27, [R1+0x330] ;  /* 0x00033000011b7983 */ /* 0x000ee80000300800 */
[----:B------:R-:W2:Y:S04]  /*221dc0*/  LDL.LU R0, [R1+0x32c] ;  /* 0x00032c0001007983 */ /* 0x000ea80000300800 */
[----:B------:R-:W3:Y:S01]  /*221dd0*/  LDL.LU R23, [R1+0x300] ;  /* 0x0003000001177983 */ /* 0x000ee20000300800 */
[----:B------:R-:W-:-:S02]  /*221de0*/  LOP3.LUT R12, R2, 0xffff, RZ, 0xc0, !PT ;  /* 0x0000ffff020c7812 */ /* 0x000fc400078ec0ff */
[----:B------:R-:W-:Y:S02]  /*221df0*/  PRMT R16, R28, 0x5210, R16 ;  /* 0x000052101c107816 */ /* 0x000fe40000000010 */
[----:B-1----:R-:W-:Y:S02]  /*221e00*/  LOP3.LUT R11, R3, 0xffff, RZ, 0xc0, !PT ;  /* 0x0000ffff030b7812 */ /* 0x002fe400078ec0ff */
[----:B------:R-:W-:Y:S02]  /*221e10*/  PRMT R20, R5, 0x4210, R13 ;  /* 0x0000421005147816 */ /* 0x000fe4000000000d */
[----:B------:R-:W-:Y:S02]  /*221e20*/  PRMT R21, R7, 0x4210, R12 ;  /* 0x0000421007157816 */ /* 0x000fe4000000000c */
[----:B------:R-:W-:Y:S02]  /*221e30*/  LOP3.LUT R10, R4, 0xffff, RZ, 0xc0, !PT ;  /* 0x0000ffff040a7812 */ /* 0x000fe400078ec0ff */
[----:B------:R-:W-:-:S02]  /*221e40*/  PRMT R22, R22, 0x4210, R11 ;  /* 0x0000421016167816 */ /* 0x000fc4000000000b */
[----:B----4-:R-:W-:Y:S01]  /*221e50*/  PRMT R19, R9, 0x5210, R6 ;  /* 0x0000521009137816 */ /* 0x010fe20000000006 */
[----:B---3--:R0:W-:Y:S04]  /*221e60*/  STL [R1+0x8010], R23 ;  /* 0x0080101701007387 */ /* 0x0081e80000100800 */
[----:B------:R-:W3:Y:S04]  /*221e70*/  LDL.LU R26, [R1+0x5430] ;  /* 0x00543000011a7983 */ /* 0x000ee80000300800 */
[----:B------:R-:W4:Y:S04]  /*221e80*/  LDL.LU R28, [R1+0x542c] ;  /* 0x00542c00011c7983 */ /* 0x000f280000300800 */
[----:B------:R-:W3:Y:S04]  /*221e90*/  LDL.LU R2, [R1+0x53e4] ;  /* 0x0053e40001027983 */ /* 0x000ee80000300800 */
[----:B------:R-:W3:Y:S04]  /*221ea0*/  LDL.LU R3, [R1+0x53e0] ;  /* 0x0053e00001037983 */ /* 0x000ee80000300800 */
[----:B------:R-:W-:Y:S04]  /*221eb0*/  STL.64 [R1+0x8018], R12 ;  /* 0x0080180c01007387 */ /* 0x000fe80000100a00 */
[----:B------:R-:W1:Y:S01]  /*221ec0*/  LDS.128 R12, [R25] ;  /* 0x00000000190c7984 */ /* 0x000e620000000c00 */
[----:B------:R-:W-:Y:S01]  /*221ed0*/  BAR.SYNC.DEFER_BLOCKING 0x0 ;  /* 0x0000000000007b1d */ /* 0x000fe20000010000 */
[----:B0-----:R-:W-:-:S05]  /*221ee0*/  PRMT R23, R8, 0x4210, R10 ;  /* 0x0000421008177816 */ /* 0x001fca000000000a */
[----:B------:R-:W3:Y:S04]  /*221ef0*/  LDL.LU R4, [R1+0x1b4c] ;  /* 0x001b4c0001047983 */ /* 0x000ee80000300800 */
[----:B------:R-:W3:Y:S04]  /*221f00*/  LDL.LU R5, [R1+0x1b48] ;  /* 0x001b480001057983 */ /* 0x000ee80000300800 */
[----:B------:R-:W3:Y:S04]  /*221f10*/  LDL.LU R7, [R1+0x1b44] ;  /* 0x001b440001077983 */ /* 0x000ee80000300800 */
[----:B------:R-:W3:Y:S04]  /*221f20*/  LDL.LU R6, [R1+0x1b40] ;  /* 0x001b400001067983 */ /* 0x000ee80000300800 */
[----:B------:R-:W-:Y:S01]  /*221f30*/  STSM.16.M88.4 [R24], R20 ;  /* 0x0000001418007844 */ /* 0x000fe20000000200 */
[----:B------:R-:W-:Y:S06]  /*221f40*/  BAR.SYNC.DEFER_BLOCKING 0x0 ;  /* 0x0000000000007b1d */ /* 0x000fec0000010000 */
[----:B------:R-:W0:Y:S04]  /*221f50*/  LDS.128 R20, [R25] ;  /* 0x0000000019147984 */ /* 0x000e280000000c00 */
[----:B-1----:R1:W-:Y:S04]  /*221f60*/  STL [R1+0x570], R12 ;  /* 0x0005700c01007387 */ /* 0x0023e80000100800 */
[----:B------:R-:W-:Y:S01]  /*221f70*/  STL.64 [R1+0x578], R14 ;  /* 0x0005780e01007387 */ /* 0x000fe20000100a00 */
[----:B------:R-:W-:Y:S01]  /*221f80*/  IMAD.MOV.U32 R9, RZ, RZ, R13 ;  /* 0x000000ffff097224 */ /* 0x000fe200078e000d */
[----:B------:R-:W-:Y:S06]  /*221f90*/  BAR.SYNC.DEFER_BLOCKING 0x0 ;  /* 0x0000000000007b1d */ /* 0x000fec0000010000 */
[----:B-1----:R-:W3:Y:S04]  /*221fa0*/  LDL.LU.64 R12, [R1+0x8018] ;  /* 0x00801800010c7983 */ /* 0x002ee80000300a00 */
[----:B0-----:R-:W-:Y:S04]  /*221fb0*/  STL.64 [R1+0x560], R20 ;  /* 0x0005601401007387 */ /* 0x001fe80000100a00 */
[----:B------:R-:W-:Y:S01]  /*221fc0*/  STL [R1+0x568], R22 ;  /* 0x0005681601007387 */ /* 0x000fe20000100800 */
[----:B------:R-:W-:-:S03]  /*221fd0*/  IMAD.MOV.U32 R8, RZ, RZ, R23 ;  /* 0x000000ffff087224 */ /* 0x000fc600078e0017 */
[----:B------:R-:W3:Y:S04]  /*221fe0*/  LDL.LU R23, [R1+0x8010] ;  /* 0x0080100001177983 */ /* 0x000ee80000300800 */
[----:B------:R2:W-:Y:S01]  /*221ff0*/  STSM.16.M88.4 [R24], R16 ;  /* 0x0000001018007844 */ /* 0x0005e20000000200 */
[----:B------:R-:W-:Y:S06]  /*222000*/  BAR.SYNC.DEFER_BLOCKING 0x0 ;  /* 0x0000000000007b1d */ /* 0x000fec0000010000 */
[----:B------:R0:W-:Y:S01]  /*222010*/  STL [R1+0x7a58], R8 ;  /* 0x007a580801007387 */ /* 0x0001e20000100800 */
[----:B--2---:R-:W-:-:S02]  /*222020*/  PRMT R18, R0, 0x5210, R11 ;  /* 0x0000521000127816 */ /* 0x004fc4000000000b */
[----:B----4-:R-:W-:Y:S02]  /*222030*/  LOP3.LUT R11, R28, 0xffff, RZ, 0xc0, !PT ;  /* 0x0000ffff1c0b7812 */ /* 0x010fe400078ec0ff */
[----:B---3--:R-:W-:Y:S02]  /*222040*/  LOP3.LUT R15, R3, 0xffff, RZ, 0xc0, !PT ;  /* 0x0000ffff030f7812 */ /* 0x008fe400078ec0ff */
[----:B------:R-:W-:Y:S02]  /*222050*/  PRMT R16, R29, 0x5210, R13 ;  /* 0x000052101d107816 */ /* 0x000fe4000000000d */
[----:B------:R-:W-:Y:S01]  /*222060*/  PRMT R17, R27, 0x5210, R12 ;  /* 0x000052101b117816 */ /* 0x000fe2000000000c */
[----:B------:R-:W2:Y:S01]  /*222070*/  LDL.LU R29, [R1+0x338] ;  /* 0x00033800011d7983 */ /* 0x000ea20000300800 */
[----:B------:R-:W-:Y:S02]  /*222080*/  PRMT R19, R23, 0x5210, R10 ;  /* 0x0000521017137816 */ /* 0x000fe4000000000a */
[----:B------:R-:W-:Y:S01]  /*222090*/  LOP3.LUT R12, R26, 0xffff, RZ, 0xc0, !PT ;  /* 0x0000ffff1a0c7812 */ /* 0x000fe200078ec0ff */
[----:B------:R-:W1:Y:S01]  /*2220a0*/  LDS.128 R20, [R25] ;  /* 0x0000000019147984 */ /* 0x000e620000000c00 */
[----:B------:R-:W-:Y:S06]  /*2220b0*/  BAR.SYNC.DEFER_BLOCKING 0x0 ;  /* 0x0000000000007b1d */ /* 0x000fec0000010000 */
[----:B------:R-:W3:Y:S04]  /*2220c0*/  LDL.LU R27, [R1+0x340] ;  /* 0x00034000011b7983 */ /* 0x000ee80000300800 */
[----:B------:R-:W4:Y:S01]  /*2220d0*/  LDL.LU R0, [R1+0x33c] ;  /* 0x00033c0001007983 */ /* 0x000f220000300800 */
[----:B------:R-:W-:-:S02]  /*2220e0*/  LOP3.LUT R10, R2, 0xffff, RZ, 0xc0, !PT ;  /* 0x0000ffff020a7812 */ /* 0x000fc400078ec0ff */
[----:B------:R-:W-:Y:S01]  /*2220f0*/  PRMT R14, R4, 0x4210, R12 ;  /* 0x00004210040e7816 */ /* 0x000fe2000000000c */
[----:B------:R-:W2:Y:S04]  /*222100*/  LDL.LU R2, [R1+0x1e10] ;  /* 0x001e100001027983 */ /* 0x000ea80000300800 */
[----:B------:R-:W2:Y:S01]  /*222110*/  LDL.LU R3, [R1+0x1e0c] ;  /* 0x001e0c0001037983 */ /* 0x000ea20000300800 */
[----:B------:R-:W-:-:S03]  /*222120*/  PRMT R13, R5, 0x4210, R11 ;  /* 0x00004210050d7816 */ /* 0x000fc6000000000b */
[----:B------:R-:W2:Y:S01]  /*222130*/  LDL.LU R4, [R1+0x1dc0] ;  /* 0x001dc00001047983 */ /* 0x000ea20000300800 */
[----:B0-----:R-:W-:-:S03]  /*222140*/  PRMT R8, R7, 0x4210, R10 ;  /* 0x0000421007087816 */ /* 0x001fc6000000000a */
[----:B------:R-:W2:Y:S04]  /*222150*/  LDL.LU R5, [R1+0x1dbc] ;  /* 0x001dbc0001057983 */ /* 0x000ea80000300800 */
[----:B------:R-:W2:Y:S04]  /*222160*/  LDL.LU R7, [R1+0x1b6c] ;  /* 0x001b6c0001077983 */ /* 0x000ea80000300800 */
[----:B------:R0:W-:Y:S01]  /*222170*/  STSM.16.M88.4 [R24], R16 ;  /* 0x0000001018007844 */ /* 0x0001e20000000200 */
[----:B------:R-:W-:Y:S06]  /*222180*/  BAR.SYNC.DEFER_BLOCKING 0x0 ;  /* 0x0000000000007b1d */ /* 0x000fec0000010000 */
[----:B-1----:R1:W-:Y:S04]  /*222190*/  STL.64 [R1+0x550], R20 ;  /* 0x0005501401007387 */ /* 0x0023e80000100a00 */
[----:B------:R-:W-:Y:S04]  /*2221a0*/  STL.64 [R1+0x558], R22 ;  /* 0x0005581601007387 */ /* 0x000fe80000100a00 */
[----:B0-----:R-:W3:Y:S01]  /*2221b0*/  LDL.LU R19, [R1+0x1b68] ;  /* 0x001b680001137983 */ /* 0x001ee20000300800 */
[----:B------:R-:W-:Y:S01]  /*2221c0*/  IMAD.MOV.U32 R18, RZ, RZ, R8 ;  /* 0x000000ffff127224 */ /* 0x000fe200078e0008 */
[----:B------:R-:W-:-:S02]  /*2221d0*/  PRMT R6, R6, 0x4210, R15 ;  /* 0x0000421006067816 */ /* 0x000fc4000000000f */
[----:B---3--:R0:W-:Y:S04]  /*2221e0*/  STL [R1+0x8000], R19 ;  /* 0x0080001301007387 */ /* 0x0081e80000100800 */
[----:B------:R-:W-:Y:S04]  /*2221f0*/  STL.64 [R1+0x8008], R10 ;  /* 0x0080080a01007387 */ /* 0x000fe80000100a00 */
[----:B------:R-:W-:Y:S04]  /*222200*/  STL [R1+0x8004], R9 ;  /* 0x0080040901007387 */ /* 0x000fe80000100800 */
[----:B------:R-:W3:Y:S04]  /*222210*/  LDS.128 R8, [R25] ;  /* 0x0000000019087984 */ /* 0x000ee80000000c00 */
[----:B-1----:R-:W2:Y:S04]  /*222220*/  LDL.LU R21, [R1+0x1b64] ;  /* 0x001b640001157983 */ /* 0x002ea80000300800 */
[----:B------:R-:W2:Y:S01]  /*222230*/  LDL.LU R20, [R1+0x1b60] ;  /* 0x001b600001147983 */ /* 0x000ea20000300800 */
[----:B------:R-:W-:Y:S01]  /*222240*/  BAR.SYNC.DEFER_BLOCKING 0x0 ;  /* 0x0000000000007b1d */ /* 0x000fe20000010000 */
[----:B0-----:R-:W-:-:S05]  /*222250*/  IMAD.MOV.U32 R19, RZ, RZ, R6 ;  /* 0x000000ffff137224 */ /* 0x001fca00078e0006 */
[----:B------:R-:W2:Y:S04]  /*222260*/  LDL.LU R6, [R1+0x310] ;  /* 0x0003100001067983 */ /* 0x000ea80000300800 */
[----:B---3--:R0:W-:Y:S04]  /*222270*/  STL.64 [R1+0x540], R8 ;  /* 0x0005400801007387 */ /* 0x0081e80000100a00 */
[----:B------:R1:W-:Y:S01]  /*222280*/  STL [R1+0x54c], R11 ;  /* 0x00054c0b01007387 */ /* 0x0003e20000100800 */
[----:B0-----:R-:W-:-:S03]  /*222290*/  IMAD.MOV.U32 R8, RZ, RZ, R10 ;  /* 0x000000ffff087224 */ /* 0x001fc600078e000a */
[----:B-1----:R-:W3:Y:S04]  /*2222a0*/  LDL.LU.64 R10, [R1+0x8008] ;  /* 0x00800800010a7983 */ /* 0x002ee80000300a00 */
[----:B------:R-:W4:Y:S01]  /*2222b0*/  LDL.LU R9, [R1+0x8004] ;  /* 0x0080040001097983 */ /* 0x000f220000300800 */
[----:B------:R-:W-:Y:S02]  /*2222c0*/  IMAD.MOV.U32 R16, RZ, RZ, R14 ;  /* 0x000000ffff107224 */ /* 0x000fe400078e000e */
[----:B------:R-:W-:-:S05]  /*2222d0*/  IMAD.MOV.U32 R17, RZ, RZ, R13 ;  /* 0x000000ffff117224 */ /* 0x000fca00078e000d */
[----:B------:R0:W-:Y:S01]  /*2222e0*/  STSM.16.M88.4 [R24], R16 ;  /* 0x0000001018007844 */ /* 0x0001e20000000200 */
[----:B------:R-:W-:Y:S06]  /*2222f0*/  BAR.SYNC.DEFER_BLOCKING 0x0 ;  /* 0x0000000000007b1d */ /* 0x000fec0000010000 */
[----:B----4-:R1:W-:Y:S04]  /*222300*/  STL.64 [R1+0x7a80], R8 ;  /* 0x007a800801007387 */ /* 0x0103e80000100a00 */
[----:B0-----:R-:W4:Y:S04]  /*222310*/  LDL.LU R19, [R1+0x8000] ;  /* 0x0080000001137983 */ /* 0x001f280000300800 */
[----:B------:R-:W4:Y:S04]  /*222320*/  LDL.LU R22, [R1+0x348] ;  /* 0x0003480001167983 */ /* 0x000f280000300800 */
[----:B------:R-:W4:Y:S01]  /*222330*/  LDL.LU R23, [R1+0x354] ;  /* 0x0003540001177983 */ /* 0x000f220000300800 */
[----:B---3--:R-:W-:-:S02]  /*222340*/  PRMT R13, R27, 0x5210, R11 ;  /* 0x000052101b0d7816 */ /* 0x008fc4000000000b */
[----:B------:R-:W-:Y:S02]  /*222350*/  PRMT R14, R0, 0x5210, R10 ;  /* 0x00005210000e7816 */ /* 0x000fe4000000000a */
[----:B--2---:R-:W-:Y:S02]  /*222360*/  LOP3.LUT R10, R3, 0xffff, RZ, 0xc0, !PT ;  /* 0x0000ffff030a7812 */ /* 0x004fe400078ec0ff */
[----:B-1----:R-:W-:Y:S02]  /*222370*/  LOP3.LUT R9, R4, 0xffff, RZ, 0xc0, !PT ;  /* 0x0000ffff04097812 */ /* 0x002fe400078ec0ff */
[----:B------:R-:W-:Y:S02]  /*222380*/  LOP3.LUT R8, R5, 0xffff, RZ, 0xc0, !PT ;  /* 0x0000ffff05087812 */ /* 0x000fe400078ec0ff */
[----:B------:R-:W-:Y:S02]  /*222390*/  PRMT R18, R21, 0x4210, R9 ;  /* 0x0000421015127816 */ /* 0x000fe40000000009 */
[----:B------:R-:W-:-:S02]  /*2223a0*/  PRMT R12, R29, 0x5210, R12 ;  /* 0x000052101d0c7816 */ /* 0x000fc4000000000c */
[----:B------:R-:W-:Y:S02]  /*2223b0*/  LOP3.LUT R11, R2, 0xffff, RZ, 0xc0, !PT ;  /* 0x0000ffff020b7812 */ /* 0x000fe400078ec0ff */
[----:B------:R-:W-:Y:S02]  /*2223c0*/  PRMT R15, R6, 0x5210, R15 ;  /* 0x00005210060f7816 */ /* 0x000fe4000000000f */
[----:B------:R-:W-:Y:S01]  /*2223d0*/  PRMT R16, R7, 0x4210, R11 ;  /* 0x0000421007107816 */ /* 0x000fe2000000000b */
[----:B----4-:R-:W-:Y:S04]  /*2223e0*/  STL.64 [R1+0x7ff8], R22 ;  /* 0x007ff81601007387 */ /* 0x010fe80000100a00 */
[----:B------:R-:W2:Y:S04]  /*2223f0*/  LDL.LU R28, [R1+0x350] ;  /* 0x00035000011c7983 */ /* 0x000ea80000300800 */
[----:B------:R-:W3:Y:S01]  /*222400*/  LDL.LU R27, [R1+0x314] ;  /* 0x00031400011b7983 */ /* 0x000ee20000300800 */
[----:B------:R-:W-:-:S02]  /*222410*/  PRMT R17, R19, 0x4210, R10 ;  /* 0x0000421013117816 */ /* 0x000fc4000000000a */
[----:B------:R-:W-:Y:S01]  /*222420*/  PRMT R19, R20, 0x4210, R8 ;  /* 0x0000421014137816 */ /* 0x000fe20000000008 */
[----:B------:R-:W4:Y:S04]  /*222430*/  LDL.LU R29, [R1+0x544c] ;  /* 0x00544c00011d7983 */ /* 0x000f280000300800 */
[----:B------:R-:W0:Y:S04]  /*222440*/  LDS.128 R20, [R25] ;  /* 0x0000000019147984 */ /* 0x000e280000000c00 */
[----:B------:R-:W4:Y:S04]  /*222450*/  LDL.LU R0, [R1+0x5444] ;  /* 0x0054440001007983 */ /* 0x000f280000300800 */
[----:B------:R-:W4:Y:S04]  /*222460*/  LDL.LU R2, [R1+0x53fc] ;  /* 0x0053fc0001027983 */ /* 0x000f280000300800 */
[----:B------:R-:W4:Y:S04]  /*222470*/  LDL.LU R26, [R1+0x53f8] ;  /* 0x0053f800011a7983 */ /* 0x000f280000300800 */
[----:B------:R-:W4:Y:S04]  /*222480*/  LDL.LU R3, [R1+0x1b78] ;  /* 0x001b780001037983 */ /* 0x000f280000300800 */
[----:B------:R-:W4:Y:S04]  /*222490*/  LDL.LU R4, [R1+0x1b70] ;  /* 0x001b700001047983 */ /* 0x000f280000300800 */
[----:B------:R-:W4:Y:S04]  /*2224a0*/  LDL.LU R5, [R1+0x1b74] ;  /* 0x001b740001057983 */ /* 0x000f280000300800 */
[----:B------:R-:W4:Y:S01]  /*2224b0*/  LDL.LU R7, [R1+0x1adc] ;  /* 0x001adc0001077983 */ /* 0x000f220000300800 */
[----:B------:R-:W-:Y:S06]  /*2224c0*/  BAR.SYNC.DEFER_BLOCKING 0x0 ;  /* 0x0000000000007b1d */ /* 0x000fec0000010000 */
[----:B0-----:R-:W-:Y:S04]  /*2224d0*/  STL.64 [R1+0x530], R20 ;  /* 0x0005301401007387 */ /* 0x001fe80000100a00 */
[----:B------:R0:W-:Y:S01]  /*2224e0*/  STL [R1+0x538], R22 ;  /* 0x0005381601007387 */ /* 0x0001e20000100800 */
[----:B------:R-:W-:-:S03]  /*2224f0*/  IMAD.MOV.U32 R6, RZ, RZ, R23 ;  /* 0x000000ffff067224 */ /* 0x000fc600078e0017 */
[----:B0-----:R-:W4:Y:S04]  /*222500*/  LDL.LU.64 R22, [R1+0x7ff8] ;  /* 0x007ff80001167983 */ /* 0x001f280000300a00 */
[----:B------:R-:W-:Y:S01]  /*222510*/  STSM.16.M88.4 [R24], R16 ;  /* 0x0000001018007844 */ /* 0x000fe20000000200 */
[----:B------:R-:W-:Y:S06]  /*222520*/  BAR.SYNC.DEFER_BLOCKING 0x0 ;  /* 0x0000000000007b1d */ /* 0x000fec0000010000 */
[----:B------:R-:W0:Y:S04]  /*222530*/  LDS.128 R16, [R25] ;  /* 0x0000000019107984 */ /* 0x000e280000000c00 */
[----:B------:R-:W-:Y:S01]  /*222540*/  STL [R1+0x79fc], R6 ;  /* 0x0079fc0601007387 */ /* 0x000fe20000100800 */
[----:B------:R-:W-:Y:S06]  /*222550*/  BAR.SYNC.DEFER_BLOCKING 0x0 ;  /* 0x0000000000007b1d */ /* 0x000fec0000010000 */
[----:B0-----:R-:W-:Y:S04]  /*222560*/  STL.64 [R1+0x520], R16 ;  /* 0x0005201001007387 */ /* 0x001fe80000100a00 */
[----:B------:R2:W-:Y:S02]  /*222570*/  STL.64 [R1+0x528], R18 ;  /* 0x0005281201007387 */ /* 0x0005e40000100a00 */
[----:B--2---:R-:W-:-:S02]  /*222580*/  PRMT R18, R28, 0x5210, R9 ;  /* 0x000052101c127816 */ /* 0x004fc40000000009 */
[----:B---3--:R-:W-:Y:S01]  /*222590*/  PRMT R19, R27, 0x5210, R8 ;  /* 0x000052101b137816 */ /* 0x008fe20000000008 */
[----:B------:R-:W2:Y:S04]  /*2225a0*/  LDL.LU R28, [R1+0x360] ;  /* 0x00036000011c7983 */ /* 0x000ea80000300800 */
[----:B------:R-:W3:Y:S04]  /*2225b0*/  LDL.LU R27, [R1+0x358] ;  /* 0x00035800011b7983 */ /* 0x000ee80000300800 */
[----:B------:R0:W-:Y:S01]  /*2225c0*/  STSM.16.M88.4 [R24], R12 ;  /* 0x0000000c18007844 */ /* 0x0001e20000000200 */
[----:B------:R-:W-:Y:S01]  /*2225d0*/  BAR.SYNC.DEFER_BLOCKING 0x0 ;  /* 0x0000000000007b1d */ /* 0x000fe20000010000 */
[----:B----4-:R-:W-:-:S02]  /*2225e0*/  LOP3.LUT R9, R0, 0xffff, RZ, 0xc0, !PT ;  /* 0x0000ffff00097812 */ /* 0x010fc400078ec0ff */
[----:B------:R-:W-:Y:S02]  /*2225f0*/  LOP3.LUT R8, R2, 0xffff, RZ, 0xc0, !PT ;  /* 0x0000ffff02087812 */ /* 0x000fe400078ec0ff */
[----:B0-----:R-:W-:Y:S02]  /*222600*/  PRMT R13, R4, 0x4210, R9 ;  /* 0x00004210040d7816 */ /* 0x001fe40000000009 */
[----:B------:R-:W-:Y:S02]  /*222610*/  PRMT R14, R5, 0x4210, R8 ;  /* 0x00004210050e7816 */ /* 0x000fe40000000008 */
[----:B------:R-:W-:Y:S02]  /*222620*/  PRMT R17, R23, 0x5210, R10 ;  /* 0x0000521017117816 */ /* 0x000fe4000000000a */
[----:B------:R-:W-:-:S04]  /*222630*/  LOP3.LUT R10, R26, 0xffff, RZ, 0xc0, !PT ;  /* 0x0000ffff1a0a7812 */ /* 0x000fc800078ec0ff */
[----:B------:R-:W-:Y:S02]  /*222640*/  PRMT R15, R7, 0x4210, R10 ;  /* 0x00004210070f7816 */ /* 0x000fe4000000000a */
[----:B------:R-:W0:Y:S01]  /*222650*/  LDS.128 R4, [R25] ;  /* 0x0000000019047984 */ /* 0x000e220000000c00 */
[----:B------:R-:W-:Y:S01]  /*222660*/  BAR.SYNC.DEFER_BLOCKING 0x0 ;  /* 0x0000000000007b1d */ /* 0x000fe20000010000 */
[----:B------:R-:W-:-:S05]  /*222670*/  PRMT R16, R22, 0x5210, R11 ;  /* 0x0000521016107816 */ /* 0x000fca000000000b */
[----:B------:R1:W-:Y:S02]  /*222680*/  STSM.16.M88.4 [R24], R16 ;  /* 0x0000001018007844 */ /* 0x0003e40000000200 */
[----:B------:R-:W-:Y:S06]  /*222690*/  BAR.SYNC.DEFER_BLOCKING 0x0 ;  /* 0x0000000000007b1d */ /* 0x000fec0000010000 */
[----:B------:R-:W4:Y:S02]  /*2226a0*/  LDS.128 R20, [R25] ;  /* 0x0000000019147984 */ /* 0x000f240000000c00 */
[----:B------:R-:W-:Y:S01]  /*2226b0*/  BAR.SYNC.DEFER_BLOCKING 0x0 ;  /* 0x0000000000007b1d */ /* 0x000fe20000010000 */
[----:B------:R-:W-:-:S05]  /*2226c0*/  LOP3.LUT R11, R29, 0xffff, RZ, 0xc0, !PT ;  /* 0x0000ffff1d0b7812 */ /* 0x000fca00078ec0ff */
[----:B------:R-:W3:Y:S04]  /*2226d0*/  LDL.LU R29, [R1+0x364] ;  /* 0x00036400011d7983 */ /* 0x000ee80000300800 */
[----:B------:R-:W3:Y:S04]  /*2226e0*/  LDL.LU R0, [R1+0x1e24] ;  /* 0x001e240001007983 */ /* 0x000ee80000300800 */
[----:B------:R-:W3:Y:S04]  /*2226f0*/  LDL.LU R2, [R1+0x1e20] ;  /* 0x001e200001027983 */ /* 0x000ee80000300800 */
[----:B0-----:R0:W-:Y:S01]  /*222700*/  STL.64 [R1+0x510], R4 ;  /* 0x0005100401007387 */ /* 0x0011e20000100a00 */
[----:B------:R-:W-:-:S03]  /*222710*/  PRMT R12, R3, 0x4210, R11 ;  /* 0x00004210030c7816 */ /* 0x000fc6000000000b */
[----:B------:R4:W-:Y:S04]  /*222720*/  STL [R1+0x51c], R7 ;  /* 0x00051c0701007387 */ /* 0x0009e80000100800 */
[----:B------:R-:W3:Y:S04]  /*222730*/  LDL.LU R3, [R1+0x1dd8] ;  /* 0x001dd80001037983 */ /* 0x000ee80000300800 */
[----:B-1----:R-:W3:Y:S04]  /*222740*/  LDL.LU R16, [R1+0x1dd4] ;  /* 0x001dd40001107983 */ /* 0x002ee80000300800 */
[----:B0-----:R-:W3:Y:S04]  /*222750*/  LDL.LU R4, [R1+0x1b88] ;  /* 0x001b880001047983 */ /* 0x001ee80000300800 */
[----:B------:R-:W3:Y:S04]  /*222760*/  LDL.LU R17, [R1+0x1b84] ;  /* 0x001b840001117983 */ /* 0x000ee80000300800 */
[----:B------:R-:W3:Y:S04]  /*222770*/  LDL.LU R18, [R1+0x1b80] ;  /* 0x001b800001127983 */ /* 0x000ee80000300800 */
[----:B------:R-:W3:Y:S04]  /*222780*/  LDL.LU R19, [R1+0x1b7c] ;  /* 0x001b7c0001137983 */ /* 0x000ee80000300800 */
[----:B------:R-:W3:Y:S04]  /*222790*/  LDL.LU R5, [R1+0x324] ;  /* 0x0003240001057983 */ /* 0x000ee80000300800 */
[----:B------:R2:W-:Y:S01]  /*2227a0*/  STSM.16.M88.4 [R24], R12 ;  /* 0x0000000c18007844 */ /* 0x0005e20000000200 */
[----:B------:R-:W-:Y:S01]  /*2227b0*/  BAR.SYNC.DEFER_BLOCKING 0x0 ;  /* 0x0000000000007b1d */ /* 0x000fe20000010000 */
[----:B----4-:R-:W-:-:S05]  /*2227c0*/  IMAD.MOV.U32 R7, RZ, RZ, R21 ;  /* 0x000000ffff077224 */ /* 0x010fca00078e0015 */
[----:B------:R0:W-:Y:S04]  /*2227d0*/  STL [R1+0x500], R20 ;  /* 0x0005001401007387 */ /* 0x0001e80000100800 */
[----:B------:R1:W-:Y:S04]  /*2227e0*/  STL.64 [R1+0x508], R22 ;  /* 0x0005081601007387 */ /* 0x0003e80000100a00 */
[----:B------:R4:W-:Y:S04]  /*2227f0*/  STL.64 [R1+0x7a18], R6 ;  /* 0x007a180601007387 */ /* 0x0009e80000100a00 */
[----:B------:R-:W4:Y:S01]  /*222800*/  LDL.LU R26, [R1+0x370] ;  /* 0x00037000011a7983 */ /* 0x000f220000300800 */
[----:B--2---:R-:W-:-:S02]  /*222810*/  PRMT R12, R28, 0x5210, R11 ;  /* 0x000052101c0c7816 */ /* 0x004fc4000000000b */
[----:B---3--:R-:W-:Y:S01]  /*222820*/  PRMT R13, R27, 0x5210, R9 ;  /* 0x000052101b0d7816 */ /* 0x008fe20000000009 */
[----:B------:R-:W2:Y:S04]  /*222830*/  LDL.LU R28, [R1+0x36c] ;  /* 0x00036c00011c7983 */ /* 0x000ea80000300800 */
[----:B------:R-:W3:Y:S04]  /*222840*/  LDL.LU R27, [R1+0x374] ;  /* 0x00037400011b7983 */ /* 0x000ee80000300800 */
[----:B------:R-:W2:Y:S04]  /*222850*/  LDL.LU R21, [R1+0x334] ;  /* 0x0003340001157983 */ /* 0x000ea80000300800 */
[----:B0-----:R-:W2:Y:S04]  /*222860*/  LDL.LU R20, [R1+0x5460] ;  /* 0x0054600001147983 */ /* 0x001ea80000300800 */
[----:B-1----:R-:W3:Y:S04]  /*222870*/  LDL.LU R22, [R1+0x545c] ;  /* 0x00545c0001167983 */ /* 0x002ee80000300800 */
[----:B------:R-:W3:Y:S01]  /*222880*/  LDL.LU R23, [R1+0x5410] ;  /* 0x0054100001177983 */ /* 0x000ee20000300800 */
[----:B------:R-:W-:-:S02]  /*222890*/  PRMT R14, R29, 0x5210, R8 ;  /* 0x000052101d0e7816 */ /* 0x000fc40000000008 */
[----:B------:R-:W-:Y:S02]  /*2228a0*/  LOP3.LUT R9, R0, 0xffff, RZ, 0xc0, !PT ;  /* 0x0000ffff00097812 */ /* 0x000fe400078ec0ff */
[----:B------:R-:W-:Y:S02]  /*2228b0*/  LOP3.LUT R8, R2, 0xffff, RZ, 0xc0, !PT ;  /* 0x0000ffff02087812 */ /* 0x000fe400078ec0ff */
[----:B----4-:R-:W-:Y:S02]  /*2228c0*/  LOP3.LUT R7, R3, 0xffff, RZ, 0xc0, !PT ;  /* 0x0000ffff03077812 */ /* 0x010fe400078ec0ff */
[----:B------:R-:W-:Y:S02]  /*2228d0*/  LOP3.LUT R6, R16, 0xffff, RZ, 0xc0, !PT ;  /* 0x0000ffff10067812 */ /* 0x000fe400078ec0ff */
[----:B------:R-:W-:Y:S01]  /*2228e0*/  PRMT R16, R4, 0x4210, R9 ;  /* 0x0000421004107816 */ /* 0x000fe20000000009 */
[----:B---3--:R-:W-:Y:S04]  /*2228f0*/  STL.64 [R1+0x7ff0], R22 ;  /* 0x007ff01601007387 */ /* 0x008fe80000100a00 */
[----:B--2---:R-:W-:Y:S04]  /*222900*/  STL.64 [R1+0x7fe8], R20 ;  /* 0x007fe81401007387 */ /* 0x004fe80000100a00 */
[----:B------:R-:W0:Y:S04]  /*222910*/  LDS.128 R20, [R25] ;  /* 0x0000000019147984 */ /* 0x000e280000000c00 */
[----:B------:R-:W2:Y:S04]  /*222920*/  LDL.LU R29, [R1+0x540c] ;  /* 0x00540c00011d7983 */ /* 0x000ea80000300800 */
[----:B------:R-:W3:Y:S04]  /*222930*/  LDL.LU R0, [R1+0x1b98] ;  /* 0x001b980001007983 */ /* 0x000ee80000300800 */
[----:B------:R-:W4:Y:S04]  /*222940*/  LDL.LU R2, [R1+0x1b94] ;  /* 0x001b940001027983 */ /* 0x000f280000300800 */
[----:B------:R-:W3:Y:S04]  /*222950*/  LDL.LU R3, [R1+0x1b90] ;  /* 0x001b900001037983 */ /* 0x000ee80000300800 */
[----:B------:R-:W4:Y:S04]  /*222960*/  LDL.LU R4, [R1+0x1b8c] ;  /* 0x001b8c0001047983 */ /* 0x000f280000300800 */
[----:B0-----:R-:W-:Y:S04]  /*222970*/  STL.64 [R1+0x4f0], R20 ;  /* 0x0004f01401007387 */ /* 0x001fe80000100a00 */
[----:B------:R0:W-:Y:S01]  /*222980*/  STL.64 [R1+0x4f8], R22 ;  /* 0x0004f81601007387 */ /* 0x0001e20000100a00 */
[----:B------:R-:W-:Y:S06]  /*222990*/  BAR.SYNC.DEFER_BLOCKING 0x0 ;  /* 0x0000000000007b1d */ /* 0x000fec0000010000 */
[----:B0-----:R-:W3:Y:S04]  /*2229a0*/  LDL.LU.64 R22, [R1+0x7ff0] ;  /* 0x007ff00001167983 */ /* 0x001ee80000300a00 */
[----:B------:R-:W4:Y:S01]  /*2229b0*/  LDL.LU.64 R20, [R1+0x7fe8] ;  /* 0x007fe80001147983 */ /* 0x000f220000300a00 */
[----:B------:R-:W-:-:S02]  /*2229c0*/  PRMT R17, R17, 0x4210, R8 ;  /* 0x0000421011117816 */ /* 0x000fc40000000008 */
[----:B------:R-:W-:Y:S02]  /*2229d0*/  PRMT R18, R18, 0x4210, R7 ;  /* 0x0000421012127816 */ /* 0x000fe40000000007 */
[----:B------:R-:W-:-:S05]  /*2229e0*/  PRMT R19, R19, 0x4210, R6 ;  /* 0x0000421013137816 */ /* 0x000fca0000000006 */
[----:B------:R-:W-:Y:S01]  /*2229f0*/  STSM.16.M88.4 [R24], R16 ;  /* 0x0000001018007844 */ /* 0x000fe20000000200 */
[----:B------:R-:W-:Y:S01]  /*222a00*/  BAR.SYNC.DEFER_BLOCKING 0x0 ;  /* 0x0000000000007b1d */ /* 0x000fe20000010000 */
[----:B------:R-:W-:-:S05]  /*222a10*/  PRMT R15, R5, 0x5210, R10 ;  /* 0x00005210050f7816 */ /* 0x000fca000000000a */
[----:B------:R-:W0:Y:S02]  /*222a20*/  LDS.128 R16, [R25] ;  /* 0x0000000019107984 */ /* 0x000e240000000c00 */
[----:B------:R-:W-:Y:S06]  /*222a30*/  BAR.SYNC.DEFER_BLOCKING 0x0 ;  /* 0x0000000000007b1d */ /* 0x000fec0000010000 */
[----:B------:R1:W-:Y:S02]  /*222a40*/  STSM.16.M88.4 [R24], R12 ;  /* 0x0000000c18007844 */ /* 0x0003e40000000200 */
[----:B------:R-:W-:Y:S06]  /*222a50*/  BAR.SYNC.DEFER_BLOCKING 0x0 ;  /* 0x0000000000007b1d */ /* 0x000fec0000010000 */
[----:B0-----:R-:W-:Y:S01]  /*222a60*/  STL [R1+0x4e0], R16 ;  /* 0x0004e01001007387 */ /* 0x001fe20000100800 */
[----:B-1----:R-:W-:-:S03]  /*222a70*/  PRMT R14, R27, 0x5210, R7 ;  /* 0x000052101b0e7816 */ /* 0x002fc60000000007 */
[----:B------:R-:W-:Y:S01]  /*222a80*/  STL.64 [R1+0x4e8], R18 ;  /* 0x0004e81201007387 */ /* 0x000fe20000100a00 */
[----:B------:R-:W-:Y:S01]  /*222a90*/  PRMT R12, R26, 0x5210, R9 ;  /* 0x000052101a0c7816 */ /* 0x000fe20000000009 */
[----:B------:R-:W-:Y:S01]  /*222aa0*/  IMAD.MOV.U32 R5, RZ, RZ, R17 ;  /* 0x000000ffff057224 */ /* 0x000fe200078e0011 */
[----:B------:R-:W-:Y:S01]  /*222ab0*/  PRMT R13, R28, 0x5210, R8 ;  /* 0x000052101c0d7816 */ /* 0x000fe20000000008 */
[----:B------:R-:W4:Y:S04]  /*222ac0*/  LDL.LU R26, [R1+0x380] ;  /* 0x00038000011a7983 */ /* 0x000f280000300800 */
[----:B------:R-:W4:Y:S04]  /*222ad0*/  LDL.LU R28, [R1+0x37c] ;  /* 0x00037c00011c7983 */ /* 0x000f280000300800 */
[----:B------:R-:W4:Y:S01]  /*222ae0*/  LDL.LU R27, [R1+0x384] ;  /* 0x00038400011b7983 */ /* 0x000f220000300800 */
[----:B--2---:R-:W-:-:S03]  /*222af0*/  LOP3.LUT R11, R29, 0xffff, RZ, 0xc0, !PT ;  /* 0x0000ffff1d0b7812 */ /* 0x004fc600078ec0ff */
[----:B------:R-:W2:Y:S01]  /*222b00*/  LDL.LU R29, [R1+0x1e38] ;  /* 0x001e3800011d7983 */ /* 0x000ea20000300800 */
[----:B---3--:R-:W-:Y:S02]  /*222b10*/  LOP3.LUT R7, R22, 0xffff, RZ, 0xc0, !PT ;  /* 0x0000ffff16077812 */ /* 0x008fe400078ec0ff */
[----:B----4-:R-:W-:Y:S02]  /*222b20*/  PRMT R15, R21, 0x5210, R6 ;  /* 0x00005210150f7816 */ /* 0x010fe40000000006 */
[----:B------:R-:W-:Y:S02]  /*222b30*/  LOP3.LUT R6, R23, 0xffff, RZ, 0xc0, !PT ;  /* 0x0000ffff17067812 */ /* 0x000fe400078ec0ff */
[----:B------:R-:W-:Y:S02]  /*222b40*/  PRMT R23, R4, 0x4210, R11 ;  /* 0x0000421004177816 */ /* 0x000fe4000000000b */
[----:B------:R-:W-:Y:S02]  /*222b50*/  PRMT R21, R2, 0x4210, R7 ;  /* 0x0000421002157816 */ /* 0x000fe40000000007 */
[----:B------:R-:W-:Y:S01]  /*222b60*/  PRMT R22, R3, 0x4210, R6 ;  /* 0x0000421003167816 */ /* 0x000fe20000000006 */
[----:B------:R-:W-:Y:S04]  /*222b70*/  STL.64 [R1+0x7fe0], R6 ;  /* 0x007fe00601007387 */ /* 0x000fe80000100a00 */
[----:B------:R-:W-:Y:S04]  /*222b80*/  STL [R1+0x7fd8], R5 ;  /* 0x007fd80501007387 */ /* 0x000fe80000100800 */
[----:B------:R-:W0:Y:S01]  /*222b90*/  LDS.128 R4, [R25] ;  /* 0x0000000019047984 */ /* 0x000e220000000c00 */
[----:B------:R-:W-:Y:S01]  /*222ba0*/  BAR.SYNC.DEFER_BLOCKING 0x0 ;  /* 0x0000000000007b1d */ /* 0x000fe20000010000 */
[----:B------:R-:W-:-:S05]  /*222bb0*/  LOP3.LUT R8, R20, 0xffff, RZ, 0xc0, !PT ;  /* 0x0000ffff14087812 */ /* 0x000fca00078ec0ff */
[----:B------:R1:W-:Y:S02]  /*222bc0*/  STSM.16.M88.4 [R24], R12 ;  /* 0x0000000c18007844 */ /* 0x0003e40000000200 */
[----:B------:R-:W-:Y:S01]  /*222bd0*/  BAR.SYNC.DEFER_BLOCKING 0x0 ;  /* 0x0000000000007b1d */ /* 0x000fe20000010000 */
[----:B------:R-:W-:-:S05]  /*222be0*/  PRMT R20, R0, 0x4210, R8 ;  /* 0x0000421000147816 */ /* 0x000fca0000000008 */
[----:B------:R-:W3:Y:S04]  /*222bf0*/  LDL.LU R0, [R1+0x1e34] ;  /* 0x001e340001007983 */ /* 0x000ee80000300800 */
[----:B------:R-:W4:Y:S04]  /*222c00*/  LDL.LU R3, [R1+0x1de8] ;  /* 0x001de80001037983 */ /* 0x000f280000300800 */
[----:B0-----:R-:W-:Y:S04]  /*222c10*/  STL.64 [R1+0x4d0], R4 ;  /* 0x0004d00401007387 */ /* 0x001fe80000100a00 */
[----:B------:R-:W-:Y:S04]  /*222c20*/  STL.64 [R1+0x4d8], R6 ;  /* 0x0004d80601007387 */ /* 0x000fe80000100a00 */
[----:B-1----:R-:W4:Y:S04]  /*222c30*/  LDL.LU R13, [R1+0x1de4] ;  /* 0x001de400010d7983 */ /* 0x002f280000300800 */
[----:B------:R-:W4:Y:S04]  /*222c40*/  LDL.LU R14, [R1+0x1ba8] ;  /* 0x001ba800010e7983 */ /* 0x000f280000300800 */
[----:B------:R-:W4:Y:S04]  /*222c50*/  LDL.LU R15, [R1+0x1ba4] ;  /* 0x001ba400010f7983 */ /* 0x000f280000300800 */
[----:B------:R-:W4:Y:S04]  /*222c60*/  LDL.LU R16, [R1+0x1ba0] ;  /* 0x001ba00001107983 */ /* 0x000f280000300800 */
[----:B------:R-:W4:Y:S04]  /*222c70*/  LDL.LU R17, [R1+0x1b9c] ;  /* 0x001b9c0001117983 */ /* 0x000f280000300800 */
[----:B------:R-:W4:Y:S04]  /*222c80*/  LDL.LU R2, [R1+0x344] ;  /* 0x0003440001027983 */ /* 0x000f280000300800 */
[----:B------:R-:W0:Y:S01]  /*222c90*/  LDS.128 R4, [R25] ;  /* 0x0000000019047984 */ /* 0x000e220000000c00 */
[----:B------:R-:W-:Y:S06]  /*222ca0*/  BAR.SYNC.DEFER_BLOCKING 0x0 ;  /* 0x0000000000007b1d */ /* 0x000fec0000010000 */
[----:B0-----:R0:W-:Y:S04]  /*222cb0*/  STL.64 [R1+0x4c0], R4 ;  /* 0x0004c00401007387 */ /* 0x0011e80000100a00 */
[----:B------:R1:W-:Y:S01]  /*222cc0*/  STL [R1+0x4c8], R6 ;  /* 0x0004c80601007387 */ /* 0x0003e20000100800 */
[----:B0-----:R-:W-:-:S03]  /*222cd0*/  IMAD.MOV.U32 R4, RZ, RZ, R7 ;  /* 0x000000ffff047224 */ /* 0x001fc600078e0007 */
[----:B-1----:R-:W2:Y:S04]  /*222ce0*/  LDL.LU.64 R6, [R1+0x7fe0] ;  /* 0x007fe00001067983 */ /* 0x002ea80000300a00 */
[----:B------:R-:W3:Y:S04]  /*222cf0*/  LDL.LU R5, [R1+0x7fd8] ;  /* 0x007fd80001057983 */ /* 0x000ee80000300800 */
[----:B------:R-:W-:Y:S01]  /*222d00*/  STSM.16.M88.4 [R24], R20 ;  /* 0x0000001418007844 */ /* 0x000fe20000000200 */
[----:B------:R-:W-:Y:S06]  /*222d10*/  BAR.SYNC.DEFER_BLOCKING 0x0 ;  /* 0x0000000000007b1d */ /* 0x000fec0000010000 */
[----:B---3--:R0:W-:Y:S04]  /*222d20*/  STL.64 [R1+0x79d0], R4 ;  /* 0x0079d00401007387 */ /* 0x0081e80000100a00 */
[----:B------:R-:W3:Y:S04]  /*222d30*/  LDL.LU R18, [R1+0x390] ;  /* 0x0003900001127983 */ /* 0x000ee80000300800 */
[----:B------:R-:W3:Y:S01]  /*222d40*/  LDL.LU R19, [R1+0x38c] ;  /* 0x00038c0001137983 */ /* 0x000ee20000300800 */
[----:B--2---:R-:W-:-:S02]  /*222d50*/  PRMT R9, R28, 0x5210, R7 ;  /* 0x000052101c097816 */ /* 0x004fc40000000007 */
[----:B------:R-:W-:Y:S02]  /*222d60*/  PRMT R10, R27, 0x5210, R6 ;  /* 0x000052101b0a7816 */ /* 0x000fe40000000006 */
[----:B------:R-:W-:Y:S02]  /*222d70*/  LOP3.LUT R7, R29, 0xffff, RZ, 0xc0, !PT ;  /* 0x0000ffff1d077812 */ /* 0x000fe400078ec0ff */
[----:B------:R-:W-:Y:S02]  /*222d80*/  LOP3.LUT R6, R0, 0xffff, RZ, 0xc0, !PT ;  /* 0x0000ffff00067812 */ /* 0x000fe400078ec0ff */
[----:B----4-:R-:W-:Y:S02]  /*222d90*/  PRMT R12, R14, 0x4210, R7 ;  /* 0x000042100e0c7816 */ /* 0x010fe40000000007 */
[----:B0-----:R-:W-:Y:S02]  /*222da0*/  LOP3.LUT R5, R3, 0xffff, RZ, 0xc0, !PT ;  /* 0x0000ffff03057812 */ /* 0x001fe400078ec0ff */
[----:B------:R-:W-:-:S02]  /*222db0*/  LOP3.LUT R4, R13, 0xffff, RZ, 0xc0, !PT ;  /* 0x0000ffff0d047812 */ /* 0x000fc400078ec0ff */
[----:B------:R-:W-:Y:S02]  /*222dc0*/  PRMT R13, R15, 0x4210, R6 ;  /* 0x000042100f0d7816 */ /* 0x000fe40000000006 */
[----:B------:R-:W-:Y:S02]  /*222dd0*/  PRMT R14, R16, 0x4210, R5 ;  /* 0x00004210100e7816 */ /* 0x000fe40000000005 */
[----:B------:R-:W-:Y:S02]  /*222de0*/  PRMT R15, R17, 0x4210, R4 ;  /* 0x00004210110f7816 */ /* 0x000fe40000000004 */
[----:B------:R-:W-:Y:S01]  /*222df0*/  PRMT R8, R26, 0x5210, R8 ;  /* 0x000052101a087816 */ /* 0x000fe20000000008 */
[----:B---3--:R-:W-:Y:S04]  /*222e00*/  STL.64 [R1+0x7fd0], R18 ;  /* 0x007fd01201007387 */ /* 0x008fe80000100a00 */
[----:B------:R-:W0:Y:S04]  /*222e10*/  LDS.128 R16, [R25] ;  /* 0x0000000019107984 */ /* 0x000e280000000c00 */
[----:B------:R-:W2:Y:S04]  /*222e20*/  LDL.LU R21, [R1+0x394] ;  /* 0x0003940001157983 */ /* 0x000ea80000300800 */
        /* <DEDUP_REMOVED lines=8> */
[----:B------:R-:W3:Y:S01]  /*222eb0*/  LDL.LU R3, [R1+0x1bac] ;  /* 0x001bac0001037983 */ /* 0x000ee20000300800 */
[----:B------:R-:W-:Y:S06]  /*222ec0*/  BAR.SYNC.DEFER_BLOCKING 0x0 ;  /* 0x0000000000007b1d */ /* 0x000fec0000010000 */
[----:B0-----:R-:W-:Y:S04]  /*222ed0*/  STL.64 [R1+0x4b0], R16 ;  /* 0x0004b01001007387 */ /* 0x001fe80000100a00 */
[----:B------:R0:W-:Y:S04]  /*222ee0*/  STL.64 [R1+0x4b8], R18 ;  /* 0x0004b81201007387 */ /* 0x0001e80000100a00 */
[----:B0-----:R-:W3:Y:S04]  /*222ef0*/  LDL.LU.64 R18, [R1+0x7fd0] ;  /* 0x007fd00001127983 */ /* 0x001ee80000300a00 */
[----:B------:R-:W-:Y:S01]  /*222f00*/  STSM.16.M88.4 [R24], R12 ;  /* 0x0000000c18007844 */ /* 0x000fe20000000200 */
[----:B------:R-:W-:Y:S06]  /*222f10*/  BAR.SYNC.DEFER_BLOCKING 0x0 ;  /* 0x0000000000007b1d */ /* 0x000fec0000010000 */
[----:B------:R-:W0:Y:S02]  /*222f20*/  LDS.128 R12, [R25] ;  /* 0x00000000190c7984 */ /* 0x000e240000000c00 */
[----:B------:R-:W-:Y:S01]  /*222f30*/  BAR.SYNC.DEFER_BLOCKING 0x0 ;  /* 0x0000000000007b1d */ /* 0x000fe20000010000 */
[----:B------:R-:W-:-:S05]  /*222f40*/  PRMT R11, R2, 0x5210, R11 ;  /* 0x00005210020b7816 */ /* 0x000fca000000000b */
[----:B------:R-:W-:Y:S02]  /*222f50*/  STSM.16.M88.4 [R24], R8 ;  /* 0x0000000818007844 */ /* 0x000fe40000000200 */
[----:B------:R-:W-:Y:S06]  /*222f60*/  BAR.SYNC.DEFER_BLOCKING 0x0 ;  /* 0x0000000000007b1d */ /* 0x000fec0000010000 */
[----:B0-----:R-:W-:Y:S04]  /*222f70*/  STL.64 [R1+0x4a0], R12 ;  /* 0x0004a00c01007387 */ /* 0x001fe80000100a00 */
[----:B------:R2:W-:Y:S01]  /*222f80*/  STL [R1+0x4a8], R14 ;  /* 0x0004a80e01007387 */ /* 0x0005e20000100800 */
[----:B------:R-:W-:-:S05]  /*222f90*/  IMAD.MOV.U32 R2, RZ, RZ, R15 ;  /* 0x000000ffff027224 */ /* 0x000fca00078e000f */
[----:B------:R-:W-:Y:S01]  /*222fa0*/  STL [R1+0x794c], R2 ;  /* 0x00794c0201007387 */ /* 0x000fe20000100800 */
[----:B--2---:R-:W-:Y:S02]  /*222fb0*/  PRMT R14, R21, 0x5210, R5 ;  /* 0x00005210150e7816 */ /* 0x004fe40000000005 */
[----:B----4-:R-:W-:Y:S02]  /*222fc0*/  LOP3.LUT R8, R22, 0xffff, RZ, 0xc0, !PT ;  /* 0x0000ffff16087812 */ /* 0x010fe400078ec0ff */
[----:B---3--:R-:W-:Y:S02]  /*222fd0*/  LOP3.LUT R9, R27, 0xffff, RZ, 0xc0, !PT ;  /* 0x0000ffff1b097812 */ /* 0x008fe400078ec0ff */
[----:B------:R-:W-:Y:S01]  /*222fe0*/  LOP3.LUT R5, R23, 0xffff, RZ, 0xc0, !PT ;  /* 0x0000ffff17057812 */ /* 0x000fe200078ec0ff */
[----:B------:R-:W2:Y:S01]  /*222ff0*/  LDL.LU R27, [R1+0x3a4] ;  /* 0x0003a400011b7983 */ /* 0x000ea20000300800 */
[----:B------:R-:W-:Y:S02]  /*223000*/  PRMT R16, R28, 0x4210, R8 ;  /* 0x000042101c107816 */ /* 0x000fe40000000008 */
[----:B------:R-:W-:-:S02]  /*223010*/  PRMT R17, R29, 0x4210, R9 ;  /* 0x000042101d117816 */ /* 0x000fc40000000009 */
[----:B------:R-:W3:Y:S04]  /*223020*/  LDL.LU R29, [R1+0x3a0] ;  /* 0x0003a000011d7983 */ /* 0x000ee80000300800 */
[----:B------:R-:W4:Y:S01]  /*223030*/  LDL.LU R28, [R1+0x3a8] ;  /* 0x0003a800011c7983 */ /* 0x000f220000300800 */
[----:B------:R-:W-:Y:S02]  /*223040*/  PRMT R15, R20, 0x5210, R4 ;  /* 0x00005210140f7816 */ /* 0x000fe40000000004 */
[----:B------:R-:W-:Y:S02]  /*223050*/  PRMT R13, R19, 0x5210, R6 ;  /* 0x00005210130d7816 */ /* 0x000fe40000000006 */
[----:B------:R-:W-:Y:S02]  /*223060*/  LOP3.LUT R6, R26, 0xffff, RZ, 0xc0, !PT ;  /* 0x0000ffff1a067812 */ /* 0x000fe400078ec0ff */
[----:B------:R-:W-:-:S02]  /*223070*/  PRMT R12, R18, 0x5210, R7 ;  /* 0x00005210120c7816 */ /* 0x000fc40000000007 */
[----:B------:R-:W-:Y:S02]  /*223080*/  PRMT R18, R0, 0x4210, R5 ;  /* 0x0000421000127816 */ /* 0x000fe40000000005 */
[----:B------:R-:W-:-:S05]  /*223090*/  PRMT R19, R3, 0x4210, R6 ;  /* 0x0000421003137816 */ /* 0x000fca0000000006 */
[----:B------:R-:W-:Y:S04]  /*2230a0*/  STL.64 [R1+0x7fc8], R18 ;  /* 0x007fc81201007387 */ /* 0x000fe80000100a00 */
[----:B------:R-:W-:Y:S04]  /*2230b0*/  STL.64 [R1+0x7fc0], R16 ;  /* 0x007fc01001007387 */ /* 0x000fe80000100a00 */
[----:B------:R-:W0:Y:S01]  /*2230c0*/  LDS.128 R16, [R25] ;  /* 0x0000000019107984 */ /* 0x000e220000000c00 */
[----:B------:R-:W-:Y:S06]  /*2230d0*/  BAR.SYNC.DEFER_BLOCKING 0x0 ;  /* 0x0000000000007b1d */ /* 0x000fec0000010000 */
[----:B------:R-:W4:Y:S04]  /*2230e0*/  LDL.LU R26, [R1+0x1e54] ;  /* 0x001e5400011a7983 */ /* 0x000f280000300800 */
[----:B------:R-:W4:Y:S04]  /*2230f0*/  LDL.LU R0, [R1+0x1e4c] ;  /* 0x001e4c0001007983 */ /* 0x000f280000300800 */
[----:B------:R1:W-:Y:S01]  /*223100*/  STSM.16.M88.4 [R24], R12 ;  /* 0x0000000c18007844 */ /* 0x0003e20000000200 */
[----:B------:R-:W-:Y:S06]  /*223110*/  BAR.SYNC.DEFER_BLOCKING 0x0 ;  /* 0x0000000000007b1d */ /* 0x000fec0000010000 */
[----:B0-----:R-:W-:Y:S04]  /*223120*/  STL.64 [R1+0x490], R16 ;  /* 0x0004901001007387 */ /* 0x001fe80000100a00 */
[----:B------:R-:W-:Y:S04]  /*223130*/  STL.64 [R1+0x498], R18 ;  /* 0x0004981201007387 */ /* 0x000fe80000100a00 */
[----:B------:R-:W4:Y:S04]  /*223140*/  LDL.LU R7, [R1+0x1e04] ;  /* 0x001e040001077983 */ /* 0x000f280000300800 */
[----:B------:R-:W4:Y:S04]  /*223150*/  LDL.LU R11, [R1+0x1e00] ;  /* 0x001e0000010b7983 */ /* 0x000f280000300800 */
[----:B------:R-:W4:Y:S04]  /*223160*/  LDL.LU R20, [R1+0x1bf0] ;  /* 0x001bf00001147983 */ /* 0x000f280000300800 */
[----:B------:R-:W4:Y:S04]  /*223170*/  LDL.LU R21, [R1+0x1bdc] ;  /* 0x001bdc0001157983 */ /* 0x000f280000300800 */
[----:B-1----:R-:W4:Y:S04]  /*223180*/  LDL.LU R12, [R1+0x1bec] ;  /* 0x001bec00010c7983 */ /* 0x002f280000300800 */
[----:B------:R-:W4:Y:S04]  /*223190*/  LDL.LU R13, [R1+0x1bcc] ;  /* 0x001bcc00010d7983 */ /* 0x000f280000300800 */
[----:B------:R-:W4:Y:S04]  /*2231a0*/  LDL.LU R14, [R1+0x35c] ;  /* 0x00035c00010e7983 */ /* 0x000f280000300800 */
[----:B------:R-:W0:Y:S01]  /*2231b0*/  LDS.128 R16, [R25] ;  /* 0x0000000019107984 */ /* 0x000e220000000c00 */
[----:B------:R-:W-:Y:S01]  /*2231c0*/  BAR.SYNC.DEFER_BLOCKING 0x0 ;  /* 0x0000000000007b1d */ /* 0x000fe20000010000 */
[----:B0-----:R-:W-:-:S02]  /*2231d0*/  IMAD.MOV.U32 R4, RZ, RZ, R19 ;  /* 0x000000ffff047224 */ /* 0x001fc400078e0013 */
[----:B------:R-:W-:Y:S02]  /*2231e0*/  IMAD.MOV.U32 R3, RZ, RZ, R17 ;  /* 0x000000ffff037224 */ /* 0x000fe400078e0011 */
[----:B------:R-:W-:Y:S01]  /*2231f0*/  IMAD.MOV.U32 R2, RZ, RZ, R18 ;  /* 0x000000ffff027224 */ /* 0x000fe200078e0012 */
[----:B------:R0:W-:Y:S04]  /*223200*/  STL [R1+0x480], R16 ;  /* 0x0004801001007387 */ /* 0x0001e80000100800 */
[----:B------:R-:W4:Y:S04]  /*223210*/  LDL.LU.64 R18, [R1+0x7fc8] ;  /* 0x007fc80001127983 */ /* 0x000f280000300a00 */
[----:B0-----:R-:W4:Y:S04]  /*223220*/  LDL.LU.64 R16, [R1+0x7fc0] ;  /* 0x007fc00001107983 */ /* 0x001f280000300a00 */
[----:B------:R-:W-:Y:S04]  /*223230*/  STL [R1+0x7b7c], R4 ;  /* 0x007b7c0401007387 */ /* 0x000fe80000100800 */
[----:B------:R0:W-:Y:S04]  /*223240*/  STL.64 [R1+0x7968], R2 ;  /* 0x0079680201007387 */ /* 0x0001e80000100a00 */
[----:B------:R-:W4:Y:S04]  /*223250*/  LDL.LU R22, [R1+0x3b4] ;  /* 0x0003b40001167983 */ /* 0x000f280000300800 */
[----:B------:R-:W4:Y:S01]  /*223260*/  LDL.LU R23, [R1+0x3b0] ;  /* 0x0003b00001177983 */ /* 0x000f220000300800 */
[----:B--2---:R-:W-:-:S02]  /*223270*/  PRMT R8, R27, 0x5210, R8 ;  /* 0x000052101b087816 */ /* 0x004fc40000000008 */
[----:B---3--:R-:W-:Y:S02]  /*223280*/  PRMT R9, R29, 0x5210, R9 ;  /* 0x000052101d097816 */ /* 0x008fe40000000009 */
[----:B----4-:R-:W-:Y:S02]  /*223290*/  PRMT R10, R28, 0x5210, R5 ;  /* 0x000052101c0a7816 */ /* 0x010fe40000000005 */
[----:B------:R-:W-:Y:S01]  /*2232a0*/  LOP3.LUT R5, R26, 0xffff, RZ, 0xc0, !PT ;  /* 0x0000ffff1a057812 */ /* 0x000fe200078ec0ff */
[----:B------:R1:W-:Y:S04]  /*2232b0*/  STL.64 [R1+0x7fb0], R22 ;  /* 0x007fb01601007387 */ /* 0x0003e80000100a00 */
[----:B------:R-:W2:Y:S04]  /*2232c0*/  LDL.LU R27, [R1+0x3b8] ;  /* 0x0003b800011b7983 */ /* 0x000ea80000300800 */
[----:B------:R-:W3:Y:S04]  /*2232d0*/  LDL.LU R29, [R1+0x368] ;  /* 0x00036800011d7983 */ /* 0x000ee80000300800 */
[----:B------:R-:W4:Y:S04]  /*2232e0*/  LDL.LU R28, [R1+0x5480] ;  /* 0x00548000011c7983 */ /* 0x000f280000300800 */
[----:B------:R-:W3:Y:S04]  /*2232f0*/  LDL.LU R26, [R1+0x547c] ;  /* 0x00547c00011a7983 */ /* 0x000ee80000300800 */
[----:B------:R-:W2:Y:S04]  /*223300*/  LDL.LU R15, [R1+0x543c] ;  /* 0x00543c00010f7983 */ /* 0x000ea80000300800 */
[----:B------:R2:W-:Y:S01]  /*223310*/  STSM.16.M88.4 [R24], R16 ;  /* 0x0000001018007844 */ /* 0x0005e20000000200 */
[----:B------:R-:W-:Y:S01]  /*223320*/  BAR.SYNC.DEFER_BLOCKING 0x0 ;  /* 0x0000000000007b1d */ /* 0x000fe20000010000 */
[----:B0-----:R-:W-:-:S02]  /*223330*/  LOP3.LUT R3, R7, 0xffff, RZ, 0xc0, !PT ;  /* 0x0000ffff07037812 */ /* 0x001fc400078ec0ff */
[----:B------:R-:W-:Y:S02]  /*223340*/  LOP3.LUT R2, R11, 0xffff, RZ, 0xc0, !PT ;  /* 0x0000ffff0b027812 */ /* 0x000fe400078ec0ff */
[----:B------:R-:W-:Y:S02]  /*223350*/  PRMT R11, R14, 0x5210, R6 ;  /* 0x000052100e0b7816 */ /* 0x000fe40000000006 */
[----:B-1----:R-:W-:Y:S02]  /*223360*/  PRMT R22, R12, 0x4210, R3 ;  /* 0x000042100c167816 */ /* 0x002fe40000000003 */
[----:B------:R-:W-:Y:S02]  /*223370*/  PRMT R23, R13, 0x4210, R2 ;  /* 0x000042100d177816 */ /* 0x000fe40000000002 */
[----:B------:R-:W-:Y:S02]  /*223380*/  LOP3.LUT R4, R0, 0xffff, RZ, 0xc0, !PT ;  /* 0x0000ffff00047812 */ /* 0x000fe400078ec0ff */
[----:B------:R-:W-:-:S02]  /*223390*/  PRMT R20, R20, 0x4210, R5 ;  /* 0x0000421014147816 */ /* 0x000fc40000000005 */
[----:B------:R-:W-:Y:S01]  /*2233a0*/  PRMT R21, R21, 0x4210, R4 ;  /* 0x0000421015157816 */ /* 0x000fe20000000004 */
[----:B--2---:R-:W-:Y:S04]  /*2233b0*/  STL [R1+0x7fb8], R15 ;  /* 0x007fb80f01007387 */ /* 0x004fe80000100800 */
[----:B------:R-:W0:Y:S01]  /*2233c0*/  LDS.128 R12, [R25] ;  /* 0x00000000190c7984 */ /* 0x000e220000000c00 */
[----:B------:R-:W-:Y:S06]  /*2233d0*/  BAR.SYNC.DEFER_BLOCKING 0x0 ;  /* 0x0000000000007b1d */ /* 0x000fec0000010000 */
[----:B------:R-:W2:Y:S04]  /*2233e0*/  LDL.LU R16, [R1+0x5438] ;  /* 0x0054380001107983 */ /* 0x000ea80000300800 */
[----:B------:R-:W2:Y:S04]  /*2233f0*/  LDL.LU R17, [R1+0x1c30] ;  /* 0x001c300001117983 */ /* 0x000ea80000300800 */
[----:B------:R-:W2:Y:S04]  /*223400*/  LDL.LU R18, [R1+0x1c1c] ;  /* 0x001c1c0001127983 */ /* 0x000ea80000300800 */
[----:B------:R-:W2:Y:S04]  /*223410*/  LDL.LU R19, [R1+0x1c10] ;  /* 0x001c100001137983 */ /* 0x000ea80000300800 */
[----:B------:R-:W2:Y:S04]  /*223420*/  LDL.LU R0, [R1+0x1c00] ;  /* 0x001c000001007983 */ /* 0x000ea80000300800 */
[----:B------:R-:W-:Y:S01]  /*223430*/  STSM.16.M88.4 [R24], R20 ;  /* 0x0000001418007844 */ /* 0x000fe20000000200 */
[----:B------:R-:W-:Y:S06]  /*223440*/  BAR.SYNC.DEFER_BLOCKING 0x0 ;  /* 0x0000000000007b1d */ /* 0x000fec0000010000 */
[----:B------:R-:W1:Y:S04]  /*223450*/  LDS.128 R20, [R25] ;  /* 0x0000000019147984 */ /* 0x000e680000000c00 */
[----:B0-----:R-:W-:Y:S04]  /*223460*/  STL.64 [R1+0x470], R12 ;  /* 0x0004700c01007387 */ /* 0x001fe80000100a00 */
[----:B------:R0:W-:Y:S01]  /*223470*/  STL.64 [R1+0x478], R14 ;  /* 0x0004780e01007387 */ /* 0x0001e20000100a00 */
[----:B------:R-:W-:Y:S06]  /*223480*/  BAR.SYNC.DEFER_BLOCKING 0x0 ;  /* 0x0000000000007b1d */ /* 0x000fec0000010000 */
[----:B0-----:R-:W2:Y:S04]  /*223490*/  LDL.LU R15, [R1+0x7fb8] ;  /* 0x007fb800010f7983 */ /* 0x001ea80000300800 */
[----:B-1----:R-:W-:Y:S04]  /*2234a0*/  STL.64 [R1+0x460], R20 ;  /* 0x0004601401007387 */ /* 0x002fe80000100a00 */
[----:B------:R0:W-:Y:S04]  /*2234b0*/  STL.64 [R1+0x468], R22 ;  /* 0x0004681601007387 */ /* 0x0001e80000100a00 */
[----:B0-----:R-:W3:Y:S04]  /*2234c0*/  LDL.LU.64 R22, [R1+0x7fb0] ;  /* 0x007fb00001167983 */ /* 0x001ee80000300a00 */
[----:B------:R4:W-:Y:S01]  /*2234d0*/  STSM.16.M88.4 [R24], R8 ;  /* 0x0000000818007844 */ /* 0x0009e20000000200 */
[----:B------:R-:W-:Y:S01]  /*2234e0*/  BAR.SYNC.DEFER_BLOCKING 0x0 ;  /* 0x0000000000007b1d */ /* 0x000fe20000010000 */
[----:B----4-:R-:W-:-:S02]  /*2234f0*/  LOP3.LUT R8, R28, 0xffff, RZ, 0xc0, !PT ;  /* 0x0000ffff1c087812 */ /* 0x010fc400078ec0ff */
[----:B---3--:R-:W-:Y:S02]  /*223500*/  PRMT R20, R22, 0x5210, R5 ;  /* 0x0000521016147816 */ /* 0x008fe40000000005 */
[----:B------:R-:W-:Y:S02]  /*223510*/  PRMT R21, R23, 0x5210, R4 ;  /* 0x0000521017157816 */ /* 0x000fe40000000004 */
[----:B------:R-:W-:Y:S02]  /*223520*/  PRMT R22, R27, 0x5210, R3 ;  /* 0x000052101b167816 */ /* 0x000fe40000000003 */
[----:B------:R-:W-:Y:S01]  /*223530*/  PRMT R23, R29, 0x5210, R2 ;  /* 0x000052101d177816 */ /* 0x000fe20000000002 */
[----:B------:R-:W3:Y:S04]  /*223540*/  LDL.LU R27, [R1+0x3c0] ;  /* 0x0003c000011b7983 */ /* 0x000ee80000300800 */
[----:B------:R-:W4:Y:S04]  /*223550*/  LDL.LU R29, [R1+0x3bc] ;  /* 0x0003bc00011d7983 */ /* 0x000f280000300800 */
[----:B------:R-:W4:Y:S01]  /*223560*/  LDL.LU R28, [R1+0x3c4] ;  /* 0x0003c400011c7983 */ /* 0x000f220000300800 */
[----:B--2---:R-:W-:-:S03]  /*223570*/  LOP3.LUT R2, R15, 0xffff, RZ, 0xc0, !PT ;  /* 0x0000ffff0f027812 */ /* 0x004fc600078ec0ff */
[----:B------:R-:W0:Y:S01]  /*223580*/  LDS.128 R12, [R25] ;  /* 0x00000000190c7984 */ /* 0x000e220000000c00 */
[----:B------:R-:W-:Y:S06]  /*223590*/  BAR.SYNC.DEFER_BLOCKING 0x0 ;  /* 0x0000000000007b1d */ /* 0x000fec0000010000 */
[----:B------:R-:W-:Y:S02]  /*2235a0*/  STSM.16.M88.4 [R24], R20 ;  /* 0x0000001418007844 */ /* 0x000fe40000000200 */
[----:B------:R-:W-:Y:S06]  /*2235b0*/  BAR.SYNC.DEFER_BLOCKING 0x0 ;  /* 0x0000000000007b1d */ /* 0x000fec0000010000 */
[----:B------:R-:W1:Y:S02]  /*2235c0*/  LDS.128 R20, [R25] ;  /* 0x0000000019147984 */ /* 0x000e640000000c00 */
[----:B------:R-:W-:Y:S01]  /*2235d0*/  BAR.SYNC.DEFER_BLOCKING 0x0 ;  /* 0x0000000000007b1d */ /* 0x000fe20000010000 */
[----:B------:R-:W-:-:S02]  /*2235e0*/  LOP3.LUT R4, R26, 0xffff, RZ, 0xc0, !PT ;  /* 0x0000ffff1a047812 */ /* 0x000fc400078ec0ff */
[----:B------:R-:W-:Y:S02]  /*2235f0*/  LOP3.LUT R5, R16, 0xffff, RZ, 0xc0, !PT ;  /* 0x0000ffff10057812 */ /* 0x000fe400078ec0ff */
[----:B------:R-:W-:Y:S01]  /*223600*/  PRMT R16, R17, 0x4210, R8 ;  /* 0x0000421011107816 */ /* 0x000fe20000000008 */
[----:B------:R-:W2:Y:S04]  /*223610*/  LDL.LU R26, [R1+0x1e68] ;  /* 0x001e6800011a7983 */ /* 0x000ea80000300800 */
[----:B0-----:R0:W-:Y:S04]  /*223620*/  STL [R1+0x450], R12 ;  /* 0x0004500c01007387 */ /* 0x0011e80000100800 */
[----:B------:R1:W-:Y:S01]  /*223630*/  STL.64 [R1+0x458], R14 ;  /* 0x0004580e01007387 */ /* 0x0003e20000100a00 */
[----:B------:R-:W-:-:S03]  /*223640*/  PRMT R17, R18, 0x4210, R4 ;  /* 0x0000421012117816 */ /* 0x000fc60000000004 */
[----:B------:R-:W2:Y:S01]  /*223650*/  LDL.LU R3, [R1+0x1e64] ;  /* 0x001e640001037983 */ /* 0x000ea20000300800 */
[----:B------:R-:W-:-:S03]  /*223660*/  PRMT R18, R19, 0x4210, R2 ;  /* 0x0000421013127816 */ /* 0x000fc60000000002 */
[----:B------:R-:W2:Y:S01]  /*223670*/  LDL.LU R6, [R1+0x1e18] ;  /* 0x001e180001067983 */ /* 0x000ea20000300800 */
[----:B------:R-:W-:-:S03]  /*223680*/  PRMT R19, R0, 0x4210, R5 ;  /* 0x0000421000137816 */ /* 0x000fc60000000005 */
[----:B------:R-:W2:Y:S01]  /*223690*/  LDL.LU R7, [R1+0x1e14] ;  /* 0x001e140001077983 */ /* 0x000ea20000300800 */
[----:B------:R-:W-:-:S03]  /*2236a0*/  IMAD.MOV.U32 R0, RZ, RZ, R13 ;  /* 0x000000ffff007224 */ /* 0x000fc600078e000d */
[----:B0-----:R-:W2:Y:S04]  /*2236b0*/  LDL.LU R12, [R1+0x1c5c] ;  /* 0x001c5c00010c7983 */ /* 0x001ea80000300800 */
[----:B------:R-:W2:Y:S04]  /*2236c0*/  LDL.LU R13, [R1+0x1c38] ;  /* 0x001c3800010d7983 */ /* 0x000ea80000300800 */
[----:B-1----:R-:W2:Y:S04]  /*2236d0*/  LDL.LU R14, [R1+0x1c4c] ;  /* 0x001c4c00010e7983 */ /* 0x002ea80000300800 */
[----:B------:R-:W2:Y:S04]  /*2236e0*/  LDL.LU R15, [R1+0x1c34] ;  /* 0x001c3400010f7983 */ /* 0x000ea80000300800 */
[----:B------:R-:W2:Y:S04]  /*2236f0*/  LDL.LU R11, [R1+0x378] ;  /* 0x00037800010b7983 */ /* 0x000ea80000300800 */
[----:B------:R-:W-:Y:S04]  /*223700*/  STL [R1+0x7930], R0 ;  /* 0x0079300001007387 */ /* 0x000fe80000100800 */
[----:B------:R0:W-:Y:S01]  /*223710*/  STSM.16.M88.4 [R24], R16 ;  /* 0x0000001018007844 */ /* 0x0001e20000000200 */
[----:B------:R-:W-:Y:S06]  /*223720*/  BAR.SYNC.DEFER_BLOCKING 0x0 ;  /* 0x0000000000007b1d */ /* 0x000fec0000010000 */
[----:B------:R1:W-:Y:S04]  /*223730*/  STL.64 [R1+0x440], R20 ;  /* 0x0004401401007387 */ /* 0x0003e80000100a00 */
[----:B------:R1:W-:Y:S01]  /*223740*/  STL.64 [R1+0x448], R22 ;  /* 0x0004481601007387 */ /* 0x0003e20000100a00 */
[----:B---3--:R-:W-:-:S02]  /*223750*/  PRMT R8, R27, 0x5210, R8 ;  /* 0x000052101b087816 */ /* 0x008fc40000000008 */
[----:B----4-:R-:W-:Y:S01]  /*223760*/  PRMT R9, R29, 0x5210, R4 ;  /* 0x000052101d097816 */ /* 0x010fe20000000004 */
[----:B------:R-:W3:Y:S04]  /*223770*/  LDL.LU R27, [R1+0x3d0] ;  /* 0x0003d000011b7983 */ /* 0x000ee80000300800 */
[----:B------:R-:W4:Y:S01]  /*223780*/  LDL.LU R29, [R1+0x3cc] ;  /* 0x0003cc00011d7983 */ /* 0x000f220000300800 */
[----:B------:R-:W-:-:S03]  /*223790*/  PRMT R10, R28, 0x5210, R2 ;  /* 0x000052101c0a7816 */ /* 0x000fc60000000002 */
[----:B------:R-:W4:Y:S04]  /*2237a0*/  LDL.LU R28, [R1+0x3c8] ;  /* 0x0003c800011c7983 */ /* 0x000f280000300800 */
[----:B0-----:R-:W3:Y:S04]  /*2237b0*/  LDL.LU R16, [R1+0x388] ;  /* 0x0003880001107983 */ /* 0x001ee80000300800 */
[----:B------:R-:W3:Y:S04]  /*2237c0*/  LDL.LU R17, [R1+0x5490] ;  /* 0x0054900001117983 */ /* 0x000ee80000300800 */
[----:B------:R-:W4:Y:S04]  /*2237d0*/  LDL.LU R18, [R1+0x548c] ;  /* 0x00548c0001127983 */ /* 0x000f280000300800 */
[----:B------:R-:W4:Y:S01]  /*2237e0*/  LDL.LU R19, [R1+0x5454] ;  /* 0x0054540001137983 */ /* 0x000f220000300800 */
[----:B--2---:R-:W-:-:S02]  /*2237f0*/  LOP3.LUT R4, R26, 0xffff, RZ, 0xc0, !PT ;  /* 0x0000ffff1a047812 */ /* 0x004fc400078ec0ff */
[----:B------:R-:W-:Y:S02]  /*223800*/  LOP3.LUT R3, R3, 0xffff, RZ, 0xc0, !PT ;  /* 0x0000ffff03037812 */ /* 0x000fe400078ec0ff */
[----:B------:R-:W-:Y:S02]  /*223810*/  LOP3.LUT R2, R6, 0xffff, RZ, 0xc0, !PT ;  /* 0x0000ffff06027812 */ /* 0x000fe400078ec0ff */
[----:B------:R-:W-:Y:S02]  /*223820*/  LOP3.LUT R0, R7, 0xffff, RZ, 0xc0, !PT ;  /* 0x0000ffff07007812 */ /* 0x000fe400078ec0ff */
[----:B------:R-:W-:Y:S02]  /*223830*/  PRMT R12, R12, 0x4210, R4 ;  /* 0x000042100c0c7816 */ /* 0x000fe40000000004 */
[----:B------:R-:W-:Y:S02]  /*223840*/  PRMT R13, R13, 0x4210, R3 ;  /* 0x000042100d0d7816 */ /* 0x000fe40000000003 */
[----:B------:R-:W-:-:S02]  /*223850*/  PRMT R14, R14, 0x4210, R2 ;  /* 0x000042100e0e7816 */ /* 0x000fc40000000002 */
[----:B------:R-:W-:Y:S01]  /*223860*/  PRMT R15, R15, 0x4210, R0 ;  /* 0x000042100f0f7816 */ /* 0x000fe20000000000 */
[----:B----4-:R-:W-:Y:S04]  /*223870*/  STL.64 [R1+0x7fa8], R18 ;  /* 0x007fa81201007387 */ /* 0x010fe80000100a00 */
[----:B---3--:R-:W-:Y:S04]  /*223880*/  STL.64 [R1+0x7fa0], R16 ;  /* 0x007fa01001007387 */ /* 0x008fe80000100a00 */
[----:B------:R-:W0:Y:S04]  /*223890*/  LDS.128 R16, [R25] ;  /* 0x0000000019107984 */ /* 0x000e280000000c00 */
[----:B-1----:R-:W2:Y:S04]  /*2238a0*/  LDL.LU R21, [R1+0x5450] ;  /* 0x0054500001157983 */ /* 0x002ea80000300800 */
[----:B------:R-:W3:Y:S04]  /*2238b0*/  LDL.LU R20, [R1+0x1ca4] ;  /* 0x001ca40001147983 */ /* 0x000ee80000300800 */
[----:B------:R-:W4:Y:S01]  /*2238c0*/  LDL.LU R22, [R1+0x1c88] ;  /* 0x001c880001167983 */ /* 0x000f220000300800 */
[----:B------:R-:W-:Y:S06]  /*2238d0*/  BAR.SYNC.DEFER_BLOCKING 0x0 ;  /* 0x0000000000007b1d */ /* 0x000fec0000010000 */
[----:B------:R-:W3:Y:S04]  /*2238e0*/  LDL.LU R23, [R1+0x1c80] ;  /* 0x001c800001177983 */ /* 0x000ee80000300800 */
[----:B------:R-:W4:Y:S04]  /*2238f0*/  LDL.LU R26, [R1+0x1b04] ;  /* 0x001b0400011a7983 */ /* 0x000f280000300800 */
[----:B0-----:R-:W-:Y:S04]  /*223900*/  STL.64 [R1+0x430], R16 ;  /* 0x0004301001007387 */ /* 0x001fe80000100a00 */
[----:B------:R0:W-:Y:S04]  /*223910*/  STL.64 [R1+0x438], R18 ;  /* 0x0004381201007387 */ /* 0x0001e80000100a00 */
[----:B0-----:R-:W3:Y:S04]  /*223920*/  LDL.LU.64 R18, [R1+0x7fa8] ;  /* 0x007fa80001127983 */ /* 0x001ee80000300a00 */
[----:B------:R-:W4:Y:S04]  /*223930*/  LDL.LU.64 R16, [R1+0x7fa0] ;  /* 0x007fa00001107983 */ /* 0x000f280000300a00 */
[----:B------:R-:W-:Y:S01]  /*223940*/  STSM.16.M88.4 [R24], R12 ;  /* 0x0000000c18007844 */ /* 0x000fe20000000200 */
[----:B------:R-:W-:Y:S06]  /*223950*/  BAR.SYNC.DEFER_BLOCKING 0x0 ;  /* 0x0000000000007b1d */ /* 0x000fec0000010000 */
[----:B------:R-:W0:Y:S01]  /*223960*/  LDS.128 R12, [R25] ;  /* 0x00000000190c7984 */ /* 0x000e220000000c00 */
[----:B------:R-:W-:-:S02]  /*223970*/  PRMT R7, R27, 0x5210, R4 ;  /* 0x000052101b077816 */ /* 0x000fc40000000004 */
[----:B------:R-:W-:Y:S01]  /*223980*/  PRMT R6, R29, 0x5210, R3 ;  /* 0x000052101d067816 */ /* 0x000fe20000000003 */
[----:B------:R-:W-:Y:S06]  /*223990*/  BAR.SYNC.DEFER_BLOCKING 0x0 ;  /* 0x0000000000007b1d */ /* 0x000fec0000010000 */
[----:B0-----:R-:W-:Y:S04]  /*2239a0*/  STL.64 [R1+0x420], R12 ;  /* 0x0004200c01007387 */ /* 0x001fe80000100a00 */
[----:B------:R-:W-:Y:S04]  /*2239b0*/  STL.64 [R1+0x428], R14 ;  /* 0x0004280e01007387 */ /* 0x000fe80000100a00 */
[----:B------:R-:W3:Y:S04]  /*2239c0*/  LDL.LU R27, [R1+0x3d8] ;  /* 0x0003d800011b7983 */ /* 0x000ee80000300800 */
[----:B------:R-:W3:Y:S01]  /*2239d0*/  LDL.LU R29, [R1+0x3d4] ;  /* 0x0003d400011d7983 */ /* 0x000ee20000300800 */
[----:B------:R-:W-:-:S05]  /*2239e0*/  PRMT R11, R11, 0x5210, R5 ;  /* 0x000052100b0b7816 */ /* 0x000fca0000000005 */
[----:B------:R0:W-:Y:S01]  /*2239f0*/  STSM.16.M88.4 [R24], R8 ;  /* 0x0000000818007844 */ /* 0x0001e20000000200 */
[----:B------:R-:W-:Y:S01]  /*223a00*/  BAR.SYNC.DEFER_BLOCKING 0x0 ;  /* 0x0000000000007b1d */ /* 0x000fe20000010000 */
[----:B------:R-:W-:-:S05]  /*223a10*/  PRMT R4, R28, 0x5210, R2 ;  /* 0x000052101c047816 */ /* 0x000fca0000000002 */
[----:B------:R-:W3:Y:S04]  /*223a20*/  LDL.LU R28, [R1+0x3dc] ;  /* 0x0003dc00011c7983 */ /* 0x000ee80000300800 */
[----:B------:R-:W1:Y:S01]  /*223a30*/  LDS.128 R12, [R25] ;  /* 0x00000000190c7984 */ /* 0x000e620000000c00 */
[----:B------:R-:W-:Y:S01]  /*223a40*/  BAR.SYNC.DEFER_BLOCKING 0x0 ;  /* 0x0000000000007b1d */ /* 0x000fe20000010000 */
[----:B--2---:R-:W-:Y:S02]  /*223a50*/  LOP3.LUT R5, R21, 0xffff, RZ, 0xc0, !PT ;  /* 0x0000ffff15057812 */ /* 0x004fe400078ec0ff */
[----:B----4-:R-:W-:Y:S02]  /*223a60*/  PRMT R3, R16, 0x5210, R0 ;  /* 0x0000521010037816 */ /* 0x010fe40000000000 */
[----:B---3--:R-:W-:-:S02]  /*223a70*/  LOP3.LUT R0, R19, 0xffff, RZ, 0xc0, !PT ;  /* 0x0000ffff13007812 */ /* 0x008fc400078ec0ff */
[----:B0-----:R-:W-:Y:S02]  /*223a80*/  LOP3.LUT R8, R17, 0xffff, RZ, 0xc0, !PT ;  /* 0x0000ffff11087812 */ /* 0x001fe400078ec0ff */
[----:B------:R-:W-:Y:S02]  /*223a90*/  LOP3.LUT R2, R18, 0xffff, RZ, 0xc0, !PT ;  /* 0x0000ffff12027812 */ /* 0x000fe400078ec0ff */
[----:B------:R-:W-:Y:S02]  /*223aa0*/  PRMT R19, R26, 0x4210, R5 ;  /* 0x000042101a137816 */ /* 0x000fe40000000005 */
[----:B------:R-:W-:Y:S02]  /*223ab0*/  PRMT R18, R23, 0x4210, R0 ;  /* 0x0000421017127816 */ /* 0x000fe40000000000 */
[----:B------:R-:W-:Y:S02]  /*223ac0*/  PRMT R16, R20, 0x4210, R8 ;  /* 0x0000421014107816 */ /* 0x000fe40000000008 */
[----:B------:R-:W-:Y:S01]  /*223ad0*/  PRMT R17, R22, 0x4210, R2 ;  /* 0x0000421016117816 */ /* 0x000fe20000000002 */
[----:B------:R0:W-:Y:S04]  /*223ae0*/  STL.64 [R1+0x7f98], R18 ;  /* 0x007f981201007387 */ /* 0x0001e80000100a00 */
[----:B------:R2:W-:Y:S01]  /*223af0*/  STL.64 [R1+0x7f90], R16 ;  /* 0x007f901001007387 */ /* 0x0005e20000100a00 */
[----:B0-----:R-:W-:-:S02]  /*223b00*/  IMAD.MOV.U32 R18, RZ, RZ, R4 ;  /* 0x000000ffff127224 */ /* 0x001fc400078e0004 */
[----:B--2---:R-:W-:Y:S02]  /*223b10*/  IMAD.MOV.U32 R16, RZ, RZ, R7 ;  /* 0x000000ffff107224 */ /* 0x004fe400078e0007 */
[----:B------:R-:W-:Y:S02]  /*223b20*/  IMAD.MOV.U32 R17, RZ, RZ, R6 ;  /* 0x000000ffff117224 */ /* 0x000fe400078e0006 */
[----:B------:R-:W-:Y:S01]  /*223b30*/  IMAD.MOV.U32 R19, RZ, RZ, R3 ;  /* 0x000000ffff137224 */ /* 0x000fe200078e0003 */
[----:B------:R-:W2:Y:S04]  /*223b40*/  LDL.LU R4, [R1+0x1e80] ;  /* 0x001e800001047983 */ /* 0x000ea80000300800 */
[----:B------:R-:W3:Y:S04]  /*223b50*/  LDL.LU R3, [R1+0x1e7c] ;  /* 0x001e7c0001037983 */ /* 0x000ee80000300800 */
[----:B------:R-:W-:Y:S01]  /*223b60*/  STSM.16.M88.4 [R24], R16 ;  /* 0x0000001018007844 */ /* 0x000fe20000000200 */
[----:B------:R-:W-:Y:S06]  /*223b70*/  BAR.SYNC.DEFER_BLOCKING 0x0 ;  /* 0x0000000000007b1d */ /* 0x000fec0000010000 */
[----:B------:R-:W0:Y:S04]  /*223b80*/  LDS.128 R16, [R25] ;  /* 0x0000000019107984 */ /* 0x000e280000000c00 */
[----:B-1----:R1:W-:Y:S04]  /*223b90*/  STL.64 [R1+0x410], R12 ;  /* 0x0004100c01007387 */ /* 0x0023e80000100a00 */
[----:B------:R-:W-:Y:S04]  /*223ba0*/  STL.64 [R1+0x418], R14 ;  /* 0x0004180e01007387 */ /* 0x000fe80000100a00 */
[----:B------:R-:W4:Y:S04]  /*223bb0*/  LDL.LU R6, [R1+0x1e2c] ;  /* 0x001e2c0001067983 */ /* 0x000f280000300800 */
[----:B------:R-:W2:Y:S04]  /*223bc0*/  LDL.LU R7, [R1+0x1e28] ;  /* 0x001e280001077983 */ /* 0x000ea80000300800 */
[----:B------:R-:W3:Y:S04]  /*223bd0*/  LDL.LU R20, [R1+0x1cd0] ;  /* 0x001cd00001147983 */ /* 0x000ee80000300800 */
[----:B------:R-:W3:Y:S04]  /*223be0*/  LDL.LU R21, [R1+0x1cc4] ;  /* 0x001cc40001157983 */ /* 0x000ee80000300800 */
[----:B------:R-:W3:Y:S04]  /*223bf0*/  LDL.LU R11, [R1+0x1cbc] ;  /* 0x001cbc00010b7983 */ /* 0x000ee80000300800 */
[----:B-1----:R-:W3:Y:S04]  /*223c00*/  LDL.LU R12, [R1+0x1ca0] ;  /* 0x001ca000010c7983 */ /* 0x002ee80000300800 */
[----:B------:R-:W3:Y:S01]  /*223c10*/  LDL.LU R13, [R1+0x398] ;  /* 0x00039800010d7983 */ /* 0x000ee20000300800 */
[----:B------:R-:W-:-:S02]  /*223c20*/  PRMT R8, R27, 0x5210, R8 ;  /* 0x000052101b087816 */ /* 0x000fc40000000008 */
[----:B------:R-:W-:Y:S01]  /*223c30*/  PRMT R9, R29, 0x5210, R2 ;  /* 0x000052101d097816 */ /* 0x000fe20000000002 */
[----:B0-----:R-:W-:Y:S04]  /*223c40*/  STL.64 [R1+0x400], R16 ;  /* 0x0004001001007387 */ /* 0x001fe80000100a00 */
[----:B------:R0:W-:Y:S01]  /*223c50*/  STL.64 [R1+0x408], R18 ;  /* 0x0004081201007387 */ /* 0x0001e20000100a00 */
[----:B------:R-:W-:Y:S06]  /*223c60*/  BAR.SYNC.DEFER_BLOCKING 0x0 ;  /* 0x0000000000007b1d */ /* 0x000fec0000010000 */
[----:B0-----:R-:W4:Y:S04]  /*223c70*/  LDL.LU.64 R18, [R1+0x7f98] ;  /* 0x007f980001127983 */ /* 0x001f280000300a00 */
[----:B------:R-:W4:Y:S04]  /*223c80*/  LDL.LU.64 R16, [R1+0x7f90] ;  /* 0x007f900001107983 */ /* 0x000f280000300a00 */
[----:B------:R-:W3:Y:S04]  /*223c90*/  LDL.LU R27, [R1+0x78c] ;  /* 0x00078c00011b7983 */ /* 0x000ee80000300800 */
[----:B------:R-:W3:Y:S04]  /*223ca0*/  LDL.LU R29, [R1+0x77c] ;  /* 0x00077c00011d7983 */ /* 0x000ee80000300800 */
[----:B------:R-:W2:Y:S04]  /*223cb0*/  LDL.LU R22, [R1+0x76c] ;  /* 0x00076c0001167983 */ /* 0x000ea80000300800 */
[----:B------:R-:W2:Y:S01]  /*223cc0*/  LDL.LU R23, [R1+0x39c] ;  /* 0x00039c0001177983 */ /* 0x000ea20000300800 */
[----:B------:R-:W-:-:S03]  /*223cd0*/  PRMT R10, R28, 0x5210, R0 ;  /* 0x000052101c0a7816 */ /* 0x000fc60000000000 */
[----:B--2---:R3:W-:Y:S04]  /*223ce0*/  STL.64 [R1+0x7f80], R22 ;  /* 0x007f801601007387 */ /* 0x0047e80000100a00 */
[----:B------:R-:W2:Y:S04]  /*223cf0*/  LDL.LU R14, [R1+0x54a0] ;  /* 0x0054a000010e7983 */ /* 0x000ea80000300800 */
[----:B------:R-:W2:Y:S04]  /*223d00*/  LDL.LU R15, [R1+0x549c] ;  /* 0x00549c00010f7983 */ /* 0x000ea80000300800 */
[----:B----4-:R0:W-:Y:S01]  /*223d10*/  STSM.16.M88.4 [R24], R16 ;  /* 0x0000001018007844 */ /* 0x0101e20000000200 */
[----:B------:R-:W-:Y:S01]  /*223d20*/  BAR.SYNC.DEFER_BLOCKING 0x0 ;  /* 0x0000000000007b1d */ /* 0x000fe20000010000 */
[----:B------:R-:W-:-:S02]  /*223d30*/  LOP3.LUT R2, R6, 0xffff, RZ, 0xc0, !PT ;  /* 0x0000ffff06027812 */ /* 0x000fc400078ec0ff */
[----:B------:R-:W-:Y:S02]  /*223d40*/  LOP3.LUT R0, R7, 0xffff, RZ, 0xc0, !PT ;  /* 0x0000ffff07007812 */ /* 0x000fe400078ec0ff */
[----:B---3--:R-:W-:Y:S02]  /*223d50*/  PRMT R22, R11, 0x4210, R2 ;  /* 0x000042100b167816 */ /* 0x008fe40000000002 */
[----:B------:R-:W-:Y:S02]  /*223d60*/  PRMT R23, R12, 0x4210, R0 ;  /* 0x000042100c177816 */ /* 0x000fe40000000000 */
[----:B------:R-:W-:Y:S02]  /*223d70*/  PRMT R11, R13, 0x5210, R5 ;  /* 0x000052100d0b7816 */ /* 0x000fe40000000005 */
[----:B------:R-:W-:Y:S02]  /*223d80*/  LOP3.LUT R4, R4, 0xffff, RZ, 0xc0, !PT ;  /* 0x0000ffff04047812 */ /* 0x000fe400078ec0ff */
[----:B------:R-:W-:-:S02]  /*223d90*/  LOP3.LUT R3, R3, 0xffff, RZ, 0xc0, !PT ;  /* 0x0000ffff03037812 */ /* 0x000fc400078ec0ff */
[--C-:B------:R-:W-:Y:S02]  /*223da0*/  PRMT R20, R20, 0x4210, R4.reuse ;  /* 0x0000421014147816 */ /* 0x100fe40000000004 */
[----:B------:R-:W-:Y:S01]  /*223db0*/  PRMT R21, R21, 0x4210, R3 ;  /* 0x0000421015157816 */ /* 0x000fe20000000003 */
[----:B--2---:R-:W-:Y:S04]  /*223dc0*/  STL.64 [R1+0x7f88], R14 ;  /* 0x007f880e01007387 */ /* 0x004fe80000100a00 */
[----:B------:R-:W1:Y:S01]  /*223dd0*/  LDS.128 R12, [R25] ;  /* 0x00000000190c7984 */ /* 0x000e620000000c00 */
[----:B------:R-:W-:Y:S06]  /*223de0*/  BAR.SYNC.DEFER_BLOCKING 0x0 ;  /* 0x0000000000007b1d */ /* 0x000fec0000010000 */
[----:B0-----:R-:W2:Y:S04]  /*223df0*/  LDL.LU R16, [R1+0x5468] ;  /* 0x0054680001107983 */ /* 0x001ea80000300800 */
[----:B------:R-:W3:Y:S04]  /*223e00*/  LDL.LU R17, [R1+0x5464] ;  /* 0x0054640001117983 */ /* 0x000ee80000300800 */
[----:B------:R-:W4:Y:S04]  /*223e10*/  LDL.LU R18, [R1+0x1d34] ;  /* 0x001d340001127983 */ /* 0x000f280000300800 */
[----:B------:R-:W4:Y:S04]  /*223e20*/  LDL.LU R19, [R1+0x1cf8] ;  /* 0x001cf80001137983 */ /* 0x000f280000300800 */
[----:B------:R-:W4:Y:S04]  /*223e30*/  LDL.LU R26, [R1+0x1d1c] ;  /* 0x001d1c00011a7983 */ /* 0x000f280000300800 */
[----:B------:R-:W4:Y:S04]  /*223e40*/  LDL.LU R28, [R1+0x1ce8] ;  /* 0x001ce800011c7983 */ /* 0x000f280000300800 */
[----:B------:R-:W-:Y:S01]  /*223e50*/  STSM.16.M88.4 [R24], R20 ;  /* 0x0000001418007844 */ /* 0x000fe20000000200 */
[----:B------:R-:W-:Y:S06]  /*223e60*/  BAR.SYNC.DEFER_BLOCKING 0x0 ;  /* 0x0000000000007b1d */ /* 0x000fec0000010000 */
[----:B------:R-:W0:Y:S04]  /*223e70*/  LDS.128 R20, [R25] ;  /* 0x0000000019147984 */ /* 0x000e280000000c00 */
[----:B-1----:R-:W-:Y:S04]  /*223e80*/  STL.64 [R1+0x3f0], R12 ;  /* 0x0003f00c01007387 */ /* 0x002fe80000100a00 */
[----:B------:R1:W-:Y:S01]  /*223e90*/  STL.64 [R1+0x3f8], R14 ;  /* 0x0003f80e01007387 */ /* 0x0003e20000100a00 */
[----:B------:R-:W-:Y:S06]  /*223ea0*/  BAR.SYNC.DEFER_BLOCKING 0x0 ;  /* 0x0000000000007b1d */ /* 0x000fec0000010000 */
[----:B-1----:R-:W2:Y:S04]  /*223eb0*/  LDL.LU.64 R14, [R1+0x7f88] ;  /* 0x007f8800010e7983 */ /* 0x002ea80000300a00 */
[----:B0-----:R-:W-:Y:S04]  /*223ec0*/  STL.64 [R1+0x3e0], R20 ;  /* 0x0003e01401007387 */ /* 0x001fe80000100a00 */
[----:B------:R0:W-:Y:S04]  /*223ed0*/  STL.64 [R1+0x3e8], R22 ;  /* 0x0003e81601007387 */ /* 0x0001e80000100a00 */
[----:B0-----:R-:W3:Y:S01]  /*223ee0*/  LDL.LU.64 R22, [R1+0x7f80] ;  /* 0x007f800001167983 */ /* 0x001ee20000300a00 */
[----:B------:R-:W-:-:S03]  /*223ef0*/  PRMT R20, R27, 0x5210, R4 ;  /* 0x000052101b147816 */ /* 0x000fc60000000004 */
[----:B------:R-:W4:Y:S04]  /*223f00*/  LDL.LU R27, [R1+0x7b4] ;  /* 0x0007b400011b7983 */ /* 0x000f280000300800 */
[----:B------:R0:W-:Y:S01]  /*223f10*/  STSM.16.M88.4 [R24], R8 ;  /* 0x0000000818007844 */ /* 0x0001e20000000200 */
[----:B------:R-:W-:Y:S01]  /*223f20*/  BAR.SYNC.DEFER_BLOCKING 0x0 ;  /* 0x0000000000007b1d */ /* 0x000fe20000010000 */
[----:B------:R-:W-:-:S05]  /*223f30*/  PRMT R21, R29, 0x5210, R3 ;  /* 0x000052101d157816 */ /* 0x000fca0000000003 */
[----:B------:R-:W4:Y:S04]  /*223f40*/  LDL.LU R29, [R1+0x7b0] ;  /* 0x0007b000011d7983 */ /* 0x000f280000300800 */
[----:B0-----:R-:W4:Y:S04]  /*223f50*/  LDL.LU R10, [R1+0x7b8] ;  /* 0x0007b800010a7983 */ /* 0x001f280000300800 */
[----:B------:R-:W4:Y:S01]  /*223f60*/  LDL.LU R4, [R1+0x20b8] ;  /* 0x0020b80001047983 */ /* 0x000f220000300800 */
[----:B--2---:R-:W-:Y:S02]  /*223f70*/  LOP3.LUT R8, R14, 0xffff, RZ, 0xc0, !PT ;  /* 0x0000ffff0e087812 */ /* 0x004fe400078ec0ff */
[----:B---3--:R-:W-:-:S02]  /*223f80*/  PRMT R22, R22, 0x5210, R2 ;  /* 0x0000521016167816 */ /* 0x008fc40000000002 */
[----:B------:R-:W-:Y:S02]  /*223f90*/  LOP3.LUT R2, R15, 0xffff, RZ, 0xc0, !PT ;  /* 0x0000ffff0f027812 */ /* 0x000fe400078ec0ff */
[----:B------:R-:W0:Y:S01]  /*223fa0*/  LDS.128 R12, [R25] ;  /* 0x00000000190c7984 */ /* 0x000e220000000c00 */
[----:B------:R-:W-:Y:S01]  /*223fb0*/  BAR.SYNC.DEFER_BLOCKING 0x0 ;  /* 0x0000000000007b1d */ /* 0x000fe20000010000 */
[----:B------:R-:W-:-:S05]  /*223fc0*/  PRMT R23, R23, 0x5210, R0 ;  /* 0x0000521017177816 */ /* 0x000fca0000000000 */
[----:B------:R-:W-:Y:S02]  /*223fd0*/  STSM.16.M88.4 [R24], R20 ;  /* 0x0000001418007844 */ /* 0x000fe40000000200 */
[----:B------:R-:W-:Y:S06]  /*223fe0*/  BAR.SYNC.DEFER_BLOCKING 0x0 ;  /* 0x0000000000007b1d */ /* 0x000fec0000010000 */
[----:B------:R-:W1:Y:S02]  /*223ff0*/  LDS.128 R20, [R25] ;  /* 0x0000000019147984 */ /* 0x000e640000000c00 */
[----:B------:R-:W-:Y:S06]  /*224000*/  BAR.SYNC.DEFER_BLOCKING 0x0 ;  /* 0x0000000000007b1d */ /* 0x000fec0000010000 */
[----:B0-----:R0:W-:Y:S04]  /*224010*/  STL.64 [R1+0x3d0], R12 ;  /* 0x0003d00c01007387 */ /* 0x0011e80000100a00 */
[----:B------:R2:W-:Y:S04]  /*224020*/  STL.64 [R1+0x3d8], R14 ;  /* 0x0003d80e01007387 */ /* 0x0005e80000100a00 */
[----:B------:R-:W3:Y:S01]  /*224030*/  LDL.LU R3, [R1+0x20b4] ;  /* 0x0020b40001037983 */ /* 0x000ee20000300800 */
[----:B------:R-:W-:-:S02]  /*224040*/  LOP3.LUT R0, R16, 0xffff, RZ, 0xc0, !PT ;  /* 0x0000ffff10007812 */ /* 0x000fc400078ec0ff */
[----:B------:R-:W-:Y:S01]  /*224050*/  LOP3.LUT R5, R17, 0xffff, RZ, 0xc0, !PT ;  /* 0x0000ffff11057812 */ /* 0x000fe200078ec0ff */
[----:B------:R-:W3:Y:S04]  /*224060*/  LDL.LU R6, [R1+0x1e40] ;  /* 0x001e400001067983 */ /* 0x000ee80000300800 */
[----:B------:R-:W3:Y:S01]  /*224070*/  LDL.LU R7, [R1+0x1e3c] ;  /* 0x001e3c0001077983 */ /* 0x000ee20000300800 */
[----:B----4-:R-:W-:Y:S02]  /*224080*/  PRMT R16, R18, 0x4210, R8 ;  /* 0x0000421012107816 */ /* 0x010fe40000000008 */
[----:B------:R-:W-:Y:S02]  /*224090*/  PRMT R17, R19, 0x4210, R2 ;  /* 0x0000421013117816 */ /* 0x000fe40000000002 */
[----:B------:R-:W-:-:S02]  /*2240a0*/  PRMT R18, R26, 0x4210, R0 ;  /* 0x000042101a127816 */ /* 0x000fc40000000000 */
[----:B------:R-:W-:Y:S01]  /*2240b0*/  PRMT R19, R28, 0x4210, R5 ;  /* 0x000042101c137816 */ /* 0x000fe20000000005 */
[----:B0-----:R-:W4:Y:S04]  /*2240c0*/  LDL.LU R12, [R1+0x1d6c] ;  /* 0x001d6c00010c7983 */ /* 0x001f280000300800 */
[----:B------:R-:W4:Y:S04]  /*2240d0*/  LDL.LU R13, [R1+0x1d60] ;  /* 0x001d6000010d7983 */ /* 0x000f280000300800 */
[----:B--2---:R-:W2:Y:S04]  /*2240e0*/  LDL.LU R14, [R1+0x1d58] ;  /* 0x001d5800010e7983 */ /* 0x004ea80000300800 */
[----:B------:R-:W2:Y:S04]  /*2240f0*/  LDL.LU R15, [R1+0x1d38] ;  /* 0x001d3800010f7983 */ /* 0x000ea80000300800 */
[----:B------:R-:W2:Y:S01]  /*224100*/  LDL.LU R11, [R1+0x3ac] ;  /* 0x0003ac00010b7983 */ /* 0x000ea20000300800 */
[----:B------:R-:W-:-:S03]  /*224110*/  PRMT R8, R27, 0x5210, R8 ;  /* 0x000052101b087816 */ /* 0x000fc60000000008 */
[----:B------:R0:W-:Y:S01]  /*224120*/  STSM.16.M88.4 [R24], R16 ;  /* 0x0000001018007844 */ /* 0x0001e20000000200 */
[----:B------:R-:W-:Y:S06]  /*224130*/  BAR.SYNC.DEFER_BLOCKING 0x0 ;  /* 0x0000000000007b1d */ /* 0x000fec0000010000 */
[----:B-1----:R1:W-:Y:S04]  /*224140*/  STL.64 [R1+0x3c0], R20 ;  /* 0x0003c01401007387 */ /* 0x0023e80000100a00 */
[----:B------:R1:W-:Y:S04]  /*224150*/  STL.64 [R1+0x3c8], R22 ;  /* 0x0003c81601007387 */ /* 0x0003e80000100a00 */
[----:B------:R-:W2:Y:S04]  /*224160*/  LDL.LU R27, [R1+0x7c8] ;  /* 0x0007c800011b7983 */ /* 0x000ea80000300800 */
[----:B0-----:R-:W3:Y:S04]  /*224170*/  LDL.LU R16, [R1+0x7c4] ;  /* 0x0007c40001107983 */ /* 0x001ee80000300800 */
[----:B------:R-:W3:Y:S04]  /*224180*/  LDL.LU R17, [R1+0x7cc] ;  /* 0x0007cc0001117983 */ /* 0x000ee80000300800 */
[----:B------:R-:W4:Y:S04]  /*224190*/  LDL.LU R18, [R1+0x70c] ;  /* 0x00070c0001127983 */ /* 0x000f280000300800 */
[----:B------:R-:W4:Y:S01]  /*2241a0*/  LDL.LU R19, [R1+0x54b0] ;  /* 0x0054b00001137983 */ /* 0x000f220000300800 */
[----:B------:R-:W-:-:S02]  /*2241b0*/  PRMT R9, R29, 0x5210, R2 ;  /* 0x000052101d097816 */ /* 0x000fc40000000002 */
[----:B------:R-:W-:Y:S02]  /*2241c0*/  PRMT R10, R10, 0x5210, R0 ;  /* 0x000052100a0a7816 */ /* 0x000fe40000000000 */
[----:B------:R-:W-:Y:S01]  /*2241d0*/  LOP3.LUT R4, R4, 0xffff, RZ, 0xc0, !PT ;  /* 0x0000ffff04047812 */ /* 0x000fe200078ec0ff */
[----:B----4-:R-:W-:Y:S04]  /*2241e0*/  STL.64 [R1+0x7f78], R18 ;  /* 0x007f781201007387 */ /* 0x010fe80000100a00 */
[----:B---3--:R-:W-:Y:S04]  /*2241f0*/  STL.64 [R1+0x7f70], R16 ;  /* 0x007f701001007387 */ /* 0x008fe80000100a00 */
[----:B------:R-:W0:Y:S04]  /*224200*/  LDS.128 R16, [R25] ;  /* 0x0000000019107984 */ /* 0x000e280000000c00 */
[----:B------:R-:W3:Y:S04]  /*224210*/  LDL.LU R26, [R1+0x54ac] ;  /* 0x0054ac00011a7983 */ /* 0x000ee80000300800 */
[----:B------:R-:W4:Y:S04]  /*224220*/  LDL.LU R28, [R1+0x5478] ;  /* 0x00547800011c7983 */ /* 0x000f280000300800 */
[----:B-1----:R-:W4:Y:S04]  /*224230*/  LDL.LU R21, [R1+0x5474] ;  /* 0x0054740001157983 */ /* 0x002f280000300800 */
[----:B------:R-:W4:Y:S04]  /*224240*/  LDL.LU R20, [R1+0x1dc4] ;  /* 0x001dc40001147983 */ /* 0x000f280000300800 */
[----:B------:R-:W4:Y:S04]  /*224250*/  LDL.LU R22, [R1+0x1db0] ;  /* 0x001db00001167983 */ /* 0x000f280000300800 */
[----:B------:R-:W4:Y:S04]  /*224260*/  LDL.LU R23, [R1+0x1dac] ;  /* 0x001dac0001177983 */ /* 0x000f280000300800 */
[----:B------:R-:W4:Y:S01]  /*224270*/  LDL.LU R29, [R1+0x1d98] ;  /* 0x001d9800011d7983 */ /* 0x000f220000300800 */
[----:B------:R-:W-:Y:S06]  /*224280*/  BAR.SYNC.DEFER_BLOCKING 0x0 ;  /* 0x0000000000007b1d */ /* 0x000fec0000010000 */
[----:B0-----:R-:W-:Y:S04]  /*224290*/  STL.64 [R1+0x3b0], R16 ;  /* 0x0003b01001007387 */ /* 0x001fe80000100a00 */
[----:B------:R0:W-:Y:S04]  /*2242a0*/  STL.64 [R1+0x3b8], R18 ;  /* 0x0003b81201007387 */ /* 0x0001e80000100a00 */
[----:B0-----:R-:W4:Y:S04]  /*2242b0*/  LDL.LU.64 R18, [R1+0x7f78] ;  /* 0x007f780001127983 */ /* 0x001f280000300a00 */
[----:B------:R-:W4:Y:S01]  /*2242c0*/  LDL.LU.64 R16, [R1+0x7f70] ;  /* 0x007f700001107983 */ /* 0x000f220000300a00 */
[----:B------:R-:W-:-:S02]  /*2242d0*/  LOP3.LUT R3, R3, 0xffff, RZ, 0xc0, !PT ;  /* 0x0000ffff03037812 */ /* 0x000fc400078ec0ff */
[----:B------:R-:W-:Y:S02]  /*2242e0*/  LOP3.LUT R2, R6, 0xffff, RZ, 0xc0, !PT ;  /* 0x0000ffff06027812 */ /* 0x000fe400078ec0ff */
[----:B------:R-:W-:Y:S02]  /*2242f0*/  LOP3.LUT R0, R7, 0xffff, RZ, 0xc0, !PT ;  /* 0x0000ffff07007812 */ /* 0x000fe400078ec0ff */
[----:B------:R-:W-:Y:S02]  /*224300*/  PRMT R12, R12, 0x4210, R4 ;  /* 0x000042100c0c7816 */ /* 0x000fe40000000004 */
[----:B------:R-:W-:Y:S02]  /*224310*/  PRMT R13, R13, 0x4210, R3 ;  /* 0x000042100d0d7816 */ /* 0x000fe40000000003 */
[----:B--2---:R-:W-:Y:S02]  /*224320*/  PRMT R14, R14, 0x4210, R2 ;  /* 0x000042100e0e7816 */ /* 0x004fe40000000002 */
[----:B------:R-:W-:-:S05]  /*224330*/  PRMT R15, R15, 0x4210, R0 ;  /* 0x000042100f0f7816 */ /* 0x000fca0000000000 */
        /* <DEDUP_REMOVED lines=8> */
[----:B------:R1:W-:Y:S01]  /*2243c0*/  STL.64 [R1+0x3a8], R14 ;  /* 0x0003a80e01007387 */ /* 0x0003e20000100a00 */
[----:B0-----:R-:W-:-:S03]  /*2243d0*/  PRMT R12, R27, 0x5210, R4 ;  /* 0x000052101b0c7816 */ /* 0x001fc60000000004 */
[----:B------:R-:W2:Y:S01]  /*2243e0*/  LDL.LU R27, [R1+0x7dc] ;  /* 0x0007dc00011b7983 */ /* 0x000ea20000300800 */
[----:B---3--:R-:W-:Y:S02]  /*2243f0*/  LOP3.LUT R26, R26, 0xffff, RZ, 0xc0, !PT ;  /* 0x0000ffff1a1a7812 */ /* 0x008fe400078ec0ff */
[----:B----4-:R-:W-:Y:S02]  /*224400*/  LOP3.LUT R28, R28, 0xffff, RZ, 0xc0, !PT ;  /* 0x0000ffff1c1c7812 */ /* 0x010fe400078ec0ff */
[----:B------:R-:W-:Y:S02]  /*224410*/  LOP3.LUT R5, R21, 0xffff, RZ, 0xc0, !PT ;  /* 0x0000ffff15057812 */ /* 0x000fe400078ec0ff */
[----:B------:R-:W-:Y:S02]  /*224420*/  LOP3.LUT R8, R19, 0xffff, RZ, 0xc0, !PT ;  /* 0x0000ffff13087812 */ /* 0x000fe400078ec0ff */
[----:B------:R-:W-:Y:S02]  /*224430*/  PRMT R13, R16, 0x5210, R3 ;  /* 0x00005210100d7816 */ /* 0x000fe40000000003 */
[----:B-1----:R-:W-:-:S02]  /*224440*/  PRMT R14, R17, 0x5210, R2 ;  /* 0x00005210110e7816 */ /* 0x002fc40000000002 */
[----:B------:R-:W-:Y:S02]  /*224450*/  PRMT R15, R18, 0x5210, R0 ;  /* 0x00005210120f7816 */ /* 0x000fe40000000000 */
[----:B------:R-:W-:Y:S02]  /*224460*/  PRMT R16, R20, 0x4210, R8 ;  /* 0x0000421014107816 */ /* 0x000fe40000000008 */
[----:B------:R-:W-:Y:S02]  /*224470*/  PRMT R17, R22, 0x4210, R26 ;  /* 0x0000421016117816 */ /* 0x000fe4000000001a */
[----:B------:R-:W-:Y:S02]  /*224480*/  PRMT R18, R23, 0x4210, R28 ;  /* 0x0000421017127816 */ /* 0x000fe4000000001c */
[----:B------:R-:W0:Y:S01]  /*224490*/  LDS.128 R20, [R25] ;  /* 0x0000000019147984 */ /* 0x000e220000000c00 */
[----:B------:R-:W-:Y:S06]  /*2244a0*/  BAR.SYNC.DEFER_BLOCKING 0x0 ;  /* 0x0000000000007b1d */ /* 0x000fec0000010000 */
[----:B------:R1:W-:Y:S02]  /*2244b0*/  STSM.16.M88.4 [R24], R12 ;  /* 0x0000000c18007844 */ /* 0x0003e40000000200 */
[----:B------:R-:W-:Y:S06]  /*2244c0*/  BAR.SYNC.DEFER_BLOCKING 0x0 ;  /* 0x0000000000007b1d */ /* 0x000fec0000010000 */
[----:B0-----:R-:W-:Y:S04]  /*2244d0*/  STL.64 [R1+0x390], R20 ;  /* 0x0003901401007387 */ /* 0x001fe80000100a00 */
[----:B------:R-:W-:Y:S04]  /*2244e0*/  STL.64 [R1+0x398], R22 ;  /* 0x0003981601007387 */ /* 0x000fe80000100a00 */
[----:B------:R-:W3:Y:S04]  /*2244f0*/  LDL.LU R9, [R1+0x7d8] ;  /* 0x0007d80001097983 */ /* 0x000ee80000300800 */
[----:B------:R-:W4:Y:S04]  /*224500*/  LDL.LU R10, [R1+0x7e0] ;  /* 0x0007e000010a7983 */ /* 0x000f280000300800 */
[----:B------:R-:W3:Y:S04]  /*224510*/  LDL.LU R4, [R1+0x2f34] ;  /* 0x002f340001047983 */ /* 0x000ee80000300800 */
[----:B------:R-:W4:Y:S04]  /*224520*/  LDL.LU R3, [R1+0x2f30] ;  /* 0x002f300001037983 */ /* 0x000f280000300800 */
[----:B------:R-:W3:Y:S04]  /*224530*/  LDL.LU R2, [R1+0x1e60] ;  /* 0x001e600001027983 */ /* 0x000ee80000300800 */
[----:B------:R-:W4:Y:S04]  /*224540*/  LDL.LU R0, [R1+0x1e5c] ;  /* 0x001e5c0001007983 */ /* 0x000f280000300800 */
[----:B------:R-:W4:Y:S04]  /*224550*/  LDL.LU R6, [R1+0x1e08] ;  /* 0x001e080001067983 */ /* 0x000f280000300800 */
[----:B------:R-:W0:Y:S01]  /*224560*/  LDS.128 R20, [R25] ;  /* 0x0000000019147984 */ /* 0x000e220000000c00 */
[----:B------:R-:W-:Y:S01]  /*224570*/  BAR.SYNC.DEFER_BLOCKING 0x0 ;  /* 0x0000000000007b1d */ /* 0x000fe20000010000 */
[----:B------:R-:W-:-:S05]  /*224580*/  PRMT R19, R29, 0x4210, R5 ;  /* 0x000042101d137816 */ /* 0x000fca0000000005 */
[----:B------:R-:W4:Y:S04]  /*224590*/  LDL.LU R7, [R1+0x1dec] ;  /* 0x001dec0001077983 */ /* 0x000f280000300800 */
[----:B------:R-:W4:Y:S04]  /*2245a0*/  LDL.LU R11, [R1+0x1df4] ;  /* 0x001df400010b7983 */ /* 0x000f280000300800 */
[----:B-1----:R-:W4:Y:S04]  /*2245b0*/  LDL.LU R12, [R1+0x1dc8] ;  /* 0x001dc800010c7983 */ /* 0x002f280000300800 */
[----:B------:R-:W4:Y:S04]  /*2245c0*/  LDL.LU R13, [R1+0x71c] ;  /* 0x00071c00010d7983 */ /* 0x000f280000300800 */
[----:B------:R1:W-:Y:S01]  /*2245d0*/  STSM.16.M88.4 [R24], R16 ;  /* 0x0000001018007844 */ /* 0x0003e20000000200 */
[----:B------:R-:W-:Y:S06]  /*2245e0*/  BAR.SYNC.DEFER_BLOCKING 0x0 ;  /* 0x0000000000007b1d */ /* 0x000fec0000010000 */
[----:B0-----:R-:W-:Y:S04]  /*2245f0*/  STL.64 [R1+0x380], R20 ;  /* 0x0003801401007387 */ /* 0x001fe80000100a00 */
[----:B------:R-:W-:Y:S04]  /*224600*/  STL.64 [R1+0x388], R22 ;  /* 0x0003881601007387 */ /* 0x000fe80000100a00 */
[----:B-1----:R-:W3:Y:S04]  /*224610*/  LDL.LU R16, [R1+0x7f4] ;  /* 0x0007f40001107983 */ /* 0x002ee80000300800 */
[----:B------:R-:W3:Y:S04]  /*224620*/  LDL.LU R17, [R1+0x7f0] ;  /* 0x0007f00001117983 */ /* 0x000ee80000300800 */
[----:B------:R-:W4:Y:S04]  /*224630*/  LDL.LU R18, [R1+0x7ec] ;  /* 0x0007ec0001127983 */ /* 0x000f280000300800 */
[----:B------:R-:W4:Y:S01]  /*224640*/  LDL.LU R19, [R1+0x72c] ;  /* 0x00072c0001137983 */ /* 0x000f220000300800 */
[----:B--2---:R-:W-:-:S03]  /*224650*/  PRMT R8, R27, 0x5210, R8 ;  /* 0x000052101b087816 */ /* 0x004fc60000000008 */
[----:B----4-:R0:W-:Y:S04]  /*224660*/  STL.64 [R1+0x7f58], R18 ;  /* 0x007f581201007387 */ /* 0x0101e80000100a00 */
[----:B---3--:R1:W-:Y:S04]  /*224670*/  STL.64 [R1+0x7f50], R16 ;  /* 0x007f501001007387 */ /* 0x0083e80000100a00 */
[----:B------:R-:W2:Y:S04]  /*224680*/  LDL.LU R29, [R1+0x54c0] ;  /* 0x0054c000011d7983 */ /* 0x000ea80000300800 */
[----:B------:R-:W3:Y:S04]  /*224690*/  LDL.LU R27, [R1+0x54bc] ;  /* 0x0054bc00011b7983 */ /* 0x000ee80000300800 */
[----:B------:R-:W4:Y:S04]  /*2246a0*/  LDL.LU R14, [R1+0x5488] ;  /* 0x00548800010e7983 */ /* 0x000f280000300800 */
[----:B------:R-:W4:Y:S01]  /*2246b0*/  LDL.LU R15, [R1+0x5484] ;  /* 0x00548400010f7983 */ /* 0x000f220000300800 */
[----:B------:R-:W-:-:S02]  /*2246c0*/  LOP3.LUT R2, R2, 0xffff, RZ, 0xc0, !PT ;  /* 0x0000ffff02027812 */ /* 0x000fc400078ec0ff */
[----:B------:R-:W-:Y:S02]  /*2246d0*/  LOP3.LUT R0, R0, 0xffff, RZ, 0xc0, !PT ;  /* 0x0000ffff00007812 */ /* 0x000fe400078ec0ff */
[----:B0-----:R-:W-:Y:S02]  /*2246e0*/  PRMT R18, R11, 0x4210, R2 ;  /* 0x000042100b127816 */ /* 0x001fe40000000002 */
[----:B------:R-:W-:Y:S02]  /*2246f0*/  PRMT R19, R12, 0x4210, R0 ;  /* 0x000042100c137816 */ /* 0x000fe40000000000 */
[----:B------:R-:W-:Y:S02]  /*224700*/  PRMT R11, R13, 0x5210, R5 ;  /* 0x000052100d0b7816 */ /* 0x000fe40000000005 */
[----:B------:R-:W-:Y:S02]  /*224710*/  LOP3.LUT R4, R4, 0xffff, RZ, 0xc0, !PT ;  /* 0x0000ffff04047812 */ /* 0x000fe400078ec0ff */
[----:B------:R-:W-:-:S02]  /*224720*/  LOP3.LUT R3, R3, 0xffff, RZ, 0xc0, !PT ;  /* 0x0000ffff03037812 */ /* 0x000fc400078ec0ff */
[----:B-1----:R-:W-:Y:S02]  /*224730*/  PRMT R16, R6, 0x4210, R4 ;  /* 0x0000421006107816 */ /* 0x002fe40000000004 */
[----:B------:R-:W-:Y:S02]  /*224740*/  PRMT R17, R7, 0x4210, R3 ;  /* 0x0000421007117816 */ /* 0x000fe40000000003 */
[----:B------:R-:W-:Y:S02]  /*224750*/  PRMT R9, R9, 0x5210, R26 ;  /* 0x0000521009097816 */ /* 0x000fe4000000001a */
[----:B------:R-:W-:Y:S01]  /*224760*/  PRMT R10, R10, 0x5210, R28 ;  /* 0x000052100a0a7816 */ /* 0x000fe2000000001c */
[----:B----4-:R-:W-:Y:S04]  /*224770*/  STL.64 [R1+0x7f60], R14 ;  /* 0x007f600e01007387 */ /* 0x010fe80000100a00 */
[----:B------:R-:W0:Y:S01]  /*224780*/  LDS.128 R12, [R25] ;  /* 0x00000000190c7984 */ /* 0x000e220000000c00 */
[----:B------:R-:W-:Y:S06]  /*224790*/  BAR.SYNC.DEFER_BLOCKING 0x0 ;  /* 0x0000000000007b1d */ /* 0x000fec0000010000 */
[----:B------:R-:W4:Y:S04]  /*2247a0*/  LDL.LU R22, [R1+0x1e58] ;  /* 0x001e580001167983 */ /* 0x000f280000300800 */
[----:B------:R-:W4:Y:S04]  /*2247b0*/  LDL.LU R21, [R1+0x1e44] ;  /* 0x001e440001157983 */ /* 0x000f280000300800 */
[----:B------:R-:W4:Y:S04]  /*2247c0*/  LDL.LU R20, [R1+0x1e30] ;  /* 0x001e300001147983 */ /* 0x000f280000300800 */
[----:B------:R-:W4:Y:S04]  /*2247d0*/  LDL.LU R23, [R1+0x1e1c] ;  /* 0x001e1c0001177983 */ /* 0x000f280000300800 */
[----:B------:R-:W4:Y:S04]  /*2247e0*/  LDL.LU R26, [R1+0x7f6c] ;  /* 0x007f6c00011a7983 */ /* 0x000f280000300800 */
[----:B------:R-:W4:Y:S04]  /*2247f0*/  LDL.LU R28, [R1+0x7f68] ;  /* 0x007f6800011c7983 */ /* 0x000f280000300800 */
[----:B------:R-:W-:Y:S01]  /*224800*/  STSM.16.M88.4 [R24], R16 ;  /* 0x0000001018007844 */ /* 0x000fe20000000200 */
[----:B------:R-:W-:Y:S06]  /*224810*/  BAR.SYNC.DEFER_BLOCKING 0x0 ;  /* 0x0000000000007b1d */ /* 0x000fec0000010000 */
[----:B------:R-:W1:Y:S04]  /*224820*/  LDS.128 R16, [R25] ;  /* 0x0000000019107984 */ /* 0x000e680000000c00 */
[----:B0-----:R-:W-:Y:S04]  /*224830*/  STL.64 [R1+0x370], R12 ;  /* 0x0003700c01007387 */ /* 0x001fe80000100a00 */
[----:B------:R0:W-:Y:S01]  /*224840*/  STL.64 [R1+0x378], R14 ;  /* 0x0003780e01007387 */ /* 0x0001e20000100a00 */
[----:B------:R-:W-:Y:S06]  /*224850*/  BAR.SYNC.DEFER_BLOCKING 0x0 ;  /* 0x0000000000007b1d */ /* 0x000fec0000010000 */
[----:B0-----:R-:W2:Y:S04]  /*224860*/  LDL.LU.64 R14, [R1+0x7f60] ;  /* 0x007f6000010e7983 */ /* 0x001ea80000300a00 */
[----:B-1----:R-:W-:Y:S04]  /*224870*/  STL.64 [R1+0x360], R16 ;  /* 0x0003601001007387 */ /* 0x002fe80000100a00 */
[----:B------:R0:W-:Y:S04]  /*224880*/  STL.64 [R1+0x368], R18 ;  /* 0x0003681201007387 */ /* 0x0001e80000100a00 */
[----:B0-----:R-:W3:Y:S04]  /*224890*/  LDL.LU.64 R18, [R1+0x7f58] ;  /* 0x007f580001127983 */ /* 0x001ee80000300a00 */
[----:B------:R-:W4:Y:S04]  /*2248a0*/  LDL.LU.64 R16, [R1+0x7f50] ;  /* 0x007f500001107983 */ /* 0x000f280000300a00 */
[----:B------:R0:W-:Y:S01]  /*2248b0*/  STSM.16.M88.4 [R24], R8 ;  /* 0x0000000818007844 */ /* 0x0001e20000000200 */
[----:B------:R-:W-:Y:S06]  /*2248c0*/  BAR.SYNC.DEFER_BLOCKING 0x0 ;  /* 0x0000000000007b1d */ /* 0x000fec0000010000 */
[----:B0-----:R-:W2:Y:S04]  /*2248d0*/  LDL.LU R8, [R1+0x804] ;  /* 0x0008040001087983 */ /* 0x001ea80000300800 */
[----:B------:R-:W2:Y:S04]  /*2248e0*/  LDL.LU R9, [R1+0x800] ;  /* 0x0008000001097983 */ /* 0x000ea80000300800 */
[----:B------:R-:W2:Y:S01]  /*2248f0*/  LDL.LU R10, [R1+0x808] ;  /* 0x00080800010a7983 */ /* 0x000ea20000300800 */
[----:B----4-:R-:W-:-:S02]  /*224900*/  PRMT R16, R16, 0x5210, R4 ;  /* 0x0000521010107816 */ /* 0x010fc40000000004 */
[----:B------:R-:W-:Y:S01]  /*224910*/  PRMT R17, R17, 0x5210, R3 ;  /* 0x0000521011117816 */ /* 0x000fe20000000003 */
[----:B------:R-:W4:Y:S01]  /*224920*/  LDL.LU R4, [R1+0x2f3c] ;  /* 0x002f3c0001047983 */ /* 0x000f220000300800 */
[----:B---3--:R-:W-:-:S03]  /*224930*/  PRMT R18, R18, 0x5210, R2 ;  /* 0x0000521012127816 */ /* 0x008fc60000000002 */
[----:B------:R-:W3:Y:S04]  /*224940*/  LDL.LU R3, [R1+0x2f38] ;  /* 0x002f380001037983 */ /* 0x000ee80000300800 */
[----:B------:R-:W3:Y:S04]  /*224950*/  LDL.LU R2, [R1+0x1e6c] ;  /* 0x001e6c0001027983 */ /* 0x000ee80000300800 */
[----:B------:R-:W3:Y:S04]  /*224960*/  LDL.LU R6, [R1+0x1e70] ;  /* 0x001e700001067983 */ /* 0x000ee80000300800 */
[----:B------:R-:W3:Y:S01]  /*224970*/  LDL.LU R12, [R1+0x1e88] ;  /* 0x001e8800010c7983 */ /* 0x000ee20000300800 */
[----:B------:R-:W-:-:S03]  /*224980*/  PRMT R19, R19, 0x5210, R0 ;  /* 0x0000521013137816 */ /* 0x000fc60000000000 */
[----:B------:R-:W3:Y:S01]  /*224990*/  LDL.LU R13, [R1+0x1e74] ;  /* 0x001e7400010d7983 */ /* 0x000ee20000300800 */
[----:B--2---:R-:W-:-:S03]  /*2249a0*/  LOP3.LUT R0, R14, 0xffff, RZ, 0xc0, !PT ;  /* 0x0000ffff0e007812 */ /* 0x004fc600078ec0ff */
[----:B------:R-:W2:Y:S04]  /*2249b0*/  LDL.LU R7, [R1+0x1e50] ;  /* 0x001e500001077983 */ /* 0x000ea80000300800 */
[----:B------:R-:W2:Y:S04]  /*2249c0*/  LDL.LU R14, [R1+0x1b18] ;  /* 0x001b1800010e7983 */ /* 0x000ea80000300800 */
[----:B------:R-:W4:Y:S01]  /*2249d0*/  LDL.LU R11, [R1+0x73c] ;  /* 0x00073c00010b7983 */ /* 0x000f220000300800 */
[----:B------:R-:W-:Y:S02]  /*2249e0*/  LOP3.LUT R29, R29, 0xffff, RZ, 0xc0, !PT ;  /* 0x0000ffff1d1d7812 */ /* 0x000fe400078ec0ff */
[----:B------:R-:W-:-:S02]  /*2249f0*/  LOP3.LUT R27, R27, 0xffff, RZ, 0xc0, !PT ;  /* 0x0000ffff1b1b7812 */ /* 0x000fc400078ec0ff */
[----:B------:R-:W-:Y:S02]  /*224a00*/  PRMT R20, R20, 0x4210, R0 ;  /* 0x0000421014147816 */ /* 0x000fe40000000000 */
[----:B------:R-:W-:Y:S02]  /*224a10*/  LOP3.LUT R5, R15, 0xffff, RZ, 0xc0, !PT ;  /* 0x0000ffff0f057812 */ /* 0x000fe400078ec0ff */
[----:B------:R-:W-:Y:S02]  /*224a20*/  PRMT R22, R22, 0x4210, R29 ;  /* 0x0000421016167816 */ /* 0x000fe4000000001d */
[----:B------:R-:W-:Y:S02]  /*224a30*/  PRMT R21, R21, 0x4210, R27 ;  /* 0x0000421015157816 */ /* 0x000fe4000000001b */
[----:B------:R-:W-:Y:S01]  /*224a40*/  PRMT R15, R23, 0x4210, R5 ;  /* 0x00004210170f7816 */ /* 0x000fe20000000005 */
[----:B----4-:R0:W-:Y:S04]  /*224a50*/  STL.64 [R1+0x7f48], R10 ;  /* 0x007f480a01007387 */ /* 0x0101e80000100a00 */
[----:B------:R1:W-:Y:S01]  /*224a60*/  STL.64 [R1+0x7f40], R8 ;  /* 0x007f400801007387 */ /* 0x0003e20000100a00 */
[----:B0-----:R-:W-:-:S02]  /*224a70*/  IMAD.MOV.U32 R10, RZ, RZ, R20 ;  /* 0x000000ffff0a7224 */ /* 0x001fc400078e0014 */
[----:B-1----:R-:W-:Y:S02]  /*224a80*/  IMAD.MOV.U32 R8, RZ, RZ, R22 ;  /* 0x000000ffff087224 */ /* 0x002fe400078e0016 */
[----:B------:R-:W-:Y:S02]  /*224a90*/  IMAD.MOV.U32 R9, RZ, RZ, R21 ;  /* 0x000000ffff097224 */ /* 0x000fe400078e0015 */
[----:B------:R-:W0:Y:S01]  /*224aa0*/  LDS.128 R20, [R25] ;  /* 0x0000000019147984 */ /* 0x000e220000000c00 */
[----:B------:R-:W-:Y:S01]  /*224ab0*/  IMAD.MOV.U32 R11, RZ, RZ, R15 ;  /* 0x000000ffff0b7224 */ /* 0x000fe200078e000f */
[----:B------:R-:W-:Y:S06]  /*224ac0*/  BAR.SYNC.DEFER_BLOCKING 0x0 ;  /* 0x0000000000007b1d */ /* 0x000fec0000010000 */
[----:B0-----:R-:W-:Y:S04]  /*224ad0*/  STL.64 [R1+0x350], R20 ;  /* 0x0003501401007387 */ /* 0x001fe80000100a00 */
[----:B------:R-:W-:Y:S04]  /*224ae0*/  STL.64 [R1+0x358], R22 ;  /* 0x0003581601007387 */ /* 0x000fe80000100a00 */
[----:B------:R-:W4:Y:S04]  /*224af0*/  LDL.LU R15, [R1+0x824] ;  /* 0x00082400010f7983 */ /* 0x000f280000300800 */
[----:B------:R-:W-:Y:S01]  /*224b00*/  STSM.16.M88.4 [R24], R16 ;  /* 0x0000001018007844 */ /* 0x000fe20000000200 */
[----:B------:R-:W-:Y:S06]  /*224b10*/  BAR.SYNC.DEFER_BLOCKING 0x0 ;  /* 0x0000000000007b1d */ /* 0x000fec0000010000 */
[----:B------:R-:W0:Y:S02]  /*224b20*/  LDS.128 R16, [R25] ;  /* 0x0000000019107984 */ /* 0x000e240000000c00 */
[----:B------:R-:W-:Y:S06]  /*224b30*/  BAR.SYNC.DEFER_BLOCKING 0x0 ;  /* 0x0000000000007b1d */ /* 0x000fec0000010000 */
[----:B------:R-:W-:Y:S02]  /*224b40*/  STSM.16.M88.4 [R24], R8 ;  /* 0x0000000818007844 */ /* 0x000fe40000000200 */
[----:B------:R-:W-:Y:S06]  /*224b50*/  BAR.SYNC.DEFER_BLOCKING 0x0 ;  /* 0x0000000000007b1d */ /* 0x000fec0000010000 */
[----:B----4-:R-:W-:Y:S04]  /*224b60*/  STL [R1+0x7f24], R15 ;  /* 0x007f240f01007387 */ /* 0x010fe80000100800 */
[----:B0-----:R0:W-:Y:S04]  /*224b70*/  STL.64 [R1+0x340], R16 ;  /* 0x0003401001007387 */ /* 0x0011e80000100a00 */
[----:B------:R1:W-:Y:S04]  /*224b80*/  STL.64 [R1+0x348], R18 ;  /* 0x0003481201007387 */ /* 0x0003e80000100a00 */
[----:B0-----:R-:W4:Y:S04]  /*224b90*/  LDL.LU R16, [R1+0x814] ;  /* 0x0008140001107983 */ /* 0x001f280000300800 */
[----:B------:R-:W4:Y:S04]  /*224ba0*/  LDL.LU R17, [R1+0x74c] ;  /* 0x00074c0001117983 */ /* 0x000f280000300800 */
[----:B-1----:R-:W4:Y:S04]  /*224bb0*/  LDL.LU R18, [R1+0x5494] ;  /* 0x0054940001127983 */ /* 0x002f280000300800 */
[----:B------:R-:W4:Y:S04]  /*224bc0*/  LDL.LU R20, [R1+0x160] ;  /* 0x0001600001147983 */ /* 0x000f280000300800 */
[----:B------:R-:W4:Y:S04]  /*224bd0*/  LDL.LU R21, [R1+0x164] ;  /* 0x0001640001157983 */ /* 0x000f280000300800 */
[----:B------:R-:W4:Y:S04]  /*224be0*/  LDL.LU R22, [R1+0x168] ;  /* 0x0001680001167983 */ /* 0x000f280000300800 */
[----:B------:R-:W4:Y:S04]  /*224bf0*/  LDL.LU.64 R10, [R1+0x7f48] ;  /* 0x007f4800010a7983 */ /* 0x000f280000300a00 */
[----:B------:R-:W4:Y:S04]  /*224c00*/  LDL.LU.64 R8, [R1+0x7f40] ;  /* 0x007f400001087983 */ /* 0x000f280000300a00 */
[----:B------:R-:W4:Y:S01]  /*224c10*/  LDL.LU R23, [R1+0x1b1c] ;  /* 0x001b1c0001177983 */ /* 0x000f220000300800 */
[----:B------:R-:W-:-:S02]  /*224c20*/  LOP3.LUT R4, R4, 0xffff, RZ, 0xc0, !PT ;  /* 0x0000ffff04047812 */ /* 0x000fc400078ec0ff */
[----:B---3--:R-:W-:Y:S02]  /*224c30*/  LOP3.LUT R3, R3, 0xffff, RZ, 0xc0, !PT ;  /* 0x0000ffff03037812 */ /* 0x008fe400078ec0ff */
[----:B------:R-:W-:Y:S02]  /*224c40*/  LOP3.LUT R2, R2, 0xffff, RZ, 0xc0, !PT ;  /* 0x0000ffff02027812 */ /* 0x000fe400078ec0ff */
[----:B------:R-:W-:Y:S02]  /*224c50*/  PRMT R12, R12, 0x4210, R4 ;  /* 0x000042100c0c7816 */ /* 0x000fe40000000004 */
[----:B------:R-:W-:Y:S02]  /*224c60*/  PRMT R13, R13, 0x4210, R3 ;  /* 0x000042100d0d7816 */ /* 0x000fe40000000003 */
[----:B--2---:R-:W-:Y:S01]  /*224c70*/  PRMT R15, R7, 0x4210, R2 ;  /* 0x00004210070f7816 */ /* 0x004fe20000000002 */
[----:B----4-:R-:W-:Y:S04]  /*224c80*/  STL.64 [R1+0x7f30], R22 ;  /* 0x007f301601007387 */ /* 0x010fe80000100a00 */
[----:B------:R-:W-:Y:S04]  /*224c90*/  STL.64 [R1+0x7f28], R20 ;  /* 0x007f281401007387 */ /* 0x000fe80000100a00 */
[----:B------:R-:W0:Y:S01]  /*224ca0*/  LDS.128 R20, [R25] ;  /* 0x0000000019147984 */ /* 0x000e220000000c00 */
[----:B------:R-:W-:Y:S01]  /*224cb0*/  BAR.SYNC.DEFER_BLOCKING 0x0 ;  /* 0x0000000000007b1d */ /* 0x000fe20000010000 */
[----:B------:R-:W-:-:S02]  /*224cc0*/  PRMT R10, R10, 0x5210, R0 ;  /* 0x000052100a0a7816 */ /* 0x000fc40000000000 */
[----:B------:R-:W-:-:S04]  /*224cd0*/  LOP3.LUT R0, R6, 0xffff, RZ, 0xc0, !PT ;  /* 0x0000ffff06007812 */ /* 0x000fc800078ec0ff */
[----:B------:R-:W-:Y:S01]  /*224ce0*/  PRMT R14, R14, 0x4210, R0 ;  /* 0x000042100e0e7816 */ /* 0x000fe20000000000 */
[----:B------:R-:W2:Y:S04]  /*224cf0*/  LDL.LU R19, [R1+0x1e78] ;  /* 0x001e780001137983 */ /* 0x000ea80000300800 */
[----:B------:R-:W-:Y:S01]  /*224d00*/  STSM.16.M88.4 [R24], R12 ;  /* 0x0000000c18007844 */ /* 0x000fe20000000200 */
[----:B------:R-:W-:Y:S06]  /*224d10*/  BAR.SYNC.DEFER_BLOCKING 0x0 ;  /* 0x0000000000007b1d */ /* 0x000fec0000010000 */
[----:B------:R-:W1:Y:S01]  /*224d20*/  LDS.128 R12, [R25] ;  /* 0x00000000190c7984 */ /* 0x000e620000000c00 */
[----:B------:R-:W-:-:S03]  /*224d30*/  PRMT R8, R8, 0x5210, R29 ;  /* 0x0000521008087816 */ /* 0x000fc6000000001d */
[----:B------:R-:W3:Y:S01]  /*224d40*/  LDL.LU R29, [R1+0x7f3c] ;  /* 0x007f3c00011d7983 */ /* 0x000ee20000300800 */
[----:B------:R-:W-:-:S03]  /*224d50*/  PRMT R9, R9, 0x5210, R27 ;  /* 0x0000521009097816 */ /* 0x000fc6000000001b */
[----:B------:R-:W4:Y:S04]  /*224d60*/  LDL.LU R27, [R1+0x7f38] ;  /* 0x007f3800011b7983 */ /* 0x000f280000300800 */
[----:B0-----:R-:W-:Y:S04]  /*224d70*/  STL.64 [R1+0x330], R20 ;  /* 0x0003301401007387 */ /* 0x001fe80000100a00 */
[----:B------:R0:W-:Y:S01]  /*224d80*/  STL.64 [R1+0x338], R22 ;  /* 0x0003381601007387 */ /* 0x0001e20000100a00 */
[----:B------:R-:W-:Y:S06]  /*224d90*/  BAR.SYNC.DEFER_BLOCKING 0x0 ;  /* 0x0000000000007b1d */ /* 0x000fec0000010000 */
[----:B0-----:R-:W2:Y:S04]  /*224da0*/  LDL.LU.64 R22, [R1+0x7f30] ;  /* 0x007f300001167983 */ /* 0x001ea80000300a00 */
[----:B------:R-:W3:Y:S04]  /*224db0*/  LDL.LU.64 R20, [R1+0x7f28] ;  /* 0x007f280001147983 */ /* 0x000ee80000300a00 */
[----:B-1----:R-:W-:Y:S04]  /*224dc0*/  STL.64 [R1+0x320], R12 ;  /* 0x0003200c01007387 */ /* 0x002fe80000100a00 */
[----:B------:R0:W-:Y:S04]  /*224dd0*/  STL.64 [R1+0x328], R14 ;  /* 0x0003280e01007387 */ /* 0x0001e80000100a00 */
[----:B0-----:R-:W4:Y:S01]  /*224de0*/  LDL.LU R15, [R1+0x7f24] ;  /* 0x007f2400010f7983 */ /* 0x001f220000300800 */
[----:B------:R-:W-:-:S05]  /*224df0*/  PRMT R11, R11, 0x5210, R5 ;  /* 0x000052100b0b7816 */ /* 0x000fca0000000005 */
[----:B------:R-:W-:Y:S01]  /*224e00*/  STSM.16.M88.4 [R24], R8 ;  /* 0x0000000818007844 */ /* 0x000fe20000000200 */
[----:B------:R-:W-:Y:S01]  /*224e10*/  BAR.SYNC.DEFER_BLOCKING 0x0 ;  /* 0x0000000000007b1d */ /* 0x000fe20000010000 */
[----:B------:R-:W-:Y:S02]  /*224e20*/  PRMT R5, R16, 0x5210, R3 ;  /* 0x0000521010057816 */ /* 0x000fe40000000003 */
[----:B------:R-:W-:Y:S02]  /*224e30*/  PRMT R7, R17, 0x5210, R2 ;  /* 0x0000521011077816 */ /* 0x000fe40000000002 */
[----:B------:R-:W-:Y:S01]  /*224e40*/  PRMT R6, R26, 0x5210, R0 ;  /* 0x000052101a067816 */ /* 0x000fe20000000000 */
[----:B------:R-:W0:Y:S02]  /*224e50*/  LDS.128 R8, [R25] ;  /* 0x0000000019087984 */ /* 0x000e240000000c00 */
[----:B------:R-:W-:Y:S01]  /*224e60*/  BAR.SYNC.DEFER_BLOCKING 0x0 ;  /* 0x0000000000007b1d */ /* 0x000fe20000010000 */
[----:B------:R-:W-:-:S05]  /*224e70*/  LOP3.LUT R26, R18, 0xffff, RZ, 0xc0, !PT ;  /* 0x0000ffff121a7812 */ /* 0x000fca00078ec0ff */
[----:B0-----:R-:W-:Y:S04]  /*224e80*/  STL.64 [R1+0x310], R8 ;  /* 0x0003100801007387 */ /* 0x001fe80000100a00 */
[----:B------:R-:W-:Y:S01]  /*224e90*/  STL.64 [R1+0x318], R10 ;  /* 0x0003180a01007387 */ /* 0x000fe20000100a00 */
[----:B----4-:R-:W-:-:S05]  /*224ea0*/  PRMT R4, R15, 0x5210, R4 ;  /* 0x000052100f047816 */ /* 0x010fca0000000004 */
[----:B------:R-:W-:Y:S01]  /*224eb0*/  STSM.16.M88.4 [R24], R4 ;  /* 0x0000000418007844 */ /* 0x000fe20000000200 */
[----:B------:R-:W-:Y:S06]  /*224ec0*/  BAR.SYNC.DEFER_BLOCKING 0x0 ;  /* 0x0000000000007b1d */ /* 0x000fec0000010000 */
[----:B------:R-:W0:Y:S02]  /*224ed0*/  LDS.128 R4, [R25] ;  /* 0x0000000019047984 */ /* 0x000e240000000c00 */
[----:B------:R-:W-:Y:S01]  /*224ee0*/  BAR.SYNC.DEFER_BLOCKING 0x0 ;  /* 0x0000000000007b1d */ /* 0x000fe20000010000 */
[----:B--2---:R-:W-:-:S05]  /*224ef0*/  PRMT R23, R23, 0x4210, R26 ;  /* 0x0000421017177816 */ /* 0x004fca000000001a */
[----:B---3--:R1:W-:Y:S02]  /*224f00*/  STSM.16.M88.4 [R24], R20 ;  /* 0x0000001418007844 */ /* 0x0083e40000000200 */
[----:B------:R-:W-:Y:S06]  /*224f10*/  BAR.SYNC.DEFER_BLOCKING 0x0 ;  /* 0x0000000000007b1d */ /* 0x000fec0000010000 */
[----:B0-----:R0:W-:Y:S04]  /*224f20*/  STL.64 [R1+0x300], R4 ;  /* 0x0003000401007387 */ /* 0x0011e80000100a00 */
[----:B------:R2:W-:Y:S04]  /*224f30*/  STL.64 [R1+0x308], R6 ;  /* 0x0003080601007387 */ /* 0x0005e80000100a00 */
[----:B-1----:R-:W3:Y:S04]  /*224f40*/  LDL.LU R22, [R1+0x2f40] ;  /* 0x002f400001167983 */ /* 0x002ee80000300800 */
[----:B------:R-:W4:Y:S04]  /*224f50*/  LDL.LU R23, [R1+0x75c] ;  /* 0x00075c0001177983 */ /* 0x000f280000300800 */
[----:B0-----:R-:W3:Y:S04]  /*224f60*/  LDL.LU R4, [R1+0x180] ;  /* 0x0001800001047983 */ /* 0x001ee80000300800 */
[----:B------:R-:W3:Y:S04]  /*224f70*/  LDL.LU R5, [R1+0x184] ;  /* 0x0001840001057983 */ /* 0x000ee80000300800 */
[----:B--2---:R-:W2:Y:S04]  /*224f80*/  LDL.LU R6, [R1+0x188] ;  /* 0x0001880001067983 */ /* 0x004ea80000300800 */
[----:B------:R-:W4:Y:S04]  /*224f90*/  LDL.LU R8, [R1+0x190] ;  /* 0x0001900001087983 */ /* 0x000f280000300800 */
[----:B------:R-:W4:Y:S04]  /*224fa0*/  LDL.LU R9, [R1+0x194] ;  /* 0x0001940001097983 */ /* 0x000f280000300800 */
[----:B------:R-:W4:Y:S04]  /*224fb0*/  LDL.LU R10, [R1+0x198] ;  /* 0x00019800010a7983 */ /* 0x000f280000300800 */
[----:B------:R-:W4:Y:S04]  /*224fc0*/  LDL.LU R2, [R1+0x79c] ;  /* 0x00079c0001027983 */ /* 0x000f280000300800 */
[----:B------:R-:W4:Y:S04]  /*224fd0*/  LDL.LU R3, [R1+0x5498] ;  /* 0x0054980001037983 */ /* 0x000f280000300800 */
[----:B------:R-:W2:Y:S04]  /*224fe0*/  LDL.LU R7, [R1+0x2f64] ;  /* 0x002f640001077983 */ /* 0x000ea80000300800 */
[----:B--2---:R-:W-:Y:S04]  /*224ff0*/  STL.64 [R1+0x7f08], R6 ;  /* 0x007f080601007387 */ /* 0x004fe80000100a00 */
[----:B---3--:R0:W-:Y:S04]  /*225000*/  STL.64 [R1+0x7f00], R4 ;  /* 0x007f000401007387 */ /* 0x0081e80000100a00 */
[----:B0-----:R-:W2:Y:S04]  /*225010*/  LDL.LU R4, [R1+0xb0] ;  /* 0x0000b00001047983 */ /* 0x001ea80000300800 */
[----:B------:R-:W2:Y:S04]  /*225020*/  LDL.LU R5, [R1+0xb4] ;  /* 0x0000b40001057983 */ /* 0x000ea80000300800 */
[----:B------:R-:W3:Y:S04]  /*225030*/  LDL.LU R6, [R1+0xb8] ;  /* 0x0000b80001067983 */ /* 0x000ee80000300800 */
[----:B---3--:R-:W-:Y:S04]  /*225040*/  STL [R1+0x7f20], R6 ;  /* 0x007f200601007387 */ /* 0x008fe80000100800 */
[----:B--2---:R0:W-:Y:S04]  /*225050*/  STL.64 [R1+0x7f18], R4 ;  /* 0x007f180401007387 */ /* 0x0041e80000100a00 */
[----:B0-----:R-:W2:Y:S04]  /*225060*/  LDL.LU R4, [R1+0x170] ;  /* 0x0001700001047983 */ /* 0x001ea80000300800 */
[----:B------:R-:W2:Y:S04]  /*225070*/  LDL.LU R5, [R1+0x174] ;  /* 0x0001740001057983 */ /* 0x000ea80000300800 */
[----:B------:R-:W2:Y:S04]  /*225080*/  LDL.LU R6, [R1+0x178] ;  /* 0x0001780001067983 */ /* 0x000ea80000300800 */
[----:B------:R-:W3:Y:S04]  /*225090*/  LDL.LU R11, [R1+0x1e84] ;  /* 0x001e8400010b7983 */ /* 0x000ee80000300800 */
[----:B----4-:R-:W-:Y:S04]  /*2250a0*/  STL [R1+0x7ef8], R10 ;  /* 0x007ef80a01007387 */ /* 0x010fe80000100800 */
[----:B------:R0:W-:Y:S01]  /*2250b0*/  STL.64 [R1+0x7ef0], R8 ;  /* 0x007ef00801007387 */ /* 0x0001e20000100a00 */
[----:B------:R-:W-:-:S04]  /*2250c0*/  LOP3.LUT R0, R19, 0xffff, RZ, 0xc0, !PT ;  /* 0x0000ffff13007812 */ /* 0x000fc800078ec0ff */
[----:B------:R-:W-:Y:S01]  /*2250d0*/  PRMT R7, R22, 0x4210, R0 ;  /* 0x0000421016077816 */ /* 0x000fe20000000000 */
[----:B---3--:R1:W-:Y:S04]  /*2250e0*/  STL [R1+0x7f10], R11 ;  /* 0x007f100b01007387 */ /* 0x0083e80000100800 */
[----:B0-----:R-:W3:Y:S04]  /*2250f0*/  LDL.LU R8, [R1+0xa0] ;  /* 0x0000a00001087983 */ /* 0x001ee80000300800 */
[----:B------:R-:W3:Y:S04]  /*225100*/  LDL.LU R9, [R1+0xa4] ;  /* 0x0000a40001097983 */ /* 0x000ee80000300800 */
[----:B------:R-:W3:Y:S04]  /*225110*/  LDL.LU R10, [R1+0xa8] ;  /* 0x0000a800010a7983 */ /* 0x000ee80000300800 */
[----:B------:R-:W4:Y:S04]  /*225120*/  LDL.LU R12, [R1+0xc0] ;  /* 0x0000c000010c7983 */ /* 0x000f280000300800 */
[----:B------:R-:W4:Y:S04]  /*225130*/  LDL.LU R13, [R1+0xc4] ;  /* 0x0000c400010d7983 */ /* 0x000f280000300800 */
[----:B------:R-:W4:Y:S04]  /*225140*/  LDL.LU R14, [R1+0xc8] ;  /* 0x0000c800010e7983 */ /* 0x000f280000300800 */
[----:B------:R-:W4:Y:S04]  /*225150*/  LDL.LU R15, [R1+0x2f80] ;  /* 0x002f8000010f7983 */ /* 0x000f280000300800 */
[----:B------:R-:W4:Y:S04]  /*225160*/  LDL.LU R19, [R1+0x7ac] ;  /* 0x0007ac0001137983 */ /* 0x000f280000300800 */
[----:B------:R-:W4:Y:S01]  /*225170*/  LDL.LU R16, [R1+0xd0] ;  /* 0x0000d00001107983 */ /* 0x000f220000300800 */
[----:B-1----:R-:W-:-:S03]  /*225180*/  PRMT R11, R23, 0x5210, R26 ;  /* 0x00005210170b7816 */ /* 0x002fc6000000001a */
[----:B------:R-:W0:Y:S01]  /*225190*/  LDS.128 R20, [R25] ;  /* 0x0000000019147984 */ /* 0x000e220000000c00 */
[----:B------:R-:W-:Y:S06]  /*2251a0*/  BAR.SYNC.DEFER_BLOCKING 0x0 ;  /* 0x0000000000007b1d */ /* 0x000fec0000010000 */
[----:B--2---:R-:W-:Y:S02]  /*2251b0*/  STSM.16.M88.4 [R24], R4 ;  /* 0x0000000418007844 */ /* 0x004fe40000000200 */
[----:B------:R-:W-:Y:S06]  /*2251c0*/  BAR.SYNC.DEFER_BLOCKING 0x0 ;  /* 0x0000000000007b1d */ /* 0x000fec0000010000 */
[----:B------:R-:W1:Y:S02]  /*2251d0*/  LDS.128 R4, [R25] ;  /* 0x0000000019047984 */ /* 0x000e640000000c00 */
[----:B------:R-:W-:Y:S06]  /*2251e0*/  BAR.SYNC.DEFER_BLOCKING 0x0 ;  /* 0x0000000000007b1d */ /* 0x000fec0000010000 */
[----:B0-----:R0:W-:Y:S04]  /*2251f0*/  STL.64 [R1+0x2f0], R20 ;  /* 0x0002f01401007387 */ /* 0x0011e80000100a00 */
[----:B------:R-:W-:Y:S04]  /*225200*/  STL.64 [R1+0x2f8], R22 ;  /* 0x0002f81601007387 */ /* 0x000fe80000100a00 */
[----:B------:R-:W2:Y:S04]  /*225210*/  LDL.LU R17, [R1+0xd4] ;  /* 0x0000d40001117983 */ /* 0x000ea80000300800 */
[----:B------:R-:W2:Y:S04]  /*225220*/  LDL.LU R18, [R1+0xd8] ;  /* 0x0000d80001127983 */ /* 0x000ea80000300800 */
[----:B0-----:R-:W2:Y:S04]  /*225230*/  LDL.LU R21, [R1+0x7bc] ;  /* 0x0007bc0001157983 */ /* 0x001ea80000300800 */
[----:B------:R-:W2:Y:S04]  /*225240*/  LDL.LU R20, [R1+0x54a4] ;  /* 0x0054a40001147983 */ /* 0x000ea80000300800 */
[----:B-1----:R-:W-:Y:S04]  /*225250*/  STL.64 [R1+0x2e0], R4 ;  /* 0x0002e00401007387 */ /* 0x002fe80000100a00 */
[----:B------:R0:W-:Y:S04]  /*225260*/  STL.64 [R1+0x2e8], R6 ;  /* 0x0002e80601007387 */ /* 0x0001e80000100a00 */
[----:B0-----:R-:W4:Y:S04]  /*225270*/  LDL.LU R6, [R1+0x7f20] ;  /* 0x007f200001067983 */ /* 0x001f280000300800 */
[----:B------:R-:W4:Y:S04]  /*225280*/  LDL.LU.64 R4, [R1+0x7f18] ;  /* 0x007f180001047983 */ /* 0x000f280000300a00 */
[----:B------:R-:W2:Y:S04]  /*225290*/  LDL.LU R22, [R1+0x2fc0] ;  /* 0x002fc00001167983 */ /* 0x000ea80000300800 */
[----:B------:R-:W2:Y:S04]  /*2252a0*/  LDL.LU R23, [R1+0x1e8c] ;  /* 0x001e8c0001177983 */ /* 0x000ea80000300800 */
[----:B---3--:R-:W-:Y:S01]  /*2252b0*/  STSM.16.M88.4 [R24], R8 ;  /* 0x0000000818007844 */ /* 0x008fe20000000200 */
[----:B------:R-:W-:Y:S06]  /*2252c0*/  BAR.SYNC.DEFER_BLOCKING 0x0 ;  /* 0x0000000000007b1d */ /* 0x000fec0000010000 */
[----:B------:R-:W0:Y:S02]  /*2252d0*/  LDS.128 R8, [R25] ;  /* 0x0000000019087984 */ /* 0x000e240000000c00 */
[----:B------:R-:W-:Y:S06]  /*2252e0*/  BAR.SYNC.DEFER_BLOCKING 0x0 ;  /* 0x0000000000007b1d */ /* 0x000fec0000010000 */
[----:B0-----:R-:W-:Y:S04]  /*2252f0*/  STL.64 [R1+0x2d0], R8 ;  /* 0x0002d00801007387 */ /* 0x001fe80000100a00 */
[----:B------:R0:W-:Y:S04]  /*225300*/  STL.64 [R1+0x2d8], R10 ;  /* 0x0002d80a01007387 */ /* 0x0001e80000100a00 */
[----:B0-----:R-:W3:Y:S01]  /*225310*/  LDL.LU R11, [R1+0x7f10] ;  /* 0x007f1000010b7983 */ /* 0x001ee20000300800 */
[----:B------:R-:W-:-:S05]  /*225320*/  PRMT R7, R2, 0x5210, R0 ;  /* 0x0000521002077816 */ /* 0x000fca0000000000 */
[----:B----4-:R0:W-:Y:S01]  /*225330*/  STSM.16.M88.4 [R24], R4 ;  /* 0x0000000418007844 */ /* 0x0101e20000000200 */
[----:B------:R-:W-:Y:S06]  /*225340*/  BAR.SYNC.DEFER_BLOCKING 0x0 ;  /* 0x0000000000007b1d */ /* 0x000fec0000010000 */
[----:B0-----:R-:W4:Y:S04]  /*225350*/  LDL.LU.64 R6, [R1+0x7f08] ;  /* 0x007f080001067983 */ /* 0x001f280000300a00 */
[----:B------:R-:W2:Y:S01]  /*225360*/  LDL.LU.64 R4, [R1+0x7f00] ;  /* 0x007f000001047983 */ /* 0x000ea20000300a00 */
[----:B---3--:R-:W-:-:S03]  /*225370*/  LOP3.LUT R0, R11, 0xffff, RZ, 0xc0, !PT ;  /* 0x0000ffff0b007812 */ /* 0x008fc600078ec0ff */
[----:B------:R-:W0:Y:S01]  /*225380*/  LDS.128 R8, [R25] ;  /* 0x0000000019087984 */ /* 0x000e220000000c00 */
[----:B------:R-:W-:Y:S06]  /*225390*/  BAR.SYNC.DEFER_BLOCKING 0x0 ;  /* 0x0000000000007b1d */ /* 0x000fec0000010000 */
[----:B0-----:R-:W-:Y:S04]  /*2253a0*/  STL.64 [R1+0x2c0], R8 ;  /* 0x0002c00801007387 */ /* 0x001fe80000100a00 */
[----:B------:R0:W-:Y:S04]  /*2253b0*/  STL.64 [R1+0x2c8], R10 ;  /* 0x0002c80a01007387 */ /* 0x0001e80000100a00 */
[----:B0-----:R-:W3:Y:S04]  /*2253c0*/  LDL.LU R10, [R1+0x7ef8] ;  /* 0x007ef800010a7983 */ /* 0x001ee80000300800 */
[----:B------:R-:W3:Y:S01]  /*2253d0*/  LDL.LU.64 R8, [R1+0x7ef0] ;  /* 0x007ef00001087983 */ /* 0x000ee20000300a00 */
[----:B------:R-:W-:-:S04]  /*2253e0*/  LOP3.LUT R26, R3, 0xffff, RZ, 0xc0, !PT ;  /* 0x0000ffff031a7812 */ /* 0x000fc800078ec0ff */
[----:B----4-:R-:W-:-:S05]  /*2253f0*/  PRMT R7, R7, 0x4210, R26 ;  /* 0x0000421007077816 */ /* 0x010fca000000001a */
[----:B--2---:R-:W-:Y:S01]  /*225400*/  STSM.16.M88.4 [R24], R4 ;  /* 0x0000000418007844 */ /* 0x004fe20000000200 */
[----:B------:R-:W-:Y:S01]  /*225410*/  BAR.SYNC.DEFER_BLOCKING 0x0 ;  /* 0x0000000000007b1d */ /* 0x000fe20000010000 */
[----:B------:R-:W-:-:S05]  /*225420*/  PRMT R11, R15, 0x4210, R0 ;  /* 0x000042100f0b7816 */ /* 0x000fca0000000000 */
[----:B------:R-:W0:Y:S02]  /*225430*/  LDS.128 R4, [R25] ;  /* 0x0000000019047984 */ /* 0x000e240000000c00 */
[----:B------:R-:W-:Y:S01]  /*225440*/  BAR.SYNC.DEFER_BLOCKING 0x0 ;  /* 0x0000000000007b1d */ /* 0x000fe20000010000 */
[----:B------:R-:W-:-:S05]  /*225450*/  PRMT R15, R19, 0x5210, R26 ;  /* 0x00005210130f7816 */ /* 0x000fca000000001a */
[----:B0-----:R-:W-:Y:S04]  /*225460*/  STL.64 [R1+0x2b0], R4 ;  /* 0x0002b00401007387 */ /* 0x001fe80000100a00 */
[----:B------:R-:W-:Y:S01]  /*225470*/  STL.64 [R1+0x2b8], R6 ;  /* 0x0002b80601007387 */ /* 0x000fe20000100a00 */
[----:B------:R-:W-:-:S03]  /*225480*/  PRMT R19, R21, 0x5210, R0 ;  /* 0x0000521015137816 */ /* 0x000fc60000000000 */
[----:B---3--:R-:W-:Y:S01]  /*225490*/  STSM.16.M88.4 [R24], R8 ;  /* 0x0000000818007844 */ /* 0x008fe20000000200 */
[----:B------:R-:W-:Y:S06]  /*2254a0*/  BAR.SYNC.DEFER_BLOCKING 0x0 ;  /* 0x0000000000007b1d */ /* 0x000fec0000010000 */
[----:B------:R-:W0:Y:S02]  /*2254b0*/  LDS.128 R4, [R25] ;  /* 0x0000000019047984 */ /* 0x000e240000000c00 */
[----:B------:R-:W-:Y:S06]  /*2254c0*/  BAR.SYNC.DEFER_BLOCKING 0x0 ;  /* 0x0000000000007b1d */ /* 0x000fec0000010000 */
[----:B------:R-:W-:Y:S02]  /*2254d0*/  STSM.16.M88.4 [R24], R12 ;  /* 0x0000000c18007844 */ /* 0x000fe40000000200 */
[----:B------:R-:W-:Y:S06]  /*2254e0*/  BAR.SYNC.DEFER_BLOCKING 0x0 ;  /* 0x0000000000007b1d */ /* 0x000fec0000010000 */
[----:B0-----:R-:W-:Y:S04]  /*2254f0*/  STL.64 [R1+0x2a0], R4 ;  /* 0x0002a00401007387 */ /* 0x001fe80000100a00 */
[----:B------:R-:W-:Y:S04]  /*225500*/  STL.64 [R1+0x2a8], R6 ;  /* 0x0002a80601007387 */ /* 0x000fe80000100a00 */
[----:B------:R-:W0:Y:S01]  /*225510*/  LDS.128 R4, [R25] ;  /* 0x0000000019047984 */ /* 0x000e220000000c00 */
[----:B------:R-:W-:Y:S06]  /*225520*/  BAR.SYNC.DEFER_BLOCKING 0x0 ;  /* 0x0000000000007b1d */ /* 0x000fec0000010000 */
[----:B------:R-:W-:Y:S02]  /*225530*/  STSM.16.M88.4 [R24], R16 ;  /* 0x0000001018007844 */ /* 0x000fe40000000200 */
[----:B------:R-:W-:Y:S06]  /*225540*/  BAR.SYNC.DEFER_BLOCKING 0x0 ;  /* 0x0000000000007b1d */ /* 0x000fec0000010000 */
[----:B------:R-:W1:Y:S04]  /*225550*/  LDS.128 R8, [R25] ;  /* 0x0000000019087984 */ /* 0x000e680000000c00 */
[----:B0-----:R0:W-:Y:S04]  /*225560*/  STL.64 [R1+0x290], R4 ;  /* 0x0002900401007387 */ /* 0x0011e80000100a00 */
[----:B------:R2:W-:Y:S01]  /*225570*/  STL.64 [R1+0x298], R6 ;  /* 0x0002980601007387 */ /* 0x0005e20000100a00 */
[----:B------:R-:W-:-:S02]  /*225580*/  LOP3.LUT R26, R20, 0xffff, RZ, 0xc0, !PT ;  /* 0x0000ffff141a7812 */ /* 0x000fc400078ec0ff */
[----:B------:R-:W-:Y:S01]  /*225590*/  LOP3.LUT R0, R23, 0xffff, RZ, 0xc0, !PT ;  /* 0x0000ffff17007812 */ /* 0x000fe200078ec0ff */
[----:B0-----:R-:W3:Y:S01]  /*2255a0*/  LDL.LU R4, [R1+0x1c0] ;  /* 0x0001c00001047983 */ /* 0x001ee20000300800 */
[----:B------:R-:W-:Y:S06]  /*2255b0*/  BAR.SYNC.DEFER_BLOCKING 0x0 ;  /* 0x0000000000007b1d */ /* 0x000fec0000010000 */
[----:B-1----:R-:W-:Y:S04]  /*2255c0*/  STL.64 [R1+0x280], R8 ;  /* 0x0002800801007387 */ /* 0x002fe80000100a00 */
[----:B------:R-:W-:Y:S04]  /*2255d0*/  STL.64 [R1+0x288], R10 ;  /* 0x0002880a01007387 */ /* 0x000fe80000100a00 */
[----:B------:R-:W3:Y:S04]  /*2255e0*/  LDL.LU R5, [R1+0x1c4] ;  /* 0x0001c40001057983 */ /* 0x000ee80000300800 */
[----:B--2---:R-:W2:Y:S01]  /*2255f0*/  LDL.LU R6, [R1+0x1c8] ;  /* 0x0001c80001067983 */ /* 0x004ea20000300800 */
[----:B------:R-:W-:-:S03]  /*225600*/  PRMT R2, R22, 0x4210, R26 ;  /* 0x0000421016027816 */ /* 0x000fc6000000001a */
[----:B------:R-:W4:Y:S04]  /*225610*/  LDL.LU R22, [R1+0x2fd4] ;  /* 0x002fd40001167983 */ /* 0x000f280000300800 */
[----:B------:R-:W4:Y:S04]  /*225620*/  LDL.LU R23, [R1+0x7c0] ;  /* 0x0007c00001177983 */ /* 0x000f280000300800 */
[----:B--2---:R-:W-:Y:S04]  /*225630*/  STL [R1+0x7ec8], R6 ;  /* 0x007ec80601007387 */ /* 0x004fe80000100800 */
        /* <DEDUP_REMOVED lines=10> */
[----:B------:R-:W3:Y:S04]  /*2256e0*/  LDL.LU R3, [R1+0x54a8] ;  /* 0x0054a80001037983 */ /* 0x000ee80000300800 */
[----:B------:R-:W4:Y:S04]  /*2256f0*/  LDL.LU R12, [R1+0x100] ;  /* 0x00010000010c7983 */ /* 0x000f280000300800 */
[----:B------:R-:W4:Y:S04]  /*225700*/  LDL.LU R13, [R1+0x104] ;  /* 0x00010400010d7983 */ /* 0x000f280000300800 */
[----:B------:R-:W2:Y:S04]  /*225710*/  LDL.LU R14, [R1+0x108] ;  /* 0x00010800010e7983 */ /* 0x000ea80000300800 */
[----:B------:R-:W3:Y:S04]  /*225720*/  LDL.LU R11, [R1+0x2fe4] ;  /* 0x002fe400010b7983 */ /* 0x000ee80000300800 */
[----:B------:R-:W3:Y:S04]  /*225730*/  LDL.LU R15, [R1+0x20bc] ;  /* 0x0020bc00010f7983 */ /* 0x000ee80000300800 */
[----:B--2---:R-:W-:Y:S04]  /*225740*/  STL [R1+0x7eb8], R14 ;  /* 0x007eb80e01007387 */ /* 0x004fe80000100800 */
[----:B----4-:R0:W-:Y:S04]  /*225750*/  STL.64 [R1+0x7eb0], R12 ;  /* 0x007eb00c01007387 */ /* 0x0101e80000100a00 */
[----:B---3--:R-:W-:Y:S04]  /*225760*/  STL [R1+0x7ecc], R15 ;  /* 0x007ecc0f01007387 */ /* 0x008fe80000100800 */
[----:B0-----:R-:W2:Y:S04]  /*225770*/  LDL.LU R12, [R1+0xe0] ;  /* 0x0000e000010c7983 */ /* 0x001ea80000300800 */
[----:B------:R-:W2:Y:S04]  /*225780*/  LDL.LU R13, [R1+0xe4] ;  /* 0x0000e400010d7983 */ /* 0x000ea80000300800 */
[----:B------:R-:W2:Y:S04]  /*225790*/  LDL.LU R14, [R1+0xe8] ;  /* 0x0000e800010e7983 */ /* 0x000ea80000300800 */
[----:B------:R-:W3:Y:S04]  /*2257a0*/  LDL.LU R8, [R1+0x1d0] ;  /* 0x0001d00001087983 */ /* 0x000ee80000300800 */
[----:B------:R-:W3:Y:S04]  /*2257b0*/  LDL.LU R9, [R1+0x1d4] ;  /* 0x0001d40001097983 */ /* 0x000ee80000300800 */
[----:B------:R-:W4:Y:S04]  /*2257c0*/  LDL.LU R10, [R1+0x1d8] ;  /* 0x0001d800010a7983 */ /* 0x000f280000300800 */
[----:B----4-:R-:W-:Y:S04]  /*2257d0*/  STL.64 [R1+0x7ee8], R10 ;  /* 0x007ee80a01007387 */ /* 0x010fe80000100a00 */
[----:B---3--:R0:W-:Y:S04]  /*2257e0*/  STL.64 [R1+0x7ee0], R8 ;  /* 0x007ee00801007387 */ /* 0x0081e80000100a00 */
[----:B0-----:R-:W3:Y:S04]  /*2257f0*/  LDL.LU R8, [R1+0x1a0] ;  /* 0x0001a00001087983 */ /* 0x001ee80000300800 */
[----:B------:R-:W3:Y:S04]  /*225800*/  LDL.LU R9, [R1+0x1a4] ;  /* 0x0001a40001097983 */ /* 0x000ee80000300800 */
[----:B------:R-:W3:Y:S01]  /*225810*/  LDL.LU R10, [R1+0x1a8] ;  /* 0x0001a800010a7983 */ /* 0x000ee20000300800 */
[----:B------:R-:W-:Y:S01]  /*225820*/  IMAD.MOV.U32 R11, RZ, RZ, R2 ;  /* 0x000000ffff0b7224 */ /* 0x000fe200078e0002 */
[----:B------:R-:W-:-:S02]  /*225830*/  PRMT R7, R22, 0x4210, R0 ;  /* 0x0000421016077816 */ /* 0x000fc40000000000 */
[----:B------:R-:W4:Y:S04]  /*225840*/  LDL.LU R19, [R1+0x2fe8] ;  /* 0x002fe80001137983 */ /* 0x000f280000300800 */
[----:B------:R-:W4:Y:S04]  /*225850*/  LDL.LU R21, [R1+0x7d4] ;  /* 0x0007d40001157983 */ /* 0x000f280000300800 */
[----:B------:R-:W4:Y:S04]  /*225860*/  LDL.LU R16, [R1+0x110] ;  /* 0x0001100001107983 */ /* 0x000f280000300800 */
[----:B------:R-:W4:Y:S01]  /*225870*/  LDL.LU R17, [R1+0x114] ;  /* 0x0001140001117983 */ /* 0x000f220000300800 */
[----:B------:R-:W-:-:S03]  /*225880*/  PRMT R15, R23, 0x5210, R26 ;  /* 0x00005210170f7816 */ /* 0x000fc6000000001a */
[----:B------:R-:W4:Y:S04]  /*225890*/  LDL.LU R18, [R1+0x118] ;  /* 0x0001180001127983 */ /* 0x000f280000300800 */
[----:B---3--:R-:W-:Y:S01]  /*2258a0*/  STSM.16.M88.4 [R24], R8 ;  /* 0x0000000818007844 */ /* 0x008fe20000000200 */
[----:B------:R-:W-:Y:S06]  /*2258b0*/  BAR.SYNC.DEFER_BLOCKING 0x0 ;  /* 0x0000000000007b1d */ /* 0x000fec0000010000 */
[----:B------:R-:W0:Y:S02]  /*2258c0*/  LDS.128 R8, [R25] ;  /* 0x0000000019087984 */ /* 0x000e240000000c00 */
[----:B------:R-:W-:Y:S06]  /*2258d0*/  BAR.SYNC.DEFER_BLOCKING 0x0 ;  /* 0x0000000000007b1d */ /* 0x000fec0000010000 */
[----:B------:R-:W-:Y:S02]  /*2258e0*/  STSM.16.M88.4 [R24], R4 ;  /* 0x0000000418007844 */ /* 0x000fe40000000200 */
[----:B------:R-:W-:Y:S06]  /*2258f0*/  BAR.SYNC.DEFER_BLOCKING 0x0 ;  /* 0x0000000000007b1d */ /* 0x000fec0000010000 */
[----:B------:R-:W1:Y:S02]  /*225900*/  LDS.128 R4, [R25] ;  /* 0x0000000019047984 */ /* 0x000e640000000c00 */
[----:B------:R-:W-:Y:S06]  /*225910*/  BAR.SYNC.DEFER_BLOCKING 0x0 ;  /* 0x0000000000007b1d */ /* 0x000fec0000010000 */
[----:B0-----:R-:W-:Y:S04]  /*225920*/  STL.64 [R1+0x270], R8 ;  /* 0x0002700801007387 */ /* 0x001fe80000100a00 */
[----:B------:R0:W-:Y:S04]  /*225930*/  STL.64 [R1+0x278], R10 ;  /* 0x0002780a01007387 */ /* 0x0001e80000100a00 */
[----:B0-----:R-:W3:Y:S04]  /*225940*/  LDL.LU.64 R10, [R1+0x7ee8] ;  /* 0x007ee800010a7983 */ /* 0x001ee80000300a00 */
[----:B------:R-:W4:Y:S04]  /*225950*/  LDL.LU.64 R8, [R1+0x7ee0] ;  /* 0x007ee00001087983 */ /* 0x000f280000300a00 */
[----:B------:R-:W4:Y:S04]  /*225960*/  LDL.LU R20, [R1+0x7e4] ;  /* 0x0007e40001147983 */ /* 0x000f280000300800 */
[----:B------:R-:W4:Y:S04]  /*225970*/  LDL.LU R22, [R1+0x54b4] ;  /* 0x0054b40001167983 */ /* 0x000f280000300800 */
[----:B--2---:R-:W-:Y:S01]  /*225980*/  STSM.16.M88.4 [R24], R12 ;  /* 0x0000000c18007844 */ /* 0x004fe20000000200 */
[----:B------:R-:W-:Y:S06]  /*225990*/  BAR.SYNC.DEFER_BLOCKING 0x0 ;  /* 0x0000000000007b1d */ /* 0x000fec0000010000 */
[----:B-1----:R-:W-:Y:S04]  /*2259a0*/  STL.64 [R1+0x260], R4 ;  /* 0x0002600401007387 */ /* 0x002fe80000100a00 */
[----:B------:R0:W-:Y:S04]  /*2259b0*/  STL.64 [R1+0x268], R6 ;  /* 0x0002680601007387 */ /* 0x0001e80000100a00 */
[----:B------:R-:W1:Y:S04]  /*2259c0*/  LDS.128 R12, [R25] ;  /* 0x00000000190c7984 */ /* 0x000e680000000c00 */
[----:B0-----:R-:W2:Y:S04]  /*2259d0*/  LDL.LU.64 R6, [R1+0x7ed8] ;  /* 0x007ed80001067983 */ /* 0x001ea80000300a00 */
[----:B------:R-:W3:Y:S04]  /*2259e0*/  LDL.LU.64 R4, [R1+0x7ed0] ;  /* 0x007ed00001047983 */ /* 0x000ee80000300a00 */
[----:B------:R-:W4:Y:S01]  /*2259f0*/  LDL.LU R23, [R1+0x1b20] ;  /* 0x001b200001177983 */ /* 0x000f220000300800 */
[----:B------:R-:W-:Y:S06]  /*225a00*/  BAR.SYNC.DEFER_BLOCKING 0x0 ;  /* 0x0000000000007b1d */ /* 0x000fec0000010000 */
[----:B-1----:R-:W-:Y:S04]  /*225a10*/  STL.64 [R1+0x250], R12 ;  /* 0x0002500c01007387 */ /* 0x002fe80000100a00 */
[----:B------:R0:W-:Y:S04]  /*225a20*/  STL.64 [R1+0x258], R14 ;  /* 0x0002580e01007387 */ /* 0x0001e80000100a00 */
[----:B0-----:R-:W4:Y:S01]  /*225a30*/  LDL.LU R15, [R1+0x7ecc] ;  /* 0x007ecc00010f7983 */ /* 0x001f220000300800 */
[----:B--2---:R-:W-:-:S05]  /*225a40*/  PRMT R7, R7, 0x5210, R0 ;  /* 0x0000521007077816 */ /* 0x004fca0000000000 */
[----:B---3--:R0:W-:Y:S01]  /*225a50*/  STSM.16.M88.4 [R24], R4 ;  /* 0x0000000418007844 */ /* 0x0081e20000000200 */
[----:B------:R-:W-:Y:S06]  /*225a60*/  BAR.SYNC.DEFER_BLOCKING 0x0 ;  /* 0x0000000000007b1d */ /* 0x000fec0000010000 */
[----:B0-----:R-:W2:Y:S04]  /*225a70*/  LDL.LU R6, [R1+0x7ec8] ;  /* 0x007ec80001067983 */ /* 0x001ea80000300800 */
[----:B------:R-:W2:Y:S01]  /*225a80*/  LDL.LU.64 R4, [R1+0x7ec0] ;  /* 0x007ec00001047983 */ /* 0x000ea20000300a00 */
[----:B----4-:R-:W-:-:S03]  /*225a90*/  LOP3.LUT R0, R15, 0xffff, RZ, 0xc0, !PT ;  /* 0x0000ffff0f007812 */ /* 0x010fc600078ec0ff */
[----:B------:R-:W0:Y:S01]  /*225aa0*/  LDS.128 R12, [R25] ;  /* 0x00000000190c7984 */ /* 0x000e220000000c00 */
[----:B------:R-:W-:Y:S06]  /*225ab0*/  BAR.SYNC.DEFER_BLOCKING 0x0 ;  /* 0x0000000000007b1d */ /* 0x000fec0000010000 */
[----:B0-----:R-:W-:Y:S04]  /*225ac0*/  STL.64 [R1+0x240], R12 ;  /* 0x0002400c01007387 */ /* 0x001fe80000100a00 */
[----:B------:R0:W-:Y:S04]  /*225ad0*/  STL.64 [R1+0x248], R14 ;  /* 0x0002480e01007387 */ /* 0x0001e80000100a00 */
[----:B0-----:R-:W3:Y:S04]  /*225ae0*/  LDL.LU R14, [R1+0x7eb8] ;  /* 0x007eb800010e7983 */ /* 0x001ee80000300800 */
[----:B------:R-:W3:Y:S01]  /*225af0*/  LDL.LU.64 R12, [R1+0x7eb0] ;  /* 0x007eb000010c7983 */ /* 0x000ee20000300a00 */
[----:B------:R-:W-:-:S04]  /*225b00*/  LOP3.LUT R26, R3, 0xffff, RZ, 0xc0, !PT ;  /* 0x0000ffff031a7812 */ /* 0x000fc800078ec0ff */
[----:B------:R-:W-:Y:S02]  /*225b10*/  PRMT R7, R11, 0x4210, R26 ;  /* 0x000042100b077816 */ /* 0x000fe4000000001a */
[----:B------:R-:W-:Y:S02]  /*225b20*/  PRMT R11, R19, 0x4210, R0 ;  /* 0x00004210130b7816 */ /* 0x000fe40000000000 */
[----:B------:R-:W-:Y:S02]  /*225b30*/  PRMT R15, R21, 0x5210, R26 ;  /* 0x00005210150f7816 */ /* 0x000fe4000000001a */
[----:B------:R-:W-:Y:S02]  /*225b40*/  LOP3.LUT R26, R22, 0xffff, RZ, 0xc0, !PT ;  /* 0x0000ffff161a7812 */ /* 0x000fe400078ec0ff */
[----:B------:R-:W-:Y:S02]  /*225b50*/  PRMT R19, R20, 0x5210, R0 ;  /* 0x0000521014137816 */ /* 0x000fe40000000000 */
[----:B------:R-:W-:Y:S01]  /*225b60*/  PRMT R0, R23, 0x4210, R26 ;  /* 0x0000421017007816 */ /* 0x000fe2000000001a */
[----:B--2---:R-:W-:Y:S01]  /*225b70*/  STSM.16.M88.4 [R24], R4 ;  /* 0x0000000418007844 */ /* 0x004fe20000000200 */
        /* <DEDUP_REMOVED lines=9> */
[----:B---3--:R-:W-:Y:S02]  /*225c10*/  STSM.16.M88.4 [R24], R12 ;  /* 0x0000000c18007844 */ /* 0x008fe40000000200 */
[----:B------:R-:W-:Y:S06]  /*225c20*/  BAR.SYNC.DEFER_BLOCKING 0x0 ;  /* 0x0000000000007b1d */ /* 0x000fec0000010000 */
[----:B0-----:R-:W-:Y:S04]  /*225c30*/  STL.64 [R1+0x220], R4 ;  /* 0x0002200401007387 */ /* 0x001fe80000100a00 */
[----:B------:R-:W-:Y:S04]  /*225c40*/  STL.64 [R1+0x228], R6 ;  /* 0x0002280601007387 */ /* 0x000fe80000100a00 */
[----:B------:R-:W0:Y:S01]  /*225c50*/  LDS.128 R4, [R25] ;  /* 0x0000000019047984 */ /* 0x000e220000000c00 */
[----:B------:R-:W-:Y:S06]  /*225c60*/  BAR.SYNC.DEFER_BLOCKING 0x0 ;  /* 0x0000000000007b1d */ /* 0x000fec0000010000 */
[----:B0-----:R0:W-:Y:S04]  /*225c70*/  STL.64 [R1+0x210], R4 ;  /* 0x0002100401007387 */ /* 0x0011e80000100a00 */
[----:B------:R1:W-:Y:S04]  /*225c80*/  STL.64 [R1+0x218], R6 ;  /* 0x0002180601007387 */ /* 0x0003e80000100a00 */
[----:B0-----:R-:W2:Y:S04]  /*225c90*/  LDL.LU R4, [R1+0x130] ;  /* 0x0001300001047983 */ /* 0x001ea80000300800 */
[----:B------:R-:W2:Y:S04]  /*225ca0*/  LDL.LU R5, [R1+0x134] ;  /* 0x0001340001057983 */ /* 0x000ea80000300800 */
[----:B-1----:R-:W3:Y:S04]  /*225cb0*/  LDL.LU R6, [R1+0x138] ;  /* 0x0001380001067983 */ /* 0x002ee80000300800 */
[----:B------:R-:W4:Y:S04]  /*225cc0*/  LDL.LU R8, [R1+0x750] ;  /* 0x0007500001087983 */ /* 0x000f280000300800 */
[----:B------:R-:W4:Y:S04]  /*225cd0*/  LDL.LU R9, [R1+0x754] ;  /* 0x0007540001097983 */ /* 0x000f280000300800 */
[----:B------:R-:W4:Y:S04]  /*225ce0*/  LDL.LU R10, [R1+0x758] ;  /* 0x00075800010a7983 */ /* 0x000f280000300800 */
[----:B------:R-:W4:Y:S04]  /*225cf0*/  LDL.LU R3, [R1+0x2f20] ;  /* 0x002f200001037983 */ /* 0x000f280000300800 */
[----:B------:R-:W4:Y:S04]  /*225d00*/  LDL.LU R22, [R1+0x2ff0] ;  /* 0x002ff00001167983 */ /* 0x000f280000300800 */
[----:B------:R-:W4:Y:S04]  /*225d10*/  LDL.LU R23, [R1+0x7e8] ;  /* 0x0007e80001177983 */ /* 0x000f280000300800 */
[----:B------:R-:W3:Y:S04]  /*225d20*/  LDL.LU R7, [R1+0x7f8] ;  /* 0x0007f80001077983 */ /* 0x000ee80000300800 */
[----:B---3--:R-:W-:Y:S04]  /*225d30*/  STL.64 [R1+0x7e80], R6 ;  /* 0x007e800601007387 */ /* 0x008fe80000100a00 */
[----:B--2---:R0:W-:Y:S04]  /*225d40*/  STL.64 [R1+0x7e78], R4 ;  /* 0x007e780401007387 */ /* 0x0041e80000100a00 */
[----:B0-----:R-:W2:Y:S04]  /*225d50*/  LDL.LU R4, [R1+0x120] ;  /* 0x0001200001047983 */ /* 0x001ea80000300800 */
[----:B------:R-:W2:Y:S04]  /*225d60*/  LDL.LU R5, [R1+0x124] ;  /* 0x0001240001057983 */ /* 0x000ea80000300800 */
[----:B------:R-:W3:Y:S04]  /*225d70*/  LDL.LU R6, [R1+0x128] ;  /* 0x0001280001067983 */ /* 0x000ee80000300800 */
[----:B---3--:R-:W-:Y:S04]  /*225d80*/  STL [R1+0x7ea8], R6 ;  /* 0x007ea80601007387 */ /* 0x008fe80000100800 */
[----:B--2---:R-:W-:Y:S04]  /*225d90*/  STL.64 [R1+0x7ea0], R4 ;  /* 0x007ea00401007387 */ /* 0x004fe80000100a00 */
[----:B------:R-:W2:Y:S04]  /*225da0*/  LDL.LU R11, [R1+0x54b8] ;  /* 0x0054b800010b7983 */ /* 0x000ea80000300800 */
[----:B----4-:R-:W-:Y:S04]  /*225db0*/  STL [R1+0x7e70], R10 ;  /* 0x007e700a01007387 */ /* 0x010fe80000100800 */
[----:B------:R0:W-:Y:S04]  /*225dc0*/  STL.64 [R1+0x7e68], R8 ;  /* 0x007e680801007387 */ /* 0x0001e80000100a00 */
[----:B------:R1:W-:Y:S01]  /*225dd0*/  STSM.16.M88.4 [R24], R16 ;  /* 0x0000001018007844 */ /* 0x0003e20000000200 */
[----:B------:R-:W-:Y:S06]  /*225de0*/  BAR.SYNC.DEFER_BLOCKING 0x0 ;  /* 0x0000000000007b1d */ /* 0x000fec0000010000 */
[----:B------:R-:W3:Y:S02]  /*225df0*/  LDS.128 R4, [R25] ;  /* 0x0000000019047984 */ /* 0x000ee40000000c00 */
[----:B------:R-:W-:Y:S06]  /*225e00*/  BAR.SYNC.DEFER_BLOCKING 0x0 ;  /* 0x0000000000007b1d */ /* 0x000fec0000010000 */
[----:B--2---:R-:W-:Y:S04]  /*225e10*/  STL [R1+0x7e88], R11 ;  /* 0x007e880b01007387 */ /* 0x004fe80000100800 */
[----:B0-----:R-:W2:Y:S04]  /*225e20*/  LDL.LU R8, [R1+0x740] ;  /* 0x0007400001087983 */ /* 0x001ea80000300800 */
[----:B------:R-:W2:Y:S04]  /*225e30*/  LDL.LU R9, [R1+0x744] ;  /* 0x0007440001097983 */ /* 0x000ea80000300800 */
[----:B------:R-:W2:Y:S04]  /*225e40*/  LDL.LU R10, [R1+0x748] ;  /* 0x00074800010a7983 */ /* 0x000ea80000300800 */
[----:B------:R-:W4:Y:S04]  /*225e50*/  LDL.LU R15, [R1+0x1b24] ;  /* 0x001b2400010f7983 */ /* 0x000f280000300800 */
[----:B-1----:R-:W2:Y:S04]  /*225e60*/  LDL.LU R19, [R1+0x2f28] ;  /* 0x002f280001137983 */ /* 0x002ea80000300800 */
        /* <DEDUP_REMOVED lines=9> */
[----:B------:R-:W-:-:S02]  /*225f00*/  LOP3.LUT R0, R3, 0xffff, RZ, 0xc0, !PT ;  /* 0x0000ffff03007812 */ /* 0x000fc400078ec0ff */
[----:B------:R-:W4:Y:S04]  /*225f10*/  LDL.LU R16, [R1+0x140] ;  /* 0x0001400001107983 */ /* 0x000f280000300800 */
[----:B------:R-:W4:Y:S04]  /*225f20*/  LDL.LU R17, [R1+0x144] ;  /* 0x0001440001117983 */ /* 0x000f280000300800 */
[----:B------:R-:W4:Y:S01]  /*225f30*/  LDL.LU R18, [R1+0x148] ;  /* 0x0001480001127983 */ /* 0x000f220000300800 */
[----:B------:R-:W-:-:S03]  /*225f40*/  PRMT R11, R22, 0x4210, R0 ;  /* 0x00004210160b7816 */ /* 0x000fc60000000000 */
[----:B------:R-:W4:Y:S04]  /*225f50*/  LDL.LU R21, [R1+0x2ffc] ;  /* 0x002ffc0001157983 */ /* 0x000f280000300800 */
[----:B------:R-:W4:Y:S04]  /*225f60*/  LDL.LU R20, [R1+0x7fc] ;  /* 0x0007fc0001147983 */ /* 0x000f280000300800 */
[----:B------:R-:W-:Y:S04]  /*225f70*/  STL.64 [R1+0x200], R4 ;  /* 0x0002000401007387 */ /* 0x000fe80000100a00 */
[----:B------:R0:W-:Y:S04]  /*225f80*/  STL.64 [R1+0x208], R6 ;  /* 0x0002080601007387 */ /* 0x0001e80000100a00 */
[----:B0-----:R-:W4:Y:S04]  /*225f90*/  LDL.LU R6, [R1+0x7ea8] ;  /* 0x007ea80001067983 */ /* 0x001f280000300800 */
[----:B------:R-:W4:Y:S01]  /*225fa0*/  LDL.LU.64 R4, [R1+0x7ea0] ;  /* 0x007ea00001047983 */ /* 0x000f220000300a00 */
[----:B------:R-:W-:-:S03]  /*225fb0*/  PRMT R7, R23, 0x5210, R26 ;  /* 0x0000521017077816 */ /* 0x000fc6000000001a */
[----:B------:R-:W4:Y:S04]  /*225fc0*/  LDL.LU R22, [R1+0x80c] ;  /* 0x00080c0001167983 */ /* 0x000f280000300800 */
[----:B------:R-:W4:Y:S04]  /*225fd0*/  LDL.LU R23, [R1+0x54c4] ;  /* 0x0054c40001177983 */ /* 0x000f280000300800 */
[----:B---3--:R-:W-:Y:S01]  /*225fe0*/  STSM.16.M88.4 [R24], R12 ;  /* 0x0000000c18007844 */ /* 0x008fe20000000200 */
[----:B------:R-:W-:Y:S06]  /*225ff0*/  BAR.SYNC.DEFER_BLOCKING 0x0 ;  /* 0x0000000000007b1d */ /* 0x000fec0000010000 */
[----:B------:R-:W0:Y:S02]  /*226000*/  LDS.128 R12, [R25] ;  /* 0x00000000190c7984 */ /* 0x000e240000000c00 */
[----:B------:R-:W-:Y:S06]  /*226010*/  BAR.SYNC.DEFER_BLOCKING 0x0 ;  /* 0x0000000000007b1d */ /* 0x000fec0000010000 */
[----:B--2---:R-:W-:Y:S02]  /*226020*/  STSM.16.M88.4 [R24], R8 ;  /* 0x0000000818007844 */ /* 0x004fe40000000200 */
[----:B------:R-:W-:Y:S06]  /*226030*/  BAR.SYNC.DEFER_BLOCKING 0x0 ;  /* 0x0000000000007b1d */ /* 0x000fec0000010000 */
[----:B------:R-:W1:Y:S04]  /*226040*/  LDS.128 R8, [R25] ;  /* 0x0000000019087984 */ /* 0x000e680000000c00 */
[----:B0-----:R-:W-:Y:S04]  /*226050*/  STL.64 [R1+0x1f0], R12 ;  /* 0x0001f00c01007387 */ /* 0x001fe80000100a00 */
[----:B------:R0:W-:Y:S01]  /*226060*/  STL.64 [R1+0x1f8], R14 ;  /* 0x0001f80e01007387 */ /* 0x0001e20000100a00 */
[----:B------:R-:W-:Y:S06]  /*226070*/  BAR.SYNC.DEFER_BLOCKING 0x0 ;  /* 0x0000000000007b1d */ /* 0x000fec0000010000 */
[----:B0-----:R-:W2:Y:S04]  /*226080*/  LDL.LU.64 R14, [R1+0x7e98] ;  /* 0x007e9800010e7983 */ /* 0x001ea80000300a00 */
[----:B------:R-:W3:Y:S04]  /*226090*/  LDL.LU.64 R12, [R1+0x7e90] ;  /* 0x007e9000010c7983 */ /* 0x000ee80000300a00 */
[----:B-1----:R-:W-:Y:S04]  /*2260a0*/  STL.64 [R1+0x1e0], R8 ;  /* 0x0001e00801007387 */ /* 0x002fe80000100a00 */
[----:B------:R0:W-:Y:S04]  /*2260b0*/  STL.64 [R1+0x1e8], R10 ;  /* 0x0001e80a01007387 */ /* 0x0001e80000100a00 */
[----:B0-----:R-:W2:Y:S04]  /*2260c0*/  LDL.LU R11, [R1+0x7e88] ;  /* 0x007e8800010b7983 */ /* 0x001ea80000300800 */
[----:B----4-:R0:W-:Y:S01]  /*2260d0*/  STSM.16.M88.4 [R24], R4 ;  /* 0x0000000418007844 */ /* 0x0101e20000000200 */
[----:B------:R-:W-:Y:S06]  /*2260e0*/  BAR.SYNC.DEFER_BLOCKING 0x0 ;  /* 0x0000000000007b1d */ /* 0x000fec0000010000 */
[----:B0-----:R-:W4:Y:S04]  /*2260f0*/  LDL.LU.64 R6, [R1+0x7e80] ;  /* 0x007e800001067983 */ /* 0x001f280000300a00 */
[----:B------:R-:W3:Y:S01]  /*226100*/  LDL.LU.64 R4, [R1+0x7e78] ;  /* 0x007e780001047983 */ /* 0x000ee20000300a00 */
[----:B--2---:R-:W-:-:S03]  /*226110*/  LOP3.LUT R26, R11, 0xffff, RZ, 0xc0, !PT ;  /* 0x0000ffff0b1a7812 */ /* 0x004fc600078ec0ff */
[----:B------:R-:W0:Y:S01]  /*226120*/  LDS.128 R8, [R25] ;  /* 0x0000000019087984 */ /* 0x000e220000000c00 */
[----:B------:R-:W-:Y:S06]  /*226130*/  BAR.SYNC.DEFER_BLOCKING 0x0 ;  /* 0x0000000000007b1d */ /* 0x000fec0000010000 */
[----:B0-----:R-:W-:Y:S04]  /*226140*/  STL.64 [R1+0x1d0], R8 ;  /* 0x0001d00801007387 */ /* 0x001fe80000100a00 */
[----:B------:R0:W-:Y:S04]  /*226150*/  STL.64 [R1+0x1d8], R10 ;  /* 0x0001d80a01007387 */ /* 0x0001e80000100a00 */
[----:B0-----:R-:W2:Y:S04]  /*226160*/  LDL.LU R10, [R1+0x7e70] ;  /* 0x007e7000010a7983 */ /* 0x001ea80000300800 */
[----:B------:R-:W2:Y:S01]  /*226170*/  LDL.LU.64 R8, [R1+0x7e68] ;  /* 0x007e680001087983 */ /* 0x000ea20000300a00 */
[----:B----4-:R-:W-:-:S05]  /*226180*/  PRMT R7, R7, 0x5210, R0 ;  /* 0x0000521007077816 */ /* 0x010fca0000000000 */
[----:B---3--:R-:W-:Y:S01]  /*226190*/  STSM.16.M88.4 [R24], R4 ;  /* 0x0000000418007844 */ /* 0x008fe20000000200 */
[----:B------:R-:W-:Y:S01]  /*2261a0*/  BAR.SYNC.DEFER_BLOCKING 0x0 ;  /* 0x0000000000007b1d */ /* 0x000fe20000010000 */
[----:B------:R-:W-:-:S05]  /*2261b0*/  PRMT R11, R15, 0x4210, R26 ;  /* 0x000042100f0b7816 */ /* 0x000fca000000001a */
[----:B------:R-:W0:Y:S02]  /*2261c0*/  LDS.128 R4, [R25] ;  /* 0x0000000019047984 */ /* 0x000e240000000c00 */
[----:B------:R-:W-:Y:S01]  /*2261d0*/  BAR.SYNC.DEFER_BLOCKING 0x0 ;  /* 0x0000000000007b1d */ /* 0x000fe20000010000 */
[----:B------:R-:W-:-:S04]  /*2261e0*/  LOP3.LUT R0, R19, 0xffff, RZ, 0xc0, !PT ;  /* 0x0000ffff13007812 */ /* 0x000fc800078ec0ff */
[----:B------:R-:W-:Y:S01]  /*2261f0*/  PRMT R15, R21, 0x4210, R0 ;  /* 0x00004210150f7816 */ /* 0x000fe20000000000 */
[----:B0-----:R-:W-:Y:S04]  /*226200*/  STL.64 [R1+0x1c0], R4 ;  /* 0x0001c00401007387 */ /* 0x001fe80000100a00 */
[----:B------:R-:W-:Y:S04]  /*226210*/  STL.64 [R1+0x1c8], R6 ;  /* 0x0001c80601007387 */ /* 0x000fe80000100a00 */
        /* <DEDUP_REMOVED lines=14> */
[----:B-1----:R-:W3:Y:S01]  /*226300*/  LDL.LU R6, [R1+0x718] ;  /* 0x0007180001067983 */ /* 0x002ee20000300800 */
[----:B------:R-:W-:-:S03]  /*226310*/  PRMT R19, R20, 0x5210, R26 ;  /* 0x0000521014137816 */ /* 0x000fc6000000001a */
[----:B------:R-:W4:Y:S04]  /*226320*/  LDL.LU R15, [R1+0x3004] ;  /* 0x00300400010f7983 */ /* 0x000f280000300800 */
[----:B------:R0:W-:Y:S01]  /*226330*/  STSM.16.M88.4 [R24], R16 ;  /* 0x0000001018007844 */ /* 0x0001e20000000200 */
[----:B------:R-:W-:Y:S01]  /*226340*/  PRMT R0, R22, 0x5210, R0 ;  /* 0x0000521016007816 */ /* 0x000fe20000000000 */
[----:B------:R-:W-:Y:S06]  /*226350*/  BAR.SYNC.DEFER_BLOCKING 0x0 ;  /* 0x0000000000007b1d */ /* 0x000fec0000010000 */
[----:B0-----:R-:W4:Y:S04]  /*226360*/  LDL.LU R16, [R1+0x2f2c] ;  /* 0x002f2c0001107983 */ /* 0x001f280000300800 */
[----:B------:R-:W4:Y:S04]  /*226370*/  LDL.LU R18, [R1+0x3008] ;  /* 0x0030080001127983 */ /* 0x000f280000300800 */
[----:B------:R-:W4:Y:S04]  /*226380*/  LDL.LU R19, [R1+0x810] ;  /* 0x0008100001137983 */ /* 0x000f280000300800 */
[----:B---3--:R-:W-:Y:S04]  /*226390*/  STL [R1+0x7e28], R6 ;  /* 0x007e280601007387 */ /* 0x008fe80000100800 */
[----:B--2---:R0:W-:Y:S04]  /*2263a0*/  STL.64 [R1+0x7e20], R4 ;  /* 0x007e200401007387 */ /* 0x0041e80000100a00 */
[----:B0-----:R-:W2:Y:S04]  /*2263b0*/  LDL.LU R4, [R1+0x780] ;  /* 0x0007800001047983 */ /* 0x001ea80000300800 */
[----:B------:R-:W2:Y:S04]  /*2263c0*/  LDL.LU R5, [R1+0x784] ;  /* 0x0007840001057983 */ /* 0x000ea80000300800 */
[----:B------:R-:W3:Y:S04]  /*2263d0*/  LDL.LU R6, [R1+0x788] ;  /* 0x0007880001067983 */ /* 0x000ee80000300800 */
[----:B---3--:R-:W-:Y:S04]  /*2263e0*/  STL [R1+0x7e38], R6 ;  /* 0x007e380601007387 */ /* 0x008fe80000100800 */
[----:B--2---:R0:W-:Y:S04]  /*2263f0*/  STL.64 [R1+0x7e30], R4 ;  /* 0x007e300401007387 */ /* 0x0041e80000100a00 */
[----:B0-----:R-:W2:Y:S04]  /*226400*/  LDL.LU R4, [R1+0x770] ;  /* 0x0007700001047983 */ /* 0x001ea80000300800 */
[----:B------:R-:W2:Y:S04]  /*226410*/  LDL.LU R5, [R1+0x774] ;  /* 0x0007740001057983 */ /* 0x000ea80000300800 */
[----:B------:R-:W3:Y:S01]  /*226420*/  LDL.LU R6, [R1+0x778] ;  /* 0x0007780001067983 */ /* 0x000ee20000300800 */
[----:B------:R-:W-:-:S03]  /*226430*/  IMAD.MOV.U32 R7, RZ, RZ, R0 ;  /* 0x000000ffff077224 */ /* 0x000fc600078e0000 */
[----:B---3--:R-:W-:Y:S04]  /*226440*/  STL [R1+0x7e50], R6 ;  /* 0x007e500601007387 */ /* 0x008fe80000100800 */
[----:B--2---:R0:W-:Y:S04]  /*226450*/  STL.64 [R1+0x7e48], R4 ;  /* 0x007e480401007387 */ /* 0x0041e80000100a00 */
[----:B0-----:R-:W2:Y:S04]  /*226460*/  LDL.LU R4, [R1+0x150] ;  /* 0x0001500001047983 */ /* 0x001ea80000300800 */
[----:B------:R-:W2:Y:S04]  /*226470*/  LDL.LU R5, [R1+0x154] ;  /* 0x0001540001057983 */ /* 0x000ea80000300800 */
[----:B------:R-:W3:Y:S04]  /*226480*/  LDL.LU R6, [R1+0x158] ;  /* 0x0001580001067983 */ /* 0x000ee80000300800 */
[----:B---3--:R-:W-:Y:S04]  /*226490*/  STL.64 [R1+0x7e60], R6 ;  /* 0x007e600601007387 */ /* 0x008fe80000100a00 */
[----:B--2---:R-:W-:Y:S04]  /*2264a0*/  STL.64 [R1+0x7e58], R4 ;  /* 0x007e580401007387 */ /* 0x004fe80000100a00 */
[----:B------:R-:W2:Y:S04]  /*2264b0*/  LDL.LU R8, [R1+0x790] ;  /* 0x0007900001087983 */ /* 0x000ea80000300800 */
[----:B------:R-:W2:Y:S04]  /*2264c0*/  LDL.LU R9, [R1+0x794] ;  /* 0x0007940001097983 */ /* 0x000ea80000300800 */
[----:B------:R-:W3:Y:S04]  /*2264d0*/  LDL.LU R10, [R1+0x798] ;  /* 0x00079800010a7983 */ /* 0x000ee80000300800 */
[----:B------:R-:W4:Y:S04]  /*2264e0*/  LDL.LU R17, [R1+0x818] ;  /* 0x0008180001117983 */ /* 0x000f280000300800 */
[----:B------:R-:W0:Y:S01]  /*2264f0*/  LDS.128 R4, [R25] ;  /* 0x0000000019047984 */ /* 0x000e220000000c00 */
[----:B------:R-:W-:Y:S01]  /*226500*/  LOP3.LUT R26, R23, 0xffff, RZ, 0xc0, !PT ;  /* 0x0000ffff171a7812 */ /* 0x000fe200078ec0ff */
[----:B------:R-:W-:Y:S06]  /*226510*/  BAR.SYNC.DEFER_BLOCKING 0x0 ;  /* 0x0000000000007b1d */ /* 0x000fec0000010000 */
[----:B----4-:R-:W-:Y:S04]  /*226520*/  STL [R1+0x7e2c], R17 ;  /* 0x007e2c1101007387 */ /* 0x010fe80000100800 */
[----:B------:R-:W-:Y:S04]  /*226530*/  STL.64 [R1+0x7e40], R18 ;  /* 0x007e401201007387 */ /* 0x000fe80000100a00 */
[----:B------:R-:W4:Y:S04]  /*226540*/  LDL.LU R21, [R1+0x54c8] ;  /* 0x0054c80001157983 */ /* 0x000f280000300800 */
[----:B------:R-:W4:Y:S04]  /*226550*/  LDL.LU R20, [R1+0x2f44] ;  /* 0x002f440001147983 */ /* 0x000f280000300800 */
[----:B---3--:R-:W-:Y:S04]  /*226560*/  STL [R1+0x7e18], R10 ;  /* 0x007e180a01007387 */ /* 0x008fe80000100800 */
[----:B--2---:R1:W-:Y:S04]  /*226570*/  STL.64 [R1+0x7e10], R8 ;  /* 0x007e100801007387 */ /* 0x0043e80000100a00 */
[----:B-1----:R-:W2:Y:S04]  /*226580*/  LDL.LU R8, [R1+0x700] ;  /* 0x0007000001087983 */ /* 0x002ea80000300800 */
[----:B------:R-:W2:Y:S04]  /*226590*/  LDL.LU R9, [R1+0x704] ;  /* 0x0007040001097983 */ /* 0x000ea80000300800 */
[----:B------:R-:W2:Y:S04]  /*2265a0*/  LDL.LU R10, [R1+0x708] ;  /* 0x00070800010a7983 */ /* 0x000ea80000300800 */
[----:B------:R-:W3:Y:S04]  /*2265b0*/  LDL.LU R12, [R1+0x7a0] ;  /* 0x0007a000010c7983 */ /* 0x000ee80000300800 */
[----:B------:R-:W3:Y:S04]  /*2265c0*/  LDL.LU R13, [R1+0x7a4] ;  /* 0x0007a400010d7983 */ /* 0x000ee80000300800 */
[----:B------:R-:W3:Y:S04]  /*2265d0*/  LDL.LU R14, [R1+0x7a8] ;  /* 0x0007a800010e7983 */ /* 0x000ee80000300800 */
[----:B------:R-:W3:Y:S04]  /*2265e0*/  LDL.LU R22, [R1+0x3014] ;  /* 0x0030140001167983 */ /* 0x000ee80000300800 */
[----:B------:R-:W3:Y:S04]  /*2265f0*/  LDL.LU R23, [R1+0x301c] ;  /* 0x00301c0001177983 */ /* 0x000ee80000300800 */
[----:B0-----:R-:W-:Y:S04]  /*226600*/  STL.64 [R1+0x190], R4 ;  /* 0x0001900401007387 */ /* 0x001fe80000100a00 */
[----:B------:R0:W-:Y:S04]  /*226610*/  STL.64 [R1+0x198], R6 ;  /* 0x0001980601007387 */ /* 0x0001e80000100a00 */
[----:B0-----:R-:W4:Y:S04]  /*226620*/  LDL.LU.64 R6, [R1+0x7e60] ;  /* 0x007e600001067983 */ /* 0x001f280000300a00 */
[----:B------:R-:W4:Y:S01]  /*226630*/  LDL.LU.64 R4, [R1+0x7e58] ;  /* 0x007e580001047983 */ /* 0x000f220000300a00 */
[----:B------:R-:W-:-:S03]  /*226640*/  LOP3.LUT R0, R16, 0xffff, RZ, 0xc0, !PT ;  /* 0x0000ffff10007812 */ /* 0x000fc600078ec0ff */
[----:B----4-:R0:W-:Y:S01]  /*226650*/  STSM.16.M88.4 [R24], R4 ;  /* 0x0000000418007844 */ /* 0x0101e20000000200 */
[----:B------:R-:W-:Y:S06]  /*226660*/  BAR.SYNC.DEFER_BLOCKING 0x0 ;  /* 0x0000000000007b1d */ /* 0x000fec0000010000 */
[----:B0-----:R-:W4:Y:S04]  /*226670*/  LDL.LU R6, [R1+0x7e50] ;  /* 0x007e500001067983 */ /* 0x001f280000300800 */
[----:B------:R-:W4:Y:S04]  /*226680*/  LDL.LU.64 R4, [R1+0x7e48] ;  /* 0x007e480001047983 */ /* 0x000f280000300a00 */
[----:B------:R-:W0:Y:S01]  /*226690*/  LDS.128 R16, [R25] ;  /* 0x0000000019107984 */ /* 0x000e220000000c00 */
[----:B------:R-:W-:Y:S01]  /*2266a0*/  BAR.SYNC.DEFER_BLOCKING 0x0 ;  /* 0x0000000000007b1d */ /* 0x000fe20000010000 */
[----:B------:R-:W-:-:S05]  /*2266b0*/  PRMT R7, R15, 0x4210, R26 ;  /* 0x000042100f077816 */ /* 0x000fca000000001a */
[----:B0-----:R-:W-:Y:S04]  /*2266c0*/  STL.64 [R1+0x180], R16 ;  /* 0x0001801001007387 */ /* 0x001fe80000100a00 */
[----:B------:R0:W-:Y:S04]  /*2266d0*/  STL.64 [R1+0x188], R18 ;  /* 0x0001881201007387 */ /* 0x0001e80000100a00 */
[----:B0-----:R-:W2:Y:S04]  /*2266e0*/  LDL.LU.64 R18, [R1+0x7e40] ;  /* 0x007e400001127983 */ /* 0x001ea80000300a00 */
[----:B----4-:R0:W-:Y:S01]  /*2266f0*/  STSM.16.M88.4 [R24], R4 ;  /* 0x0000000418007844 */ /* 0x0101e20000000200 */
[----:B------:R-:W-:Y:S06]  /*226700*/  BAR.SYNC.DEFER_BLOCKING 0x0 ;  /* 0x0000000000007b1d */ /* 0x000fec0000010000 */
[----:B0-----:R-:W4:Y:S04]  /*226710*/  LDL.LU R6, [R1+0x7e38] ;  /* 0x007e380001067983 */ /* 0x001f280000300800 */
[----:B------:R-:W4:Y:S01]  /*226720*/  LDL.LU.64 R4, [R1+0x7e30] ;  /* 0x007e300001047983 */ /* 0x000f220000300a00 */
[----:B--2---:R-:W-:-:S02]  /*226730*/  PRMT R7, R18, 0x4210, R0 ;  /* 0x0000421012077816 */ /* 0x004fc40000000000 */
[----:B------:R-:W-:Y:S02]  /*226740*/  PRMT R11, R19, 0x5210, R26 ;  /* 0x00005210130b7816 */ /* 0x000fe4000000001a */
[----:B------:R-:W0:Y:S01]  /*226750*/  LDS.128 R16, [R25] ;  /* 0x0000000019107984 */ /* 0x000e220000000c00 */
[----:B------:R-:W-:Y:S06]  /*226760*/  BAR.SYNC.DEFER_BLOCKING 0x0 ;  /* 0x0000000000007b1d */ /* 0x000fec0000010000 */
[----:B0-----:R0:W-:Y:S04]  /*226770*/  STL.64 [R1+0x170], R16 ;  /* 0x0001701001007387 */ /* 0x0011e80000100a00 */
[----:B------:R1:W-:Y:S04]  /*226780*/  STL.64 [R1+0x178], R18 ;  /* 0x0001781201007387 */ /* 0x0003e80000100a00 */
[----:B0-----:R-:W2:Y:S04]  /*226790*/  LDL.LU R17, [R1+0x7e2c] ;  /* 0x007e2c0001117983 */ /* 0x001ea80000300800 */
[----:B-1----:R-:W3:Y:S04]  /*2267a0*/  LDL.LU R18, [R1+0x81c] ;  /* 0x00081c0001127983 */ /* 0x002ee80000300800 */
[----:B------:R-:W3:Y:S04]  /*2267b0*/  LDL.LU R19, [R1+0x844] ;  /* 0x0008440001137983 */ /* 0x000ee80000300800 */
[----:B----4-:R-:W-:Y:S01]  /*2267c0*/  STSM.16.M88.4 [R24], R4 ;  /* 0x0000000418007844 */ /* 0x010fe20000000200 */
[----:B------:R-:W-:Y:S06]  /*2267d0*/  BAR.SYNC.DEFER_BLOCKING 0x0 ;  /* 0x0000000000007b1d */ /* 0x000fec0000010000 */
[----:B------:R-:W0:Y:S02]  /*2267e0*/  LDS.128 R4, [R25] ;  /* 0x0000000019047984 */ /* 0x000e240000000c00 */
[----:B------:R-:W-:Y:S06]  /*2267f0*/  BAR.SYNC.DEFER_BLOCKING 0x0 ;  /* 0x0000000000007b1d */ /* 0x000fec0000010000 */
[----:B0-----:R-:W-:Y:S04]  /*226800*/  STL.64 [R1+0x160], R4 ;  /* 0x0001600401007387 */ /* 0x001fe80000100a00 */
[----:B------:R0:W-:Y:S04]  /*226810*/  STL.64 [R1+0x168], R6 ;  /* 0x0001680601007387 */ /* 0x0001e80000100a00 */
[----:B0-----:R-:W4:Y:S04]  /*226820*/  LDL.LU R6, [R1+0x7e28] ;  /* 0x007e280001067983 */ /* 0x001f280000300800 */
[----:B------:R-:W4:Y:S04]  /*226830*/  LDL.LU.64 R4, [R1+0x7e20] ;  /* 0x007e200001047983 */ /* 0x000f280000300a00 */
[----:B------:R-:W-:Y:S01]  /*226840*/  STSM.16.M88.4 [R24], R8 ;  /* 0x0000000818007844 */ /* 0x000fe20000000200 */
[----:B------:R-:W-:Y:S06]  /*226850*/  BAR.SYNC.DEFER_BLOCKING 0x0 ;  /* 0x0000000000007b1d */ /* 0x000fec0000010000 */
[----:B------:R-:W0:Y:S02]  /*226860*/  LDS.128 R8, [R25] ;  /* 0x0000000019087984 */ /* 0x000e240000000c00 */
[----:B------:R-:W-:Y:S01]  /*226870*/  BAR.SYNC.DEFER_BLOCKING 0x0 ;  /* 0x0000000000007b1d */ /* 0x000fe20000010000 */
[----:B--2---:R-:W-:-:S05]  /*226880*/  PRMT R7, R17, 0x5210, R0 ;  /* 0x0000521011077816 */ /* 0x004fca0000000000 */
[----:B0-----:R-:W-:Y:S04]  /*226890*/  STL.64 [R1+0x150], R8 ;  /* 0x0001500801007387 */ /* 0x001fe80000100a00 */
[----:B------:R0:W-:Y:S04]  /*2268a0*/  STL.64 [R1+0x158], R10 ;  /* 0x0001580a01007387 */ /* 0x0001e80000100a00 */
[----:B0-----:R-:W2:Y:S04]  /*2268b0*/  LDL.LU R10, [R1+0x7e18] ;  /* 0x007e1800010a7983 */ /* 0x001ea80000300800 */
[----:B------:R-:W2:Y:S01]  /*2268c0*/  LDL.LU.64 R8, [R1+0x7e10] ;  /* 0x007e100001087983 */ /* 0x000ea20000300a00 */
[----:B------:R-:W-:-:S02]  /*2268d0*/  LOP3.LUT R2, R20, 0xffff, RZ, 0xc0, !PT ;  /* 0x0000ffff14027812 */ /* 0x000fc400078ec0ff */
[----:B------:R-:W-:Y:S02]  /*2268e0*/  LOP3.LUT R26, R21, 0xffff, RZ, 0xc0, !PT ;  /* 0x0000ffff151a7812 */ /* 0x000fe400078ec0ff */
[----:B---3--:R-:W-:Y:S02]  /*2268f0*/  PRMT R15, R23, 0x4210, R2 ;  /* 0x00004210170f7816 */ /* 0x008fe40000000002 */
[----:B------:R-:W3:Y:S01]  /*226900*/  LDL.LU R23, [R1+0x54f0] ;  /* 0x0054f00001177983 */ /* 0x000ee20000300800 */
[----:B------:R-:W-:-:S03]  /*226910*/  PRMT R11, R22, 0x4210, R26 ;  /* 0x00004210160b7816 */ /* 0x000fc6000000001a */
[----:B----4-:R-:W-:Y:S01]  /*226920*/  STSM.16.M88.4 [R24], R4 ;  /* 0x0000000418007844 */ /* 0x010fe20000000200 */
[----:B------:R-:W-:Y:S06]  /*226930*/  BAR.SYNC.DEFER_BLOCKING 0x0 ;  /* 0x0000000000007b1d */ /* 0x000fec0000010000 */
[----:B------:R-:W0:Y:S02]  /*226940*/  LDS.128 R4, [R25] ;  /* 0x0000000019047984 */ /* 0x000e240000000c00 */
[----:B------:R-:W-:Y:S06]  /*226950*/  BAR.SYNC.DEFER_BLOCKING 0x0 ;  /* 0x0000000000007b1d */ /* 0x000fec0000010000 */
[----:B0-----:R-:W-:Y:S04]  /*226960*/  STL.64 [R1+0x140], R4 ;  /* 0x0001400401007387 */ /* 0x001fe80000100a00 */
[----:B------:R-:W-:Y:S04]  /*226970*/  STL.64 [R1+0x148], R6 ;  /* 0x0001480601007387 */ /* 0x000fe80000100a00 */
[----:B------:R-:W3:Y:S04]  /*226980*/  LDL.LU R22, [R1+0x54ec] ;  /* 0x0054ec0001167983 */ /* 0x000ee80000300800 */
[----:B------:R-:W4:Y:S04]  /*226990*/  LDL.LU R21, [R1+0x54d0] ;  /* 0x0054d00001157983 */ /* 0x000f280000300800 */
[----:B------:R-:W4:Y:S04]  /*2269a0*/  LDL.LU R20, [R1+0x54cc] ;  /* 0x0054cc0001147983 */ /* 0x000f280000300800 */
[----:B--2---:R-:W-:Y:S01]  /*2269b0*/  STSM.16.M88.4 [R24], R8 ;  /* 0x0000000818007844 */ /* 0x004fe20000000200 */
[----:B------:R-:W-:Y:S06]  /*2269c0*/  BAR.SYNC.DEFER_BLOCKING 0x0 ;  /* 0x0000000000007b1d */ /* 0x000fec0000010000 */
[----:B------:R-:W0:Y:S02]  /*2269d0*/  LDS.128 R4, [R25] ;  /* 0x0000000019047984 */ /* 0x000e240000000c00 */
[----:B------:R-:W-:Y:S06]  /*2269e0*/  BAR.SYNC.DEFER_BLOCKING 0x0 ;  /* 0x0000000000007b1d */ /* 0x000fec0000010000 */
[----:B---3--:R-:W-:Y:S04]  /*2269f0*/  STL.64 [R1+0x7df8], R22 ;  /* 0x007df81601007387 */ /* 0x008fe80000100a00 */
[----:B0-----:R-:W-:Y:S04]  /*226a00*/  STL.64 [R1+0x130], R4 ;  /* 0x0001300401007387 */ /* 0x001fe80000100a00 */
[----:B------:R-:W-:Y:S04]  /*226a10*/  STL.64 [R1+0x138], R6 ;  /* 0x0001380601007387 */ /* 0x000fe80000100a00 */
[----:B----4-:R0:W-:Y:S04]  /*226a20*/  STL.64 [R1+0x7df0], R20 ;  /* 0x007df01401007387 */ /* 0x0101e80000100a00 */
[----:B0-----:R-:W2:Y:S04]  /*226a30*/  LDL.LU R20, [R1+0x730] ;  /* 0x0007300001147983 */ /* 0x001ea80000300800 */
[----:B------:R-:W2:Y:S04]  /*226a40*/  LDL.LU R21, [R1+0x734] ;  /* 0x0007340001157983 */ /* 0x000ea80000300800 */
[----:B------:R-:W3:Y:S01]  /*226a50*/  LDL.LU R22, [R1+0x738] ;  /* 0x0007380001167983 */ /* 0x000ee20000300800 */
[----:B------:R-:W-:-:S03]  /*226a60*/  PRMT R23, R19, 0x5210, R2 ;  /* 0x0000521013177816 */ /* 0x000fc60000000002 */
[----:B------:R-:W-:Y:S01]  /*226a70*/  STSM.16.M88.4 [R24], R12 ;  /* 0x0000000c18007844 */ /* 0x000fe20000000200 */
[----:B------:R-:W-:Y:S01]  /*226a80*/  BAR.SYNC.DEFER_BLOCKING 0x0 ;  /* 0x0000000000007b1d */ /* 0x000fe20000010000 */
[----:B------:R-:W-:-:S05]  /*226a90*/  PRMT R0, R18, 0x5210, R26 ;  /* 0x0000521012007816 */ /* 0x000fca000000001a */
[----:B------:R-:W0:Y:S02]  /*226aa0*/  LDS.128 R12, [R25] ;  /* 0x00000000190c7984 */ /* 0x000e240000000c00 */
[----:B------:R-:W-:Y:S06]  /*226ab0*/  BAR.SYNC.DEFER_BLOCKING 0x0 ;  /* 0x0000000000007b1d */ /* 0x000fec0000010000 */
[----:B---3--:R-:W-:Y:S04]  /*226ac0*/  STL.64 [R1+0x7e08], R22 ;  /* 0x007e081601007387 */ /* 0x008fe80000100a00 */
[----:B--2---:R1:W-:Y:S04]  /*226ad0*/  STL.64 [R1+0x7e00], R20 ;  /* 0x007e001401007387 */ /* 0x0043e80000100a00 */
[----:B-1----:R-:W2:Y:S04]  /*226ae0*/  LDL.LU R20, [R1+0x720] ;  /* 0x0007200001147983 */ /* 0x002ea80000300800 */
[----:B------:R-:W2:Y:S04]  /*226af0*/  LDL.LU R21, [R1+0x724] ;  /* 0x0007240001157983 */ /* 0x000ea80000300800 */
[----:B------:R-:W2:Y:S01]  /*226b00*/  LDL.LU R22, [R1+0x728] ;  /* 0x0007280001167983 */ /* 0x000ea20000300800 */
[----:B------:R-:W-:-:S03]  /*226b10*/  IMAD.MOV.U32 R23, RZ, RZ, R0 ;  /* 0x000000ffff177224 */ /* 0x000fc600078e0000 */
[----:B------:R-:W3:Y:S04]  /*226b20*/  LDL.LU R4, [R1+0x2f74] ;  /* 0x002f740001047983 */ /* 0x000ee80000300800 */
[----:B------:R-:W4:Y:S04]  /*226b30*/  LDL.LU R8, [R1+0x2f70] ;  /* 0x002f700001087983 */ /* 0x000f280000300800 */
[----:B0-----:R0:W-:Y:S04]  /*226b40*/  STL.64 [R1+0x120], R12 ;  /* 0x0001200c01007387 */ /* 0x0011e80000100a00 */
[----:B------:R1:W-:Y:S04]  /*226b50*/  STL.64 [R1+0x128], R14 ;  /* 0x0001280e01007387 */ /* 0x0003e80000100a00 */
[----:B------:R-:W4:Y:S04]  /*226b60*/  LDL.LU R7, [R1+0x2f4c] ;  /* 0x002f4c0001077983 */ /* 0x000f280000300800 */
[----:B------:R-:W4:Y:S04]  /*226b70*/  LDL.LU R9, [R1+0x2f48] ;  /* 0x002f480001097983 */ /* 0x000f280000300800 */
[----:B0-----:R-:W4:Y:S04]  /*226b80*/  LDL.LU R12, [R1+0x3050] ;  /* 0x00305000010c7983 */ /* 0x001f280000300800 */
[----:B------:R-:W4:Y:S04]  /*226b90*/  LDL.LU R13, [R1+0x304c] ;  /* 0x00304c00010d7983 */ /* 0x000f280000300800 */
[----:B-1----:R-:W4:Y:S04]  /*226ba0*/  LDL.LU R14, [R1+0x3044] ;  /* 0x00304400010e7983 */ /* 0x002f280000300800 */
[----:B------:R-:W3:Y:S04]  /*226bb0*/  LDL.LU R16, [R1+0x303c] ;  /* 0x00303c0001107983 */ /* 0x000ee80000300800 */
[----:B------:R-:W4:Y:S04]  /*226bc0*/  LDL.LU R17, [R1+0x3038] ;  /* 0x0030380001117983 */ /* 0x000f280000300800 */
[----:B------:R-:W4:Y:S04]  /*226bd0*/  LDL.LU R10, [R1+0x3030] ;  /* 0x00303000010a7983 */ /* 0x000f280000300800 */
[----:B------:R-:W4:Y:S04]  /*226be0*/  LDL.LU R11, [R1+0x3028] ;  /* 0x00302800010b7983 */ /* 0x000f280000300800 */
[----:B------:R-:W4:Y:S04]  /*226bf0*/  LDL.LU R15, [R1+0x3048] ;  /* 0x00304800010f7983 */ /* 0x000f280000300800 */
[----:B--2---:R-:W-:Y:S01]  /*226c00*/  STSM.16.M88.4 [R24], R20 ;  /* 0x0000001418007844 */ /* 0x004fe20000000200 */
[----:B------:R-:W-:Y:S06]  /*226c10*/  BAR.SYNC.DEFER_BLOCKING 0x0 ;  /* 0x0000000000007b1d */ /* 0x000fec0000010000 */
[----:B------:R-:W0:Y:S02]  /*226c20*/  LDS.128 R20, [R25] ;  /* 0x0000000019147984 */ /* 0x000e240000000c00 */
[----:B------:R-:W-:Y:S06]  /*226c30*/  BAR.SYNC.DEFER_BLOCKING 0x0 ;  /* 0x0000000000007b1d */ /* 0x000fec0000010000 */
[----:B0-----:R-:W-:Y:S04]  /*226c40*/  STL.64 [R1+0x110], R20 ;  /* 0x0001101401007387 */ /* 0x001fe80000100a00 */
[----:B------:R0:W-:Y:S04]  /*226c50*/  STL.64 [R1+0x118], R22 ;  /* 0x0001181601007387 */ /* 0x0001e80000100a00 */
[----:B0-----:R-:W2:Y:S04]  /*226c60*/  LDL.LU.64 R22, [R1+0x7e08] ;  /* 0x007e080001167983 */ /* 0x001ea80000300a00 */
[----:B------:R-:W2:Y:S04]  /*226c70*/  LDL.LU.64 R20, [R1+0x7e00] ;  /* 0x007e000001147983 */ /* 0x000ea80000300a00 */
[----:B--2---:R0:W-:Y:S01]  /*226c80*/  STSM.16.M88.4 [R24], R20 ;  /* 0x0000001418007844 */ /* 0x0041e20000000200 */
[----:B------:R-:W-:Y:S06]  /*226c90*/  BAR.SYNC.DEFER_BLOCKING 0x0 ;  /* 0x0000000000007b1d */ /* 0x000fec0000010000 */
[----:B0-----:R-:W2:Y:S04]  /*226ca0*/  LDL.LU.64 R22, [R1+0x7df8] ;  /* 0x007df80001167983 */ /* 0x001ea80000300a00 */
[----:B------:R-:W3:Y:S01]  /*226cb0*/  LDL.LU.64 R20, [R1+0x7df0] ;  /* 0x007df00001147983 */ /* 0x000ee20000300a00 */
[----:B--2---:R-:W-:-:S02]  /*226cc0*/  LOP3.LUT R6, R23, 0xffff, RZ, 0xc0, !PT ;  /* 0x0000ffff17067812 */ /* 0x004fc400078ec0ff */
[----:B------:R-:W-:Y:S01]  /*226cd0*/  LOP3.LUT R5, R22, 0xffff, RZ, 0xc0, !PT ;  /* 0x0000ffff16057812 */ /* 0x000fe200078ec0ff */
[----:B------:R-:W2:Y:S04]  /*226ce0*/  LDL.LU R23, [R1+0x85c] ;  /* 0x00085c0001177983 */ /* 0x000ea80000300800 */
[----:B------:R-:W2:Y:S04]  /*226cf0*/  LDL.LU R22, [R1+0x858] ;  /* 0x0008580001167983 */ /* 0x000ea80000300800 */
[----:B------:R-:W4:Y:S04]  /*226d00*/  LDL.LU R19, [R1+0x854] ;  /* 0x0008540001137983 */ /* 0x000f280000300800 */
[----:B------:R-:W4:Y:S01]  /*226d10*/  LDL.LU R18, [R1+0x848] ;  /* 0x0008480001127983 */ /* 0x000f220000300800 */
[----:B---3--:R-:W-:-:S02]  /*226d20*/  LOP3.LUT R3, R21, 0xffff, RZ, 0xc0, !PT ;  /* 0x0000ffff15037812 */ /* 0x008fc400078ec0ff */
[----:B------:R-:W-:Y:S01]  /*226d30*/  LOP3.LUT R2, R20, 0xffff, RZ, 0xc0, !PT ;  /* 0x0000ffff14027812 */ /* 0x000fe200078ec0ff */
[----:B----4-:R0:W-:Y:S04]  /*226d40*/  STL.64 [R1+0x7dd8], R18 ;  /* 0x007dd81201007387 */ /* 0x0101e80000100a00 */
[----:B------:R-:W3:Y:S04]  /*226d50*/  LDL.LU R21, [R1+0x850] ;  /* 0x0008500001157983 */ /* 0x000ee80000300800 */
[----:B------:R-:W3:Y:S04]  /*226d60*/  LDL.LU R20, [R1+0x84c] ;  /* 0x00084c0001147983 */ /* 0x000ee80000300800 */
[----:B--2---:R-:W-:Y:S01]  /*226d70*/  STL.64 [R1+0x7de8], R22 ;  /* 0x007de81601007387 */ /* 0x004fe20000100a00 */
[----:B------:R-:W-:-:S02]  /*226d80*/  PRMT R16, R16, 0x4210, R6 ;  /* 0x0000421010107816 */ /* 0x000fc40000000006 */
[----:B------:R-:W-:Y:S02]  /*226d90*/  PRMT R17, R17, 0x4210, R5 ;  /* 0x0000421011117816 */ /* 0x000fe40000000005 */
[----:B0-----:R-:W-:Y:S02]  /*226da0*/  PRMT R18, R10, 0x4210, R3 ;  /* 0x000042100a127816 */ /* 0x001fe40000000003 */
[----:B------:R-:W-:Y:S01]  /*226db0*/  PRMT R19, R11, 0x4210, R2 ;  /* 0x000042100b137816 */ /* 0x000fe20000000002 */
[----:B---3--:R-:W-:Y:S04]  /*226dc0*/  STL.64 [R1+0x7de0], R20 ;  /* 0x007de01401007387 */ /* 0x008fe80000100a00 */
[----:B------:R-:W0:Y:S01]  /*226dd0*/  LDS.128 R20, [R25] ;  /* 0x0000000019147984 */ /* 0x000e220000000c00 */
[----:B------:R-:W-:Y:S06]  /*226de0*/  BAR.SYNC.DEFER_BLOCKING 0x0 ;  /* 0x0000000000007b1d */ /* 0x000fec0000010000 */
[----:B------:R-:W-:Y:S02]  /*226df0*/  STSM.16.M88.4 [R24], R16 ;  /* 0x0000001018007844 */ /* 0x000fe40000000200 */
        /* <DEDUP_REMOVED lines=9> */
[----:B0-----:R-:W4:Y:S01]  /*226e90*/  LDL.LU.64 R18, [R1+0x7dd8] ;  /* 0x007dd80001127983 */ /* 0x001f220000300a00 */
[----:B------:R-:W-:-:S02]  /*226ea0*/  LOP3.LUT R26, R4, 0xffff, RZ, 0xc0, !PT ;  /* 0x0000ffff041a7812 */ /* 0x000fc400078ec0ff */
[----:B------:R-:W-:Y:S02]  /*226eb0*/  LOP3.LUT R8, R8, 0xffff, RZ, 0xc0, !PT ;  /* 0x0000ffff08087812 */ /* 0x000fe400078ec0ff */
[----:B------:R-:W-:Y:S02]  /*226ec0*/  LOP3.LUT R7, R7, 0xffff, RZ, 0xc0, !PT ;  /* 0x0000ffff07077812 */ /* 0x000fe400078ec0ff */
[----:B------:R-:W-:Y:S02]  /*226ed0*/  LOP3.LUT R0, R9, 0xffff, RZ, 0xc0, !PT ;  /* 0x0000ffff09007812 */ /* 0x000fe400078ec0ff */
[----:B------:R-:W-:Y:S02]  /*226ee0*/  PRMT R12, R12, 0x4210, R26 ;  /* 0x000042100c0c7816 */ /* 0x000fe4000000001a */
[----:B------:R-:W-:Y:S02]  /*226ef0*/  PRMT R13, R13, 0x4210, R8 ;  /* 0x000042100d0d7816 */ /* 0x000fe40000000008 */
[----:B------:R-:W-:-:S02]  /*226f00*/  PRMT R14, R14, 0x4210, R7 ;  /* 0x000042100e0e7816 */ /* 0x000fc40000000007 */
[----:B------:R-:W-:-:S05]  /*226f10*/  PRMT R15, R15, 0x4210, R0 ;  /* 0x000042100f0f7816 */ /* 0x000fca0000000000 */
[----:B------:R0:W-:Y:S01]  /*226f20*/  STSM.16.M88.4 [R24], R12 ;  /* 0x0000000c18007844 */ /* 0x0001e20000000200 */
[----:B------:R-:W-:Y:S06]  /*226f30*/  BAR.SYNC.DEFER_BLOCKING 0x0 ;  /* 0x0000000000007b1d */ /* 0x000fec0000010000 */
[----:B0-----:R-:W3:Y:S04]  /*226f40*/  LDL.LU R14, [R1+0x820] ;  /* 0x00082000010e7983 */ /* 0x001ee80000300800 */
[----:B------:R-:W3:Y:S01]  /*226f50*/  LDL.LU R15, [R1+0x868] ;  /* 0x00086800010f7983 */ /* 0x000ee20000300800 */
[----:B--2---:R-:W-:-:S02]  /*226f60*/  PRMT R4, R23, 0x5210, R26 ;  /* 0x0000521017047816 */ /* 0x004fc4000000001a */
[----:B------:R-:W-:Y:S01]  /*226f70*/  PRMT R10, R22, 0x5210, R8 ;  /* 0x00005210160a7816 */ /* 0x000fe20000000008 */
[----:B------:R-:W2:Y:S04]  /*226f80*/  LDL.LU R23, [R1+0x5500] ;  /* 0x0055000001177983 */ /* 0x000ea80000300800 */
[----:B------:R-:W2:Y:S01]  /*226f90*/  LDL.LU R22, [R1+0x54fc] ;  /* 0x0054fc0001167983 */ /* 0x000ea20000300800 */
[----:B----4-:R-:W-:Y:S02]  /*226fa0*/  PRMT R9, R19, 0x5210, R7 ;  /* 0x0000521013097816 */ /* 0x010fe40000000007 */
[----:B---3--:R-:W-:Y:S01]  /*226fb0*/  PRMT R7, R21, 0x5210, R5 ;  /* 0x0000521015077816 */ /* 0x008fe20000000005 */
[----:B------:R-:W3:Y:S01]  /*226fc0*/  LDL.LU R19, [R1+0x54d8] ;  /* 0x0054d80001137983 */ /* 0x000ee20000300800 */
[----:B------:R-:W-:-:S03]  /*226fd0*/  PRMT R8, R18, 0x5210, R6 ;  /* 0x0000521012087816 */ /* 0x000fc60000000006 */
[----:B------:R-:W4:Y:S04]  /*226fe0*/  LDL.LU R5, [R1+0x54d4] ;  /* 0x0054d40001057983 */ /* 0x000f280000300800 */
[----:B------:R-:W2:Y:S04]  /*226ff0*/  LDL.LU R6, [R1+0x2f88] ;  /* 0x002f880001067983 */ /* 0x000ea80000300800 */
[----:B--2---:R0:W-:Y:S04]  /*227000*/  STL [R1+0x7dc0], R6 ;  /* 0x007dc00601007387 */ /* 0x0041e80000100800 */
[----:B----4-:R1:W-:Y:S01]  /*227010*/  STL [R1+0x7dbc], R5 ;  /* 0x007dbc0501007387 */ /* 0x0103e20000100800 */
[----:B0-----:R-:W-:-:S03]  /*227020*/  IMAD.MOV.U32 R6, RZ, RZ, R9 ;  /* 0x000000ffff067224 */ /* 0x001fc600078e0009 */
[----:B------:R-:W2:Y:S04]  /*227030*/  LDL.LU R9, [R1+0x2f84] ;  /* 0x002f840001097983 */ /* 0x000ea80000300800 */
[----:B--2---:R-:W-:Y:S04]  /*227040*/  STL [R1+0x7dd4], R9 ;  /* 0x007dd40901007387 */ /* 0x004fe80000100800 */
[----:B------:R-:W2:Y:S04]  /*227050*/  LDL.LU R12, [R1+0x2f54] ;  /* 0x002f5400010c7983 */ /* 0x000ea80000300800 */
[----:B------:R-:W4:Y:S04]  /*227060*/  LDL.LU R13, [R1+0x2f50] ;  /* 0x002f5000010d7983 */ /* 0x000f280000300800 */
[----:B------:R-:W2:Y:S04]  /*227070*/  LDL.LU R16, [R1+0x3074] ;  /* 0x0030740001107983 */ /* 0x000ea80000300800 */
[----:B------:R-:W2:Y:S04]  /*227080*/  LDL.LU R17, [R1+0x3078] ;  /* 0x0030780001117983 */ /* 0x000ea80000300800 */
[----:B---3--:R0:W-:Y:S01]  /*227090*/  STL [R1+0x7dd0], R19 ;  /* 0x007dd01301007387 */ /* 0x0081e20000100800 */
[----:B-1----:R-:W-:Y:S01]  /*2270a0*/  IMAD.MOV.U32 R5, RZ, RZ, R10 ;  /* 0x000000ffff057224 */ /* 0x002fe200078e000a */
[----:B------:R-:W-:-:S05]  /*2270b0*/  PRMT R3, R20, 0x5210, R3 ;  /* 0x0000521014037816 */ /* 0x000fca0000000003 */
[----:B------:R-:W-:Y:S01]  /*2270c0*/  IMAD.MOV.U32 R18, RZ, RZ, R3 ;  /* 0x000000ffff127224 */ /* 0x000fe200078e0003 */
[----:B0-----:R-:W-:Y:S01]  /*2270d0*/  PRMT R19, R14, 0x5210, R2 ;  /* 0x000052100e137816 */ /* 0x001fe20000000002 */
[----:B--2---:R0:W-:Y:S04]  /*2270e0*/  STL.64 [R1+0x7dc8], R16 ;  /* 0x007dc81001007387 */ /* 0x0041e80000100a00 */
[----:B------:R-:W2:Y:S04]  /*2270f0*/  LDL.LU R21, [R1+0x3070] ;  /* 0x0030700001157983 */ /* 0x000ea80000300800 */
[----:B------:R-:W3:Y:S01]  /*227100*/  LDL.LU R20, [R1+0x3060] ;  /* 0x0030600001147983 */ /* 0x000ee20000300800 */
[----:B0-----:R-:W-:-:S03]  /*227110*/  IMAD.MOV.U32 R16, RZ, RZ, R8 ;  /* 0x000000ffff107224 */ /* 0x001fc600078e0008 */
[----:B------:R-:W0:Y:S01]  /*227120*/  LDS.128 R8, [R25] ;  /* 0x0000000019087984 */ /* 0x000e220000000c00 */
[----:B------:R-:W-:Y:S01]  /*227130*/  BAR.SYNC.DEFER_BLOCKING 0x0 ;  /* 0x0000000000007b1d */ /* 0x000fe20000010000 */
[----:B------:R-:W-:-:S05]  /*227140*/  IMAD.MOV.U32 R17, RZ, RZ, R7 ;  /* 0x000000ffff117224 */ /* 0x000fca00078e0007 */
[----:B------:R-:W-:Y:S02]  /*227150*/  STSM.16.M88.4 [R24], R16 ;  /* 0x0000001018007844 */ /* 0x000fe40000000200 */
[----:B------:R-:W-:Y:S06]  /*227160*/  BAR.SYNC.DEFER_BLOCKING 0x0 ;  /* 0x0000000000007b1d */ /* 0x000fec0000010000 */
[----:B------:R-:W1:Y:S04]  /*227170*/  LDS.128 R16, [R25] ;  /* 0x0000000019107984 */ /* 0x000e680000000c00 */
[----:B0-----:R0:W-:Y:S04]  /*227180*/  STL.64 [R1+0xe0], R8 ;  /* 0x0000e00801007387 */ /* 0x0011e80000100a00 */
[----:B------:R4:W-:Y:S01]  /*227190*/  STL.64 [R1+0xe8], R10 ;  /* 0x0000e80a01007387 */ /* 0x0009e20000100a00 */
[----:B------:R-:W-:Y:S01]  /*2271a0*/  PRMT R7, R15, 0x5210, R0 ;  /* 0x000052100f077816 */ /* 0x000fe20000000000 */
[----:B------:R-:W-:Y:S06]  /*2271b0*/  BAR.SYNC.DEFER_BLOCKING 0x0 ;  /* 0x0000000000007b1d */ /* 0x000fec0000010000 */
[----:B0-----:R-:W2:Y:S04]  /*2271c0*/  LDL.LU R9, [R1+0x7dd4] ;  /* 0x007dd40001097983 */ /* 0x001ea80000300800 */
[----:B----4-:R-:W4:Y:S04]  /*2271d0*/  LDL.LU R10, [R1+0x3068] ;  /* 0x00306800010a7983 */ /* 0x010f280000300800 */
[----:B------:R-:W4:Y:S04]  /*2271e0*/  LDL.LU R14, [R1+0x305c] ;  /* 0x00305c00010e7983 */ /* 0x000f280000300800 */
[----:B------:R-:W4:Y:S04]  /*2271f0*/  LDL.LU R15, [R1+0x3058] ;  /* 0x00305800010f7983 */ /* 0x000f280000300800 */
[----:B------:R-:W4:Y:S04]  /*227200*/  LDL.LU R11, [R1+0x306c] ;  /* 0x00306c00010b7983 */ /* 0x000f280000300800 */
[----:B-1----:R-:W-:Y:S04]  /*227210*/  STL.64 [R1+0xd0], R16 ;  /* 0x0000d01001007387 */ /* 0x002fe80000100a00 */
[----:B------:R0:W-:Y:S04]  /*227220*/  STL.64 [R1+0xd8], R18 ;  /* 0x0000d81201007387 */ /* 0x0001e80000100a00 */
[----:B0-----:R-:W3:Y:S04]  /*227230*/  LDL.LU R19, [R1+0x7dd0] ;  /* 0x007dd00001137983 */ /* 0x001ee80000300800 */
[----:B------:R-:W4:Y:S04]  /*227240*/  LDL.LU.64 R16, [R1+0x7dc8] ;  /* 0x007dc80001107983 */ /* 0x000f280000300a00 */
[----:B------:R0:W-:Y:S01]  /*227250*/  STSM.16.M88.4 [R24], R4 ;  /* 0x0000000418007844 */ /* 0x0001e20000000200 */
[----:B------:R-:W-:-:S02]  /*227260*/  LOP3.LUT R8, R23, 0xffff, RZ, 0xc0, !PT ;  /* 0x0000ffff17087812 */ /* 0x000fc400078ec0ff */
[----:B------:R-:W-:Y:S01]  /*227270*/  LOP3.LUT R0, R13, 0xffff, RZ, 0xc0, !PT ;  /* 0x0000ffff0d007812 */ /* 0x000fe200078ec0ff */
[----:B------:R-:W-:Y:S06]  /*227280*/  BAR.SYNC.DEFER_BLOCKING 0x0 ;  /* 0x0000000000007b1d */ /* 0x000fec0000010000 */
[----:B0-----:R-:W2:Y:S04]  /*227290*/  LDL.LU R6, [R1+0x7dc0] ;  /* 0x007dc00001067983 */ /* 0x001ea80000300800 */
[----:B------:R-:W4:Y:S04]  /*2272a0*/  LDL.LU R5, [R1+0x7dbc] ;  /* 0x007dbc0001057983 */ /* 0x000f280000300800 */
[----:B------:R-:W4:Y:S01]  /*2272b0*/  LDL.LU R23, [R1+0x1798] ;  /* 0x0017980001177983 */ /* 0x000f220000300800 */
[----:B------:R-:W-:-:S03]  /*2272c0*/  LOP3.LUT R7, R22, 0xffff, RZ, 0xc0, !PT ;  /* 0x0000ffff16077812 */ /* 0x000fc600078ec0ff */
[----:B------:R-:W4:Y:S04]  /*2272d0*/  LDL.LU R22, [R1+0x1794] ;  /* 0x0017940001167983 */ /* 0x000f280000300800 */
[----:B------:R-:W4:Y:S01]  /*2272e0*/  LDL.LU R18, [R1+0x1790] ;  /* 0x0017900001127983 */ /* 0x000f220000300800 */
[----:B---3--:R-:W-:-:S03]  /*2272f0*/  LOP3.LUT R3, R19, 0xffff, RZ, 0xc0, !PT ;  /* 0x0000ffff13037812 */ /* 0x008fc600078ec0ff */
[----:B------:R-:W4:Y:S01]  /*227300*/  LDL.LU R19, [R1+0x878] ;  /* 0x0008780001137983 */ /* 0x000f220000300800 */
[----:B--2---:R-:W-:Y:S02]  /*227310*/  LOP3.LUT R26, R6, 0xffff, RZ, 0xc0, !PT ;  /* 0x0000ffff061a7812 */ /* 0x004fe400078ec0ff */
[----:B------:R-:W-:Y:S01]  /*227320*/  LOP3.LUT R6, R12, 0xffff, RZ, 0xc0, !PT ;  /* 0x0000ffff0c067812 */ /* 0x000fe200078ec0ff */
[----:B----4-:R0:W-:Y:S04]  /*227330*/  STL.64 [R1+0x7da8], R18 ;  /* 0x007da81201007387 */ /* 0x0101e80000100a00 */
[----:B------:R-:W2:Y:S04]  /*227340*/  LDL.LU R12, [R1+0x874] ;  /* 0x00087400010c7983 */ /* 0x000ea80000300800 */
[----:B------:R-:W2:Y:S01]  /*227350*/  LDL.LU R13, [R1+0x86c] ;  /* 0x00086c00010d7983 */ /* 0x000ea20000300800 */
[----:B------:R-:W-:-:S02]  /*227360*/  LOP3.LUT R2, R5, 0xffff, RZ, 0xc0, !PT ;  /* 0x0000ffff05027812 */ /* 0x000fc400078ec0ff */
[----:B------:R-:W-:Y:S02]  /*227370*/  LOP3.LUT R5, R9, 0xffff, RZ, 0xc0, !PT ;  /* 0x0000ffff09057812 */ /* 0x000fe400078ec0ff */
[----:B------:R-:W-:Y:S02]  /*227380*/  PRMT R4, R20, 0x4210, R8 ;  /* 0x0000421014047816 */ /* 0x000fe40000000008 */
[----:B0-----:R-:W-:Y:S02]  /*227390*/  PRMT R19, R11, 0x4210, R0 ;  /* 0x000042100b137816 */ /* 0x001fe40000000000 */
[----:B------:R-:W-:Y:S02]  /*2273a0*/  PRMT R14, R14, 0x4210, R3 ;  /* 0x000042100e0e7816 */ /* 0x000fe40000000003 */
[----:B------:R-:W-:Y:S02]  /*2273b0*/  PRMT R15, R15, 0x4210, R2 ;  /* 0x000042100f0f7816 */ /* 0x000fe40000000002 */
[----:B------:R-:W-:-:S02]  /*2273c0*/  PRMT R18, R21, 0x4210, R6 ;  /* 0x0000421015127816 */ /* 0x000fc40000000006 */
[----:B------:R-:W-:Y:S02]  /*2273d0*/  PRMT R16, R16, 0x4210, R26 ;  /* 0x0000421010107816 */ /* 0x000fe4000000001a */
[----:B------:R-:W-:Y:S01]  /*2273e0*/  PRMT R17, R17, 0x4210, R5 ;  /* 0x0000421011117816 */ /* 0x000fe20000000005 */
[----:B--2---:R0:W-:Y:S04]  /*2273f0*/  STL.64 [R1+0x7db0], R12 ;  /* 0x007db00c01007387 */ /* 0x0041e80000100a00 */
[----:B------:R-:W-:Y:S04]  /*227400*/  STL [R1+0x7db8], R8 ;  /* 0x007db80801007387 */ /* 0x000fe80000100800 */
[----:B------:R-:W2:Y:S04]  /*227410*/  LDL.LU R21, [R1+0x828] ;  /* 0x0008280001157983 */ /* 0x000ea80000300800 */
[----:B------:R-:W3:Y:S01]  /*227420*/  LDL.LU R20, [R1+0x179c] ;  /* 0x00179c0001147983 */ /* 0x000ee20000300800 */
[----:B0-----:R-:W-:-:S03]  /*227430*/  PRMT R13, R10, 0x4210, R7 ;  /* 0x000042100a0d7816 */ /* 0x001fc60000000007 */
[----:B------:R-:W0:Y:S01]  /*227440*/  LDS.128 R8, [R25] ;  /* 0x0000000019087984 */ /* 0x000e220000000c00 */
[----:B------:R-:W-:Y:S01]  /*227450*/  BAR.SYNC.DEFER_BLOCKING 0x0 ;  /* 0x0000000000007b1d */ /* 0x000fe20000010000 */
[----:B------:R-:W-:-:S05]  /*227460*/  IMAD.MOV.U32 R12, RZ, RZ, R4 ;  /* 0x000000ffff0c7224 */ /* 0x000fca00078e0004 */
[----:B------:R-:W-:Y:S02]  /*227470*/  STSM.16.M88.4 [R24], R12 ;  /* 0x0000000c18007844 */ /* 0x000fe40000000200 */
[----:B------:R-:W-:Y:S06]  /*227480*/  BAR.SYNC.DEFER_BLOCKING 0x0 ;  /* 0x0000000000007b1d */ /* 0x000fec0000010000 */
[----:B------:R-:W1:Y:S02]  /*227490*/  LDS.128 R12, [R25] ;  /* 0x00000000190c7984 */ /* 0x000e640000000c00 */
[----:B------:R-:W-:Y:S06]  /*2274a0*/  BAR.SYNC.DEFER_BLOCKING 0x0 ;  /* 0x0000000000007b1d */ /* 0x000fec0000010000 */
[----:B0-----:R0:W-:Y:S04]  /*2274b0*/  STL.64 [R1+0xc0], R8 ;  /* 0x0000c00801007387 */ /* 0x0011e80000100a00 */
[----:B------:R-:W-:Y:S04]  /*2274c0*/  STL.64 [R1+0xc8], R10 ;  /* 0x0000c80a01007387 */ /* 0x000fe80000100a00 */
[----:B0-----:R-:W4:Y:S04]  /*2274d0*/  LDL.LU R8, [R1+0x7db8] ;  /* 0x007db80001087983 */ /* 0x001f280000300800 */
[----:B------:R-:W-:Y:S01]  /*2274e0*/  STSM.16.M88.4 [R24], R16 ;  /* 0x0000001018007844 */ /* 0x000fe20000000200 */
[----:B------:R-:W-:-:S02]  /*2274f0*/  PRMT R4, R23, 0x5210, R26 ;  /* 0x0000521017047816 */ /* 0x000fc4000000001a */
[----:B------:R-:W-:Y:S01]  /*227500*/  PRMT R5, R22, 0x5210, R5 ;  /* 0x0000521016057816 */ /* 0x000fe20000000005 */
[----:B------:R-:W-:Y:S06]  /*227510*/  BAR.SYNC.DEFER_BLOCKING 0x0 ;  /* 0x0000000000007b1d */ /* 0x000fec0000010000 */
[----:B-1----:R0:W-:Y:S04]  /*227520*/  STL.64 [R1+0xb0], R12 ;  /* 0x0000b00c01007387 */ /* 0x0021e80000100a00 */
[----:B------:R1:W-:Y:S04]  /*227530*/  STL.64 [R1+0xb8], R14 ;  /* 0x0000b80e01007387 */ /* 0x0003e80000100a00 */
[----:B0-----:R-:W2:Y:S04]  /*227540*/  LDL.LU.64 R12, [R1+0x7db0] ;  /* 0x007db000010c7983 */ /* 0x001ea80000300a00 */
[----:B------:R-:W3:Y:S04]  /*227550*/  LDL.LU.64 R18, [R1+0x7da8] ;  /* 0x007da80001127983 */ /* 0x000ee80000300a00 */
[----:B------:R-:W2:Y:S04]  /*227560*/  LDL.LU R23, [R1+0x5510] ;  /* 0x0055100001177983 */ /* 0x000ea80000300800 */
[----:B------:R-:W2:Y:S04]  /*227570*/  LDL.LU R22, [R1+0x550c] ;  /* 0x00550c0001167983 */ /* 0x000ea80000300800 */
[----:B-1----:R-:W2:Y:S04]  /*227580*/  LDL.LU R14, [R1+0x54e0] ;  /* 0x0054e000010e7983 */ /* 0x002ea80000300800 */
[----:B------:R-:W2:Y:S04]  /*227590*/  LDL.LU R15, [R1+0x54dc] ;  /* 0x0054dc00010f7983 */ /* 0x000ea80000300800 */
[----:B------:R-:W2:Y:S04]  /*2275a0*/  LDL.LU R16, [R1+0x2f98] ;  /* 0x002f980001107983 */ /* 0x000ea80000300800 */
[----:B------:R-:W2:Y:S01]  /*2275b0*/  LDL.LU R17, [R1+0x2f94] ;  /* 0x002f940001117983 */ /* 0x000ea20000300800 */
[----:B---3--:R-:W-:-:S02]  /*2275c0*/  PRMT R6, R18, 0x5210, R6 ;  /* 0x0000521012067816 */ /* 0x008fc40000000006 */
[----:B----4-:R-:W-:Y:S01]  /*2275d0*/  PRMT R8, R19, 0x5210, R8 ;  /* 0x0000521013087816 */ /* 0x010fe20000000008 */
[----:B------:R-:W3:Y:S04]  /*2275e0*/  LDL.LU R18, [R1+0x2f60] ;  /* 0x002f600001127983 */ /* 0x000ee80000300800 */
[----:B------:R-:W3:Y:S04]  /*2275f0*/  LDL.LU R19, [R1+0x2f5c] ;  /* 0x002f5c0001137983 */ /* 0x000ee80000300800 */
[----:B---3--:R-:W-:Y:S04]  /*227600*/  STL.64 [R1+0x7da0], R18 ;  /* 0x007da01201007387 */ /* 0x008fe80000100a00 */
[----:B--2---:R0:W-:Y:S02]  /*227610*/  STL.64 [R1+0x7d98], R16 ;  /* 0x007d981001007387 */ /* 0x0041e40000100a00 */
[----:B0-----:R-:W-:-:S02]  /*227620*/  IMAD.MOV.U32 R16, RZ, RZ, R8 ;  /* 0x000000ffff107224 */ /* 0x001fc400078e0008 */
[----:B------:R-:W0:Y:S01]  /*227630*/  LDS.128 R8, [R25] ;  /* 0x0000000019087984 */ /* 0x000e220000000c00 */
[----:B------:R-:W-:Y:S01]  /*227640*/  BAR.SYNC.DEFER_BLOCKING 0x0 ;  /* 0x0000000000007b1d */ /* 0x000fe20000010000 */
[----:B------:R-:W-:Y:S02]  /*227650*/  PRMT R17, R12, 0x5210, R7 ;  /* 0x000052100c117816 */ /* 0x000fe40000000007 */
[----:B------:R-:W-:Y:S02]  /*227660*/  PRMT R18, R13, 0x5210, R3 ;  /* 0x000052100d127816 */ /* 0x000fe40000000003 */
[----:B------:R-:W-:-:S05]  /*227670*/  PRMT R19, R21, 0x5210, R2 ;  /* 0x0000521015137816 */ /* 0x000fca0000000002 */
[----:B------:R-:W-:Y:S01]  /*227680*/  STSM.16.M88.4 [R24], R16 ;  /* 0x0000001018007844 */ /* 0x000fe20000000200 */
[----:B------:R-:W-:Y:S06]  /*227690*/  BAR.SYNC.DEFER_BLOCKING 0x0 ;  /* 0x0000000000007b1d */ /* 0x000fec0000010000 */
[----:B------:R-:W1:Y:S02]  /*2276a0*/  LDS.128 R16, [R25] ;  /* 0x0000000019107984 */ /* 0x000e640000000c00 */
[----:B------:R-:W-:Y:S06]  /*2276b0*/  BAR.SYNC.DEFER_BLOCKING 0x0 ;  /* 0x0000000000007b1d */ /* 0x000fec0000010000 */
[----:B0-----:R0:W-:Y:S04]  /*2276c0*/  STL.64 [R1+0xa0], R8 ;  /* 0x0000a00801007387 */ /* 0x0011e80000100a00 */
[----:B------:R2:W-:Y:S01]  /*2276d0*/  STL.64 [R1+0xa8], R10 ;  /* 0x0000a80a01007387 */ /* 0x0005e20000100a00 */
[----:B------:R-:W-:-:S03]  /*2276e0*/  PRMT R7, R20, 0x5210, R0 ;  /* 0x0000521014077816 */ /* 0x000fc60000000000 */
[----:B0-----:R-:W3:Y:S04]  /*2276f0*/  LDL.LU R8, [R1+0x30a0] ;  /* 0x0030a00001087983 */ /* 0x001ee80000300800 */
[----:B------:R-:W4:Y:S04]  /*227700*/  LDL.LU R9, [R1+0x309c] ;  /* 0x00309c0001097983 */ /* 0x000f280000300800 */
[----:B--2---:R-:W2:Y:S04]  /*227710*/  LDL.LU R10, [R1+0x3094] ;  /* 0x00309400010a7983 */ /* 0x004ea80000300800 */
[----:B------:R-:W3:Y:S04]  /*227720*/  LDL.LU R20, [R1+0x3090] ;  /* 0x0030900001147983 */ /* 0x000ee80000300800 */
[----:B------:R-:W4:Y:S04]  /*227730*/  LDL.LU R21, [R1+0x308c] ;  /* 0x00308c0001157983 */ /* 0x000f280000300800 */
[----:B------:R-:W2:Y:S04]  /*227740*/  LDL.LU R11, [R1+0x3084] ;  /* 0x00308400010b7983 */ /* 0x000ea80000300800 */
[----:B------:R-:W3:Y:S04]  /*227750*/  LDL.LU R12, [R1+0x3080] ;  /* 0x00308000010c7983 */ /* 0x000ee80000300800 */
[----:B------:R-:W4:Y:S04]  /*227760*/  LDL.LU R13, [R1+0x3098] ;  /* 0x00309800010d7983 */ /* 0x000f280000300800 */
[----:B------:R0:W-:Y:S01]  /*227770*/  STSM.16.M88.4 [R24], R4 ;  /* 0x0000000418007844 */ /* 0x0001e20000000200 */
[----:B------:R-:W-:-:S02]  /*227780*/  LOP3.LUT R3, R14, 0xffff, RZ, 0xc0, !PT ;  /* 0x0000ffff0e037812 */ /* 0x000fc400078ec0ff */
[----:B------:R-:W-:Y:S01]  /*227790*/  LOP3.LUT R2, R15, 0xffff, RZ, 0xc0, !PT ;  /* 0x0000ffff0f027812 */ /* 0x000fe200078ec0ff */
[----:B------:R-:W-:Y:S06]  /*2277a0*/  BAR.SYNC.DEFER_BLOCKING 0x0 ;  /* 0x0000000000007b1d */ /* 0x000fec0000010000 */
[----:B-1----:R-:W-:Y:S04]  /*2277b0*/  STL.64 [R1+0x90], R16 ;  /* 0x0000901001007387 */ /* 0x002fe80000100a00 */
[----:B------:R1:W-:Y:S01]  /*2277c0*/  STL.64 [R1+0x98], R18 ;  /* 0x0000981201007387 */ /* 0x0003e20000100a00 */
[----:B0-----:R-:W-:-:S02]  /*2277d0*/  LOP3.LUT R4, R23, 0xffff, RZ, 0xc0, !PT ;  /* 0x0000ffff17047812 */ /* 0x001fc400078ec0ff */
[----:B------:R-:W-:Y:S01]  /*2277e0*/  LOP3.LUT R5, R22, 0xffff, RZ, 0xc0, !PT ;  /* 0x0000ffff16057812 */ /* 0x000fe200078ec0ff */
[----:B-1----:R-:W2:Y:S04]  /*2277f0*/  LDL.LU.64 R18, [R1+0x7da0] ;  /* 0x007da00001127983 */ /* 0x002ea80000300a00 */
[----:B------:R-:W4:Y:S04]  /*227800*/  LDL.LU.64 R16, [R1+0x7d98] ;  /* 0x007d980001107983 */ /* 0x000f280000300a00 */
[----:B------:R-:W3:Y:S04]  /*227810*/  LDL.LU R23, [R1+0x1804] ;  /* 0x0018040001177983 */ /* 0x000ee80000300800 */
[----:B------:R-:W3:Y:S04]  /*227820*/  LDL.LU R22, [R1+0x1800] ;  /* 0x0018000001167983 */ /* 0x000ee80000300800 */
[----:B---3--:R0:W-:Y:S04]  /*227830*/  STL.64 [R1+0x7d88], R22 ;  /* 0x007d881601007387 */ /* 0x0081e80000100a00 */
[----:B------:R-:W3:Y:S04]  /*227840*/  LDL.LU R14, [R1+0x17cc] ;  /* 0x0017cc00010e7983 */ /* 0x000ee80000300800 */
[----:B------:R-:W3:Y:S01]  /*227850*/  LDL.LU R15, [R1+0x17c8] ;  /* 0x0017c800010f7983 */ /* 0x000ee20000300800 */
[----:B--2---:R-:W-:-:S02]  /*227860*/  LOP3.LUT R0, R19, 0xffff, RZ, 0xc0, !PT ;  /* 0x0000ffff13007812 */ /* 0x004fc400078ec0ff */
[----:B0-----:R-:W-:Y:S02]  /*227870*/  PRMT R22, R11, 0x4210, R3 ;  /* 0x000042100b167816 */ /* 0x001fe40000000003 */
[----:B------:R-:W-:Y:S02]  /*227880*/  PRMT R23, R12, 0x4210, R2 ;  /* 0x000042100c177816 */ /* 0x000fe40000000002 */
[----:B----4-:R-:W-:Y:S02]  /*227890*/  PRMT R11, R13, 0x4210, R0 ;  /* 0x000042100d0b7816 */ /* 0x010fe40000000000 */
[----:B------:R-:W-:Y:S02]  /*2278a0*/  PRMT R20, R20, 0x4210, R4 ;  /* 0x0000421014147816 */ /* 0x000fe40000000004 */
[----:B------:R-:W-:Y:S02]  /*2278b0*/  PRMT R21, R21, 0x4210, R5 ;  /* 0x0000421015157816 */ /* 0x000fe40000000005 */
[----:B------:R-:W-:-:S02]  /*2278c0*/  LOP3.LUT R26, R16, 0xffff, RZ, 0xc0, !PT ;  /* 0x0000ffff101a7812 */ /* 0x000fc400078ec0ff */
[----:B------:R-:W-:Y:S02]  /*2278d0*/  LOP3.LUT R7, R17, 0xffff, RZ, 0xc0, !PT ;  /* 0x0000ffff11077812 */ /* 0x000fe400078ec0ff */
[----:B------:R-:W-:Y:S01]  /*2278e0*/  LOP3.LUT R6, R18, 0xffff, RZ, 0xc0, !PT ;  /* 0x0000ffff12067812 */ /* 0x000fe200078ec0ff */
[----:B---3--:R-:W-:Y:S04]  /*2278f0*/  STL.64 [R1+0x7d90], R14 ;  /* 0x007d900e01007387 */ /* 0x008fe80000100a00 */
[----:B------:R-:W0:Y:S01]  /*227900*/  LDS.128 R12, [R25] ;  /* 0x00000000190c7984 */ /* 0x000e220000000c00 */
[----:B------:R-:W-:Y:S06]  /*227910*/  BAR.SYNC.DEFER_BLOCKING 0x0 ;  /* 0x0000000000007b1d */ /* 0x000fec0000010000 */
[----:B------:R-:W2:Y:S04]  /*227920*/  LDL.LU R16, [R1+0x17c4] ;  /* 0x0017c40001107983 */ /* 0x000ea80000300800 */
[----:B------:R-:W3:Y:S04]  /*227930*/  LDL.LU R17, [R1+0x17c0] ;  /* 0x0017c00001117983 */ /* 0x000ee80000300800 */
[----:B------:R-:W4:Y:S04]  /*227940*/  LDL.LU R18, [R1+0x82c] ;  /* 0x00082c0001127983 */ /* 0x000f280000300800 */
[----:B------:R-:W3:Y:S04]  /*227950*/  LDL.LU R19, [R1+0x1808] ;  /* 0x0018080001137983 */ /* 0x000ee80000300800 */
        /* <DEDUP_REMOVED lines=9> */
[----:B0-----:R-:W4:Y:S01]  /*2279f0*/  LDL.LU.64 R22, [R1+0x7d88] ;  /* 0x007d880001167983 */ /* 0x001f220000300a00 */
[----:B------:R-:W-:-:S02]  /*227a00*/  PRMT R8, R8, 0x4210, R26 ;  /* 0x0000421008087816 */ /* 0x000fc4000000001a */
[----:B------:R-:W-:Y:S02]  /*227a10*/  PRMT R9, R9, 0x4210, R7 ;  /* 0x0000421009097816 */ /* 0x000fe40000000007 */
[----:B------:R-:W-:-:S05]  /*227a20*/  PRMT R10, R10, 0x4210, R6 ;  /* 0x000042100a0a7816 */ /* 0x000fca0000000006 */
[----:B------:R4:W-:Y:S01]  /*227a30*/  STSM.16.M88.4 [R24], R8 ;  /* 0x0000000818007844 */ /* 0x0009e20000000200 */
[----:B------:R-:W-:Y:S01]  /*227a40*/  BAR.SYNC.DEFER_BLOCKING 0x0 ;  /* 0x0000000000007b1d */ /* 0x000fe20000010000 */
[----:B----4-:R-:W-:Y:S02]  /*227a50*/  PRMT R8, R23, 0x5210, R26 ;  /* 0x0000521017087816 */ /* 0x010fe4000000001a */
[----:B------:R-:W-:-:S03]  /*227a60*/  PRMT R7, R22, 0x5210, R7 ;  /* 0x0000521016077816 */ /* 0x000fc60000000007 */
[----:B------:R-:W4:Y:S04]  /*227a70*/  LDL.LU R23, [R1+0x5520] ;  /* 0x0055200001177983 */ /* 0x000f280000300800 */
[----:B------:R-:W3:Y:S04]  /*227a80*/  LDL.LU R20, [R1+0x551c] ;  /* 0x00551c0001147983 */ /* 0x000ee80000300800 */
[----:B------:R-:W4:Y:S01]  /*227a90*/  LDL.LU R22, [R1+0x54e8] ;  /* 0x0054e80001167983 */ /* 0x000f220000300800 */
[----:B------:R-:W-:Y:S01]  /*227aa0*/  IMAD.MOV.U32 R21, RZ, RZ, R7 ;  /* 0x000000ffff157224 */ /* 0x000fe200078e0007 */
[----:B--2---:R-:W-:-:S02]  /*227ab0*/  PRMT R4, R15, 0x5210, R4 ;  /* 0x000052100f047816 */ /* 0x004fc40000000004 */
[----:B------:R-:W-:Y:S02]  /*227ac0*/  PRMT R5, R16, 0x5210, R5 ;  /* 0x0000521010057816 */ /* 0x000fe40000000005 */
[----:B------:R-:W-:Y:S01]  /*227ad0*/  PRMT R7, R18, 0x5210, R2 ;  /* 0x0000521012077816 */ /* 0x000fe20000000002 */
[----:B----4-:R-:W-:Y:S04]  /*227ae0*/  STL.64 [R1+0x7d70], R22 ;  /* 0x007d701601007387 */ /* 0x010fe80000100a00 */
[----:B---3--:R0:W-:Y:S02]  /*227af0*/  STL [R1+0x7d6c], R20 ;  /* 0x007d6c1401007387 */ /* 0x0081e40000100800 */
[----:B0-----:R-:W-:Y:S02]  /*227b00*/  IMAD.MOV.U32 R20, RZ, RZ, R8 ;  /* 0x000000ffff147224 */ /* 0x001fe400078e0008 */
[----:B------:R-:W0:Y:S01]  /*227b10*/  LDS.128 R8, [R25] ;  /* 0x0000000019087984 */ /* 0x000e220000000c00 */
[----:B------:R-:W-:Y:S01]  /*227b20*/  BAR.SYNC.DEFER_BLOCKING 0x0 ;  /* 0x0000000000007b1d */ /* 0x000fe20000010000 */
[----:B------:R-:W-:-:S02]  /*227b30*/  PRMT R22, R14, 0x5210, R6 ;  /* 0x000052100e167816 */ /* 0x000fc40000000006 */
[----:B------:R-:W-:Y:S02]  /*227b40*/  PRMT R6, R17, 0x5210, R3 ;  /* 0x0000521011067816 */ /* 0x000fe40000000003 */
[----:B------:R-:W-:-:S03]  /*227b50*/  PRMT R23, R19, 0x5210, R0 ;  /* 0x0000521013177816 */ /* 0x000fc60000000000 */
[----:B------:R1:W-:Y:S01]  /*227b60*/  STSM.16.M88.4 [R24], R4 ;  /* 0x0000000418007844 */ /* 0x0003e20000000200 */
[----:B------:R-:W-:Y:S06]  /*227b70*/  BAR.SYNC.DEFER_BLOCKING 0x0 ;  /* 0x0000000000007b1d */ /* 0x000fec0000010000 */
[----:B------:R-:W-:Y:S04]  /*227b80*/  STL.64 [R1+0x7d80], R22 ;  /* 0x007d801601007387 */ /* 0x000fe80000100a00 */
[----:B------:R-:W-:Y:S04]  /*227b90*/  STL.64 [R1+0x7d78], R20 ;  /* 0x007d781401007387 */ /* 0x000fe80000100a00 */
[----:B------:R-:W2:Y:S04]  /*227ba0*/  LDS.128 R20, [R25] ;  /* 0x0000000019147984 */ /* 0x000ea80000000c00 */
[----:B0-----:R0:W-:Y:S04]  /*227bb0*/  STL.64 [R1+0x770], R8 ;  /* 0x0007700801007387 */ /* 0x0011e80000100a00 */
[----:B------:R3:W-:Y:S04]  /*227bc0*/  STL.64 [R1+0x778], R10 ;  /* 0x0007780a01007387 */ /* 0x0007e80000100a00 */
[----:B------:R-:W4:Y:S04]  /*227bd0*/  LDL.LU R2, [R1+0x54e4] ;  /* 0x0054e40001027983 */ /* 0x000f280000300800 */
[----:B------:R-:W4:Y:S04]  /*227be0*/  LDL.LU R26, [R1+0x2fb4] ;  /* 0x002fb400011a7983 */ /* 0x000f280000300800 */
[----:B-1----:R-:W4:Y:S04]  /*227bf0*/  LDL.LU R7, [R1+0x2fb0] ;  /* 0x002fb00001077983 */ /* 0x002f280000300800 */
[----:B------:R-:W4:Y:S04]  /*227c00*/  LDL.LU R6, [R1+0x2f6c] ;  /* 0x002f6c0001067983 */ /* 0x000f280000300800 */
[----:B------:R-:W4:Y:S01]  /*227c10*/  LDL.LU R0, [R1+0x2f68] ;  /* 0x002f680001007983 */ /* 0x000f220000300800 */
[----:B------:R-:W-:Y:S06]  /*227c20*/  BAR.SYNC.DEFER_BLOCKING 0x0 ;  /* 0x0000000000007b1d */ /* 0x000fec0000010000 */
[----:B0-----:R-:W4:Y:S04]  /*227c30*/  LDL.LU R8, [R1+0x30c4] ;  /* 0x0030c40001087983 */ /* 0x001f280000300800 */
[----:B------:R-:W4:Y:S04]  /*227c40*/  LDL.LU R9, [R1+0x30c0] ;  /* 0x0030c00001097983 */ /* 0x000f280000300800 */
[----:B---3--:R-:W3:Y:S04]  /*227c50*/  LDL.LU R10, [R1+0x30bc] ;  /* 0x0030bc00010a7983 */ /* 0x008ee80000300800 */
[----:B------:R-:W3:Y:S04]  /*227c60*/  LDL.LU R11, [R1+0x30b8] ;  /* 0x0030b800010b7983 */ /* 0x000ee80000300800 */
[----:B------:R-:W3:Y:S04]  /*227c70*/  LDL.LU R12, [R1+0x30ac] ;  /* 0x0030ac00010c7983 */ /* 0x000ee80000300800 */
[----:B------:R-:W3:Y:S04]  /*227c80*/  LDL.LU R13, [R1+0x30a8] ;  /* 0x0030a800010d7983 */ /* 0x000ee80000300800 */
[----:B------:R-:W3:Y:S04]  /*227c90*/  LDL.LU R14, [R1+0x30a4] ;  /* 0x0030a400010e7983 */ /* 0x000ee80000300800 */
[----:B------:R-:W3:Y:S04]  /*227ca0*/  LDL.LU R16, [R1+0x30b4] ;  /* 0x0030b40001107983 */ /* 0x000ee80000300800 */
[----:B--2---:R-:W-:Y:S04]  /*227cb0*/  STL.64 [R1+0x760], R20 ;  /* 0x0007601401007387 */ /* 0x004fe80000100a00 */
[----:B------:R0:W-:Y:S04]  /*227cc0*/  STL.64 [R1+0x768], R22 ;  /* 0x0007681601007387 */ /* 0x0001e80000100a00 */
[----:B0-----:R-:W2:Y:S04]  /*227cd0*/  LDL.LU.64 R22, [R1+0x7d80] ;  /* 0x007d800001167983 */ /* 0x001ea80000300a00 */
[----:B------:R-:W2:Y:S04]  /*227ce0*/  LDL.LU.64 R20, [R1+0x7d78] ;  /* 0x007d780001147983 */ /* 0x000ea80000300a00 */
[----:B--2---:R0:W-:Y:S01]  /*227cf0*/  STSM.16.M88.4 [R24], R20 ;  /* 0x0000001418007844 */ /* 0x0041e20000000200 */
[----:B------:R-:W-:Y:S06]  /*227d00*/  BAR.SYNC.DEFER_BLOCKING 0x0 ;  /* 0x0000000000007b1d */ /* 0x000fec0000010000 */
[----:B0-----:R-:W2:Y:S04]  /*227d10*/  LDL.LU.64 R22, [R1+0x7d70] ;  /* 0x007d700001167983 */ /* 0x001ea80000300a00 */
[----:B------:R-:W4:Y:S01]  /*227d20*/  LDL.LU R20, [R1+0x7d6c] ;  /* 0x007d6c0001147983 */ /* 0x000f220000300800 */
[----:B--2---:R-:W-:-:S03]  /*227d30*/  LOP3.LUT R5, R23, 0xffff, RZ, 0xc0, !PT ;  /* 0x0000ffff17057812 */ /* 0x004fc600078ec0ff */
[----:B------:R-:W2:Y:S04]  /*227d40*/  LDL.LU R23, [R1+0x1860] ;  /* 0x0018600001177983 */ /* 0x000ea80000300800 */
[----:B------:R-:W3:Y:S01]  /*227d50*/  LDL.LU R17, [R1+0x183c] ;  /* 0x00183c0001117983 */ /* 0x000ee20000300800 */
[----:B----4-:R-:W-:-:S03]  /*227d60*/  LOP3.LUT R4, R20, 0xffff, RZ, 0xc0, !PT ;  /* 0x0000ffff14047812 */ /* 0x010fc600078ec0ff */
[----:B------:R-:W4:Y:S04]  /*227d70*/  LDL.LU R18, [R1+0x1834] ;  /* 0x0018340001127983 */ /* 0x000f280000300800 */
[----:B------:R-:W3:Y:S01]  /*227d80*/  LDL.LU R20, [R1+0x1830] ;  /* 0x0018300001147983 */ /* 0x000ee20000300800 */
[----:B------:R-:W-:-:S03]  /*227d90*/  LOP3.LUT R3, R22, 0xffff, RZ, 0xc0, !PT ;  /* 0x0000ffff16037812 */ /* 0x000fc600078ec0ff */
[----:B------:R-:W3:Y:S04]  /*227da0*/  LDL.LU R21, [R1+0x180c] ;  /* 0x00180c0001157983 */ /* 0x000ee80000300800 */
[----:B------:R-:W2:Y:S01]  /*227db0*/  LDL.LU R22, [R1+0x1838] ;  /* 0x0018380001167983 */ /* 0x000ea20000300800 */
[----:B------:R-:W-:-:S03]  /*227dc0*/  LOP3.LUT R2, R2, 0xffff, RZ, 0xc0, !PT ;  /* 0x0000ffff02027812 */ /* 0x000fc600078ec0ff */
[----:B--2---:R0:W-:Y:S04]  /*227dd0*/  STL.64 [R1+0x7d60], R22 ;  /* 0x007d601601007387 */ /* 0x0041e80000100a00 */
[----:B---3--:R1:W-:Y:S04]  /*227de0*/  STL.64 [R1+0x7d58], R20 ;  /* 0x007d581401007387 */ /* 0x0083e80000100a00 */
[----:B------:R-:W2:Y:S01]  /*227df0*/  LDL.LU R15, [R1+0x834] ;  /* 0x00083400010f7983 */ /* 0x000ea20000300800 */
[----:B0-----:R-:W-:Y:S02]  /*227e00*/  PRMT R22, R13, 0x4210, R3 ;  /* 0x000042100d167816 */ /* 0x001fe40000000003 */
[----:B-1----:R-:W-:-:S02]  /*227e10*/  PRMT R21, R12, 0x4210, R4 ;  /* 0x000042100c157816 */ /* 0x002fc40000000004 */
[----:B------:R-:W-:Y:S02]  /*227e20*/  PRMT R23, R14, 0x4210, R2 ;  /* 0x000042100e177816 */ /* 0x000fe40000000002 */
[----:B------:R-:W-:Y:S01]  /*227e30*/  PRMT R20, R11, 0x4210, R5 ;  /* 0x000042100b147816 */ /* 0x000fe20000000005 */
[----:B--2---:R-:W-:Y:S04]  /*227e40*/  STL [R1+0x7d68], R15 ;  /* 0x007d680f01007387 */ /* 0x004fe80000100800 */
[----:B------:R-:W0:Y:S01]  /*227e50*/  LDS.128 R12, [R25] ;  /* 0x00000000190c7984 */ /* 0x000e220000000c00 */
[----:B------:R-:W-:Y:S06]  /*227e60*/  BAR.SYNC.DEFER_BLOCKING 0x0 ;  /* 0x0000000000007b1d */ /* 0x000fec0000010000 */
[----:B------:R-:W2:Y:S04]  /*227e70*/  LDL.LU R19, [R1+0x830] ;  /* 0x0008300001137983 */ /* 0x000ea80000300800 */
[----:B------:R-:W-:Y:S01]  /*227e80*/  STSM.16.M88.4 [R24], R20 ;  /* 0x0000001418007844 */ /* 0x000fe20000000200 */
[----:B------:R-:W-:Y:S06]  /*227e90*/  BAR.SYNC.DEFER_BLOCKING 0x0 ;  /* 0x0000000000007b1d */ /* 0x000fec0000010000 */
[----:B------:R-:W1:Y:S04]  /*227ea0*/  LDS.128 R20, [R25] ;  /* 0x0000000019147984 */ /* 0x000e680000000c00 */
[----:B0-----:R-:W-:Y:S04]  /*227eb0*/  STL.64 [R1+0x780], R12 ;  /* 0x0007800c01007387 */ /* 0x001fe80000100a00 */
[----:B------:R0:W-:Y:S01]  /*227ec0*/  STL.64 [R1+0x788], R14 ;  /* 0x0007880e01007387 */ /* 0x0001e20000100a00 */
[----:B------:R-:W-:-:S02]  /*227ed0*/  LOP3.LUT R0, R0, 0xffff, RZ, 0xc0, !PT ;  /* 0x0000ffff00007812 */ /* 0x000fc400078ec0ff */
[----:B------:R-:W-:Y:S01]  /*227ee0*/  LOP3.LUT R26, R26, 0xffff, RZ, 0xc0, !PT ;  /* 0x0000ffff1a1a7812 */ /* 0x000fe200078ec0ff */
[----:B0-----:R-:W3:Y:S01]  /*227ef0*/  LDL.LU R15, [R1+0x7d68] ;  /* 0x007d6800010f7983 */ /* 0x001ee20000300800 */
[----:B------:R-:W-:Y:S06]  /*227f00*/  BAR.SYNC.DEFER_BLOCKING 0x0 ;  /* 0x0000000000007b1d */ /* 0x000fec0000010000 */
[----:B-1----:R-:W-:Y:S04]  /*227f10*/  STL.64 [R1+0x750], R20 ;  /* 0x0007501401007387 */ /* 0x002fe80000100a00 */
[----:B------:R0:W-:Y:S04]  /*227f20*/  STL.64 [R1+0x758], R22 ;  /* 0x0007581601007387 */ /* 0x0001e80000100a00 */
[----:B0-----:R-:W4:Y:S01]  /*227f30*/  LDL.LU.64 R22, [R1+0x7d60] ;  /* 0x007d600001167983 */ /* 0x001f220000300a00 */
[----:B------:R-:W-:-:S03]  /*227f40*/  PRMT R11, R16, 0x4210, R0 ;  /* 0x00004210100b7816 */ /* 0x000fc60000000000 */
[----:B------:R-:W2:Y:S01]  /*227f50*/  LDL.LU.64 R20, [R1+0x7d58] ;  /* 0x007d580001147983 */ /* 0x000ea20000300a00 */
[----:B------:R-:W-:Y:S02]  /*227f60*/  LOP3.LUT R7, R7, 0xffff, RZ, 0xc0, !PT ;  /* 0x0000ffff07077812 */ /* 0x000fe400078ec0ff */
[----:B------:R-:W-:Y:S02]  /*227f70*/  LOP3.LUT R6, R6, 0xffff, RZ, 0xc0, !PT ;  /* 0x0000ffff06067812 */ /* 0x000fe400078ec0ff */
[----:B------:R-:W-:Y:S02]  /*227f80*/  PRMT R8, R8, 0x4210, R26 ;  /* 0x0000421008087816 */ /* 0x000fe4000000001a */
[----:B------:R-:W-:Y:S02]  /*227f90*/  PRMT R9, R9, 0x4210, R7 ;  /* 0x0000421009097816 */ /* 0x000fe40000000007 */
[----:B------:R-:W-:-:S05]  /*227fa0*/  PRMT R10, R10, 0x4210, R6 ;  /* 0x000042100a0a7816 */ /* 0x000fca0000000006 */
[----:B------:R-:W-:Y:S01]  /*227fb0*/  STSM.16.M88.4 [R24], R8 ;  /* 0x0000000818007844 */ /* 0x000fe20000000200 */
[----:B------:R-:W-:Y:S06]  /*227fc0*/  BAR.SYNC.DEFER_BLOCKING 0x0 ;  /* 0x0000000000007b1d */ /* 0x000fec0000010000 */
[----:B------:R-:W0:Y:S02]  /*227fd0*/  LDS.128 R8, [R25] ;  /* 0x0000000019087984 */ /* 0x000e240000000c00 */
[----:B------:R-:W-:Y:S01]  /*227fe0*/  BAR.SYNC.DEFER_BLOCKING 0x0 ;  /* 0x0000000000007b1d */ /* 0x000fe20000010000 */
[----:B----4-:R-:W-:-:S05]  /*227ff0*/  PRMT R16, R23, 0x5210, R26 ;  /* 0x0000521017107816 */ /* 0x010fca000000001a */
[----:B------:R-:W4:Y:S01]  /*228000*/  LDL.LU R23, [R1+0x5530] ;  /* 0x0055300001177983 */ /* 0x000f220000300800 */
[----:B--2---:R-:W-:Y:S02]  /*228010*/  PRMT R20, R20, 0x5210, R5 ;  /* 0x0000521014147816 */ /* 0x004fe40000000005 */
[----:B------:R-:W-:Y:S02]  /*228020*/  PRMT R21, R21, 0x5210, R4 ;  /* 0x0000521015157816 */ /* 0x000fe40000000004 */
[----:B------:R-:W-:Y:S02]  /*228030*/  PRMT R22, R22, 0x5210, R3 ;  /* 0x0000521016167816 */ /* 0x000fe40000000003 */
[----:B------:R-:W-:Y:S02]  /*228040*/  PRMT R17, R17, 0x5210, R7 ;  /* 0x0000521011117816 */ /* 0x000fe40000000007 */
[----:B------:R-:W-:Y:S02]  /*228050*/  PRMT R18, R18, 0x5210, R6 ;  /* 0x0000521012127816 */ /* 0x000fe40000000006 */
[----:B------:R-:W-:Y:S01]  /*228060*/  PRMT R19, R19, 0x5210, R0 ;  /* 0x0000521013137816 */ /* 0x000fe20000000000 */
[----:B----4-:R3:W-:Y:S04]  /*228070*/  STL [R1+0x7d50], R23 ;  /* 0x007d501701007387 */ /* 0x0107e80000100800 */
[----:B------:R-:W2:Y:S04]  /*228080*/  LDL.LU R4, [R1+0x552c] ;  /* 0x00552c0001047983 */ /* 0x000ea80000300800 */
[----:B------:R-:W4:Y:S01]  /*228090*/  LDL.LU R3, [R1+0x54f8] ;  /* 0x0054f80001037983 */ /* 0x000f220000300800 */
[----:B---3--:R-:W-:-:S05]  /*2280a0*/  PRMT R23, R15, 0x5210, R2 ;  /* 0x000052100f177816 */ /* 0x008fca0000000002 */
[----:B------:R-:W-:Y:S01]  /*2280b0*/  STSM.16.M88.4 [R24], R20 ;  /* 0x0000001418007844 */ /* 0x000fe20000000200 */
[----:B------:R-:W-:Y:S06]  /*2280c0*/  BAR.SYNC.DEFER_BLOCKING 0x0 ;  /* 0x0000000000007b1d */ /* 0x000fec0000010000 */
[----:B------:R-:W1:Y:S04]  /*2280d0*/  LDS.128 R20, [R25] ;  /* 0x0000000019147984 */ /* 0x000e680000000c00 */
[----:B0-----:R0:W-:Y:S04]  /*2280e0*/  STL.64 [R1+0x7c0], R8 ;  /* 0x0007c00801007387 */ /* 0x0011e80000100a00 */
[----:B------:R3:W-:Y:S04]  /*2280f0*/  STL.64 [R1+0x7c8], R10 ;  /* 0x0007c80a01007387 */ /* 0x0007e80000100a00 */
[----:B------:R-:W4:Y:S04]  /*228100*/  LDL.LU R2, [R1+0x54f4] ;  /* 0x0054f40001027983 */ /* 0x000f280000300800 */
[----:B------:R-:W4:Y:S04]  /*228110*/  LDL.LU R26, [R1+0x2fbc] ;  /* 0x002fbc00011a7983 */ /* 0x000f280000300800 */
[----:B------:R-:W4:Y:S04]  /*228120*/  LDL.LU R7, [R1+0x2fb8] ;  /* 0x002fb80001077983 */ /* 0x000f280000300800 */
        /* <DEDUP_REMOVED lines=11> */
[----:B-1----:R-:W-:Y:S04]  /*2281e0*/  STL.64 [R1+0x7b0], R20 ;  /* 0x0007b01401007387 */ /* 0x002fe80000100a00 */
[----:B------:R0:W-:Y:S04]  /*2281f0*/  STL.64 [R1+0x7b8], R22 ;  /* 0x0007b81601007387 */ /* 0x0001e80000100a00 */
[----:B0-----:R-:W2:Y:S04]  /*228200*/  LDL.LU R23, [R1+0x7d50] ;  /* 0x007d500001177983 */ /* 0x001ea80000300800 */
[----:B------:R0:W-:Y:S01]  /*228210*/  STSM.16.M88.4 [R24], R16 ;  /* 0x0000001018007844 */ /* 0x0001e20000000200 */
[----:B------:R-:W-:Y:S06]  /*228220*/  BAR.SYNC.DEFER_BLOCKING 0x0 ;  /* 0x0000000000007b1d */ /* 0x000fec0000010000 */
[----:B0-----:R-:W3:Y:S04]  /*228230*/  LDL.LU R16, [R1+0x18a8] ;  /* 0x0018a80001107983 */ /* 0x001ee80000300800 */
[----:B------:R-:W3:Y:S04]  /*228240*/  LDL.LU R17, [R1+0x18a4] ;  /* 0x0018a40001117983 */ /* 0x000ee80000300800 */
[----:B------:R-:W3:Y:S04]  /*228250*/  LDL.LU R18, [R1+0x18a0] ;  /* 0x0018a00001127983 */ /* 0x000ee80000300800 */
[----:B------:R-:W3:Y:S04]  /*228260*/  LDL.LU R20, [R1+0x186c] ;  /* 0x00186c0001147983 */ /* 0x000ee80000300800 */
[----:B------:R-:W3:Y:S04]  /*228270*/  LDL.LU R21, [R1+0x1868] ;  /* 0x0018680001157983 */ /* 0x000ee80000300800 */
[----:B------:R-:W3:Y:S01]  /*228280*/  LDL.LU R22, [R1+0x1864] ;  /* 0x0018640001167983 */ /* 0x000ee20000300800 */
[----:B--2---:R-:W-:-:S03]  /*228290*/  LOP3.LUT R5, R23, 0xffff, RZ, 0xc0, !PT ;  /* 0x0000ffff17057812 */ /* 0x004fc600078ec0ff */
[----:B------:R-:W2:Y:S01]  /*2282a0*/  LDL.LU R23, [R1+0x83c] ;  /* 0x00083c0001177983 */ /* 0x000ea20000300800 */
[----:B------:R-:W-:Y:S02]  /*2282b0*/  LOP3.LUT R4, R4, 0xffff, RZ, 0xc0, !PT ;  /* 0x0000ffff04047812 */ /* 0x000fe400078ec0ff */
[----:B----4-:R-:W-:Y:S02]  /*2282c0*/  LOP3.LUT R3, R3, 0xffff, RZ, 0xc0, !PT ;  /* 0x0000ffff03037812 */ /* 0x010fe400078ec0ff */
[----:B------:R-:W-:Y:S02]  /*2282d0*/  LOP3.LUT R2, R2, 0xffff, RZ, 0xc0, !PT ;  /* 0x0000ffff02027812 */ /* 0x000fe400078ec0ff */
[----:B---3--:R-:W-:Y:S02]  /*2282e0*/  PRMT R12, R12, 0x4210, R5 ;  /* 0x000042100c0c7816 */ /* 0x008fe40000000005 */
[----:B------:R-:W-:Y:S02]  /*2282f0*/  PRMT R13, R13, 0x4210, R4 ;  /* 0x000042100d0d7816 */ /* 0x000fe40000000004 */
[----:B------:R-:W-:-:S02]  /*228300*/  PRMT R14, R14, 0x4210, R3 ;  /* 0x000042100e0e7816 */ /* 0x000fc40000000003 */
[----:B------:R-:W-:Y:S02]  /*228310*/  PRMT R15, R15, 0x4210, R2 ;  /* 0x000042100f0f7816 */ /* 0x000fe40000000002 */
[----:B------:R-:W-:Y:S02]  /*228320*/  LOP3.LUT R26, R26, 0xffff, RZ, 0xc0, !PT ;  /* 0x0000ffff1a1a7812 */ /* 0x000fe400078ec0ff */
[----:B------:R-:W-:Y:S01]  /*228330*/  LOP3.LUT R7, R7, 0xffff, RZ, 0xc0, !PT ;  /* 0x0000ffff07077812 */ /* 0x000fe200078ec0ff */
[----:B--2---:R-:W-:Y:S04]  /*228340*/  STL.64 [R1+0x7d48], R22 ;  /* 0x007d481601007387 */ /* 0x004fe80000100a00 */
[----:B------:R-:W-:Y:S04]  /*228350*/  STL.64 [R1+0x7d40], R20 ;  /* 0x007d401401007387 */ /* 0x000fe80000100a00 */
[----:B------:R-:W0:Y:S04]  /*228360*/  LDS.128 R20, [R25] ;  /* 0x0000000019147984 */ /* 0x000e280000000c00 */
[----:B------:R-:W2:Y:S01]  /*228370*/  LDL.LU R19, [R1+0x838] ;  /* 0x0008380001137983 */ /* 0x000ea20000300800 */
[----:B------:R-:W-:Y:S06]  /*228380*/  BAR.SYNC.DEFER_BLOCKING 0x0 ;  /* 0x0000000000007b1d */ /* 0x000fec0000010000 */
[----:B0-----:R-:W-:Y:S04]  /*228390*/  STL.64 [R1+0x7a0], R20 ;  /* 0x0007a01401007387 */ /* 0x001fe80000100a00 */
[----:B------:R0:W-:Y:S04]  /*2283a0*/  STL.64 [R1+0x7a8], R22 ;  /* 0x0007a81601007387 */ /* 0x0001e80000100a00 */
[----:B0-----:R-:W3:Y:S04]  /*2283b0*/  LDL.LU.64 R22, [R1+0x7d48] ;  /* 0x007d480001167983 */ /* 0x001ee80000300a00 */
[----:B------:R-:W4:Y:S04]  /*2283c0*/  LDL.LU.64 R20, [R1+0x7d40] ;  /* 0x007d400001147983 */ /* 0x000f280000300a00 */
[----:B------:R-:W-:Y:S01]  /*2283d0*/  STSM.16.M88.4 [R24], R12 ;  /* 0x0000000c18007844 */ /* 0x000fe20000000200 */
[----:B------:R-:W-:Y:S01]  /*2283e0*/  BAR.SYNC.DEFER_BLOCKING 0x0 ;  /* 0x0000000000007b1d */ /* 0x000fe20000010000 */
[----:B------:R-:W-:-:S02]  /*2283f0*/  LOP3.LUT R6, R6, 0xffff, RZ, 0xc0, !PT ;  /* 0x0000ffff06067812 */ /* 0x000fc400078ec0ff */
[----:B------:R-:W-:Y:S02]  /*228400*/  LOP3.LUT R0, R0, 0xffff, RZ, 0xc0, !PT ;  /* 0x0000ffff00007812 */ /* 0x000fe400078ec0ff */
[----:B------:R-:W-:Y:S02]  /*228410*/  PRMT R8, R8, 0x4210, R26 ;  /* 0x0000421008087816 */ /* 0x000fe4000000001a */
[----:B------:R-:W-:Y:S01]  /*228420*/  PRMT R9, R9, 0x4210, R7 ;  /* 0x0000421009097816 */ /* 0x000fe20000000007 */
[----:B------:R-:W0:Y:S01]  /*228430*/  LDS.128 R12, [R25] ;  /* 0x00000000190c7984 */ /* 0x000e220000000c00 */
[----:B------:R-:W-:Y:S01]  /*228440*/  BAR.SYNC.DEFER_BLOCKING 0x0 ;  /* 0x0000000000007b1d */ /* 0x000fe20000010000 */
[----:B------:R-:W-:Y:S02]  /*228450*/  PRMT R10, R10, 0x4210, R6 ;  /* 0x000042100a0a7816 */ /* 0x000fe40000000006 */
[----:B------:R-:W-:-:S05]  /*228460*/  PRMT R11, R11, 0x4210, R0 ;  /* 0x000042100b0b7816 */ /* 0x000fca0000000000 */
[----:B------:R-:W-:Y:S01]  /*228470*/  STSM.16.M88.4 [R24], R8 ;  /* 0x0000000818007844 */ /* 0x000fe20000000200 */
[----:B------:R-:W-:Y:S06]  /*228480*/  BAR.SYNC.DEFER_BLOCKING 0x0 ;  /* 0x0000000000007b1d */ /* 0x000fec0000010000 */
[----:B------:R-:W1:Y:S02]  /*228490*/  LDS.128 R8, [R25] ;  /* 0x0000000019087984 */ /* 0x000e640000000c00 */
[----:B------:R-:W-:Y:S06]  /*2284a0*/  BAR.SYNC.DEFER_BLOCKING 0x0 ;  /* 0x0000000000007b1d */ /* 0x000fec0000010000 */
[----:B0-----:R-:W-:Y:S04]  /*2284b0*/  STL.64 [R1+0x740], R12 ;  /* 0x0007400c01007387 */ /* 0x001fe80000100a00 */
[----:B------:R-:W-:Y:S01]  /*2284c0*/  STL.64 [R1+0x748], R14 ;  /* 0x0007480e01007387 */ /* 0x000fe20000100a00 */
[----:B------:R-:W-:-:S02]  /*2284d0*/  PRMT R16, R16, 0x5210, R26 ;  /* 0x0000521010107816 */ /* 0x000fc4000000001a */
[----:B------:R-:W-:Y:S02]  /*2284e0*/  PRMT R17, R17, 0x5210, R7 ;  /* 0x0000521011117816 */ /* 0x000fe40000000007 */
[----:B------:R-:W-:Y:S02]  /*2284f0*/  PRMT R18, R18, 0x5210, R6 ;  /* 0x0000521012127816 */ /* 0x000fe40000000006 */
[----:B---3--:R-:W-:Y:S02]  /*228500*/  PRMT R22, R22, 0x5210, R3 ;  /* 0x0000521016167816 */ /* 0x008fe40000000003 */
[----:B----4-:R-:W-:Y:S02]  /*228510*/  PRMT R20, R20, 0x5210, R5 ;  /* 0x0000521014147816 */ /* 0x010fe40000000005 */
[----:B------:R-:W-:Y:S02]  /*228520*/  PRMT R21, R21, 0x5210, R4 ;  /* 0x0000521015157816 */ /* 0x000fe40000000004 */
[----:B------:R-:W-:Y:S01]  /*228530*/  PRMT R23, R23, 0x5210, R2 ;  /* 0x0000521017177816 */ /* 0x000fe20000000002 */
[----:B------:R-:W3:Y:S04]  /*228540*/  LDL.LU R5, [R1+0x5538] ;  /* 0x0055380001057983 */ /* 0x000ee80000300800 */
[----:B------:R-:W4:Y:S04]  /*228550*/  LDL.LU R4, [R1+0x5534] ;  /* 0x0055340001047983 */ /* 0x000f280000300800 */
[----:B------:R-:W-:Y:S01]  /*228560*/  STSM.16.M88.4 [R24], R20 ;  /* 0x0000001418007844 */ /* 0x000fe20000000200 */
[----:B------:R-:W-:Y:S06]  /*228570*/  BAR.SYNC.DEFER_BLOCKING 0x0 ;  /* 0x0000000000007b1d */ /* 0x000fec0000010000 */
[----:B------:R-:W0:Y:S02]  /*228580*/  LDS.128 R20, [R25] ;  /* 0x0000000019147984 */ /* 0x000e240000000c00 */
[----:B------:R-:W-:Y:S06]  /*228590*/  BAR.SYNC.DEFER_BLOCKING 0x0 ;  /* 0x0000000000007b1d */ /* 0x000fec0000010000 */
[----:B-1----:R1:W-:Y:S04]  /*2285a0*/  STL.64 [R1+0x800], R8 ;  /* 0x0008000801007387 */ /* 0x0023e80000100a00 */
[----:B------:R1:W-:Y:S04]  /*2285b0*/  STL.64 [R1+0x808], R10 ;  /* 0x0008080a01007387 */ /* 0x0003e80000100a00 */
[----:B------:R-:W4:Y:S04]  /*2285c0*/  LDL.LU R3, [R1+0x5508] ;  /* 0x0055080001037983 */ /* 0x000f280000300800 */
[----:B------:R-:W4:Y:S04]  /*2285d0*/  LDL.LU R2, [R1+0x5504] ;  /* 0x0055040001027983 */ /* 0x000f280000300800 */
[----:B------:R-:W4:Y:S04]  /*2285e0*/  LDL.LU R26, [R1+0x2fc8] ;  /* 0x002fc800011a7983 */ /* 0x000f280000300800 */
[----:B------:R-:W4:Y:S01]  /*2285f0*/  LDL.LU R7, [R1+0x2fc4] ;  /* 0x002fc40001077983 */ /* 0x000f220000300800 */
[----:B--2---:R-:W-:-:S03]  /*228600*/  PRMT R19, R19, 0x5210, R0 ;  /* 0x0000521013137816 */ /* 0x004fc60000000000 */
[----:B------:R-:W2:Y:S04]  /*228610*/  LDL.LU R6, [R1+0x2f90] ;  /* 0x002f900001067983 */ /* 0x000ea80000300800 */
[----:B------:R-:W2:Y:S04]  /*228620*/  LDL.LU R0, [R1+0x2f8c] ;  /* 0x002f8c0001007983 */ /* 0x000ea80000300800 */
[----:B-1----:R-:W2:Y:S04]  /*228630*/  LDL.LU R8, [R1+0x3108] ;  /* 0x0031080001087983 */ /* 0x002ea80000300800 */
[----:B------:R-:W2:Y:S04]  /*228640*/  LDL.LU R9, [R1+0x3100] ;  /* 0x0031000001097983 */ /* 0x000ea80000300800 */
[----:B------:R-:W2:Y:S04]  /*228650*/  LDL.LU R10, [R1+0x3104] ;  /* 0x00310400010a7983 */ /* 0x000ea80000300800 */
[----:B------:R-:W2:Y:S04]  /*228660*/  LDL.LU R12, [R1+0x30fc] ;  /* 0x0030fc00010c7983 */ /* 0x000ea80000300800 */
[----:B------:R-:W2:Y:S04]  /*228670*/  LDL.LU R13, [R1+0x30ec] ;  /* 0x0030ec00010d7983 */ /* 0x000ea80000300800 */
[----:B------:R-:W2:Y:S04]  /*228680*/  LDL.LU R14, [R1+0x30f0] ;  /* 0x0030f000010e7983 */ /* 0x000ea80000300800 */
[----:B------:R-:W2:Y:S04]  /*228690*/  LDL.LU R15, [R1+0x1b2c] ;  /* 0x001b2c00010f7983 */ /* 0x000ea80000300800 */
[----:B------:R-:W2:Y:S04]  /*2286a0*/  LDL.LU R11, [R1+0x30f4] ;  /* 0x0030f400010b7983 */ /* 0x000ea80000300800 */
[----:B------:R-:W-:Y:S01]  /*2286b0*/  STSM.16.M88.4 [R24], R16 ;  /* 0x0000001018007844 */ /* 0x000fe20000000200 */
[----:B------:R-:W-:Y:S06]  /*2286c0*/  BAR.SYNC.DEFER_BLOCKING 0x0 ;  /* 0x0000000000007b1d */ /* 0x000fec0000010000 */
[----:B0-----:R0:W-:Y:S04]  /*2286d0*/  STL.64 [R1+0x7f0], R20 ;  /* 0x0007f01401007387 */ /* 0x0011e80000100a00 */
[----:B------:R1:W-:Y:S04]  /*2286e0*/  STL.64 [R1+0x7f8], R22 ;  /* 0x0007f81601007387 */ /* 0x0003e80000100a00 */
[----:B0-----:R-:W2:Y:S04]  /*2286f0*/  LDL.LU R21, [R1+0x7d38] ;  /* 0x007d380001157983 */ /* 0x001ea80000300800 */
[----:B------:R-:W3:Y:S04]  /*228700*/  LDL.LU R16, [R1+0x1aa8] ;  /* 0x001aa80001107983 */ /* 0x000ee80000300800 */
[----:B------:R-:W3:Y:S04]  /*228710*/  LDL.LU R17, [R1+0x1aa4] ;  /* 0x001aa40001117983 */ /* 0x000ee80000300800 */
[----:B------:R-:W4:Y:S04]  /*228720*/  LDL.LU R18, [R1+0x1aa0] ;  /* 0x001aa00001127983 */ /* 0x000f280000300800 */
[----:B------:R-:W4:Y:S04]  /*228730*/  LDL.LU R19, [R1+0x1a9c] ;  /* 0x001a9c0001137983 */ /* 0x000f280000300800 */
[----:B----4-:R-:W-:Y:S04]  /*228740*/  STL.64 [R1+0x7d30], R18 ;  /* 0x007d301201007387 */ /* 0x010fe80000100a00 */
[----:B---3--:R-:W-:Y:S04]  /*228750*/  STL.64 [R1+0x7d28], R16 ;  /* 0x007d281001007387 */ /* 0x008fe80000100a00 */
[----:B------:R-:W0:Y:S04]  /*228760*/  LDS.128 R16, [R25] ;  /* 0x0000000019107984 */ /* 0x000e280000000c00 */
[----:B------:R-:W3:Y:S04]  /*228770*/  LDL.LU R20, [R1+0x1a98] ;  /* 0x001a980001147983 */ /* 0x000ee80000300800 */
[----:B-1----:R-:W4:Y:S04]  /*228780*/  LDL.LU R22, [R1+0x18ac] ;  /* 0x0018ac0001167983 */ /* 0x002f280000300800 */
        /* <DEDUP_REMOVED lines=9> */
[----:B------:R-:W-:Y:S02]  /*228820*/  LOP3.LUT R2, R2, 0xffff, RZ, 0xc0, !PT ;  /* 0x0000ffff02027812 */ /* 0x000fe400078ec0ff */
[----:B--2---:R-:W-:Y:S02]  /*228830*/  PRMT R12, R12, 0x4210, R5 ;  /* 0x000042100c0c7816 */ /* 0x004fe40000000005 */
[----:B------:R-:W-:Y:S02]  /*228840*/  PRMT R13, R13, 0x4210, R4 ;  /* 0x000042100d0d7816 */ /* 0x000fe40000000004 */
[----:B------:R-:W-:-:S02]  /*228850*/  PRMT R14, R14, 0x4210, R3 ;  /* 0x000042100e0e7816 */ /* 0x000fc40000000003 */
[----:B------:R-:W-:-:S05]  /*228860*/  PRMT R15, R15, 0x4210, R2 ;  /* 0x000042100f0f7816 */ /* 0x000fca0000000002 */
[----:B------:R-:W-:Y:S01]  /*228870*/  STSM.16.M88.4 [R24], R12 ;  /* 0x0000000c18007844 */ /* 0x000fe20000000200 */
[----:B------:R-:W-:Y:S06]  /*228880*/  BAR.SYNC.DEFER_BLOCKING 0x0 ;  /* 0x0000000000007b1d */ /* 0x000fec0000010000 */
[----:B------:R-:W0:Y:S02]  /*228890*/  LDS.128 R12, [R25] ;  /* 0x00000000190c7984 */ /* 0x000e240000000c00 */
[----:B------:R-:W-:Y:S01]  /*2288a0*/  BAR.SYNC.DEFER_BLOCKING 0x0 ;  /* 0x0000000000007b1d */ /* 0x000fe20000010000 */
        /* <DEDUP_REMOVED lines=8> */
[----:B------:R-:W-:Y:S01]  /*228930*/  STSM.16.M88.4 [R24], R8 ;  /* 0x0000000818007844 */ /* 0x000fe20000000200 */
[----:B------:R-:W-:Y:S06]  /*228940*/  BAR.SYNC.DEFER_BLOCKING 0x0 ;  /* 0x0000000000007b1d */ /* 0x000fec0000010000 */
[----:B0-----:R-:W-:Y:S04]  /*228950*/  STL.64 [R1+0x730], R12 ;  /* 0x0007300c01007387 */ /* 0x001fe80000100a00 */
[----:B------:R3:W-:Y:S02]  /*228960*/  STL.64 [R1+0x738], R14 ;  /* 0x0007380e01007387 */ /* 0x0007e40000100a00 */
[----:B---3--:R-:W-:-:S02]  /*228970*/  PRMT R14, R20, 0x5210, R4 ;  /* 0x00005210140e7816 */ /* 0x008fc40000000004 */
[----:B----4-:R-:W-:Y:S02]  /*228980*/  PRMT R12, R22, 0x5210, R3 ;  /* 0x00005210160c7816 */ /* 0x010fe40000000003 */
[----:B------:R-:W-:Y:S02]  /*228990*/  PRMT R15, R19, 0x5210, R5 ;  /* 0x00005210130f7816 */ /* 0x000fe40000000005 */
[----:B------:R-:W2:Y:S04]  /*2289a0*/  LDL.LU R5, [R1+0x5540] ;  /* 0x0055400001057983 */ /* 0x000ea80000300800 */
[----:B------:R-:W3:Y:S04]  /*2289b0*/  LDL.LU R13, [R1+0x553c] ;  /* 0x00553c00010d7983 */ /* 0x000ee80000300800 */
[----:B------:R-:W4:Y:S01]  /*2289c0*/  LDL.LU R3, [R1+0x5518] ;  /* 0x0055180001037983 */ /* 0x000f220000300800 */
[----:B------:R-:W-:-:S03]  /*2289d0*/  PRMT R8, R18, 0x5210, R6 ;  /* 0x0000521012087816 */ /* 0x000fc60000000006 */
[----:B------:R-:W2:Y:S01]  /*2289e0*/  LDL.LU R4, [R1+0x5514] ;  /* 0x0055140001047983 */ /* 0x000ea20000300800 */
[----:B------:R-:W-:-:S03]  /*2289f0*/  PRMT R9, R17, 0x5210, R7 ;  /* 0x0000521011097816 */ /* 0x000fc60000000007 */
[----:B------:R-:W3:Y:S04]  /*228a00*/  LDL.LU R6, [R1+0x2fd0] ;  /* 0x002fd00001067983 */ /* 0x000ee80000300800 */
[----:B------:R-:W3:Y:S01]  /*228a10*/  LDL.LU R7, [R1+0x2fcc] ;  /* 0x002fcc0001077983 */ /* 0x000ee20000300800 */
[----:B------:R-:W-:-:S03]  /*228a20*/  PRMT R10, R16, 0x5210, R26 ;  /* 0x00005210100a7816 */ /* 0x000fc6000000001a */
[----:B---3--:R0:W-:Y:S04]  /*228a30*/  STL.64 [R1+0x7d00], R6 ;  /* 0x007d000601007387 */ /* 0x0081e80000100a00 */
[----:B--2---:R1:W-:Y:S01]  /*228a40*/  STL.64 [R1+0x7cf8], R4 ;  /* 0x007cf80401007387 */ /* 0x0043e20000100a00 */
[----:B0-----:R-:W-:Y:S02]  /*228a50*/  IMAD.MOV.U32 R6, RZ, RZ, R8 ;  /* 0x000000ffff067224 */ /* 0x001fe400078e0008 */
[----:B-1----:R-:W-:Y:S01]  /*228a60*/  IMAD.MOV.U32 R5, RZ, RZ, R9 ;  /* 0x000000ffff057224 */ /* 0x002fe200078e0009 */
[----:B------:R-:W2:Y:S01]  /*228a70*/  LDL.LU R8, [R1+0x2fa0] ;  /* 0x002fa00001087983 */ /* 0x000ea20000300800 */
[----:B------:R-:W-:-:S03]  /*228a80*/  IMAD.MOV.U32 R4, RZ, RZ, R10 ;  /* 0x000000ffff047224 */ /* 0x000fc600078e000a */
[----:B------:R-:W2:Y:S04]  /*228a90*/  LDL.LU R9, [R1+0x2f9c] ;  /* 0x002f9c0001097983 */ /* 0x000ea80000300800 */
[----:B------:R-:W3:Y:S04]  /*228aa0*/  LDL.LU R10, [R1+0x3128] ;  /* 0x00312800010a7983 */ /* 0x000ee80000300800 */
[----:B------:R-:W3:Y:S01]  /*228ab0*/  LDL.LU R11, [R1+0x3120] ;  /* 0x00312000010b7983 */ /* 0x000ee20000300800 */
[----:B------:R-:W-:-:S03]  /*228ac0*/  PRMT R2, R23, 0x5210, R2 ;  /* 0x0000521017027816 */ /* 0x000fc60000000002 */
[----:B---3--:R0:W-:Y:S04]  /*228ad0*/  STL.64 [R1+0x7d10], R10 ;  /* 0x007d100a01007387 */ /* 0x0081e80000100a00 */
[----:B--2---:R1:W-:Y:S01]  /*228ae0*/  STL.64 [R1+0x7d08], R8 ;  /* 0x007d080801007387 */ /* 0x0043e20000100a00 */
[----:B0-----:R-:W-:Y:S02]  /*228af0*/  IMAD.MOV.U32 R10, RZ, RZ, R12 ;  /* 0x000000ffff0a7224 */ /* 0x001fe400078e000c */
[----:B------:R-:W-:Y:S02]  /*228b00*/  IMAD.MOV.U32 R11, RZ, RZ, R2 ;  /* 0x000000ffff0b7224 */ /* 0x000fe400078e0002 */
[----:B-1----:R-:W-:Y:S02]  /*228b10*/  IMAD.MOV.U32 R8, RZ, RZ, R15 ;  /* 0x000000ffff087224 */ /* 0x002fe400078e000f */
[----:B------:R-:W-:Y:S01]  /*228b20*/  IMAD.MOV.U32 R9, RZ, RZ, R14 ;  /* 0x000000ffff097224 */ /* 0x000fe200078e000e */
[----:B------:R-:W-:Y:S04]  /*228b30*/  STL.64 [R1+0x7d20], R10 ;  /* 0x007d200a01007387 */ /* 0x000fe80000100a00 */
[----:B------:R-:W-:Y:S04]  /*228b40*/  STL.64 [R1+0x7d18], R8 ;  /* 0x007d180801007387 */ /* 0x000fe80000100a00 */
[----:B------:R-:W0:Y:S04]  /*228b50*/  LDS.128 R8, [R25] ;  /* 0x0000000019087984 */ /* 0x000e280000000c00 */
[----:B------:R-:W2:Y:S04]  /*228b60*/  LDL.LU R12, [R1+0x3124] ;  /* 0x00312400010c7983 */ /* 0x000ea80000300800 */
[----:B------:R-:W3:Y:S04]  /*228b70*/  LDL.LU R16, [R1+0x311c] ;  /* 0x00311c0001107983 */ /* 0x000ee80000300800 */
[----:B------:R-:W2:Y:S04]  /*228b80*/  LDL.LU R14, [R1+0x3114] ;  /* 0x00311400010e7983 */ /* 0x000ea80000300800 */
[----:B------:R-:W3:Y:S04]  /*228b90*/  LDL.LU R22, [R1+0x3110] ;  /* 0x0031100001167983 */ /* 0x000ee80000300800 */
[----:B------:R-:W3:Y:S04]  /*228ba0*/  LDL.LU R23, [R1+0x1c14] ;  /* 0x001c140001177983 */ /* 0x000ee80000300800 */
[----:B0-----:R-:W-:Y:S04]  /*228bb0*/  STL.64 [R1+0x840], R8 ;  /* 0x0008400801007387 */ /* 0x001fe80000100a00 */
[----:B------:R0:W-:Y:S01]  /*228bc0*/  STL.64 [R1+0x848], R10 ;  /* 0x0008480a01007387 */ /* 0x0001e20000100a00 */
[----:B------:R-:W-:Y:S06]  /*228bd0*/  BAR.SYNC.DEFER_BLOCKING 0x0 ;  /* 0x0000000000007b1d */ /* 0x000fec0000010000 */
[----:B0-----:R-:W4:Y:S04]  /*228be0*/  LDL.LU.64 R10, [R1+0x7d20] ;  /* 0x007d2000010a7983 */ /* 0x001f280000300a00 */
[----:B------:R-:W4:Y:S04]  /*228bf0*/  LDL.LU.64 R8, [R1+0x7d18] ;  /* 0x007d180001087983 */ /* 0x000f280000300a00 */
[----:B------:R-:W3:Y:S04]  /*228c00*/  LDL.LU R15, [R1+0x3118] ;  /* 0x00311800010f7983 */ /* 0x000ee80000300800 */
[----:B----4-:R-:W-:Y:S01]  /*228c10*/  STSM.16.M88.4 [R24], R8 ;  /* 0x0000000818007844 */ /* 0x010fe20000000200 */
[----:B------:R-:W-:Y:S06]  /*228c20*/  BAR.SYNC.DEFER_BLOCKING 0x0 ;  /* 0x0000000000007b1d */ /* 0x000fec0000010000 */
[----:B------:R-:W0:Y:S02]  /*228c30*/  LDS.128 R8, [R25] ;  /* 0x0000000019087984 */ /* 0x000e240000000c00 */
[----:B------:R-:W-:Y:S06]  /*228c40*/  BAR.SYNC.DEFER_BLOCKING 0x0 ;  /* 0x0000000000007b1d */ /* 0x000fec0000010000 */
[----:B0-----:R-:W-:Y:S04]  /*228c50*/  STL.64 [R1+0x830], R8 ;  /* 0x0008300801007387 */ /* 0x001fe80000100a00 */
[----:B------:R0:W-:Y:S04]  /*228c60*/  STL.64 [R1+0x838], R10 ;  /* 0x0008380a01007387 */ /* 0x0001e80000100a00 */
[----:B0-----:R-:W4:Y:S04]  /*228c70*/  LDL.LU.64 R10, [R1+0x7d10] ;  /* 0x007d1000010a7983 */ /* 0x001f280000300a00 */
[----:B------:R-:W4:Y:S04]  /*228c80*/  LDL.LU.64 R8, [R1+0x7d08] ;  /* 0x007d080001087983 */ /* 0x000f280000300a00 */
[----:B------:R-:W2:Y:S04]  /*228c90*/  LDL.LU R17, [R1+0x1ac0] ;  /* 0x001ac00001117983 */ /* 0x000ea80000300800 */
[----:B------:R-:W3:Y:S04]  /*228ca0*/  LDL.LU R18, [R1+0x1abc] ;  /* 0x001abc0001127983 */ /* 0x000ee80000300800 */
[----:B------:R-:W3:Y:S01]  /*228cb0*/  LDL.LU R19, [R1+0x1ab4] ;  /* 0x001ab40001137983 */ /* 0x000ee20000300800 */
[----:B------:R-:W-:-:S05]  /*228cc0*/  PRMT R7, R27, 0x5210, R0 ;  /* 0x000052101b077816 */ /* 0x000fca0000000000 */
[----:B------:R0:W-:Y:S01]  /*228cd0*/  STSM.16.M88.4 [R24], R4 ;  /* 0x0000000418007844 */ /* 0x0001e20000000200 */
[----:B------:R-:W-:Y:S06]  /*228ce0*/  BAR.SYNC.DEFER_BLOCKING 0x0 ;  /* 0x0000000000007b1d */ /* 0x000fec0000010000 */
[----:B---3--:R-:W-:Y:S04]  /*228cf0*/  STL.64 [R1+0x7ce8], R18 ;  /* 0x007ce81201007387 */ /* 0x008fe80000100a00 */
[----:B--2---:R1:W-:Y:S04]  /*228d00*/  STL [R1+0x7ce0], R17 ;  /* 0x007ce01101007387 */ /* 0x0043e80000100800 */
[----:B------:R-:W2:Y:S04]  /*228d10*/  LDL.LU R20, [R1+0x1ab0] ;  /* 0x001ab00001147983 */ /* 0x000ea80000300800 */
[----:B0-----:R-:W3:Y:S04]  /*228d20*/  LDL.LU.64 R6, [R1+0x7d00] ;  /* 0x007d000001067983 */ /* 0x001ee80000300a00 */
[----:B------:R-:W2:Y:S01]  /*228d30*/  LDL.LU.64 R4, [R1+0x7cf8] ;  /* 0x007cf80001047983 */ /* 0x000ea20000300a00 */
[----:B------:R-:W-:-:S02]  /*228d40*/  LOP3.LUT R13, R13, 0xffff, RZ, 0xc0, !PT ;  /* 0x0000ffff0d0d7812 */ /* 0x000fc400078ec0ff */
[----:B------:R-:W-:Y:S02]  /*228d50*/  LOP3.LUT R3, R3, 0xffff, RZ, 0xc0, !PT ;  /* 0x0000ffff03037812 */ /* 0x000fe400078ec0ff */
[----:B-1----:R-:W-:Y:S02]  /*228d60*/  PRMT R17, R14, 0x4210, R13 ;  /* 0x000042100e117816 */ /* 0x002fe4000000000d */
[----:B------:R-:W-:Y:S02]  /*228d70*/  PRMT R18, R22, 0x4210, R3 ;  /* 0x0000421016127816 */ /* 0x000fe40000000003 */
[----:B---3--:R-:W-:Y:S02]  /*228d80*/  LOP3.LUT R26, R6, 0xffff, RZ, 0xc0, !PT ;  /* 0x0000ffff061a7812 */ /* 0x008fe400078ec0ff */
[----:B----4-:R-:W-:Y:S02]  /*228d90*/  LOP3.LUT R6, R8, 0xffff, RZ, 0xc0, !PT ;  /* 0x0000ffff08067812 */ /* 0x010fe400078ec0ff */
[----:B--2---:R-:W-:-:S02]  /*228da0*/  LOP3.LUT R5, R5, 0xffff, RZ, 0xc0, !PT ;  /* 0x0000ffff05057812 */ /* 0x004fc400078ec0ff */
[----:B------:R-:W-:Y:S02]  /*228db0*/  LOP3.LUT R2, R4, 0xffff, RZ, 0xc0, !PT ;  /* 0x0000ffff04027812 */ /* 0x000fe400078ec0ff */
[----:B------:R-:W-:Y:S02]  /*228dc0*/  PRMT R8, R10, 0x4210, R26 ;  /* 0x000042100a087816 */ /* 0x000fe4000000001a */
[----:B------:R-:W-:Y:S01]  /*228dd0*/  LOP3.LUT R27, R7, 0xffff, RZ, 0xc0, !PT ;  /* 0x0000ffff071b7812 */ /* 0x000fe200078ec0ff */
[----:B------:R-:W-:Y:S01]  /*228de0*/  STL [R1+0x7cf4], R6 ;  /* 0x007cf40601007387 */ /* 0x000fe20000100800 */
[----:B------:R-:W-:Y:S02]  /*228df0*/  PRMT R10, R12, 0x4210, R6 ;  /* 0x000042100c0a7816 */ /* 0x000fe40000000006 */
[----:B------:R-:W-:Y:S01]  /*228e00*/  PRMT R16, R16, 0x4210, R5 ;  /* 0x0000421010107816 */ /* 0x000fe20000000005 */
[----:B------:R-:W-:Y:S04]  /*228e10*/  STL [R1+0x7cf0], R5 ;  /* 0x007cf00501007387 */ /* 0x000fe80000100800 */
[----:B------:R-:W0:Y:S01]  /*228e20*/  LDS.128 R4, [R25] ;  /* 0x0000000019047984 */ /* 0x000e220000000c00 */
[----:B------:R-:W-:Y:S01]  /*228e30*/  BAR.SYNC.DEFER_BLOCKING 0x0 ;  /* 0x0000000000007b1d */ /* 0x000fe20000010000 */
[----:B------:R-:W-:-:S05]  /*228e40*/  PRMT R19, R23, 0x4210, R2 ;  /* 0x0000421017137816 */ /* 0x000fca0000000002 */
[----:B------:R-:W2:Y:S04]  /*228e50*/  LDL.LU R22, [R1+0x1aac] ;  /* 0x001aac0001167983 */ /* 0x000ea80000300800 */
[----:B------:R-:W3:Y:S04]  /*228e60*/  LDL.LU R23, [R1+0x1ab8] ;  /* 0x001ab80001177983 */ /* 0x000ee80000300800 */
[----:B------:R-:W-:Y:S01]  /*228e70*/  STSM.16.M88.4 [R24], R16 ;  /* 0x0000001018007844 */ /* 0x000fe20000000200 */
[----:B------:R-:W-:Y:S06]  /*228e80*/  BAR.SYNC.DEFER_BLOCKING 0x0 ;  /* 0x0000000000007b1d */ /* 0x000fec0000010000 */
[----:B------:R-:W1:Y:S04]  /*228e90*/  LDS.128 R16, [R25] ;  /* 0x0000000019107984 */ /* 0x000e680000000c00 */
[----:B0-----:R-:W-:Y:S04]  /*228ea0*/  STL.64 [R1+0x820], R4 ;  /* 0x0008200401007387 */ /* 0x001fe80000100a00 */
[----:B------:R0:W-:Y:S01]  /*228eb0*/  STL.64 [R1+0x828], R6 ;  /* 0x0008280601007387 */ /* 0x0001e20000100a00 */
[----:B------:R-:W-:Y:S06]  /*228ec0*/  BAR.SYNC.DEFER_BLOCKING 0x0 ;  /* 0x0000000000007b1d */ /* 0x000fec0000010000 */
[----:B0-----:R-:W4:Y:S04]  /*228ed0*/  LDL.LU R6, [R1+0x7cf4] ;  /* 0x007cf40001067983 */ /* 0x001f280000300800 */
[----:B------:R-:W2:Y:S04]  /*228ee0*/  LDL.LU R5, [R1+0x7cf0] ;  /* 0x007cf00001057983 */ /* 0x000ea80000300800 */
[----:B-1----:R-:W-:Y:S04]  /*228ef0*/  STL.64 [R1+0x850], R16 ;  /* 0x0008501001007387 */ /* 0x002fe80000100a00 */
[----:B------:R0:W-:Y:S04]  /*228f00*/  STL.64 [R1+0x858], R18 ;  /* 0x0008581201007387 */ /* 0x0001e80000100a00 */
[----:B0-----:R-:W4:Y:S01]  /*228f10*/  LDL.LU.64 R18, [R1+0x7ce8] ;  /* 0x007ce80001127983 */ /* 0x001f220000300a00 */
[----:B------:R-:W-:-:S02]  /*228f20*/  LOP3.LUT R0, R9, 0xffff, RZ, 0xc0, !PT ;  /* 0x0000ffff09007812 */ /* 0x000fc400078ec0ff */
[----:B------:R-:W-:Y:S01]  /*228f30*/  PRMT R9, R11, 0x4210, R27 ;  /* 0x000042100b097816 */ /* 0x000fe2000000001b */
[----:B------:R-:W3:Y:S01]  /*228f40*/  LDL.LU R17, [R1+0x7ce0] ;  /* 0x007ce00001117983 */ /* 0x000ee20000300800 */
[----:B------:R-:W-:-:S05]  /*228f50*/  PRMT R11, R15, 0x4210, R0 ;  /* 0x000042100f0b7816 */ /* 0x000fca0000000000 */
[----:B------:R4:W-:Y:S01]  /*228f60*/  STSM.16.M88.4 [R24], R8 ;  /* 0x0000000818007844 */ /* 0x0009e20000000200 */
[----:B------:R-:W-:Y:S01]  /*228f70*/  BAR.SYNC.DEFER_BLOCKING 0x0 ;  /* 0x0000000000007b1d */ /* 0x000fe20000010000 */
[----:B--2---:R-:W-:-:S05]  /*228f80*/  PRMT R12, R20, 0x5210, R5 ;  /* 0x00005210140c7816 */ /* 0x004fca0000000005 */
[----:B------:R-:W2:Y:S01]  /*228f90*/  LDL.LU R5, [R1+0x5548] ;  /* 0x0055480001057983 */ /* 0x000ea20000300800 */
[----:B----4-:R-:W-:-:S03]  /*228fa0*/  PRMT R8, R19, 0x5210, R6 ;  /* 0x0000521013087816 */ /* 0x010fc60000000006 */
[----:B------:R-:W4:Y:S04]  /*228fb0*/  LDL.LU R6, [R1+0x5544] ;  /* 0x0055440001067983 */ /* 0x000f280000300800 */
[----:B------:R-:W4:Y:S01]  /*228fc0*/  LDL.LU R7, [R1+0x5528] ;  /* 0x0055280001077983 */ /* 0x000f220000300800 */
[----:B------:R-:W-:-:S03]  /*228fd0*/  PRMT R9, R18, 0x5210, R27 ;  /* 0x0000521012097816 */ /* 0x000fc6000000001b */
[----:B----4-:R-:W-:Y:S04]  /*228fe0*/  STL.64 [R1+0x7cc0], R6 ;  /* 0x007cc00601007387 */ /* 0x010fe80000100a00 */
[----:B--2---:R0:W-:Y:S02]  /*228ff0*/  STL [R1+0x7cb8], R5 ;  /* 0x007cb80501007387 */ /* 0x0041e40000100800 */
[----:B0-----:R-:W-:Y:S02]  /*229000*/  IMAD.MOV.U32 R5, RZ, RZ, R9 ;  /* 0x000000ffff057224 */ /* 0x001fe400078e0009 */
[----:B------:R-:W-:Y:S02]  /*229010*/  IMAD.MOV.U32 R6, RZ, RZ, R8 ;  /* 0x000000ffff067224 */ /* 0x000fe400078e0008 */
[----:B------:R-:W2:Y:S04]  /*229020*/  LDL.LU R8, [R1+0x5524] ;  /* 0x0055240001087983 */ /* 0x000ea80000300800 */
[----:B------:R-:W2:Y:S04]  /*229030*/  LDL.LU R9, [R1+0x2fdc] ;  /* 0x002fdc0001097983 */ /* 0x000ea80000300800 */
[----:B------:R-:W4:Y:S04]  /*229040*/  LDL.LU R10, [R1+0x2fd8] ;  /* 0x002fd800010a7983 */ /* 0x000f280000300800 */
[----:B------:R-:W4:Y:S01]  /*229050*/  LDL.LU R11, [R1+0x2fac] ;  /* 0x002fac00010b7983 */ /* 0x000f220000300800 */
[----:B------:R-:W-:-:S02]  /*229060*/  PRMT R13, R22, 0x5210, R13 ;  /* 0x00005210160d7816 */ /* 0x000fc4000000000d */
[----:B---3--:R-:W-:Y:S02]  /*229070*/  PRMT R14, R23, 0x5210, R3 ;  /* 0x00005210170e7816 */ /* 0x008fe40000000003 */
[----:B------:R-:W-:Y:S02]  /*229080*/  PRMT R15, R29, 0x5210, R2 ;  /* 0x000052101d0f7816 */ /* 0x000fe40000000002 */
[----:B------:R-:W-:Y:S02]  /*229090*/  PRMT R4, R17, 0x5210, R26 ;  /* 0x0000521011047816 */ /* 0x000fe4000000001a */
[----:B------:R-:W-:Y:S01]  /*2290a0*/  PRMT R7, R28, 0x5210, R0 ;  /* 0x000052101c077816 */ /* 0x000fe20000000000 */
[----:B----4-:R-:W-:Y:S04]  /*2290b0*/  STL.64 [R1+0x7cd8], R10 ;  /* 0x007cd80a01007387 */ /* 0x010fe80000100a00 */
[----:B--2---:R-:W-:Y:S04]  /*2290c0*/  STL.64 [R1+0x7cd0], R8 ;  /* 0x007cd00801007387 */ /* 0x004fe80000100a00 */
[----:B------:R-:W0:Y:S01]  /*2290d0*/  LDS.128 R8, [R25] ;  /* 0x0000000019087984 */ /* 0x000e220000000c00 */
[----:B------:R-:W-:Y:S06]  /*2290e0*/  BAR.SYNC.DEFER_BLOCKING 0x0 ;  /* 0x0000000000007b1d */ /* 0x000fec0000010000 */
[----:B------:R-:W2:Y:S04]  /*2290f0*/  LDL.LU R18, [R1+0x2fa8] ;  /* 0x002fa80001127983 */ /* 0x000ea80000300800 */
[----:B------:R-:W3:Y:S04]  /*229100*/  LDL.LU R20, [R1+0x3148] ;  /* 0x0031480001147983 */ /* 0x000ee80000300800 */
[----:B------:R-:W4:Y:S04]  /*229110*/  LDL.LU R17, [R1+0x3144] ;  /* 0x0031440001117983 */ /* 0x000f280000300800 */
[----:B------:R-:W-:Y:S01]  /*229120*/  STSM.16.M88.4 [R24], R12 ;  /* 0x0000000c18007844 */ /* 0x000fe20000000200 */
[----:B------:R-:W-:Y:S06]  /*229130*/  BAR.SYNC.DEFER_BLOCKING 0x0 ;  /* 0x0000000000007b1d */ /* 0x000fec0000010000 */
[----:B------:R-:W1:Y:S02]  /*229140*/  LDS.128 R12, [R25] ;  /* 0x00000000190c7984 */ /* 0x000e640000000c00 */
[----:B------:R-:W-:Y:S06]  /*229150*/  BAR.SYNC.DEFER_BLOCKING 0x0 ;  /* 0x0000000000007b1d */ /* 0x000fec0000010000 */
[----:B0-----:R-:W-:Y:S04]  /*229160*/  STL [R1+0x810], R8 ;  /* 0x0008100801007387 */ /* 0x001fe80000100800 */
[----:B------:R0:W-:Y:S01]  /*229170*/  STL.64 [R1+0x818], R10 ;  /* 0x0008180a01007387 */ /* 0x0001e20000100a00 */
[----:B------:R-:W-:-:S03]  /*229180*/  IMAD.MOV.U32 R29, RZ, RZ, R9 ;  /* 0x000000ffff1d7224 */ /* 0x000fc600078e0009 */
[----:B0-----:R-:W4:Y:S04]  /*229190*/  LDL.LU.64 R10, [R1+0x7cd8] ;  /* 0x007cd800010a7983 */ /* 0x001f280000300a00 */
[----:B------:R-:W3:Y:S04]  /*2291a0*/  LDL.LU.64 R8, [R1+0x7cd0] ;  /* 0x007cd00001087983 */ /* 0x000ee80000300a00 */
[----:B------:R-:W-:Y:S01]  /*2291b0*/  STSM.16.M88.4 [R24], R4 ;  /* 0x0000000418007844 */ /* 0x000fe20000000200 */
[----:B------:R-:W-:Y:S06]  /*2291c0*/  BAR.SYNC.DEFER_BLOCKING 0x0 ;  /* 0x0000000000007b1d */ /* 0x000fec0000010000 */
[----:B-1----:R0:W-:Y:S04]  /*2291d0*/  STL [R1+0x7d0], R12 ;  /* 0x0007d00c01007387 */ /* 0x0021e80000100800 */
[----:B------:R1:W-:Y:S01]  /*2291e0*/  STL.64 [R1+0x7d8], R14 ;  /* 0x0007d80e01007387 */ /* 0x0003e20000100a00 */
[----:B------:R-:W-:-:S03]  /*2291f0*/  IMAD.MOV.U32 R28, RZ, RZ, R13 ;  /* 0x000000ffff1c7224 */ /* 0x000fc600078e000d */
[----:B0-----:R-:W4:Y:S04]  /*229200*/  LDL.LU.64 R12, [R1+0x7cc8] ;  /* 0x007cc800010c7983 */ /* 0x001f280000300a00 */
[----:B------:R-:W4:Y:S04]  /*229210*/  LDL.LU R16, [R1+0x3140] ;  /* 0x0031400001107983 */ /* 0x000f280000300800 */
[----:B-1----:R-:W4:Y:S04]  /*229220*/  LDL.LU R14, [R1+0x3138] ;  /* 0x00313800010e7983 */ /* 0x002f280000300800 */
[----:B------:R-:W4:Y:S04]  /*229230*/  LDL.LU R15, [R1+0x3130] ;  /* 0x00313000010f7983 */ /* 0x000f280000300800 */
[----:B------:R-:W4:Y:S04]  /*229240*/  LDL.LU R22, [R1+0x3134] ;  /* 0x0031340001167983 */ /* 0x000f280000300800 */
[----:B------:R-:W4:Y:S04]  /*229250*/  LDL.LU R23, [R1+0x1c2c] ;  /* 0x001c2c0001177983 */ /* 0x000f280000300800 */
[----:B------:R-:W4:Y:S04]  /*229260*/  LDL.LU R19, [R1+0x313c] ;  /* 0x00313c0001137983 */ /* 0x000f280000300800 */
[----:B------:R0:W-:Y:S04]  /*229270*/  STL.64 [R1+0x7458], R28 ;  /* 0x0074581c01007387 */ /* 0x0001e80000100a00 */
[----:B------:R-:W4:Y:S04]  /*229280*/  LDL.LU.64 R6, [R1+0x7cc0] ;  /* 0x007cc00001067983 */ /* 0x000f280000300a00 */
[----:B------:R-:W4:Y:S01]  /*229290*/  LDL.LU R5, [R1+0x7cb8] ;  /* 0x007cb80001057983 */ /* 0x000f220000300800 */
[----:B--2---:R-:W-:-:S02]  /*2292a0*/  LOP3.LUT R0, R18, 0xffff, RZ, 0xc0, !PT ;  /* 0x0000ffff12007812 */ /* 0x004fc400078ec0ff */
[----:B---3--:R-:W-:-:S04]  /*2292b0*/  LOP3.LUT R4, R9, 0xffff, RZ, 0xc0, !PT ;  /* 0x0000ffff09047812 */ /* 0x008fc800078ec0ff */
[----:B------:R-:W-:Y:S02]  /*2292c0*/  PRMT R18, R20, 0x4210, R4 ;  /* 0x0000421014127816 */ /* 0x000fe40000000004 */
[----:B----4-:R-:W-:Y:S02]  /*2292d0*/  LOP3.LUT R26, R5, 0xffff, RZ, 0xc0, !PT ;  /* 0x0000ffff051a7812 */ /* 0x010fe400078ec0ff */
[----:B------:R-:W-:Y:S02]  /*2292e0*/  LOP3.LUT R5, R8, 0xffff, RZ, 0xc0, !PT ;  /* 0x0000ffff08057812 */ /* 0x000fe400078ec0ff */
[----:B------:R-:W2:Y:S04]  /*2292f0*/  LDL.LU R8, [R1+0x1acc] ;  /* 0x001acc0001087983 */ /* 0x000ea80000300800 */
[----:B0-----:R-:W3:Y:S04]  /*229300*/  LDL.LU R29, [R1+0x1ac8] ;  /* 0x001ac800011d7983 */ /* 0x001ee80000300800 */
[----:B------:R-:W4:Y:S01]  /*229310*/  LDL.LU R20, [R1+0x6f0] ;  /* 0x0006f00001147983 */ /* 0x000f220000300800 */
[----:B------:R-:W-:-:S02]  /*229320*/  LOP3.LUT R27, R6, 0xffff, RZ, 0xc0, !PT ;  /* 0x0000ffff061b7812 */ /* 0x000fc400078ec0ff */
[----:B------:R-:W-:Y:S02]  /*229330*/  LOP3.LUT R28, R7, 0xffff, RZ, 0xc0, !PT ;  /* 0x0000ffff071c7812 */ /* 0x000fe400078ec0ff */
[----:B------:R-:W-:Y:S02]  /*229340*/  LOP3.LUT R3, R10, 0xffff, RZ, 0xc0, !PT ;  /* 0x0000ffff0a037812 */ /* 0x000fe400078ec0ff */
[----:B------:R-:W-:Y:S01]  /*229350*/  LOP3.LUT R2, R11, 0xffff, RZ, 0xc0, !PT ;  /* 0x0000ffff0b027812 */ /* 0x000fe200078ec0ff */
[----:B----4-:R0:W-:Y:S04]  /*229360*/  STL.64 [R1+0x7cb0], R20 ;  /* 0x007cb01401007387 */ /* 0x0101e80000100a00 */
[----:B------:R-:W4:Y:S04]  /*229370*/  LDL.LU R6, [R1+0x870] ;  /* 0x0008700001067983 */ /* 0x000f280000300800 */
[----:B------:R-:W4:Y:S04]  /*229380*/  LDL R7, [R1+0x375c] ;  /* 0x00375c0001077983 */ /* 0x000f280000100800 */
[----:B------:R-:W2:Y:S04]  /*229390*/  LDL.LU R9, [R1+0x1ad8] ;  /* 0x001ad80001097983 */ /* 0x000ea80000300800 */
[----:B------:R-:W3:Y:S04]  /*2293a0*/  LDL.LU R10, [R1+0x1ad4] ;  /* 0x001ad400010a7983 */ /* 0x000ee80000300800 */
[----:B------:R-:W3:Y:S01]  /*2293b0*/  LDL.LU R11, [R1+0x1ad0] ;  /* 0x001ad000010b7983 */ /* 0x000ee20000300800 */
[----:B0-----:R-:W-:-:S02]  /*2293c0*/  PRMT R20, R14, 0x4210, R26 ;  /* 0x000042100e147816 */ /* 0x001fc4000000001a */
[----:B------:R-:W-:Y:S01]  /*2293d0*/  PRMT R21, R15, 0x4210, R27 ;  /* 0x000042100f157816 */ /* 0x000fe2000000001b */
[----:B---3--:R0:W-:Y:S04]  /*2293e0*/  STL.64 [R1+0x7c98], R10 ;  /* 0x007c980a01007387 */ /* 0x0081e80000100a00 */
[----:B0-----:R-:W3:Y:S04]  /*2293f0*/  LDL.LU R11, [R1+0x1ac4] ;  /* 0x001ac400010b7983 */ /* 0x001ee80000300800 */
[----:B--2---:R0:W-:Y:S04]  /*229400*/  STL [R1+0x7c94], R9 ;  /* 0x007c940901007387 */ /* 0x0041e80000100800 */
[----:B------:R-:W2:Y:S01]  /*229410*/  LDL.LU.64 R14, [R1+0x8b8] ;  /* 0x0008b800010e7983 */ /* 0x000ea20000300a00 */
[----:B------:R-:W-:-:S02]  /*229420*/  PRMT R17, R17, 0x4210, R3 ;  /* 0x0000421011117816 */ /* 0x000fc40000000003 */
[----:B------:R-:W-:Y:S02]  /*229430*/  PRMT R16, R16, 0x4210, R2 ;  /* 0x0000421010107816 */ /* 0x000fe40000000002 */
[----:B0-----:R-:W-:Y:S02]  /*229440*/  PRMT R9, R19, 0x4210, R0 ;  /* 0x0000421013097816 */ /* 0x001fe40000000000 */
[----:B------:R-:W-:Y:S02]  /*229450*/  PRMT R22, R22, 0x4210, R28 ;  /* 0x0000421016167816 */ /* 0x000fe4000000001c */
[----:B------:R-:W-:Y:S02]  /*229460*/  PRMT R23, R23, 0x4210, R5 ;  /* 0x0000421017177816 */ /* 0x000fe40000000005 */
[----:B------:R-:W-:Y:S02]  /*229470*/  PRMT R8, R8, 0x5210, R26 ;  /* 0x0000521008087816 */ /* 0x000fe4000000001a */
[----:B------:R-:W-:Y:S01]  /*229480*/  PRMT R10, R29, 0x5210, R28 ;  /* 0x000052101d0a7816 */ /* 0x000fe2000000001c */
[----:B--2---:R0:W-:Y:S04]  /*229490*/  STL.64 [R1+0x7ca8], R14 ;  /* 0x007ca80e01007387 */ /* 0x0041e80000100a00 */
[----:B------:R1:W-:Y:S01]  /*2294a0*/  STL.64 [R1+0x7ca0], R12 ;  /* 0x007ca00c01007387 */ /* 0x0003e20000100a00 */
[----:B0-----:R-:W-:-:S02]  /*2294b0*/  IMAD.MOV.U32 R14, RZ, RZ, R16 ;  /* 0x000000ffff0e7224 */ /* 0x001fc400078e0010 */
[----:B-1----:R-:W-:Y:S02]  /*2294c0*/  IMAD.MOV.U32 R12, RZ, RZ, R18 ;  /* 0x000000ffff0c7224 */ /* 0x002fe400078e0012 */
[----:B------:R-:W-:Y:S02]  /*2294d0*/  IMAD.MOV.U32 R13, RZ, RZ, R17 ;  /* 0x000000ffff0d7224 */ /* 0x000fe400078e0011 */
[----:B------:R-:W0:Y:S01]  /*2294e0*/  LDS.128 R16, [R25] ;  /* 0x0000000019107984 */ /* 0x000e220000000c00 */
[----:B------:R-:W-:Y:S06]  /*2294f0*/  BAR.SYNC.DEFER_BLOCKING 0x0 ;  /* 0x0000000000007b1d */ /* 0x000fec0000010000 */
[----:B------:R-:W-:Y:S02]  /*229500*/  STSM.16.M88.4 [R24], R20 ;  /* 0x0000001418007844 */ /* 0x000fe40000000200 */
[----:B------:R-:W-:Y:S01]  /*229510*/  BAR.SYNC.DEFER_BLOCKING 0x0 ;  /* 0x0000000000007b1d */ /* 0x000fe20000010000 */
[----:B------:R-:W-:-:S05]  /*229520*/  IMAD.MOV.U32 R15, RZ, RZ, R9 ;  /* 0x000000ffff0f7224 */ /* 0x000fca00078e0009 */
[----:B------:R-:W1:Y:S02]  /*229530*/  LDS.128 R20, [R25] ;  /* 0x0000000019147984 */ /* 0x000e640000000c00 */
[----:B------:R-:W-:Y:S06]  /*229540*/  BAR.SYNC.DEFER_BLOCKING 0x0 ;  /* 0x0000000000007b1d */ /* 0x000fec0000010000 */
[----:B------:R-:W-:Y:S02]  /*229550*/  STSM.16.M88.4 [R24], R12 ;  /* 0x0000000c18007844 */ /* 0x000fe40000000200 */
[----:B------:R-:W-:Y:S06]  /*229560*/  BAR.SYNC.DEFER_BLOCKING 0x0 ;  /* 0x0000000000007b1d */ /* 0x000fec0000010000 */
[----:B------:R-:W2:Y:S02]  /*229570*/  LDS.128 R12, [R25] ;  /* 0x00000000190c7984 */ /* 0x000ea40000000c00 */
[----:B------:R-:W-:Y:S06]  /*229580*/  BAR.SYNC.DEFER_BLOCKING 0x0 ;  /* 0x0000000000007b1d */ /* 0x000fec0000010000 */
[----:B0-----:R0:W-:Y:S04]  /*229590*/  STL.64 [R1+0x860], R16 ;  /* 0x0008601001007387 */ /* 0x0011e80000100a00 */
[----:B------:R1:W-:Y:S01]  /*2295a0*/  STL.64 [R1+0x868], R18 ;  /* 0x0008681201007387 */ /* 0x0003e20000100a00 */
[----:B---3--:R-:W-:-:S02]  /*2295b0*/  PRMT R9, R11, 0x5210, R27 ;  /* 0x000052100b097816 */ /* 0x008fc4000000001b */
[----:B----4-:R-:W-:Y:S01]  /*2295c0*/  PRMT R11, R6, 0x5210, R5 ;  /* 0x00005210060b7816 */ /* 0x010fe20000000005 */
[----:B0-----:R-:W3:Y:S04]  /*2295d0*/  LDL.LU.64 R16, [R1+0x8b0] ;  /* 0x0008b00001107983 */ /* 0x001ee80000300a00 */
[----:B-1----:R-:W4:Y:S04]  /*2295e0*/  LDL.LU.64 R18, [R1+0x8a8] ;  /* 0x0008a80001127983 */ /* 0x002f280000300a00 */
[----:B------:R0:W-:Y:S04]  /*2295f0*/  STL.64 [R1+0x720], R20 ;  /* 0x0007201401007387 */ /* 0x0001e80000100a00 */
[----:B------:R1:W-:Y:S04]  /*229600*/  STL.64 [R1+0x728], R22 ;  /* 0x0007281601007387 */ /* 0x0003e80000100a00 */
[----:B0-----:R-:W3:Y:S04]  /*229610*/  LDL.LU.64 R20, [R1+0x7cb0] ;  /* 0x007cb00001147983 */ /* 0x001ee80000300a00 */
[----:B-1----:R-:W4:Y:S04]  /*229620*/  LDL.LU.64 R22, [R1+0x8a0] ;  /* 0x0008a00001167983 */ /* 0x002f280000300a00 */
[----:B------:R-:W-:Y:S01]  /*229630*/  STSM.16.M88.4 [R24], R8 ;  /* 0x0000000818007844 */ /* 0x000fe20000000200 */
[----:B------:R-:W-:Y:S06]  /*229640*/  BAR.SYNC.DEFER_BLOCKING 0x0 ;  /* 0x0000000000007b1d */ /* 0x000fec0000010000 */
[----:B--2---:R-:W-:Y:S04]  /*229650*/  STL.64 [R1+0x700], R12 ;  /* 0x0007000c01007387 */ /* 0x004fe80000100a00 */
[----:B------:R0:W-:Y:S04]  /*229660*/  STL.64 [R1+0x708], R14 ;  /* 0x0007080e01007387 */ /* 0x0001e80000100a00 */
[----:B0-----:R-:W2:Y:S04]  /*229670*/  LDL.LU.64 R14, [R1+0x7ca8] ;  /* 0x007ca800010e7983 */ /* 0x001ea80000300a00 */
[----:B------:R-:W3:Y:S04]  /*229680*/  LDL.LU.64 R12, [R1+0x7ca0] ;  /* 0x007ca000010c7983 */ /* 0x000ee80000300a00 */
[----:B------:R-:W4:Y:S04]  /*229690*/  LDL.LU.64 R10, [R1+0x7c98] ;  /* 0x007c9800010a7983 */ /* 0x000f280000300a00 */
[----:B------:R-:W2:Y:S01]  /*2296a0*/  LDL.LU R9, [R1+0x7c94] ;  /* 0x007c940001097983 */ /* 0x000ea20000300800 */
[----:B------:R-:W-:-:S02]  /*2296b0*/  ISETP.LT.AND P0, PT, R7, UR27, !P0 ;  /* 0x0000001b07007c0c */ /* 0x000fc4000c701270 */
[----:B----4-:R-:W-:Y:S02]  /*2296c0*/  PRMT R5, R10, 0x5210, R3 ;  /* 0x000052100a057816 */ /* 0x010fe40000000003 */
[----:B--2---:R-:W-:Y:S02]  /*2296d0*/  PRMT R4, R9, 0x5210, R4 ;  /* 0x0000521009047816 */ /* 0x004fe40000000004 */
[----:B------:R-:W-:Y:S02]  /*2296e0*/  PRMT R6, R11, 0x5210, R2 ;  /* 0x000052100b067816 */ /* 0x000fe40000000002 */
[----:B------:R-:W0:Y:S01]  /*2296f0*/  LDS.128 R8, [R25] ;  /* 0x0000000019087984 */ /* 0x000e220000000c00 */
[----:B------:R-:W-:Y:S01]  /*229700*/  BAR.SYNC.DEFER_BLOCKING 0x0 ;  /* 0x0000000000007b1d */ /* 0x000fe20000010000 */
[----:B---3--:R-:W-:Y:S02]  /*229710*/  PRMT R7, R13, 0x5210, R0 ;  /* 0x000052100d077816 */ /* 0x008fe40000000000 */
[----:B------:R-:W-:-:S03]  /*229720*/  PRMT R26, R20, 0x7770, RZ ;  /* 0x00007770141a7816 */ /* 0x000fc600000000ff */
[----:B------:R-:W2:Y:S04]  /*229730*/  LDL.LU R13, [R1+0x7c90] ;  /* 0x007c9000010d7983 */ /* 0x000ea80000300800 */
[----:B------:R1:W-:Y:S01]  /*229740*/  STSM.16.M88.4 [R24], R4 ;  /* 0x0000000418007844 */ /* 0x0003e20000000200 */
[----:B------:R-:W-:Y:S01]  /*229750*/  BAR.SYNC.DEFER_BLOCKING 0x0 ;  /* 0x0000000000007b1d */ /* 0x000fe20000010000 */
[----:B-1----:R-:W-:-:S05]  /*229760*/  PRMT R24, R20, 0x7771, RZ ;  /* 0x0000777114187816 */ /* 0x002fca00000000ff */
[----:B------:R-:W-:Y:S04]  /*229770*/  @P0 STG.E.U8 desc[UR4][R14.64], R26 ;  /* 0x0000001a0e000986 */ /* 0x000fe8000c101104 */
[----:B------:R1:W-:Y:S04]  /*229780*/  @P6 STG.E.U8 desc[UR4][R16.64], R24 ;  /* 0x0000001810006986 */ /* 0x0003e8000c101104 */
[----:B0-----:R-:W-:Y:S04]  /*229790*/  STL.64 [R1+0x790], R8 ;  /* 0x0007900801007387 */ /* 0x001fe80000100a00 */
[----:B------:R-:W-:Y:S04]  /*2297a0*/  STL.64 [R1+0x798], R10 ;  /* 0x0007980a01007387 */ /* 0x000fe80000100a00 */
[----:B------:R-:W3:Y:S01]  /*2297b0*/  LDL.LU.64 R4, [R1+0x898] ;  /* 0x0008980001047983 */ /* 0x000ee20000300a00 */
[----:B-1----:R-:W-:-:S05]  /*2297c0*/  PRMT R24, R20, 0x7772, RZ ;  /* 0x0000777214187816 */ /* 0x002fca00000000ff */
[----:B------:R0:W-:Y:S02]  /*2297d0*/  @P5 STG.E.U8 desc[UR4][R18.64], R24 ;  /* 0x0000001812005986 */ /* 0x0001e4000c101104 */
[----:B0-----:R-:W-:Y:S02]  /*2297e0*/  PRMT R24, R20, 0x7773, RZ ;  /* 0x0000777314187816 */ /* 0x001fe400000000ff */
[----:B------:R-:W4:Y:S04]  /*2297f0*/  LDL.LU.64 R18, [R1+0x890] ;  /* 0x0008900001127983 */ /* 0x000f280000300a00 */
[----:B------:R-:W4:Y:S04]  /*229800*/  LDL.LU.64 R6, [R1+0x888] ;  /* 0x0008880001067983 */ /* 0x000f280000300a00 */
[----:B------:R0:W-:Y:S04]  /*229810*/  @P4 STG.E.U8 desc[UR4][R22.64], R24 ;  /* 0x0000001816004986 */ /* 0x0001e8000c101104 */
[----:B0-----:R-:W3:Y:S04]  /*229820*/  LDL.LU R23, [R1+0x6e0] ;  /* 0x0006e00001177983 */ /* 0x001ee80000300800 */
[----:B------:R-:W4:Y:S04]  /*229830*/  LDL.LU.64 R8, [R1+0x880] ;  /* 0x0008800001087983 */ /* 0x000f280000300a00 */
[----:B------:R-:W4:Y:S04]  /*229840*/  LDL.LU.64 R10, [R1+0x908] ;  /* 0x00090800010a7983 */ /* 0x000f280000300a00 */
[----:B------:R-:W4:Y:S04]  /*229850*/  LDL.LU.64 R14, [R1+0x900] ;  /* 0x00090000010e7983 */ /* 0x000f280000300a00 */
[----:B------:R-:W4:Y:S04]  /*229860*/  LDL.LU.64 R16, [R1+0x8f8] ;  /* 0x0008f80001107983 */ /* 0x000f280000300a00 */
[----:B------:R-:W4:Y:S01]  /*229870*/  LDL.LU R20, [R1+0x6d0] ;  /* 0x0006d00001147983 */ /* 0x000f220000300800 */
[----:B------:R-:W-:-:S02]  /*229880*/  LOP3.LUT P0, RZ, R12, 0x4000000, RZ, 0xc0, !PT ;  /* 0x040000000cff7812 */ /* 0x000fc4000780c0ff */
[----:B--2---:R-:W-:Y:S02]  /*229890*/  LOP3.LUT P5, RZ, R13, 0x2, RZ, 0xc0, !PT ;  /* 0x000000020dff7812 */ /* 0x004fe400078ac0ff */
[----:B---3--:R-:W-:-:S05]  /*2298a0*/  PRMT R24, R23, 0x7770, RZ ;  /* 0x0000777017187816 */ /* 0x008fca00000000ff */
[----:B------:R0:W-:Y:S02]  /*2298b0*/  @P3 STG.E.U8 desc[UR4][R4.64], R24 ;  /* 0x0000001804003986 */ /* 0x0001e4000c101104 */
[----:B0-----:R-:W-:-:S05]  /*2298c0*/  PRMT R24, R23, 0x7771, RZ ;  /* 0x0000777117187816 */ /* 0x001fca00000000ff */
[----:B----4-:R0:W-:Y:S02]  /*2298d0*/  @P2 STG.E.U8 desc[UR4][R18.64], R24 ;  /* 0x0000001812002986 */ /* 0x0101e4000c101104 */
[C---:B0-----:R-:W-:Y:S02]  /*2298e0*/  PRMT R24, R23.reuse, 0x7772, RZ ;  /* 0x0000777217187816 */ /* 0x041fe400000000ff */
[----:B------:R-:W2:Y:S04]  /*2298f0*/  LDL.LU.64 R18, [R1+0x8f0] ;  /* 0x0008f00001127983 */ /* 0x000ea80000300a00 */
[----:B------:R-:W3:Y:S04]  /*229900*/  LDL.LU R4, [R1+0x6c0] ;  /* 0x0006c00001047983 */ /* 0x000ee80000300800 */
[----:B------:R0:W-:Y:S02]  /*229910*/  @P1 STG.E.U8 desc[UR4][R6.64], R24 ;  /* 0x0000001806001986 */ /* 0x0001e4000c101104 */
[----:B0-----:R-:W-:-:S02]  /*229920*/  PRMT R24, R23, 0x7773, RZ ;  /* 0x0000777317187816 */ /* 0x001fc400000000ff */
[----:B------:R-:W4:Y:S04]  /*229930*/  LDL.LU.64 R22, [R1+0x8d8] ;  /* 0x0008d80001167983 */ /* 0x000f280000300a00 */
[----:B------:R0:W-:Y:S04]  /*229940*/  @P0 STG.E.U8 desc[UR4][R8.64], R24 ;  /* 0x0000001808000986 */ /* 0x0001e8000c101104 */
[----:B------:R-:W4:Y:S01]  /*229950*/  LDL.LU R5, [R1+0x6f4] ;  /* 0x0006f40001057983 */ /* 0x000f220000300800 */
[----:B0-----:R-:W-:-:S05]  /*229960*/  PRMT R24, R20, 0x7770, RZ ;  /* 0x0000777014187816 */ /* 0x001fca00000000ff */
[----:B------:R0:W-:Y:S04]  /*229970*/  @P5 STG.E.U8 desc[UR4][R10.64], R24 ;  /* 0x000000180a005986 */ /* 0x0001e8000c101104 */
[----:B0-----:R-:W2:Y:S04]  /*229980*/  LDL.LU.64 R10, [R1+0x8c0] ;  /* 0x0008c000010a7983 */ /* 0x001ea80000300a00 */
[----:B--2---:R0:W-:Y:S04]  /*229990*/  STL.64 [R1+0x7c80], R10 ;  /* 0x007c800a01007387 */ /* 0x0041e80000100a00 */
[----:B0-----:R-:W2:Y:S01]  /*2299a0*/  LDL.LU.64 R10, [R1+0x8c8] ;  /* 0x0008c800010a7983 */ /* 0x001ea20000300a00 */
[----:B------:R-:W-:-:S02]  /*2299b0*/  LOP3.LUT P4, RZ, R13, 0x8000, RZ, 0xc0, !PT ;  /* 0x000080000dff7812 */ /* 0x000fc4000788c0ff */
[----:B------:R-:W-:-:S11]  /*2299c0*/  LOP3.LUT R12, R12, 0xfffbffff, RZ, 0xc0, !PT ;  /* 0xfffbffff0c0c7812 */ /* 0x000fd600078ec0ff */
[----:B------:R-:W-:Y:S02]  /*2299d0*/  @P4 LOP3.LUT R12, R12, 0x40000, RZ, 0xfc, !PT ;  /* 0x000400000c0c4812 */ /* 0x000fe400078efcff */
[----:B------:R-:W-:Y:S02]  /*2299e0*/  LOP3.LUT P4, RZ, R13, 0x400, RZ, 0xc0, !PT ;  /* 0x000004000dff7812 */ /* 0x000fe4000788c0ff */
        /* <DEDUP_REMOVED lines=12> */
[----:B------:R-:W-:Y:S01]  /*229ab0*/  LOP3.LUT R12, R12, 0xff7fffff, RZ, 0xc0, !PT ;  /* 0xff7fffff0c0c7812 */ /* 0x000fe200078ec0ff */
[----:B--2---:R0:W-:Y:S04]  /*229ac0*/  STL.64 [R1+0x7c88], R10 ;  /* 0x007c880a01007387 */ /* 0x0041e80000100a00 */
[----:B0-----:R-:W2:Y:S06]  /*229ad0*/  LDL.LU.64 R10, [R1+0x8d0] ;  /* 0x0008d000010a7983 */ /* 0x001eac0000300a00 */
[----:B------:R-:W-:-:S02]  /*229ae0*/  @P4 LOP3.LUT R12, R12, 0x800000, RZ, 0xfc, !PT ;  /* 0x008000000c0c4812 */ /* 0x000fc400078efcff */
[C---:B------:R-:W-:Y:S02]  /*229af0*/  LOP3.LUT P4, RZ, R13.reuse, 0x20, RZ, 0xc0, !PT ;  /* 0x000000200dff7812 */ /* 0x040fe4000788c0ff */
[----:B------:R-:W-:Y:S02]  /*229b00*/  LOP3.LUT P6, RZ, R13, 0x4, RZ, 0xc0, !PT ;  /* 0x000000040dff7812 */ /* 0x000fe400078cc0ff */
[----:B------:R-:W-:Y:S02]  /*229b10*/  PRMT R24, R20, 0x7771, RZ ;  /* 0x0000777114187816 */ /* 0x000fe400000000ff */
[----:B------:R-:W-:Y:S01]  /*229b20*/  LOP3.LUT R12, R12, 0xfeffffff, RZ, 0xc0, !PT ;  /* 0xfeffffff0c0c7812 */ /* 0x000fe200078ec0ff */
[----:B------:R-:W2:Y:S04]  /*229b30*/  LDL.LU.64 R26, [R1+0x910] ;  /* 0x00091000011a7983 */ /* 0x000ea80000300a00 */
[----:B------:R-:W2:Y:S04]  /*229b40*/  LDL.LU.64 R28, [R1+0x940] ;  /* 0x00094000011c7983 */ /* 0x000ea80000300a00 */
[----:B------:R-:W2:Y:S04]  /*229b50*/  LDL.LU.64 R2, [R1+0x938] ;  /* 0x0009380001027983 */ /* 0x000ea80000300a00 */
[----:B------:R-:W2:Y:S04]  /*229b60*/  LDL.LU.64 R6, [R1+0x930] ;  /* 0x0009300001067983 */ /* 0x000ea80000300a00 */
[----:B------:R-:W2:Y:S01]  /*229b70*/  LDL.LU.64 R8, [R1+0x928] ;  /* 0x0009280001087983 */ /* 0x000ea20000300a00 */
[----:B------:R-:W-:-:S02]  /*229b80*/  @P4 LOP3.LUT R12, R12, 0x1000000, RZ, 0xfc, !PT ;  /* 0x010000000c0c4812 */ /* 0x000fc400078efcff */
[----:B------:R-:W-:Y:S02]  /*229b90*/  LOP3.LUT P4, RZ, R13, 0x10, RZ, 0xc0, !PT ;  /* 0x000000100dff7812 */ /* 0x000fe4000788c0ff */
[----:B------:R-:W-:Y:S01]  /*229ba0*/  LOP3.LUT R12, R12, 0xfdffffff, RZ, 0xc0, !PT ;  /* 0xfdffffff0c0c7812 */ /* 0x000fe200078ec0ff */
[----:B------:R0:W-:Y:S10]  /*229bb0*/  @P6 STG.E.U8 desc[UR4][R14.64], R24 ;  /* 0x000000180e006986 */ /* 0x0001f4000c101104 */
[----:B------:R-:W-:-:S02]  /*229bc0*/  @P4 LOP3.LUT R12, R12, 0x2000000, RZ, 0xfc, !PT ;  /* 0x020000000c0c4812 */ /* 0x000fc400078efcff */
[----:B------:R-:W-:Y:S02]  /*229bd0*/  LOP3.LUT P4, RZ, R13, 0x8, RZ, 0xc0, !PT ;  /* 0x000000080dff7812 */ /* 0x000fe4000788c0ff */
[----:B0-----:R-:W-:Y:S01]  /*229be0*/  PRMT R24, R20, 0x7772, RZ ;  /* 0x0000777214187816 */ /* 0x001fe200000000ff */
[----:B------:R-:W2:Y:S10]  /*229bf0*/  LDL.LU.64 R14, [R1+0x920] ;  /* 0x00092000010e7983 */ /* 0x000eb40000300a00 */
[----:B------:R0:W-:Y:S01]  /*229c00*/  @P4 STG.E.U8 desc[UR4][R16.64], R24 ;  /* 0x0000001810004986 */ /* 0x0001e2000c101104 */
[----:B------:R-:W-:-:S02]  /*229c10*/  LOP3.LUT P4, RZ, R12, 0x2000000, RZ, 0xc0, !PT ;  /* 0x020000000cff7812 */ /* 0x000fc4000788c0ff */
[----:B0-----:R-:W-:Y:S01]  /*229c20*/  PRMT R24, R20, 0x7773, RZ ;  /* 0x0000777314187816 */ /* 0x001fe200000000ff */
[----:B------:R-:W2:Y:S10]  /*229c30*/  LDL.LU.64 R16, [R1+0x918] ;  /* 0x0009180001107983 */ /* 0x000eb40000300a00 */
[----:B------:R3:W-:Y:S01]  /*229c40*/  @P4 STG.E.U8 desc[UR4][R18.64], R24 ;  /* 0x0000001812004986 */ /* 0x0007e2000c101104 */
[----:B------:R-:W-:-:S02]  /*229c50*/  LOP3.LUT P4, RZ, R12, 0x1000000, RZ, 0xc0, !PT ;  /* 0x010000000cff7812 */ /* 0x000fc4000788c0ff */
[----:B---3--:R-:W-:Y:S01]  /*229c60*/  PRMT R24, R4, 0x7770, RZ ;  /* 0x0000777004187816 */ /* 0x008fe200000000ff */
[----:B------:R-:W3:Y:S04]  /*229c70*/  LDL.LU.64 R18, [R1+0x950] ;  /* 0x0009500001127983 */ /* 0x000ee80000300a00 */
[----:B------:R-:W3:Y:S06]  /*229c80*/  LDL.LU R20, [R1+0x6d4] ;  /* 0x0006d40001147983 */ /* 0x000eec0000300800 */
[----:B----4-:R0:W-:Y:S01]  /*229c90*/  @P4 STG.E.U8 desc[UR4][R22.64], R24 ;  /* 0x0000001816004986 */ /* 0x0101e2000c101104 */
[----:B------:R-:W-:-:S02]  /*229ca0*/  LOP3.LUT P4, RZ, R12, 0x800000, RZ, 0xc0, !PT ;  /* 0x008000000cff7812 */ /* 0x000fc4000788c0ff */
[----:B0-----:R-:W-:Y:S01]  /*229cb0*/  PRMT R24, R4, 0x7771, RZ ;  /* 0x0000777104187816 */ /* 0x001fe200000000ff */
[----:B------:R-:W4:Y:S10]  /*229cc0*/  LDL.LU.64 R22, [R1+0x948] ;  /* 0x0009480001167983 */ /* 0x000f340000300a00 */
[----:B--2---:R0:W-:Y:S04]  /*229cd0*/  @P4 STG.E.U8 desc[UR4][R10.64], R24 ;  /* 0x000000180a004986 */ /* 0x0041e8000c101104 */
[----:B0-----:R-:W2:Y:S01]  /*229ce0*/  LDL.LU.64 R10, [R1+0x7c88] ;  /* 0x007c8800010a7983 */ /* 0x001ea20000300a00 */
[----:B------:R-:W-:-:S02]  /*229cf0*/  LOP3.LUT P4, RZ, R12, 0x400000, RZ, 0xc0, !PT ;  /* 0x004000000cff7812 */ /* 0x000fc4000788c0ff */
[----:B------:R-:W-:-:S11]  /*229d00*/  PRMT R24, R4, 0x7772, RZ ;  /* 0x0000777204187816 */ /* 0x000fd600000000ff */
[----:B--2---:R0:W-:Y:S04]  /*229d10*/  @P4 STG.E.U8 desc[UR4][R10.64], R24 ;  /* 0x000000180a004986 */ /* 0x0041e8000c101104 */
[----:B0-----:R-:W2:Y:S01]  /*229d20*/  LDL.LU.64 R10, [R1+0x7c80] ;  /* 0x007c8000010a7983 */ /* 0x001ea20000300a00 */
[----:B------:R-:W-:Y:S02]  /*229d30*/  LOP3.LUT P4, RZ, R12, 0x200000, RZ, 0xc0, !PT ;  /* 0x002000000cff7812 */ /* 0x000fe4000788c0ff */
[----:B------:R-:W-:Y:S02]  /*229d40*/  PRMT R24, R4, 0x7773, RZ ;  /* 0x0000777304187816 */ /* 0x000fe400000000ff */
[C---:B------:R-:W-:Y:S02]  /*229d50*/  LOP3.LUT P0, RZ, R13.reuse, 0x800, RZ, 0xc0, !PT ;  /* 0x000008000dff7812 */ /* 0x040fe4000780c0ff */
[----:B------:R-:W-:-:S02]  /*229d60*/  LOP3.LUT P1, RZ, R13, 0x1000, RZ, 0xc0, !PT ;  /* 0x000010000dff7812 */ /* 0x000fc4000782c0ff */
[----:B------:R-:W-:-:S05]  /*229d70*/  LOP3.LUT P2, RZ, R13, 0x2000, RZ, 0xc0, !PT ;  /* 0x000020000dff7812 */ /* 0x000fca000784c0ff */
[----:B--2---:R0:W-:Y:S04]  /*229d80*/  @P4 STG.E.U8 desc[UR4][R10.64], R24 ;  /* 0x000000180a004986 */ /* 0x0041e8000c101104 */
[----:B0-----:R-:W2:Y:S01]  /*229d90*/  LDL.LU.64 R10, [R1+0x7c78] ;  /* 0x007c7800010a7983 */ /* 0x001ea20000300a00 */
[----:B------:R-:W-:Y:S02]  /*229da0*/  LOP3.LUT P4, RZ, R12, 0x100000, RZ, 0xc0, !PT ;  /* 0x001000000cff7812 */ /* 0x000fe4000788c0ff */
[----:B------:R-:W-:-:S11]  /*229db0*/  PRMT R24, R5, 0x7770, RZ ;  /* 0x0000777005187816 */ /* 0x000fd600000000ff */
[----:B------:R0:W-:Y:S01]  /*229dc0*/  @P4 STG.E.U8 desc[UR4][R26.64], R24 ;  /* 0x000000181a004986 */ /* 0x0001e2000c101104 */
[----:B------:R-:W-:Y:S02]  /*229dd0*/  LOP3.LUT P4, RZ, R12, 0x80000, RZ, 0xc0, !PT ;  /* 0x000800000cff7812 */ /* 0x000fe4000788c0ff */
[----:B0-----:R-:W-:-:S11]  /*229de0*/  PRMT R24, R5, 0x7771, RZ ;  /* 0x0000777105187816 */ /* 0x001fd600000000ff */
[----:B------:R0:W-:Y:S01]  /*229df0*/  @P4 STG.E.U8 desc[UR4][R28.64], R24 ;  /* 0x000000181c004986 */ /* 0x0001e2000c101104 */
[----:B------:R-:W-:Y:S02]  /*229e00*/  LOP3.LUT P3, RZ, R13, 0x4000, RZ, 0xc0, !PT ;  /* 0x000040000dff7812 */ /* 0x000fe4000786c0ff */
[----:B0-----:R-:W-:-:S05]  /*229e10*/  PRMT R24, R5, 0x7772, RZ ;  /* 0x0000777205187816 */ /* 0x001fca00000000ff */
[----:B------:R0:W-:Y:S01]  /*229e20*/  @P0 STG.E.U8 desc[UR4][R2.64], R24 ;  /* 0x0000001802000986 */ /* 0x0001e2000c101104 */
[----:B------:R-:W-:Y:S02]  /*229e30*/  LOP3.LUT P4, RZ, R12, 0x40000, RZ, 0xc0, !PT ;  /* 0x000400000cff7812 */ /* 0x000fe4000788c0ff */
[----:B0-----:R-:W-:-:S05]  /*229e40*/  PRMT R24, R5, 0x7773, RZ ;  /* 0x0000777305187816 */ /* 0x001fca00000000ff */
[----:B------:R2:W-:Y:S01]  /*229e50*/  @P1 STG.E.U8 desc[UR4][R6.64], R24 ;  /* 0x0000001806001986 */ /* 0x0005e2000c101104 */
[C---:B------:R-:W-:Y:S02]  /*229e60*/  LOP3.LUT P5, RZ, R13.reuse, 0x10000, RZ, 0xc0, !PT ;  /* 0x000100000dff7812 */ /* 0x040fe400078ac0ff */
[----:B------:R-:W-:Y:S02]  /*229e70*/  LOP3.LUT P6, RZ, R13, 0x20000, RZ, 0xc0, !PT ;  /* 0x000200000dff7812 */ /* 0x000fe400078cc0ff */
[----:B--2---:R-:W-:-:S05]  /*229e80*/  PRMT R24, R11, 0x7770, RZ ;  /* 0x000077700b187816 */ /* 0x004fca00000000ff */
[----:B------:R0:W-:Y:S02]  /*229e90*/  @P2 STG.E.U8 desc[UR4][R8.64], R24 ;  /* 0x0000001808002986 */ /* 0x0001e4000c101104 */
[----:B0-----:R-:W-:-:S05]  /*229ea0*/  PRMT R24, R11, 0x7771, RZ ;  /* 0x000077710b187816 */ /* 0x001fca00000000ff */
[----:B------:R0:W-:Y:S02]  /*229eb0*/  @P3 STG.E.U8 desc[UR4][R14.64], R24 ;  /* 0x000000180e003986 */ /* 0x0001e4000c101104 */
[----:B0-----:R-:W-:-:S05]  /*229ec0*/  PRMT R24, R11, 0x7772, RZ ;  /* 0x000077720b187816 */ /* 0x001fca00000000ff */
[----:B------:R0:W-:Y:S02]  /*229ed0*/  @P4 STG.E.U8 desc[UR4][R16.64], R24 ;  /* 0x0000001810004986 */ /* 0x0001e4000c101104 */
[----:B0-----:R-:W-:Y:S02]  /*229ee0*/  PRMT R24, R11, 0x7773, RZ ;  /* 0x000077730b187816 */ /* 0x001fe400000000ff */
[----:B------:R-:W2:Y:S04]  /*229ef0*/  LDL.LU R11, [R1+0x7c70] ;  /* 0x007c7000010b7983 */ /* 0x000ea80000300800 */
[----:B---3--:R0:W-:Y:S02]  /*229f00*/  @P5 STG.E.U8 desc[UR4][R18.64], R24 ;  /* 0x0000001812005986 */ /* 0x0081e4000c101104 */
[----:B0-----:R-:W-:-:S02]  /*229f10*/  PRMT R24, R20, 0x7770, RZ ;  /* 0x0000777014187816 */ /* 0x001fc400000000ff */
[----:B------:R-:W3:Y:S04]  /*229f20*/  LDL.LU.64 R18, [R1+0x998] ;  /* 0x0009980001127983 */ /* 0x000ee80000300a00 */
[----:B----4-:R0:W-:Y:S04]  /*229f30*/  @P6 STG.E.U8 desc[UR4][R22.64], R24 ;  /* 0x0000001816006986 */ /* 0x0101e8000c101104 */
[----:B0-----:R-:W4:Y:S01]  /*229f40*/  LDL.LU.64 R22, [R1+0x990] ;  /* 0x0009900001167983 */ /* 0x001f220000300a00 */
[C---:B------:R-:W-:Y:S02]  /*229f50*/  LOP3.LUT P3, RZ, R13.reuse, 0x40000, RZ, 0xc0, !PT ;  /* 0x000400000dff7812 */ /* 0x040fe4000786c0ff */
[----:B------:R-:W-:-:S02]  /*229f60*/  LOP3.LUT P4, RZ, R13, 0x80000, RZ, 0xc0, !PT ;  /* 0x000800000dff7812 */ /* 0x000fc4000788c0ff */
[C---:B------:R-:W-:Y:S01]  /*229f70*/  PRMT R24, R20.reuse, 0x7771, RZ ;  /* 0x0000777114187816 */ /* 0x040fe200000000ff */
[----:B------:R-:W2:Y:S04]  /*229f80*/  LDL.LU.64 R8, [R1+0x978] ;  /* 0x0009780001087983 */ /* 0x000ea80000300a00 */
[----:B------:R-:W2:Y:S04]  /*229f90*/  LDL.LU.64 R14, [R1+0x970] ;  /* 0x00097000010e7983 */ /* 0x000ea80000300a00 */
[----:B------:R-:W2:Y:S04]  /*229fa0*/  LDL.LU.64 R16, [R1+0x968] ;  /* 0x0009680001107983 */ /* 0x000ea80000300a00 */
[----:B------:R-:W2:Y:S04]  /*229fb0*/  LDL.LU R0, [R1+0x6c4] ;  /* 0x0006c40001007983 */ /* 0x000ea80000300800 */
[----:B---3--:R0:W-:Y:S02]  /*229fc0*/  @P3 STG.E.U8 desc[UR4][R18.64], R24 ;  /* 0x0000001812003986 */ /* 0x0081e4000c101104 */
[----:B0-----:R-:W-:-:S02]  /*229fd0*/  PRMT R24, R20, 0x7772, RZ ;  /* 0x0000777214187816 */ /* 0x001fc400000000ff */
[----:B------:R-:W3:Y:S04]  /*229fe0*/  LDL.LU.64 R18, [R1+0x960] ;  /* 0x0009600001127983 */ /* 0x000ee80000300a00 */
[----:B------:R-:W3:Y:S04]  /*229ff0*/  LDL.LU R6, [R1+0x6f8] ;  /* 0x0006f80001067983 */ /* 0x000ee80000300800 */
[----:B----4-:R0:W-:Y:S04]  /*22a000*/  @P4 STG.E.U8 desc[UR4][R22.64], R24 ;  /* 0x0000001816004986 */ /* 0x0101e8000c101104 */
[----:B0-----:R-:W4:Y:S04]  /*22a010*/  LDL.LU.64 R22, [R1+0x958] ;  /* 0x0009580001167983 */ /* 0x001f280000300a00 */
[----:B------:R-:W2:Y:S04]  /*22a020*/  LDL.LU.64 R26, [R1+0x9c0] ;  /* 0x0009c000011a7983 */ /* 0x000ea80000300a00 */
[----:B--2---:R0:W-:Y:S04]  /*22a030*/  STL.64 [R1+0x7c58], R26 ;  /* 0x007c581a01007387 */ /* 0x0041e80000100a00 */
        /* <DEDUP_REMOVED lines=24> */
[C---:B------:R-:W-:Y:S02]  /*22a1c0*/  LOP3.LUT P5, RZ, R13.reuse, 0x100000, RZ, 0xc0, !PT ;  /* 0x001000000dff7812 */ /* 0x040fe400078ac0ff */
[----:B------:R-:W-:Y:S02]  /*22a1d0*/  LOP3.LUT P6, RZ, R13, 0x200000, RZ, 0xc0, !PT ;  /* 0x002000000dff7812 */ /* 0x000fe400078cc0ff */
[----:B------:R-:W-:Y:S02]  /*22a1e0*/  LOP3.LUT R12, R12, 0xfffeffff, RZ, 0xc0, !PT ;  /* 0xfffeffff0c0c7812 */ /* 0x000fe400078ec0ff */
[----:B------:R-:W-:Y:S01]  /*22a1f0*/  PRMT R24, R20, 0x7773, RZ ;  /* 0x0000777314187816 */ /* 0x000fe200000000ff */
[----:B------:R-:W2:Y:S04]  /*22a200*/  LDL.LU R7, [R1+0x6e8] ;  /* 0x0006e80001077983 */ /* 0x000ea80000300800 */
[----:B------:R-:W2:Y:S04]  /*22a210*/  LDL.LU.64 R28, [R1+0x9b8] ;  /* 0x0009b800011c7983 */ /* 0x000ea80000300a00 */
[----:B------:R-:W2:Y:S04]  /*22a220*/  LDL.LU.64 R2, [R1+0x9b0] ;  /* 0x0009b00001027983 */ /* 0x000ea80000300a00 */
[----:B------:R-:W2:Y:S04]  /*22a230*/  LDL.LU R20, [R1+0x6d8] ;  /* 0x0006d80001147983 */ /* 0x000ea80000300800 */
[----:B------:R-:W2:Y:S01]  /*22a240*/  LDL.LU.64 R4, [R1+0x9a8] ;  /* 0x0009a80001047983 */ /* 0x000ea20000300a00 */
[----:B------:R-:W-:-:S02]  /*22a250*/  @P0 LOP3.LUT R12, R12, 0x10000, RZ, 0xfc, !PT ;  /* 0x000100000c0c0812 */ /* 0x000fc400078efcff */
[----:B------:R-:W-:Y:S02]  /*22a260*/  LOP3.LUT P0, RZ, R13, 0x800000, RZ, 0xc0, !PT ;  /* 0x008000000dff7812 */ /* 0x000fe4000780c0ff */
[----:B------:R-:W-:Y:S01]  /*22a270*/  LOP3.LUT R12, R12, 0xfffdffff, RZ, 0xc0, !PT ;  /* 0xfffdffff0c0c7812 */ /* 0x000fe200078ec0ff */
[----:B------:R0:W-:Y:S10]  /*22a280*/  @P5 STG.E.U8 desc[UR4][R8.64], R24 ;  /* 0x0000001808005986 */ /* 0x0001f4000c101104 */
[----:B------:R-:W-:-:S02]  /*22a290*/  @P0 LOP3.LUT R12, R12, 0x20000, RZ, 0xfc, !PT ;  /* 0x000200000c0c0812 */ /* 0x000fc400078efcff */
[----:B------:R-:W-:Y:S02]  /*22a2a0*/  LOP3.LUT P0, RZ, R13, 0x400000, RZ, 0xc0, !PT ;  /* 0x004000000dff7812 */ /* 0x000fe4000780c0ff */
[C---:B0-----:R-:W-:Y:S01]  /*22a2b0*/  PRMT R24, R0.reuse, 0x7770, RZ ;  /* 0x0000777000187816 */ /* 0x041fe200000000ff */
[----:B------:R-:W2:Y:S04]  /*22a2c0*/  LDL.LU.64 R8, [R1+0x9e0] ;  /* 0x0009e00001087983 */ /* 0x000ea80000300a00 */
[----:B------:R0:W-:Y:S02]  /*22a2d0*/  @P6 STG.E.U8 desc[UR4][R14.64], R24 ;  /* 0x000000180e006986 */ /* 0x0001e4000c101104 */
[----:B0-----:R-:W-:Y:S02]  /*22a2e0*/  PRMT R24, R0, 0x7771, RZ ;  /* 0x0000777100187816 */ /* 0x001fe400000000ff */
[----:B------:R-:W2:Y:S04]  /*22a2f0*/  LDL.LU.64 R14, [R1+0x9d8] ;  /* 0x0009d800010e7983 */ /* 0x000ea80000300a00 */
[----:B------:R0:W-:Y:S01]  /*22a300*/  @P0 STG.E.U8 desc[UR4][R16.64], R24 ;  /* 0x0000001810000986 */ /* 0x0001e2000c101104 */
[----:B------:R-:W-:-:S02]  /*22a310*/  LOP3.LUT P0, RZ, R12, 0x20000, RZ, 0xc0, !PT ;  /* 0x000200000cff7812 */ /* 0x000fc4000780c0ff */
[----:B0-----:R-:W-:Y:S01]  /*22a320*/  PRMT R24, R0, 0x7772, RZ ;  /* 0x0000777200187816 */ /* 0x001fe200000000ff */
[----:B------:R-:W2:Y:S10]  /*22a330*/  LDL.LU.64 R16, [R1+0xa48] ;  /* 0x000a480001107983 */ /* 0x000eb40000300a00 */
[----:B---3--:R0:W-:Y:S01]  /*22a340*/  @P0 STG.E.U8 desc[UR4][R18.64], R24 ;  /* 0x0000001812000986 */ /* 0x0081e2000c101104 */
[----:B------:R-:W-:-:S02]  /*22a350*/  LOP3.LUT P0, RZ, R12, 0x10000, RZ, 0xc0, !PT ;  /* 0x000100000cff7812 */ /* 0x000fc4000780c0ff */
[----:B0-----:R-:W-:Y:S01]  /*22a360*/  PRMT R24, R0, 0x7773, RZ ;  /* 0x0000777300187816 */ /* 0x001fe200000000ff */
[----:B------:R-:W3:Y:S10]  /*22a370*/  LDL.LU.64 R18, [R1+0xa40] ;  /* 0x000a400001127983 */ /* 0x000ef40000300a00 */
        /* <DEDUP_REMOVED lines=11> */
[----:B------:R-:W-:-:S11]  /*22a430*/  PRMT R24, R6, 0x7772, RZ ;  /* 0x0000777206187816 */ /* 0x000fd600000000ff */
[----:B--2---:R0:W-:Y:S04]  /*22a440*/  @P0 STG.E.U8 desc[UR4][R26.64], R24 ;  /* 0x000000181a000986 */ /* 0x0041e8000c101104 */
[----:B0-----:R-:W2:Y:S01]  /*22a450*/  LDL.LU.64 R26, [R1+0x7c58] ;  /* 0x007c5800011a7983 */ /* 0x001ea20000300a00 */
[----:B------:R-:W-:Y:S02]  /*22a460*/  LOP3.LUT P0, RZ, R12, 0x1000, RZ, 0xc0, !PT ;  /* 0x000010000cff7812 */ /* 0x000fe4000780c0ff */
[----:B------:R-:W-:Y:S02]  /*22a470*/  PRMT R24, R6, 0x7773, RZ ;  /* 0x0000777306187816 */ /* 0x000fe400000000ff */
[----:B------:R-:W-:Y:S02]  /*22a480*/  LOP3.LUT P1, RZ, R13, 0x80000000, RZ, 0xc0, !PT ;  /* 0x800000000dff7812 */ /* 0x000fe4000782c0ff */
[----:B------:R-:W-:-:S02]  /*22a490*/  LOP3.LUT P2, RZ, R11, 0x1, RZ, 0xc0, !PT ;  /* 0x000000010bff7812 */ /* 0x000fc4000784c0ff */
[C---:B------:R-:W-:Y:S02]  /*22a4a0*/  LOP3.LUT P3, RZ, R11.reuse, 0x2, RZ, 0xc0, !PT ;  /* 0x000000020bff7812 */ /* 0x040fe4000786c0ff */
[C---:B------:R-:W-:Y:S02]  /*22a4b0*/  LOP3.LUT P4, RZ, R11.reuse, 0x4, RZ, 0xc0, !PT ;  /* 0x000000040bff7812 */ /* 0x040fe4000788c0ff */
[C---:B------:R-:W-:Y:S02]  /*22a4c0*/  LOP3.LUT P5, RZ, R11.reuse, 0x8, RZ, 0xc0, !PT ;  /* 0x000000080bff7812 */ /* 0x040fe400078ac0ff */
[----:B------:R-:W-:Y:S01]  /*22a4d0*/  LOP3.LUT P6, RZ, R11, 0x10, RZ, 0xc0, !PT ;  /* 0x000000100bff7812 */ /* 0x000fe200078cc0ff */
[----:B--2---:R0:W-:Y:S01]  /*22a4e0*/  @P0 STG.E.U8 desc[UR4][R26.64], R24 ;  /* 0x000000181a000986 */ /* 0x0041e2000c101104 */
[----:B------:R-:W-:Y:S02]  /*22a4f0*/  LOP3.LUT P0, RZ, R12, 0x800, RZ, 0xc0, !PT ;  /* 0x000008000cff7812 */ /* 0x000fe4000780c0ff */
[----:B0-----:R-:W-:-:S11]  /*22a500*/  PRMT R24, R7, 0x7770, RZ ;  /* 0x0000777007187816 */ /* 0x001fd600000000ff */
[----:B------:R0:W-:Y:S01]  /*22a510*/  @P0 STG.E.U8 desc[UR4][R28.64], R24 ;  /* 0x000000181c000986 */ /* 0x0001e2000c101104 */
[----:B------:R-:W-:Y:S02]  /*22a520*/  LOP3.LUT P0, RZ, R12, 0x400, RZ, 0xc0, !PT ;  /* 0x000004000cff7812 */ /* 0x000fe4000780c0ff */
[----:B0-----:R-:W-:-:S11]  /*22a530*/  PRMT R24, R7, 0x7771, RZ ;  /* 0x0000777107187816 */ /* 0x001fd600000000ff */
[----:B------:R0:W-:Y:S02]  /*22a540*/  @P0 STG.E.U8 desc[UR4][R2.64], R24 ;  /* 0x0000001802000986 */ /* 0x0001e4000c101104 */
[----:B0-----:R-:W-:-:S05]  /*22a550*/  PRMT R24, R7, 0x7772, RZ ;  /* 0x0000777207187816 */ /* 0x001fca00000000ff */
        /* <DEDUP_REMOVED lines=8> */
[----:B---3--:R0:W-:Y:S02]  /*22a5e0*/  @P5 STG.E.U8 desc[UR4][R18.64], R24 ;  /* 0x0000001812005986 */ /* 0x0081e4000c101104 */
[----:B0-----:R-:W-:Y:S02]  /*22a5f0*/  PRMT R24, R20, 0x7773, RZ ;  /* 0x0000777314187816 */ /* 0x001fe400000000ff */
[----:B------:R-:W2:Y:S04]  /*22a600*/  LDL.LU.64 R18, [R1+0xa30] ;  /* 0x000a300001127983 */ /* 0x000ea80000300a00 */
[----:B------:R-:W3:Y:S04]  /*22a610*/  LDL.LU.64 R4, [R1+0xa28] ;  /* 0x000a280001047983 */ /* 0x000ee80000300a00 */
[----:B------:R-:W3:Y:S04]  /*22a620*/  LDL.LU.64 R6, [R1+0xa20] ;  /* 0x000a200001067983 */ /* 0x000ee80000300a00 */
[----:B----4-:R0:W-:Y:S04]  /*22a630*/  @P6 STG.E.U8 desc[UR4][R22.64], R24 ;  /* 0x0000001816006986 */ /* 0x0101e8000c101104 */
[----:B0-----:R-:W4:Y:S01]  /*22a640*/  LDL.LU R23, [R1+0x6c8] ;  /* 0x0006c80001177983 */ /* 0x001f220000300800 */
[----:B------:R-:W-:-:S03]  /*22a650*/  LOP3.LUT P3, RZ, R11, 0x20, RZ, 0xc0, !PT ;  /* 0x000000200bff7812 */ /* 0x000fc6000786c0ff */
[----:B------:R-:W3:Y:S04]  /*22a660*/  LDL.LU.64 R8, [R1+0x9e8] ;  /* 0x0009e80001087983 */ /* 0x000ee80000300a00 */
[----:B------:R-:W3:Y:S04]  /*22a670*/  LDL.LU.64 R14, [R1+0xa50] ;  /* 0x000a5000010e7983 */ /* 0x000ee80000300a00 */
[----:B------:R-:W3:Y:S04]  /*22a680*/  LDL.LU R2, [R1+0x6fc] ;  /* 0x0006fc0001027983 */ /* 0x000ee80000300800 */
[----:B------:R-:W3:Y:S01]  /*22a690*/  LDL.LU.64 R16, [R1+0xa90] ;  /* 0x000a900001107983 */ /* 0x000ee20000300a00 */
[----:B------:R-:W-:-:S02]  /*22a6a0*/  LOP3.LUT P4, RZ, R11, 0x40, RZ, 0xc0, !PT ;  /* 0x000000400bff7812 */ /* 0x000fc4000788c0ff */
[----:B----4-:R-:W-:-:S05]  /*22a6b0*/  PRMT R24, R23, 0x7770, RZ ;  /* 0x0000777017187816 */ /* 0x010fca00000000ff */
[----:B--2---:R0:W-:Y:S04]  /*22a6c0*/  @P3 STG.E.U8 desc[UR4][R18.64], R24 ;  /* 0x0000001812003986 */ /* 0x0041e8000c101104 */
[----:B0-----:R-:W2:Y:S04]  /*22a6d0*/  LDL.LU.64 R18, [R1+0xa88] ;  /* 0x000a880001127983 */ /* 0x001ea80000300a00 */
[----:B------:R-:W4:Y:S01]  /*22a6e0*/  LDL.LU R20, [R1+0x6ec] ;  /* 0x0006ec0001147983 */ /* 0x000f220000300800 */
[----:B------:R-:W-:Y:S02]  /*22a6f0*/  LOP3.LUT P5, RZ, R11, 0x80, RZ, 0xc0, !PT ;  /* 0x000000800bff7812 */ /* 0x000fe400078ac0ff */
[----:B------:R-:W-:-:S05]  /*22a700*/  PRMT R24, R23, 0x7771, RZ ;  /* 0x0000777117187816 */ /* 0x000fca00000000ff */
[----:B---3--:R0:W-:Y:S02]  /*22a710*/  @P4 STG.E.U8 desc[UR4][R4.64], R24 ;  /* 0x0000001804004986 */ /* 0x0081e4000c101104 */
[----:B0-----:R-:W-:-:S05]  /*22a720*/  PRMT R24, R23, 0x7772, RZ ;  /* 0x0000777217187816 */ /* 0x001fca00000000ff */
[----:B------:R0:W-:Y:S02]  /*22a730*/  @P5 STG.E.U8 desc[UR4][R6.64], R24 ;  /* 0x0000001806005986 */ /* 0x0001e4000c101104 */
[----:B0-----:R-:W-:Y:S02]  /*22a740*/  PRMT R24, R23, 0x7773, RZ ;  /* 0x0000777317187816 */ /* 0x001fe400000000ff */
[----:B----4-:R0:W-:Y:S04]  /*22a750*/  STL.64 [R1+0x7c50], R20 ;  /* 0x007c501401007387 */ /* 0x0101e80000100a00 */
[----:B0-----:R-:W3:Y:S04]  /*22a760*/  LDL.LU.64 R20, [R1+0xa80] ;  /* 0x000a800001147983 */ /* 0x001ee80000300a00 */
[----:B------:R-:W4:Y:S01]  /*22a770*/  LDL.LU.64 R22, [R1+0xa58] ;  /* 0x000a580001167983 */ /* 0x000f220000300a00 */
        /* <DEDUP_REMOVED lines=17> */
[----:B----4-:R0:W-:Y:S04]  /*22a890*/  STL.64 [R1+0x7c40], R22 ;  /* 0x007c401601007387 */ /* 0x0101e80000100a00 */
[----:B0-----:R-:W4:Y:S06]  /*22a8a0*/  LDL.LU.64 R22, [R1+0xa70] ;  /* 0x000a700001167983 */ /* 0x001f2c0000300a00 */
[----:B------:R-:W-:-:S02]  /*22a8b0*/  @P0 LOP3.LUT R12, R12, 0x80, RZ, 0xfc, !PT ;  /* 0x000000800c0c0812 */ /* 0x000fc400078efcff */
[C---:B------:R-:W-:Y:S02]  /*22a8c0*/  LOP3.LUT P0, RZ, R11.reuse, 0x1000, RZ, 0xc0, !PT ;  /* 0x000010000bff7812 */ /* 0x040fe4000780c0ff */
[----:B------:R-:W-:Y:S02]  /*22a8d0*/  LOP3.LUT R12, R12, 0xfffffeff, RZ, 0xc0, !PT ;  /* 0xfffffeff0c0c7812 */ /* 0x000fe400078ec0ff */
[----:B------:R-:W-:-:S09]  /*22a8e0*/  LOP3.LUT P6, RZ, R11, 0x100, RZ, 0xc0, !PT ;  /* 0x000001000bff7812 */ /* 0x000fd200078cc0ff */
[----:B------:R-:W-:Y:S02]  /*22a8f0*/  @P0 LOP3.LUT R12, R12, 0x100, RZ, 0xfc, !PT ;  /* 0x000001000c0c0812 */ /* 0x000fe400078efcff */
[----:B------:R-:W-:Y:S02]  /*22a900*/  LOP3.LUT P0, RZ, R11, 0x800, RZ, 0xc0, !PT ;  /* 0x000008000bff7812 */ /* 0x000fe4000780c0ff */
[----:B------:R-:W-:Y:S01]  /*22a910*/  LOP3.LUT R12, R12, 0xfffffdff, RZ, 0xc0, !PT ;  /* 0xfffffdff0c0c7812 */ /* 0x000fe200078ec0ff */
[----:B------:R0:W-:Y:S10]  /*22a920*/  @P6 STG.E.U8 desc[UR4][R8.64], R24 ;  /* 0x0000001808006986 */ /* 0x0001f4000c101104 */
[----:B------:R-:W-:-:S02]  /*22a930*/  @P0 LOP3.LUT R12, R12, 0x200, RZ, 0xfc, !PT ;  /* 0x000002000c0c0812 */ /* 0x000fc400078efcff */
[----:B------:R-:W-:Y:S02]  /*22a940*/  LOP3.LUT P0, RZ, R11, 0x200, RZ, 0xc0, !PT ;  /* 0x000002000bff7812 */ /* 0x000fe4000780c0ff */
[----:B0-----:R-:W-:-:S11]  /*22a950*/  PRMT R24, R2, 0x7770, RZ ;  /* 0x0000777002187816 */ /* 0x001fd600000000ff */
[----:B------:R0:W-:Y:S01]  /*22a960*/  @P0 STG.E.U8 desc[UR4][R14.64], R24 ;  /* 0x000000180e000986 */ /* 0x0001e2000c101104 */
[----:B------:R-:W-:Y:S02]  /*22a970*/  LOP3.LUT P0, RZ, R12, 0x200, RZ, 0xc0, !PT ;  /* 0x000002000cff7812 */ /* 0x000fe4000780c0ff */
[----:B0-----:R-:W-:-:S11]  /*22a980*/  PRMT R24, R2, 0x7771, RZ ;  /* 0x0000777102187816 */ /* 0x001fd600000000ff */
[----:B------:R0:W-:Y:S01]  /*22a990*/  @P0 STG.E.U8 desc[UR4][R16.64], R24 ;  /* 0x0000001810000986 */ /* 0x0001e2000c101104 */
[----:B------:R-:W-:Y:S02]  /*22a9a0*/  LOP3.LUT P0, RZ, R12, 0x100, RZ, 0xc0, !PT ;  /* 0x000001000cff7812 */ /* 0x000fe4000780c0ff */
[----:B0-----:R-:W-:-:S11]  /*22a9b0*/  PRMT R24, R2, 0x7772, RZ ;  /* 0x0000777202187816 */ /* 0x001fd600000000ff */
[----:B--2---:R0:W-:Y:S01]  /*22a9c0*/  @P0 STG.E.U8 desc[UR4][R18.64], R24 ;  /* 0x0000001812000986 */ /* 0x0041e2000c101104 */
[----:B------:R-:W-:Y:S02]  /*22a9d0*/  LOP3.LUT P0, RZ, R12, 0x80, RZ, 0xc0, !PT ;  /* 0x000000800cff7812 */ /* 0x000fe4000780c0ff */
[----:B0-----:R-:W-:-:S11]  /*22a9e0*/  PRMT R24, R2, 0x7773, RZ ;  /* 0x0000777302187816 */ /* 0x001fd600000000ff */
[----:B---3--:R-:W-:Y:S04]  /*22a9f0*/  @P0 STG.E.U8 desc[UR4][R20.64], R24 ;  /* 0x0000001814000986 */ /* 0x008fe8000c101104 */
[----:B----4-:R0:W-:Y:S04]  /*22aa00*/  STL.64 [R1+0x7c48], R22 ;  /* 0x007c481601007387 */ /* 0x0101e80000100a00 */
[----:B0-----:R-:W2:Y:S04]  /*22aa10*/  LDL.LU.64 R22, [R1+0xa78] ;  /* 0x000a780001167983 */ /* 0x001ea80000300a00 */
[----:B------:R-:W3:Y:S04]  /*22aa20*/  LDL.LU.64 R26, [R1+0xab0] ;  /* 0x000ab000011a7983 */ /* 0x000ee80000300a00 */
[----:B------:R-:W4:Y:S04]  /*22aa30*/  LDL.LU.64 R28, [R1+0xa98] ;  /* 0x000a9800011c7983 */ /* 0x000f280000300a00 */
[----:B------:R-:W4:Y:S04]  /*22aa40*/  LDL.LU.64 R4, [R1+0xaf0] ;  /* 0x000af00001047983 */ /* 0x000f280000300a00 */
[----:B------:R-:W4:Y:S04]  /*22aa50*/  LDL.LU.64 R6, [R1+0xad8] ;  /* 0x000ad80001067983 */ /* 0x000f280000300a00 */
[----:B------:R-:W4:Y:S04]  /*22aa60*/  LDL.LU.64 R8, [R1+0xad0] ;  /* 0x000ad00001087983 */ /* 0x000f280000300a00 */
[----:B------:R-:W4:Y:S04]  /*22aa70*/  LDL.LU R3, [R1+0x6cc] ;  /* 0x0006cc0001037983 */ /* 0x000f280000300800 */
[----:B------:R-:W4:Y:S04]  /*22aa80*/  LDL.LU.64 R14, [R1+0xac8] ;  /* 0x000ac800010e7983 */ /* 0x000f280000300a00 */
[----:B------:R-:W4:Y:S04]  /*22aa90*/  LDL.LU.64 R16, [R1+0xac0] ;  /* 0x000ac00001107983 */ /* 0x000f280000300a00 */
[----:B------:R-:W4:Y:S04]  /*22aaa0*/  LDL.LU.64 R18, [R1+0xab8] ;  /* 0x000ab80001127983 */ /* 0x000f280000300a00 */
[----:B------:R-:W2:Y:S01]  /*22aab0*/  LDL.LU.64 R20, [R1+0x7c50] ;  /* 0x007c500001147983 */ /* 0x000ea20000300a00 */
[----:B------:R-:W-:-:S02]  /*22aac0*/  LOP3.LUT P0, RZ, R12, 0x40, RZ, 0xc0, !PT ;  /* 0x000000400cff7812 */ /* 0x000fc4000780c0ff */
[----:B--2---:R-:W-:-:S11]  /*22aad0*/  PRMT R24, R20, 0x7770, RZ ;  /* 0x0000777014187816 */ /* 0x004fd600000000ff */
[----:B------:R0:W-:Y:S04]  /*22aae0*/  @P0 STG.E.U8 desc[UR4][R22.64], R24 ;  /* 0x0000001816000986 */ /* 0x0001e8000c101104 */
[----:B0-----:R-:W2:Y:S01]  /*22aaf0*/  LDL.LU.64 R22, [R1+0x7c48] ;  /* 0x007c480001167983 */ /* 0x001ea20000300a00 */
[----:B------:R-:W-:Y:S02]  /*22ab00*/  LOP3.LUT P0, RZ, R12, 0x20, RZ, 0xc0, !PT ;  /* 0x000000200cff7812 */ /* 0x000fe4000780c0ff */
        /* <DEDUP_REMOVED lines=9> */
[----:B------:R-:W-:-:S09]  /*22aba0*/  LOP3.LUT P1, RZ, R11, 0x80000, RZ, 0xc0, !PT ;  /* 0x000800000bff7812 */ /* 0x000fd2000782c0ff */
[----:B---3--:R2:W-:Y:S01]  /*22abb0*/  @P0 STG.E.U8 desc[UR4][R26.64], R24 ;  /* 0x000000181a000986 */ /* 0x0085e2000c101104 */
[----:B------:R-:W-:Y:S02]  /*22abc0*/  LOP3.LUT P0, RZ, R12, 0x4, RZ, 0xc0, !PT ;  /* 0x000000040cff7812 */ /* 0x000fe4000780c0ff */
[C---:B------:R-:W-:Y:S02]  /*22abd0*/  LOP3.LUT P2, RZ, R11.reuse, 0x100000, RZ, 0xc0, !PT ;  /* 0x001000000bff7812 */ /* 0x040fe4000784c0ff */
[C---:B------:R-:W-:Y:S02]  /*22abe0*/  LOP3.LUT P3, RZ, R11.reuse, 0x200000, RZ, 0xc0, !PT ;  /* 0x002000000bff7812 */ /* 0x040fe4000786c0ff */
[C---:B------:R-:W-:Y:S02]  /*22abf0*/  LOP3.LUT P4, RZ, R11.reuse, 0x400000, RZ, 0xc0, !PT ;  /* 0x004000000bff7812 */ /* 0x040fe4000788c0ff */
[C---:B------:R-:W-:Y:S02]  /*22ac00*/  LOP3.LUT P5, RZ, R11.reuse, 0x800000, RZ, 0xc0, !PT ;  /* 0x008000000bff7812 */ /* 0x040fe400078ac0ff */
[----:B------:R-:W-:-:S02]  /*22ac10*/  LOP3.LUT P6, RZ, R11, 0x1000000, RZ, 0xc0, !PT ;  /* 0x010000000bff7812 */ /* 0x000fc400078cc0ff */
[----:B--2---:R-:W-:-:S05]  /*22ac20*/  PRMT R24, R23, 0x7770, RZ ;  /* 0x0000777017187816 */ /* 0x004fca00000000ff */
[----:B----4-:R0:W-:Y:S02]  /*22ac30*/  @P0 STG.E.U8 desc[UR4][R28.64], R24 ;  /* 0x000000181c000986 */ /* 0x0101e4000c101104 */
[----:B0-----:R-:W-:-:S05]  /*22ac40*/  PRMT R24, R23, 0x7771, RZ ;  /* 0x0000777117187816 */ /* 0x001fca00000000ff */
[----:B------:R0:W-:Y:S02]  /*22ac50*/  @P1 STG.E.U8 desc[UR4][R4.64], R24 ;  /* 0x0000001804001986 */ /* 0x0001e4000c101104 */
[----:B0-----:R-:W-:-:S05]  /*22ac60*/  PRMT R24, R23, 0x7772, RZ ;  /* 0x0000777217187816 */ /* 0x001fca00000000ff */
[----:B------:R0:W-:Y:S02]  /*22ac70*/  @P2 STG.E.U8 desc[UR4][R6.64], R24 ;  /* 0x0000001806002986 */ /* 0x0001e4000c101104 */
[----:B0-----:R-:W-:Y:S02]  /*22ac80*/  PRMT R24, R23, 0x7773, RZ ;  /* 0x0000777317187816 */ /* 0x001fe400000000ff */
[----:B------:R-:W2:Y:S04]  /*22ac90*/  LDL.LU R23, [R1+0x7c30] ;  /* 0x007c300001177983 */ /* 0x000ea80000300800 */
[----:B------:R0:W-:Y:S02]  /*22aca0*/  @P3 STG.E.U8 desc[UR4][R8.64], R24 ;  /* 0x0000001808003986 */ /* 0x0001e4000c101104 */
[----:B0-----:R-:W-:-:S05]  /*22acb0*/  PRMT R24, R3, 0x7770, RZ ;  /* 0x0000777003187816 */ /* 0x001fca00000000ff */
[----:B------:R0:W-:Y:S02]  /*22acc0*/  @P4 STG.E.U8 desc[UR4][R14.64], R24 ;  /* 0x000000180e004986 */ /* 0x0001e4000c101104 */
[----:B0-----:R-:W-:-:S05]  /*22acd0*/  PRMT R24, R3, 0x7771, RZ ;  /* 0x0000777103187816 */ /* 0x001fca00000000ff */
[----:B------:R0:W-:Y:S02]  /*22ace0*/  @P5 STG.E.U8 desc[UR4][R16.64], R24 ;  /* 0x0000001810005986 */ /* 0x0001e4000c101104 */
[----:B0-----:R-:W-:Y:S02]  /*22acf0*/  PRMT R24, R3, 0x7772, RZ ;  /* 0x0000777203187816 */ /* 0x001fe400000000ff */
[----:B------:R-:W3:Y:S04]  /*22ad00*/  LDL.LU.64 R16, [R1+0xaf8] ;  /* 0x000af80001107983 */ /* 0x000ee80000300a00 */
[----:B------:R0:W-:Y:S04]  /*22ad10*/  @P6 STG.E.U8 desc[UR4][R18.64], R24 ;  /* 0x0000001812006986 */ /* 0x0001e8000c101104 */
[----:B0-----:R-:W4:Y:S04]  /*22ad20*/  LDL.LU.64 R18, [R1+0xb00] ;  /* 0x000b000001127983 */ /* 0x001f280000300a00 */
[----:B------:R-:W4:Y:S04]  /*22ad30*/  LDL.LU.64 R4, [R1+0xb40] ;  /* 0x000b400001047983 */ /* 0x000f280000300a00 */
[----:B------:R-:W4:Y:S04]  /*22ad40*/  LDL.LU.64 R6, [R1+0xb38] ;  /* 0x000b380001067983 */ /* 0x000f280000300a00 */
[----:B------:R-:W4:Y:S01]  /*22ad50*/  LDL.LU R20, [R1+0x6b0] ;  /* 0x0006b00001147983 */ /* 0x000f220000300800 */
[----:B------:R-:W-:-:S02]  /*22ad60*/  LOP3.LUT R13, R13, 0xfbffffff, RZ, 0xc0, !PT ;  /* 0xfbffffff0d0d7812 */ /* 0x000fc400078ec0ff */
[C---:B------:R-:W-:Y:S02]  /*22ad70*/  LOP3.LUT P3, RZ, R11.reuse, 0x2000000, RZ, 0xc0, !PT ;  /* 0x020000000bff7812 */ /* 0x040fe4000786c0ff */
[----:B------:R-:W-:Y:S02]  /*22ad80*/  LOP3.LUT R12, R12, 0xfffffffe, RZ, 0xc0, !PT ;  /* 0xfffffffe0c0c7812 */ /* 0x000fe400078ec0ff */
[----:B------:R-:W-:Y:S02]  /*22ad90*/  LOP3.LUT P4, RZ, R11, 0x4000000, RZ, 0xc0, !PT ;  /* 0x040000000bff7812 */ /* 0x000fe4000788c0ff */
[----:B------:R-:W-:Y:S01]  /*22ada0*/  PRMT R24, R3, 0x7773, RZ ;  /* 0x0000777303187816 */ /* 0x000fe200000000ff */
[----:B------:R-:W4:Y:S04]  /*22adb0*/  LDL.LU.64 R8, [R1+0xb30] ;  /* 0x000b300001087983 */ /* 0x000f280000300a00 */
[----:B------:R-:W4:Y:S04]  /*22adc0*/  LDL.LU.64 R14, [R1+0xb28] ;  /* 0x000b2800010e7983 */ /* 0x000f280000300a00 */
[----:B------:R-:W4:Y:S04]  /*22add0*/  LDL.LU R0, [R1+0x6a0] ;  /* 0x0006a00001007983 */ /* 0x000f280000300800 */
[----:B------:R-:W-:Y:S04]  /*22ade0*/  STL [R1+0x79d8], R11 ;  /* 0x0079d80b01007387 */ /* 0x000fe80000100800 */
[----:B------:R-:W-:Y:S01]  /*22adf0*/  STL [R1+0x7a9c], R10 ;  /* 0x007a9c0a01007387 */ /* 0x000fe20000100800 */
[----:B------:R-:W-:-:S02]  /*22ae00*/  LOP3.LUT P5, RZ, R11, 0x8000000, RZ, 0xc0, !PT ;  /* 0x080000000bff7812 */ /* 0x000fc400078ac0ff */
[----:B------:R-:W-:Y:S02]  /*22ae10*/  LOP3.LUT P6, RZ, R11, 0x10000000, RZ, 0xc0, !PT ;  /* 0x100000000bff7812 */ /* 0x000fe400078cc0ff */
[----:B--2---:R-:W-:-:S13]  /*22ae20*/  LOP3.LUT P0, RZ, R23, 0x20, RZ, 0xc0, !PT ;  /* 0x0000002017ff7812 */ /* 0x004fda000780c0ff */
        /* <DEDUP_REMOVED lines=16> */
[----:B------:R-:W-:Y:S01]  /*22af30*/  LOP3.LUT P0, RZ, R11, 0x80000000, RZ, 0xc0, !PT ;  /* 0x800000000bff7812 */ /* 0x000fe2000780c0ff */
[----:B---3--:R4:W-:-:S12]  /*22af40*/  @P3 STG.E.U8 desc[UR4][R16.64], R24 ;  /* 0x0000001810003986 */ /* 0x0089d8000c101104 */
[----:B------:R-:W-:Y:S02]  /*22af50*/  @P0 LOP3.LUT R12, R12, 0x1, RZ, 0xfc, !PT ;  /* 0x000000010c0c0812 */ /* 0x000fe400078efcff */
[----:B------:R-:W-:Y:S02]  /*22af60*/  LOP3.LUT P0, RZ, R11, 0x40000000, RZ, 0xc0, !PT ;  /* 0x400000000bff7812 */ /* 0x000fe4000780c0ff */
[----:B----4-:R-:W-:Y:S01]  /*22af70*/  PRMT R24, R20, 0x7770, RZ ;  /* 0x0000777014187816 */ /* 0x010fe200000000ff */
[----:B------:R-:W2:Y:S01]  /*22af80*/  LDL.LU.64 R16, [R1+0xb20] ;  /* 0x000b200001107983 */ /* 0x000ea20000300a00 */
[----:B------:R-:W-:-:S03]  /*22af90*/  LOP3.LUT R12, R12, 0xfffffffd, RZ, 0xc0, !PT ;  /* 0xfffffffd0c0c7812 */ /* 0x000fc600078ec0ff */
[----:B------:R0:W-:Y:S06]  /*22afa0*/  @P4 STG.E.U8 desc[UR4][R18.64], R24 ;  /* 0x0000001812004986 */ /* 0x0001ec000c101104 */
[----:B------:R-:W-:Y:S02]  /*22afb0*/  @P0 LOP3.LUT R12, R12, 0x2, RZ, 0xfc, !PT ;  /* 0x000000020c0c0812 */ /* 0x000fe400078efcff */
[----:B------:R-:W-:Y:S01]  /*22afc0*/  LOP3.LUT P0, RZ, R11, 0x20000000, RZ, 0xc0, !PT ;  /* 0x200000000bff7812 */ /* 0x000fe2000780c0ff */
[----:B0-----:R-:W3:Y:S04]  /*22afd0*/  LDL.LU R18, [R1+0x690] ;  /* 0x0006900001127983 */ /* 0x001ee80000300800 */
[----:B------:R-:W4:Y:S04]  /*22afe0*/  LDL.LU.64 R10, [R1+0xb98] ;  /* 0x000b9800010a7983 */ /* 0x000f280000300a00 */
[----:B----4-:R0:W-:Y:S04]  /*22aff0*/  STL.64 [R1+0x7c20], R10 ;  /* 0x007c200a01007387 */ /* 0x0101e80000100a00 */
[----:B0-----:R-:W4:Y:S01]  /*22b000*/  LDL.LU.64 R10, [R1+0xb50] ;  /* 0x000b5000010a7983 */ /* 0x001f220000300a00 */
[----:B------:R-:W-:-:S05]  /*22b010*/  PRMT R24, R20, 0x7771, RZ ;  /* 0x0000777114187816 */ /* 0x000fca00000000ff */
[----:B------:R0:W-:Y:S02]  /*22b020*/  @P5 STG.E.U8 desc[UR4][R4.64], R24 ;  /* 0x0000001804005986 */ /* 0x0001e4000c101104 */
[----:B0-----:R-:W-:-:S05]  /*22b030*/  PRMT R24, R20, 0x7772, RZ ;  /* 0x0000777214187816 */ /* 0x001fca00000000ff */
[----:B------:R0:W-:Y:S02]  /*22b040*/  @P6 STG.E.U8 desc[UR4][R6.64], R24 ;  /* 0x0000001806006986 */ /* 0x0001e4000c101104 */
[----:B0-----:R-:W-:-:S05]  /*22b050*/  PRMT R24, R20, 0x7773, RZ ;  /* 0x0000777314187816 */ /* 0x001fca00000000ff */
[----:B------:R-:W-:Y:S04]  /*22b060*/  @P0 STG.E.U8 desc[UR4][R8.64], R24 ;  /* 0x0000001808000986 */ /* 0x000fe8000c101104 */
[----:B----4-:R0:W-:Y:S04]  /*22b070*/  STL.64 [R1+0x7c28], R10 ;  /* 0x007c280a01007387 */ /* 0x0101e80000100a00 */
[----:B0-----:R-:W4:Y:S01]  /*22b080*/  LDL.LU.64 R10, [R1+0xb08] ;  /* 0x000b0800010a7983 */ /* 0x001f220000300a00 */
[----:B------:R-:W-:Y:S02]  /*22b090*/  LOP3.LUT P0, RZ, R12, 0x2, RZ, 0xc0, !PT ;  /* 0x000000020cff7812 */ /* 0x000fe4000780c0ff */
[----:B------:R-:W-:Y:S01]  /*22b0a0*/  PRMT R24, R0, 0x7770, RZ ;  /* 0x0000777000187816 */ /* 0x000fe200000000ff */
[----:B------:R-:W3:Y:S04]  /*22b0b0*/  LDL.LU.64 R26, [R1+0xb90] ;  /* 0x000b9000011a7983 */ /* 0x000ee80000300a00 */
[----:B------:R-:W3:Y:S04]  /*22b0c0*/  LDL.LU R20, [R1+0x680] ;  /* 0x0006800001147983 */ /* 0x000ee80000300800 */
[----:B------:R-:W3:Y:S04]  /*22b0d0*/  LDL.LU.64 R28, [R1+0xb88] ;  /* 0x000b8800011c7983 */ /* 0x000ee80000300a00 */
[----:B------:R-:W3:Y:S04]  /*22b0e0*/  LDL.LU.64 R2, [R1+0xb80] ;  /* 0x000b800001027983 */ /* 0x000ee80000300a00 */
[----:B------:R-:W3:Y:S04]  /*22b0f0*/  LDL.LU.64 R4, [R1+0xb68] ;  /* 0x000b680001047983 */ /* 0x000ee80000300a00 */
[----:B------:R-:W3:Y:S04]  /*22b100*/  LDL.LU.64 R6, [R1+0xb60] ;  /* 0x000b600001067983 */ /* 0x000ee80000300a00 */
[----:B------:R-:W3:Y:S04]  /*22b110*/  LDL.LU.64 R8, [R1+0xb58] ;  /* 0x000b580001087983 */ /* 0x000ee80000300a00 */
[----:B------:R0:W-:Y:S01]  /*22b120*/  @P0 STG.E.U8 desc[UR4][R14.64], R24 ;  /* 0x000000180e000986 */ /* 0x0001e2000c101104 */
[----:B------:R-:W-:-:S02]  /*22b130*/  LOP3.LUT P0, RZ, R12, 0x1, RZ, 0xc0, !PT ;  /* 0x000000010cff7812 */ /* 0x000fc4000780c0ff */
[----:B------:R-:W-:Y:S01]  /*22b140*/  PRMT R12, R0, 0x7771, RZ ;  /* 0x00007771000c7816 */ /* 0x000fe200000000ff */
[----:B0-----:R-:W3:Y:S10]  /*22b150*/  LDL.LU.64 R14, [R1+0xba0] ;  /* 0x000ba000010e7983 */ /* 0x001ef40000300a00 */
[----:B--2---:R0:W-:Y:S01]  /*22b160*/  @P0 STG.E.U8 desc[UR4][R16.64], R12 ;  /* 0x0000000c10000986 */ /* 0x0041e2000c101104 */
[----:B------:R-:W-:-:S03]  /*22b170*/  LOP3.LUT P0, RZ, R13, 0x80000000, RZ, 0xc0, !PT ;  /* 0x800000000dff7812 */ /* 0x000fc6000780c0ff */
[----:B------:R-:W2:Y:S04]  /*22b180*/  LDL.LU R19, [R1+0x6b4] ;  /* 0x0006b40001137983 */ /* 0x000ea80000300800 */
[----:B------:R1:W-:Y:S01]  /*22b190*/  STL [R1+0x743c], R25 ;  /* 0x00743c1901007387 */ /* 0x0003e20000100800 */
[----:B0-----:R-:W-:-:S03]  /*22b1a0*/  PRMT R12, R0, 0x7772, RZ ;  /* 0x00007772000c7816 */ /* 0x001fc600000000ff */
[----:B-1----:R-:W2:Y:S04]  /*22b1b0*/  LDL.LU.64 R24, [R1+0xb48] ;  /* 0x000b480001187983 */ /* 0x002ea80000300a00 */
[----:B------:R-:W2:Y:S04]  /*22b1c0*/  LDL.LU.64 R16, [R1+0xbf0] ;  /* 0x000bf00001107983 */ /* 0x000ea80000300a00 */
[----:B----4-:R0:W-:Y:S04]  /*22b1d0*/  @P0 STG.E.U8 desc[UR4][R10.64], R12 ;  /* 0x0000000c0a000986 */ /* 0x0101e8000c101104 */
[----:B0-----:R-:W4:Y:S01]  /*22b1e0*/  LDL.LU.64 R10, [R1+0x7c28] ;  /* 0x007c2800010a7983 */ /* 0x001f220000300a00 */
[----:B------:R-:W-:-:S02]  /*22b1f0*/  LOP3.LUT P0, RZ, R13, 0x40000000, RZ, 0xc0, !PT ;  /* 0x400000000dff7812 */ /* 0x000fc4000780c0ff */
[----:B------:R-:W-:-:S11]  /*22b200*/  PRMT R12, R0, 0x7773, RZ ;  /* 0x00007773000c7816 */ /* 0x000fd600000000ff */
[----:B----4-:R0:W-:Y:S04]  /*22b210*/  @P0 STG.E.U8 desc[UR4][R10.64], R12 ;  /* 0x0000000c0a000986 */ /* 0x0101e8000c101104 */
[----:B0-----:R-:W4:Y:S01]  /*22b220*/  LDL.LU.64 R10, [R1+0x7c20] ;  /* 0x007c2000010a7983 */ /* 0x001f220000300a00 */
[----:B------:R-:W-:Y:S02]  /*22b230*/  LOP3.LUT P0, RZ, R13, 0x20000000, RZ, 0xc0, !PT ;  /* 0x200000000dff7812 */ /* 0x000fe4000780c0ff */
[----:B---3--:R-:W-:-:S11]  /*22b240*/  PRMT R12, R18, 0x7770, RZ ;  /* 0x00007770120c7816 */ /* 0x008fd600000000ff */
[----:B--2---:R0:W-:Y:S01]  /*22b250*/  @P0 STG.E.U8 desc[UR4][R24.64], R12 ;  /* 0x0000000c18000986 */ /* 0x0041e2000c101104 */
[----:B------:R-:W-:Y:S02]  /*22b260*/  LOP3.LUT P0, RZ, R13, 0x10000000, RZ, 0xc0, !PT ;  /* 0x100000000dff7812 */ /* 0x000fe4000780c0ff */
[----:B0-----:R-:W-:Y:S02]  /*22b270*/  PRMT R12, R18, 0x7771, RZ ;  /* 0x00007771120c7816 */ /* 0x001fe400000000ff */
[----:B------:R-:W-:-:S09]  /*22b280*/  LOP3.LUT P1, RZ, R23, 0x40, RZ, 0xc0, !PT ;  /* 0x0000004017ff7812 */ /* 0x000fd2000782c0ff */
[----:B----4-:R0:W-:Y:S01]  /*22b290*/  @P0 STG.E.U8 desc[UR4][R10.64], R12 ;  /* 0x0000000c0a000986 */ /* 0x0101e2000c101104 */
[----:B------:R-:W-:Y:S02]  /*22b2a0*/  LOP3.LUT P0, RZ, R13, 0x8000000, RZ, 0xc0, !PT ;  /* 0x080000000dff7812 */ /* 0x000fe4000780c0ff */
[----:B0-----:R-:W-:-:S11]  /*22b2b0*/  PRMT R12, R18, 0x7772, RZ ;  /* 0x00007772120c7816 */ /* 0x001fd600000000ff */
[----:B------:R0:W-:Y:S01]  /*22b2c0*/  @P0 STG.E.U8 desc[UR4][R26.64], R12 ;  /* 0x0000000c1a000986 */ /* 0x0001e2000c101104 */
[----:B------:R-:W-:Y:S02]  /*22b2d0*/  LOP3.LUT P0, RZ, R13, 0x4000000, RZ, 0xc0, !PT ;  /* 0x040000000dff7812 */ /* 0x000fe4000780c0ff */
[----:B0-----:R-:W-:-:S11]  /*22b2e0*/  PRMT R12, R18, 0x7773, RZ ;  /* 0x00007773120c7816 */ /* 0x001fd600000000ff */
[----:B------:R0:W-:Y:S02]  /*22b2f0*/  @P0 STG.E.U8 desc[UR4][R28.64], R12 ;  /* 0x0000000c1c000986 */ /* 0x0001e4000c101104 */
[----:B0-----:R-:W-:-:S05]  /*22b300*/  PRMT R12, R20, 0x7770, RZ ;  /* 0x00007770140c7816 */ /* 0x001fca00000000ff */
[----:B------:R0:W-:Y:S04]  /*22b310*/  @P1 STG.E.U8 desc[UR4][R2.64], R12 ;  /* 0x0000000c02001986 */ /* 0x0001e8000c101104 */
[----:B0-----:R-:W2:Y:S01]  /*22b320*/  LDL.LU.64 R2, [R1+0xbd8] ;  /* 0x000bd80001027983 */ /* 0x001ea20000300a00 */
[C---:B------:R-:W-:Y:S02]  /*22b330*/  LOP3.LUT P2, RZ, R23.reuse, 0x80, RZ, 0xc0, !PT ;  /* 0x0000008017ff7812 */ /* 0x040fe4000784c0ff */
[C---:B------:R-:W-:Y:S02]  /*22b340*/  LOP3.LUT P3, RZ, R23.reuse, 0x100, RZ, 0xc0, !PT ;  /* 0x0000010017ff7812 */ /* 0x040fe4000786c0ff */
[----:B------:R-:W-:Y:S02]  /*22b350*/  PRMT R12, R20, 0x7771, RZ ;  /* 0x00007771140c7816 */ /* 0x000fe400000000ff */
[----:B------:R-:W-:-:S02]  /*22b360*/  LOP3.LUT P4, RZ, R23, 0x200, RZ, 0xc0, !PT ;  /* 0x0000020017ff7812 */ /* 0x000fc4000788c0ff */
[----:B------:R-:W-:-:S05]  /*22b370*/  LOP3.LUT P5, RZ, R23, 0x400, RZ, 0xc0, !PT ;  /* 0x0000040017ff7812 */ /* 0x000fca00078ac0ff */
[----:B------:R0:W-:Y:S01]  /*22b380*/  @P2 STG.E.U8 desc[UR4][R4.64], R12 ;  /* 0x0000000c04002986 */ /* 0x0001e2000c101104 */
[C---:B------:R-:W-:Y:S02]  /*22b390*/  LOP3.LUT P6, RZ, R23.reuse, 0x800, RZ, 0xc0, !PT ;  /* 0x0000080017ff7812 */ /* 0x040fe400078cc0ff */
[C---:B0-----:R-:W-:Y:S01]  /*22b3a0*/  PRMT R12, R20.reuse, 0x7772, RZ ;  /* 0x00007772140c7816 */ /* 0x041fe200000000ff */
[----:B------:R-:W3:Y:S04]  /*22b3b0*/  LDL.LU.64 R4, [R1+0xbd0] ;  /* 0x000bd00001047983 */ /* 0x000ee80000300a00 */
[----:B------:R0:W-:Y:S01]  /*22b3c0*/  @P3 STG.E.U8 desc[UR4][R6.64], R12 ;  /* 0x0000000c06003986 */ /* 0x0001e2000c101104 */
[----:B------:R-:W-:Y:S02]  /*22b3d0*/  LOP3.LUT P3, RZ, R23, 0x1000, RZ, 0xc0, !PT ;  /* 0x0000100017ff7812 */ /* 0x000fe4000786c0ff */
[----:B0-----:R-:W-:Y:S01]  /*22b3e0*/  PRMT R12, R20, 0x7773, RZ ;  /* 0x00007773140c7816 */ /* 0x001fe200000000ff */
[----:B------:R-:W4:Y:S04]  /*22b3f0*/  LDL.LU.64 R6, [R1+0xbc8] ;  /* 0x000bc80001067983 */ /* 0x000f280000300a00 */
[----:B------:R0:W-:Y:S02]  /*22b400*/  @P4 STG.E.U8 desc[UR4][R8.64], R12 ;  /* 0x0000000c08004986 */ /* 0x0001e4000c101104 */
[----:B0-----:R-:W-:-:S02]  /*22b410*/  PRMT R12, R19, 0x7770, RZ ;  /* 0x00007770130c7816 */ /* 0x001fc400000000ff */
[----:B------:R-:W4:Y:S04]  /*22b420*/  LDL.LU.64 R8, [R1+0xbc0] ;  /* 0x000bc00001087983 */ /* 0x000f280000300a00 */
[----:B------:R0:W-:Y:S02]  /*22b430*/  @P5 STG.E.U8 desc[UR4][R14.64], R12 ;  /* 0x0000000c0e005986 */ /* 0x0001e4000c101104 */
[C---:B0-----:R-:W-:Y:S02]  /*22b440*/  PRMT R12, R19.reuse, 0x7771, RZ ;  /* 0x00007771130c7816 */ /* 0x041fe400000000ff */
[----:B------:R-:W4:Y:S04]  /*22b450*/  LDL.LU.64 R14, [R1+0xba8] ;  /* 0x000ba800010e7983 */ /* 0x000f280000300a00 */
[----:B------:R-:W4:Y:S04]  /*22b460*/  LDL.LU R20, [R1+0x6a4] ;  /* 0x0006a40001147983 */ /* 0x000f280000300800 */
[----:B------:R0:W-:Y:S02]  /*22b470*/  @P6 STG.E.U8 desc[UR4][R16.64], R12 ;  /* 0x0000000c10006986 */ /* 0x0001e4000c101104 */
[----:B0-----:R-:W-:-:S02]  /*22b480*/  PRMT R12, R19, 0x7772, RZ ;  /* 0x00007772130c7816 */ /* 0x001fc400000000ff */
[----:B------:R-:W4:Y:S04]  /*22b490*/  LDL.LU.64 R16, [R1+0xbf8] ;  /* 0x000bf80001107983 */ /* 0x000f280000300a00 */
[----:B--2---:R0:W-:Y:S02]  /*22b4a0*/  @P3 STG.E.U8 desc[UR4][R2.64], R12 ;  /* 0x0000000c02003986 */ /* 0x0041e4000c101104 */
[----:B0-----:R-:W-:Y:S02]  /*22b4b0*/  PRMT R12, R19, 0x7773, RZ ;  /* 0x00007773130c7816 */ /* 0x001fe400000000ff */
[----:B------:R-:W2:Y:S04]  /*22b4c0*/  LDL.LU.64 R18, [R1+0xc00] ;  /* 0x000c000001127983 */ /* 0x000ea80000300a00 */
[----:B------:R-:W3:Y:S04]  /*22b4d0*/  LDL.LU R3, [R1+0x684] ;  /* 0x0006840001037983 */ /* 0x000ee80000300800 */
[----:B---3--:R0:W-:Y:S04]  /*22b4e0*/  STL [R1+0x7c10], R3 ;  /* 0x007c100301007387 */ /* 0x0081e80000100800 */
[----:B0-----:R-:W3:Y:S01]  /*22b4f0*/  LDL.LU.64 R2, [R1+0xc28] ;  /* 0x000c280001027983 */ /* 0x001ee20000300a00 */
        /* <DEDUP_REMOVED lines=17> */
[----:B---3--:R0:W-:Y:S04]  /*22b610*/  STL.64 [R1+0x7c18], R2 ;  /* 0x007c180201007387 */ /* 0x0081e80000100a00 */
[----:B0-----:R-:W3:Y:S06]  /*22b620*/  LDL.LU.64 R2, [R1+0xc30] ;  /* 0x000c300001027983 */ /* 0x001eec0000300a00 */
[----:B------:R-:W-:-:S02]  /*22b630*/  @P0 LOP3.LUT R13, R13, 0x800000, RZ, 0xfc, !PT ;  /* 0x008000000d0d0812 */ /* 0x000fc400078efcff */
[C---:B------:R-:W-:Y:S02]  /*22b640*/  LOP3.LUT P0, RZ, R23.reuse, 0x40000, RZ, 0xc0, !PT ;  /* 0x0004000017ff7812 */ /* 0x040fe4000780c0ff */
[C---:B------:R-:W-:Y:S02]  /*22b650*/  LOP3.LUT P4, RZ, R23.reuse, 0x2000, RZ, 0xc0, !PT ;  /* 0x0000200017ff7812 */ /* 0x040fe4000788c0ff */
[----:B------:R-:W-:Y:S02]  /*22b660*/  LOP3.LUT P5, RZ, R23, 0x4000, RZ, 0xc0, !PT ;  /* 0x0000400017ff7812 */ /* 0x000fe400078ac0ff */
[----:B------:R-:W-:Y:S02]  /*22b670*/  LOP3.LUT R13, R13, 0xfeffffff, RZ, 0xc0, !PT ;  /* 0xfeffffff0d0d7812 */ /* 0x000fe400078ec0ff */
[----:B------:R-:W-:Y:S01]  /*22b680*/  LOP3.LUT P6, RZ, R23, 0x8000, RZ, 0xc0, !PT ;  /* 0x0000800017ff7812 */ /* 0x000fe200078cc0ff */
[----:B------:R-:W3:Y:S04]  /*22b690*/  LDL.LU.64 R24, [R1+0xc20] ;  /* 0x000c200001187983 */ /* 0x000ee80000300a00 */
[----:B------:R-:W3:Y:S04]  /*22b6a0*/  LDL.LU.64 R10, [R1+0xc18] ;  /* 0x000c1800010a7983 */ /* 0x000ee80000300a00 */
[----:B------:R-:W3:Y:S04]  /*22b6b0*/  LDL.LU.64 R26, [R1+0xc10] ;  /* 0x000c1000011a7983 */ /* 0x000ee80000300a00 */
[----:B------:R-:W3:Y:S01]  /*22b6c0*/  LDL.LU.64 R28, [R1+0xc08] ;  /* 0x000c0800011c7983 */ /* 0x000ee20000300a00 */
[----:B------:R-:W-:-:S02]  /*22b6d0*/  @P0 LOP3.LUT R13, R13, 0x1000000, RZ, 0xfc, !PT ;  /* 0x010000000d0d0812 */ /* 0x000fc400078efcff */
[----:B------:R-:W-:Y:S01]  /*22b6e0*/  LOP3.LUT P0, RZ, R23, 0x20000, RZ, 0xc0, !PT ;  /* 0x0002000017ff7812 */ /* 0x000fe2000780c0ff */
[----:B------:R4:W-:Y:S01]  /*22b6f0*/  @P4 STG.E.U8 desc[UR4][R4.64], R12 ;  /* 0x0000000c04004986 */ /* 0x0009e2000c101104 */
[----:B------:R-:W-:Y:S02]  /*22b700*/  LOP3.LUT R13, R13, 0xfdffffff, RZ, 0xc0, !PT ;  /* 0xfdffffff0d0d7812 */ /* 0x000fe400078ec0ff */
[----:B----4-:R-:W-:-:S09]  /*22b710*/  PRMT R12, R20, 0x7770, RZ ;  /* 0x00007770140c7816 */ /* 0x010fd200000000ff */
[----:B------:R-:W-:Y:S02]  /*22b720*/  @P0 LOP3.LUT R13, R13, 0x2000000, RZ, 0xfc, !PT ;  /* 0x020000000d0d0812 */ /* 0x000fe400078efcff */
[----:B------:R-:W-:Y:S01]  /*22b730*/  LOP3.LUT P0, RZ, R23, 0x10000, RZ, 0xc0, !PT ;  /* 0x0001000017ff7812 */ /* 0x000fe2000780c0ff */
[----:B------:R-:W4:Y:S04]  /*22b740*/  LDL.LU.64 R4, [R1+0xc50] ;  /* 0x000c500001047983 */ /* 0x000f280000300a00 */
[----:B------:R0:W-:Y:S02]  /*22b750*/  @P5 STG.E.U8 desc[UR4][R6.64], R12 ;  /* 0x0000000c06005986 */ /* 0x0001e4000c101104 */
[C---:B0-----:R-:W-:Y:S02]  /*22b760*/  PRMT R12, R20.reuse, 0x7771, RZ ;  /* 0x00007771140c7816 */ /* 0x041fe400000000ff */
[----:B------:R-:W4:Y:S04]  /*22b770*/  LDL.LU.64 R6, [R1+0xc38] ;  /* 0x000c380001067983 */ /* 0x000f280000300a00 */
[----:B------:R0:W-:Y:S02]  /*22b780*/  @P6 STG.E.U8 desc[UR4][R8.64], R12 ;  /* 0x0000000c08006986 */ /* 0x0001e4000c101104 */
[----:B0-----:R-:W-:-:S02]  /*22b790*/  PRMT R12, R20, 0x7772, RZ ;  /* 0x00007772140c7816 */ /* 0x001fc400000000ff */
[----:B------:R-:W4:Y:S04]  /*22b7a0*/  LDL.LU.64 R8, [R1+0xc98] ;  /* 0x000c980001087983 */ /* 0x000f280000300a00 */
[----:B------:R0:W-:Y:S01]  /*22b7b0*/  @P0 STG.E.U8 desc[UR4][R14.64], R12 ;  /* 0x0000000c0e000986 */ /* 0x0001e2000c101104 */
[C---:B------:R-:W-:Y:S02]  /*22b7c0*/  LOP3.LUT P0, RZ, R13.reuse, 0x2000000, RZ, 0xc0, !PT ;  /* 0x020000000dff7812 */ /* 0x040fe4000780c0ff */
[----:B0-----:R-:W-:Y:S01]  /*22b7d0*/  PRMT R12, R20, 0x7773, RZ ;  /* 0x00007773140c7816 */ /* 0x001fe200000000ff */
[----:B------:R-:W4:Y:S10]  /*22b7e0*/  LDL.LU.64 R14, [R1+0xc90] ;  /* 0x000c9000010e7983 */ /* 0x000f340000300a00 */
[----:B------:R0:W-:Y:S01]  /*22b7f0*/  @P0 STG.E.U8 desc[UR4][R16.64], R12 ;  /* 0x0000000c10000986 */ /* 0x0001e2000c101104 */
[----:B------:R-:W-:-:S02]  /*22b800*/  LOP3.LUT P0, RZ, R13, 0x1000000, RZ, 0xc0, !PT ;  /* 0x010000000dff7812 */ /* 0x000fc4000780c0ff */
[----:B0-----:R-:W-:Y:S01]  /*22b810*/  PRMT R12, R22, 0x7770, RZ ;  /* 0x00007770160c7816 */ /* 0x001fe200000000ff */
[----:B------:R-:W4:Y:S10]  /*22b820*/  LDL.LU.64 R16, [R1+0xc78] ;  /* 0x000c780001107983 */ /* 0x000f340000300a00 */
[----:B--2---:R0:W-:Y:S01]  /*22b830*/  @P0 STG.E.U8 desc[UR4][R18.64], R12 ;  /* 0x0000000c12000986 */ /* 0x0041e2000c101104 */
[----:B------:R-:W-:-:S02]  /*22b840*/  LOP3.LUT P0, RZ, R13, 0x800000, RZ, 0xc0, !PT ;  /* 0x008000000dff7812 */ /* 0x000fc4000780c0ff */
[----:B0-----:R-:W-:Y:S01]  /*22b850*/  PRMT R12, R22, 0x7771, RZ ;  /* 0x00007771160c7816 */ /* 0x001fe200000000ff */
[----:B------:R-:W2:Y:S04]  /*22b860*/  LDL.LU.64 R18, [R1+0xc70] ;  /* 0x000c700001127983 */ /* 0x000ea80000300a00 */
[----:B------:R-:W2:Y:S06]  /*22b870*/  LDL.LU R20, [R1+0x6a8] ;  /* 0x0006a80001147983 */ /* 0x000eac0000300800 */
[----:B---3--:R0:W-:Y:S04]  /*22b880*/  @P0 STG.E.U8 desc[UR4][R2.64], R12 ;  /* 0x0000000c02000986 */ /* 0x0081e8000c101104 */
[----:B0-----:R-:W3:Y:S01]  /*22b890*/  LDL.LU.64 R2, [R1+0x7c18] ;  /* 0x007c180001027983 */ /* 0x001ee20000300a00 */
[----:B------:R-:W-:-:S02]  /*22b8a0*/  LOP3.LUT P0, RZ, R13, 0x400000, RZ, 0xc0, !PT ;  /* 0x004000000dff7812 */ /* 0x000fc4000780c0ff */
[----:B------:R-:W-:-:S11]  /*22b8b0*/  PRMT R12, R22, 0x7772, RZ ;  /* 0x00007772160c7816 */ /* 0x000fd600000000ff */
[----:B---3--:R0:W-:Y:S04]  /*22b8c0*/  @P0 STG.E.U8 desc[UR4][R2.64], R12 ;  /* 0x0000000c02000986 */ /* 0x0081e8000c101104 */
[----:B0-----:R-:W3:Y:S01]  /*22b8d0*/  LDL.LU R3, [R1+0x7c10] ;  /* 0x007c100001037983 */ /* 0x001ee20000300800 */
[----:B------:R-:W-:-:S03]  /*22b8e0*/  PRMT R12, R22, 0x7773, RZ ;  /* 0x00007773160c7816 */ /* 0x000fc600000000ff */
[----:B------:R-:W2:Y:S01]  /*22b8f0*/  LDL.LU R22, [R1+0x7c0c] ;  /* 0x007c0c0001167983 */ /* 0x000ea20000300800 */
[----:B------:R-:W-:-:S13]  /*22b900*/  LOP3.LUT P0, RZ, R13, 0x200000, RZ, 0xc0, !PT ;  /* 0x002000000dff7812 */ /* 0x000fda000780c0ff */
[----:B------:R3:W-:Y:S01]  /*22b910*/  @P0 STG.E.U8 desc[UR4][R24.64], R12 ;  /* 0x0000000c18000986 */ /* 0x0007e2000c101104 */
[----:B------:R-:W-:Y:S02]  /*22b920*/  LOP3.LUT P0, RZ, R13, 0x100000, RZ, 0xc0, !PT ;  /* 0x001000000dff7812 */ /* 0x000fe4000780c0ff */
[C---:B------:R-:W-:Y:S02]  /*22b930*/  LOP3.LUT P1, RZ, R23.reuse, 0x2000000, RZ, 0xc0, !PT ;  /* 0x0200000017ff7812 */ /* 0x040fe4000782c0ff */
[C---:B------:R-:W-:Y:S02]  /*22b940*/  LOP3.LUT P2, RZ, R23.reuse, 0x4000000, RZ, 0xc0, !PT ;  /* 0x0400000017ff7812 */ /* 0x040fe4000784c0ff */
[C---:B------:R-:W-:Y:S02]  /*22b950*/  LOP3.LUT P3, RZ, R23.reuse, 0x8000000, RZ, 0xc0, !PT ;  /* 0x0800000017ff7812 */ /* 0x040fe4000786c0ff */
[C---:B------:R-:W-:Y:S02]  /*22b960*/  LOP3.LUT P4, RZ, R23.reuse, 0x10000000, RZ, 0xc0, !PT ;  /* 0x1000000017ff7812 */ /* 0x040fe4000788c0ff */
[----:B------:R-:W-:-:S02]  /*22b970*/  LOP3.LUT P5, RZ, R23, 0x20000000, RZ, 0xc0, !PT ;  /* 0x2000000017ff7812 */ /* 0x000fc400078ac0ff */
[----:B------:R-:W-:Y:S02]  /*22b980*/  LOP3.LUT P6, RZ, R23, 0x40000000, RZ, 0xc0, !PT ;  /* 0x4000000017ff7812 */ /* 0x000fe400078cc0ff */
[----:B---3--:R-:W-:-:S05]  /*22b990*/  PRMT R12, R3, 0x7770, RZ ;  /* 0x00007770030c7816 */ /* 0x008fca00000000ff */
[----:B------:R0:W-:Y:S01]  /*22b9a0*/  @P0 STG.E.U8 desc[UR4][R10.64], R12 ;  /* 0x0000000c0a000986 */ /* 0x0001e2000c101104 */
[----:B------:R-:W-:Y:S02]  /*22b9b0*/  LOP3.LUT P0, RZ, R13, 0x80000, RZ, 0xc0, !PT ;  /* 0x000800000dff7812 */ /* 0x000fe4000780c0ff */
[----:B0-----:R-:W-:-:S11]  /*22b9c0*/  PRMT R12, R3, 0x7771, RZ ;  /* 0x00007771030c7816 */ /* 0x001fd600000000ff */
[----:B------:R0:W-:Y:S01]  /*22b9d0*/  @P0 STG.E.U8 desc[UR4][R26.64], R12 ;  /* 0x0000000c1a000986 */ /* 0x0001e2000c101104 */
[----:B------:R-:W-:Y:S02]  /*22b9e0*/  LOP3.LUT P0, RZ, R13, 0x40000, RZ, 0xc0, !PT ;  /* 0x000400000dff7812 */ /* 0x000fe4000780c0ff */
[----:B0-----:R-:W-:-:S11]  /*22b9f0*/  PRMT R12, R3, 0x7772, RZ ;  /* 0x00007772030c7816 */ /* 0x001fd600000000ff */
[----:B------:R0:W-:Y:S02]  /*22ba00*/  @P0 STG.E.U8 desc[UR4][R28.64], R12 ;  /* 0x0000000c1c000986 */ /* 0x0001e4000c101104 */
[----:B0-----:R-:W-:-:S05]  /*22ba10*/  PRMT R12, R3, 0x7773, RZ ;  /* 0x00007773030c7816 */ /* 0x001fca00000000ff */
[----:B----4-:R2:W-:Y:S02]  /*22ba20*/  @P1 STG.E.U8 desc[UR4][R4.64], R12 ;  /* 0x0000000c04001986 */ /* 0x0105e4000c101104 */
        /* <DEDUP_REMOVED lines=8> */
[----:B------:R0:W-:Y:S04]  /*22bab0*/  @P5 STG.E.U8 desc[UR4][R16.64], R12 ;  /* 0x0000000c10005986 */ /* 0x0001e8000c101104 */
[----:B------:R-:W-:Y:S01]  /*22bac0*/  STL [R1+0x769c], R23 ;  /* 0x00769c1701007387 */ /* 0x000fe20000100800 */
[----:B0-----:R-:W-:-:S05]  /*22bad0*/  PRMT R12, R20, 0x7770, RZ ;  /* 0x00007770140c7816 */ /* 0x001fca00000000ff */
[----:B------:R0:W-:Y:S04]  /*22bae0*/  @P6 STG.E.U8 desc[UR4][R18.64], R12 ;  /* 0x0000000c12006986 */ /* 0x0001e8000c101104 */
[----:B0-----:R-:W3:Y:S01]  /*22baf0*/  LDL.LU.64 R18, [R1+0xc68] ;  /* 0x000c680001127983 */ /* 0x001ee20000300a00 */
[----:B------:R-:W-:-:S03]  /*22bb00*/  LOP3.LUT P3, RZ, R23, 0x80000000, RZ, 0xc0, !PT ;  /* 0x8000000017ff7812 */ /* 0x000fc6000786c0ff */
[----:B------:R-:W4:Y:S01]  /*22bb10*/  LDL.LU.64 R4, [R1+0xc60] ;  /* 0x000c600001047983 */ /* 0x000f220000300a00 */
[----:B------:R-:W-:-:S03]  /*22bb20*/  PRMT R12, R20, 0x7771, RZ ;  /* 0x00007771140c7816 */ /* 0x000fc600000000ff */
[----:B------:R-:W4:Y:S04]  /*22bb30*/  LDL.LU.64 R6, [R1+0xc58] ;  /* 0x000c580001067983 */ /* 0x000f280000300a00 */
[----:B------:R-:W4:Y:S04]  /*22bb40*/  LDL.LU.64 R8, [R1+0xca0] ;  /* 0x000ca00001087983 */ /* 0x000f280000300a00 */
[----:B------:R-:W4:Y:S04]  /*22bb50*/  LDL.LU.64 R14, [R1+0xce0] ;  /* 0x000ce000010e7983 */ /* 0x000f280000300a00 */
[----:B------:R-:W4:Y:S04]  /*22bb60*/  LDL.LU.64 R16, [R1+0xcc8] ;  /* 0x000cc80001107983 */ /* 0x000f280000300a00 */
[----:B------:R-:W4:Y:S04]  /*22bb70*/  LDL.LU R0, [R1+0x698] ;  /* 0x0006980001007983 */ /* 0x000f280000300800 */
[----:B---3--:R0:W-:Y:S04]  /*22bb80*/  @P3 STG.E.U8 desc[UR4][R18.64], R12 ;  /* 0x0000000c12003986 */ /* 0x0081e8000c101104 */
[----:B0-----:R-:W3:Y:S04]  /*22bb90*/  LDL.LU.64 R18, [R1+0xcc0] ;  /* 0x000cc00001127983 */ /* 0x001ee80000300a00 */
[----:B------:R-:W4:Y:S01]  /*22bba0*/  LDL.LU.64 R24, [R1+0xcb0] ;  /* 0x000cb00001187983 */ /* 0x000f220000300a00 */
[----:B--2---:R-:W-:-:S02]  /*22bbb0*/  LOP3.LUT P0, RZ, R22, 0x800, RZ, 0xc0, !PT ;  /* 0x0000080016ff7812 */ /* 0x004fc4000780c0ff */
        /* <DEDUP_REMOVED lines=17> */
[----:B0-----:R-:W2:Y:S06]  /*22bcd0*/  LDL.LU.64 R24, [R1+0xcb8] ;  /* 0x000cb80001187983 */ /* 0x001eac0000300a00 */
[----:B------:R-:W-:-:S02]  /*22bce0*/  @P0 LOP3.LUT R13, R13, 0x8000, RZ, 0xfc, !PT ;  /* 0x000080000d0d0812 */ /* 0x000fc400078efcff */
[C---:B------:R-:W-:Y:S02]  /*22bcf0*/  LOP3.LUT P0, RZ, R22.reuse, 0x20, RZ, 0xc0, !PT ;  /* 0x0000002016ff7812 */ /* 0x040fe4000780c0ff */
[C---:B------:R-:W-:Y:S02]  /*22bd00*/  LOP3.LUT P4, RZ, R22.reuse, 0x1, RZ, 0xc0, !PT ;  /* 0x0000000116ff7812 */ /* 0x040fe4000788c0ff */
[----:B------:R-:W-:Y:S02]  /*22bd10*/  LOP3.LUT P5, RZ, R22, 0x2, RZ, 0xc0, !PT ;  /* 0x0000000216ff7812 */ /* 0x000fe400078ac0ff */
[----:B------:R-:W-:Y:S02]  /*22bd20*/  LOP3.LUT R13, R13, 0xfffeffff, RZ, 0xc0, !PT ;  /* 0xfffeffff0d0d7812 */ /* 0x000fe400078ec0ff */
[----:B------:R-:W-:Y:S02]  /*22bd30*/  PRMT R12, R20, 0x7772, RZ ;  /* 0x00007772140c7816 */ /* 0x000fe400000000ff */
[----:B------:R-:W-:Y:S01]  /*22bd40*/  LOP3.LUT P6, RZ, R22, 0x4, RZ, 0xc0, !PT ;  /* 0x0000000416ff7812 */ /* 0x000fe200078cc0ff */
[----:B------:R-:W4:Y:S04]  /*22bd50*/  LDL.LU.64 R10, [R1+0xca8] ;  /* 0x000ca800010a7983 */ /* 0x000f280000300a00 */
[----:B------:R-:W4:Y:S01]  /*22bd60*/  LDL.LU.64 R26, [R1+0xcf0] ;  /* 0x000cf000011a7983 */ /* 0x000f220000300a00 */
[----:B------:R-:W-:-:S02]  /*22bd70*/  @P0 LOP3.LUT R13, R13, 0x10000, RZ, 0xfc, !PT ;  /* 0x000100000d0d0812 */ /* 0x000fc400078efcff */
[----:B------:R-:W-:Y:S01]  /*22bd80*/  LOP3.LUT P0, RZ, R22, 0x10, RZ, 0xc0, !PT ;  /* 0x0000001016ff7812 */ /* 0x000fe2000780c0ff */
[----:B------:R0:W-:Y:S01]  /*22bd90*/  @P4 STG.E.U8 desc[UR4][R4.64], R12 ;  /* 0x0000000c04004986 */ /* 0x0001e2000c101104 */
[----:B------:R-:W-:Y:S02]  /*22bda0*/  LOP3.LUT R13, R13, 0xfffdffff, RZ, 0xc0, !PT ;  /* 0xfffdffff0d0d7812 */ /* 0x000fe400078ec0ff */
[----:B0-----:R-:W-:-:S09]  /*22bdb0*/  PRMT R12, R20, 0x7773, RZ ;  /* 0x00007773140c7816 */ /* 0x001fd200000000ff */
[----:B------:R-:W-:Y:S02]  /*22bdc0*/  @P0 LOP3.LUT R13, R13, 0x20000, RZ, 0xfc, !PT ;  /* 0x000200000d0d0812 */ /* 0x000fe400078efcff */
[----:B------:R-:W-:Y:S01]  /*22bdd0*/  LOP3.LUT P0, RZ, R22, 0x8, RZ, 0xc0, !PT ;  /* 0x0000000816ff7812 */ /* 0x000fe2000780c0ff */
[----:B------:R-:W4:Y:S04]  /*22bde0*/  LDL.LU R20, [R1+0x6bc] ;  /* 0x0006bc0001147983 */ /* 0x000f280000300800 */
[----:B------:R0:W-:Y:S04]  /*22bdf0*/  @P5 STG.E.U8 desc[UR4][R6.64], R12 ;  /* 0x0000000c06005986 */ /* 0x0001e8000c101104 */
[----:B------:R-:W4:Y:S04]  /*22be00*/  LDL.LU.64 R28, [R1+0xce8] ;  /* 0x000ce800011c7983 */ /* 0x000f280000300a00 */
[----:B------:R-:W4:Y:S04]  /*22be10*/  LDL.LU.64 R2, [R1+0xd38] ;  /* 0x000d380001027983 */ /* 0x000f280000300a00 */
[----:B------:R-:W4:Y:S01]  /*22be20*/  LDL.LU.64 R4, [R1+0xd30] ;  /* 0x000d300001047983 */ /* 0x000f220000300a00 */
[----:B0-----:R-:W-:-:S03]  /*22be30*/  PRMT R12, R0, 0x7770, RZ ;  /* 0x00007770000c7816 */ /* 0x001fc600000000ff */
[----:B------:R-:W4:Y:S04]  /*22be40*/  LDL.LU.64 R6, [R1+0xd28] ;  /* 0x000d280001067983 */ /* 0x000f280000300a00 */
[----:B------:R0:W-:Y:S02]  /*22be50*/  @P6 STG.E.U8 desc[UR4][R8.64], R12 ;  /* 0x0000000c08006986 */ /* 0x0001e4000c101104 */
[----:B0-----:R-:W-:Y:S02]  /*22be60*/  PRMT R12, R0, 0x7771, RZ ;  /* 0x00007771000c7816 */ /* 0x001fe400000000ff */
[----:B------:R-:W4:Y:S04]  /*22be70*/  LDL.LU.64 R8, [R1+0xd20] ;  /* 0x000d200001087983 */ /* 0x000f280000300a00 */
[----:B------:R0:W-:Y:S01]  /*22be80*/  @P0 STG.E.U8 desc[UR4][R14.64], R12 ;  /* 0x0000000c0e000986 */ /* 0x0001e2000c101104 */
[----:B------:R-:W-:-:S02]  /*22be90*/  LOP3.LUT P0, RZ, R13, 0x20000, RZ, 0xc0, !PT ;  /* 0x000200000dff7812 */ /* 0x000fc4000780c0ff */
[----:B0-----:R-:W-:Y:S01]  /*22bea0*/  PRMT R12, R0, 0x7772, RZ ;  /* 0x00007772000c7816 */ /* 0x001fe200000000ff */
[----:B------:R-:W4:Y:S10]  /*22beb0*/  LDL.LU.64 R14, [R1+0xd08] ;  /* 0x000d0800010e7983 */ /* 0x000f340000300a00 */
[----:B------:R0:W-:Y:S01]  /*22bec0*/  @P0 STG.E.U8 desc[UR4][R16.64], R12 ;  /* 0x0000000c10000986 */ /* 0x0001e2000c101104 */
[----:B------:R-:W-:-:S02]  /*22bed0*/  LOP3.LUT P0, RZ, R13, 0x10000, RZ, 0xc0, !PT ;  /* 0x000100000dff7812 */ /* 0x000fc4000780c0ff */
[----:B0-----:R-:W-:Y:S01]  /*22bee0*/  PRMT R12, R0, 0x7773, RZ ;  /* 0x00007773000c7816 */ /* 0x001fe200000000ff */
[----:B------:R-:W4:Y:S10]  /*22bef0*/  LDL.LU.64 R16, [R1+0xd00] ;  /* 0x000d000001107983 */ /* 0x000f340000300a00 */
[----:B---3--:R0:W-:Y:S01]  /*22bf00*/  @P0 STG.E.U8 desc[UR4][R18.64], R12 ;  /* 0x0000000c12000986 */ /* 0x0081e2000c101104 */
[----:B------:R-:W-:-:S02]  /*22bf10*/  LOP3.LUT P0, RZ, R13, 0x8000, RZ, 0xc0, !PT ;  /* 0x000080000dff7812 */ /* 0x000fc4000780c0ff */
[----:B0-----:R-:W-:Y:S01]  /*22bf20*/  PRMT R12, R21, 0x7770, RZ ;  /* 0x00007770150c7816 */ /* 0x001fe200000000ff */
[----:B------:R-:W3:Y:S10]  /*22bf30*/  LDL.LU.64 R18, [R1+0xcf8] ;  /* 0x000cf80001127983 */ /* 0x000ef40000300a00 */
[----:B--2---:R0:W-:Y:S04]  /*22bf40*/  @P0 STG.E.U8 desc[UR4][R24.64], R12 ;  /* 0x0000000c18000986 */ /* 0x0041e8000c101104 */
[----:B0-----:R-:W2:Y:S01]  /*22bf50*/  LDL.LU.64 R24, [R1+0x7c00] ;  /* 0x007c000001187983 */ /* 0x001ea20000300a00 */
[----:B------:R-:W-:-:S02]  /*22bf60*/  LOP3.LUT P0, RZ, R13, 0x4000, RZ, 0xc0, !PT ;  /* 0x000040000dff7812 */ /* 0x000fc4000780c0ff */
[----:B------:R-:W-:Y:S02]  /*22bf70*/  PRMT R12, R21, 0x7771, RZ ;  /* 0x00007771150c7816 */ /* 0x000fe400000000ff */
[----:B------:R-:W-:-:S09]  /*22bf80*/  LOP3.LUT P1, RZ, R22, 0x1000, RZ, 0xc0, !PT ;  /* 0x0000100016ff7812 */ /* 0x000fd2000782c0ff */
[----:B--2---:R0:W-:Y:S01]  /*22bf90*/  @P0 STG.E.U8 desc[UR4][R24.64], R12 ;  /* 0x0000000c18000986 */ /* 0x0041e2000c101104 */
[----:B------:R-:W-:Y:S02]  /*22bfa0*/  LOP3.LUT P0, RZ, R13, 0x2000, RZ, 0xc0, !PT ;  /* 0x000020000dff7812 */ /* 0x000fe4000780c0ff */
[----:B0-----:R-:W-:-:S11]  /*22bfb0*/  PRMT R12, R21, 0x7772, RZ ;  /* 0x00007772150c7816 */ /* 0x001fd600000000ff */
[----:B----4-:R0:W-:Y:S02]  /*22bfc0*/  @P0 STG.E.U8 desc[UR4][R10.64], R12 ;  /* 0x0000000c0a000986 */ /* 0x0101e4000c101104 */
[----:B0-----:R-:W-:Y:S02]  /*22bfd0*/  PRMT R12, R21, 0x7773, RZ ;  /* 0x00007773150c7816 */ /* 0x001fe400000000ff */
[----:B------:R-:W2:Y:S01]  /*22bfe0*/  LDL.LU R21, [R1+0x7bf8] ;  /* 0x007bf80001157983 */ /* 0x000ea20000300800 */
[----:B------:R-:W-:-:S13]  /*22bff0*/  LOP3.LUT P0, RZ, R13, 0x1000, RZ, 0xc0, !PT ;  /* 0x000010000dff7812 */ /* 0x000fda000780c0ff */
[----:B------:R0:W-:Y:S01]  /*22c000*/  @P0 STG.E.U8 desc[UR4][R26.64], R12 ;  /* 0x0000000c1a000986 */ /* 0x0001e2000c101104 */
[----:B------:R-:W-:Y:S02]  /*22c010*/  LOP3.LUT P0, RZ, R13, 0x800, RZ, 0xc0, !PT ;  /* 0x000008000dff7812 */ /* 0x000fe4000780c0ff */
[----:B0-----:R-:W-:-:S11]  /*22c020*/  PRMT R12, R20, 0x7770, RZ ;  /* 0x00007770140c7816 */ /* 0x001fd600000000ff */
[----:B------:R0:W-:Y:S01]  /*22c030*/  @P0 STG.E.U8 desc[UR4][R28.64], R12 ;  /* 0x0000000c1c000986 */ /* 0x0001e2000c101104 */
[----:B------:R-:W-:Y:S02]  /*22c040*/  LOP3.LUT P0, RZ, R13, 0x400, RZ, 0xc0, !PT ;  /* 0x000004000dff7812 */ /* 0x000fe4000780c0ff */
[----:B------:R-:W-:Y:S02]  /*22c050*/  LOP3.LUT P2, RZ, R22, 0x2000, RZ, 0xc0, !PT ;  /* 0x0000200016ff7812 */ /* 0x000fe4000784c0ff */
[----:B0-----:R-:W-:-:S09]  /*22c060*/  PRMT R12, R20, 0x7771, RZ ;  /* 0x00007771140c7816 */ /* 0x001fd200000000ff */
[----:B------:R0:W-:Y:S01]  /*22c070*/  @P0 STG.E.U8 desc[UR4][R2.64], R12 ;  /* 0x0000000c02000986 */ /* 0x0001e2000c101104 */
[C---:B------:R-:W-:Y:S02]  /*22c080*/  LOP3.LUT P3, RZ, R22.reuse, 0x4000, RZ, 0xc0, !PT ;  /* 0x0000400016ff7812 */ /* 0x040fe4000786c0ff */
[----:B------:R-:W-:Y:S02]  /*22c090*/  LOP3.LUT P4, RZ, R22, 0x8000, RZ, 0xc0, !PT ;  /* 0x0000800016ff7812 */ /* 0x000fe4000788c0ff */
[----:B0-----:R-:W-:-:S05]  /*22c0a0*/  PRMT R12, R20, 0x7772, RZ ;  /* 0x00007772140c7816 */ /* 0x001fca00000000ff */
[----:B------:R0:W-:Y:S01]  /*22c0b0*/  @P1 STG.E.U8 desc[UR4][R4.64], R12 ;  /* 0x0000000c04001986 */ /* 0x0001e2000c101104 */
[----:B------:R-:W-:Y:S02]  /*22c0c0*/  LOP3.LUT P5, RZ, R22, 0x10000, RZ, 0xc0, !PT ;  /* 0x0001000016ff7812 */ /* 0x000fe400078ac0ff */
[----:B0-----:R-:W-:-:S05]  /*22c0d0*/  PRMT R12, R20, 0x7773, RZ ;  /* 0x00007773140c7816 */ /* 0x001fca00000000ff */
[----:B------:R2:W-:Y:S01]  /*22c0e0*/  @P2 STG.E.U8 desc[UR4][R6.64], R12 ;  /* 0x0000000c06002986 */ /* 0x0005e2000c101104 */
        /* <DEDUP_REMOVED lines=9> */
[----:B---3--:R0:W-:Y:S04]  /*22c180*/  @P6 STG.E.U8 desc[UR4][R18.64], R12 ;  /* 0x0000000c12006986 */ /* 0x0081e8000c101104 */
[----:B------:R-:W3:Y:S04]  /*22c190*/  LDL.LU.64 R16, [R1+0xd40] ;  /* 0x000d400001107983 */ /* 0x000ee80000300a00 */
[----:B0-----:R-:W4:Y:S04]  /*22c1a0*/  LDL.LU.64 R18, [R1+0xd80] ;  /* 0x000d800001127983 */ /* 0x001f280000300a00 */
[----:B------:R-:W2:Y:S04]  /*22c1b0*/  LDL.LU.64 R4, [R1+0xd78] ;  /* 0x000d780001047983 */ /* 0x000ea80000300a00 */
[----:B------:R-:W3:Y:S01]  /*22c1c0*/  LDL.LU R7, [R1+0x69c] ;  /* 0x00069c0001077983 */ /* 0x000ee20000300800 */
[----:B------:R-:W-:-:S02]  /*22c1d0*/  LOP3.LUT P0, RZ, R22, 0x40000000, RZ, 0xc0, !PT ;  /* 0x4000000016ff7812 */ /* 0x000fc4000780c0ff */
[----:B------:R-:W-:Y:S02]  /*22c1e0*/  LOP3.LUT R13, R13, 0xfffffffb, RZ, 0xc0, !PT ;  /* 0xfffffffb0d0d7812 */ /* 0x000fe400078ec0ff */
[C---:B------:R-:W-:Y:S02]  /*22c1f0*/  LOP3.LUT P3, RZ, R22.reuse, 0x40000, RZ, 0xc0, !PT ;  /* 0x0004000016ff7812 */ /* 0x040fe4000786c0ff */
[----:B------:R-:W-:Y:S01]  /*22c200*/  LOP3.LUT P4, RZ, R22, 0x80000, RZ, 0xc0, !PT ;  /* 0x0008000016ff7812 */ /* 0x000fe2000788c0ff */
[----:B------:R-:W2:Y:S04]  /*22c210*/  LDL.LU.64 R14, [R1+0xd70] ;  /* 0x000d7000010e7983 */ /* 0x000ea80000300a00 */
[----:B------:R-:W2:Y:S04]  /*22c220*/  LDL.LU.64 R8, [R1+0xd68] ;  /* 0x000d680001087983 */ /* 0x000ea80000300a00 */
[----:B------:R-:W2:Y:S01]  /*22c230*/  LDL.LU R20, [R1+0x68c] ;  /* 0x00068c0001147983 */ /* 0x000ea20000300800 */
[----:B------:R-:W-:-:S02]  /*22c240*/  @P0 LOP3.LUT R13, R13, 0x4, RZ, 0xfc, !PT ;  /* 0x000000040d0d0812 */ /* 0x000fc400078efcff */
        /* <DEDUP_REMOVED lines=18> */
[C---:B------:R-:W-:Y:S02]  /*22c370*/  LOP3.LUT P0, RZ, R22.reuse, 0x800000, RZ, 0xc0, !PT ;  /* 0x0080000016ff7812 */ /* 0x040fe4000780c0ff */
[----:B------:R-:W-:Y:S02]  /*22c380*/  LOP3.LUT R13, R13, 0xfffffdff, RZ, 0xc0, !PT ;  /* 0xfffffdff0d0d7812 */ /* 0x000fe400078ec0ff */
[C---:B------:R-:W-:Y:S02]  /*22c390*/  LOP3.LUT P5, RZ, R22.reuse, 0x100000, RZ, 0xc0, !PT ;  /* 0x0010000016ff7812 */ /* 0x040fe400078ac0ff */
[C---:B------:R-:W-:Y:S02]  /*22c3a0*/  LOP3.LUT P6, RZ, R22.reuse, 0x200000, RZ, 0xc0, !PT ;  /* 0x0020000016ff7812 */ /* 0x040fe400078cc0ff */
[----:B------:R-:W-:-:S05]  /*22c3b0*/  LOP3.LUT P1, RZ, R22, 0x80000000, RZ, 0xc0, !PT ;  /* 0x8000000016ff7812 */ /* 0x000fca000782c0ff */
[----:B------:R-:W-:Y:S02]  /*22c3c0*/  @P0 LOP3.LUT R13, R13, 0x200, RZ, 0xfc, !PT ;  /* 0x000002000d0d0812 */ /* 0x000fe400078efcff */
[----:B------:R-:W-:Y:S02]  /*22c3d0*/  LOP3.LUT P0, RZ, R22, 0x400000, RZ, 0xc0, !PT ;  /* 0x0040000016ff7812 */ /* 0x000fe4000780c0ff */
[----:B---3--:R-:W-:-:S05]  /*22c3e0*/  PRMT R12, R7, 0x7770, RZ ;  /* 0x00007770070c7816 */ /* 0x008fca00000000ff */
[----:B------:R0:W-:Y:S02]  /*22c3f0*/  @P3 STG.E.U8 desc[UR4][R16.64], R12 ;  /* 0x0000000c10003986 */ /* 0x0001e4000c101104 */
[C---:B0-----:R-:W-:Y:S02]  /*22c400*/  PRMT R12, R7.reuse, 0x7771, RZ ;  /* 0x00007771070c7816 */ /* 0x041fe400000000ff */
[----:B------:R-:W3:Y:S04]  /*22c410*/  LDL.LU.64 R16, [R1+0xd60] ;  /* 0x000d600001107983 */ /* 0x000ee80000300a00 */
[----:B------:R-:W-:Y:S04]  /*22c420*/  STL [R1+0x7be0], R22 ;  /* 0x007be01601007387 */ /* 0x000fe80000100800 */
[----:B----4-:R0:W-:Y:S04]  /*22c430*/  @P4 STG.E.U8 desc[UR4][R18.64], R12 ;  /* 0x0000000c12004986 */ /* 0x0101e8000c101104 */
[----:B0-----:R-:W4:Y:S04]  /*22c440*/  LDL.LU.64 R18, [R1+0xd48] ;  /* 0x000d480001127983 */ /* 0x001f280000300a00 */
[----:B------:R-:W3:Y:S01]  /*22c450*/  LDL.LU.64 R22, [R1+0xd88] ;  /* 0x000d880001167983 */ /* 0x000ee20000300a00 */
[----:B------:R-:W-:-:S05]  /*22c460*/  PRMT R12, R7, 0x7772, RZ ;  /* 0x00007772070c7816 */ /* 0x000fca00000000ff */
[----:B--2---:R0:W-:Y:S02]  /*22c470*/  @P5 STG.E.U8 desc[UR4][R4.64], R12 ;  /* 0x0000000c04005986 */ /* 0x0041e4000c101104 */
[----:B0-----:R-:W-:-:S05]  /*22c480*/  PRMT R12, R7, 0x7773, RZ ;  /* 0x00007773070c7816 */ /* 0x001fca00000000ff */
[----:B------:R0:W-:Y:S02]  /*22c490*/  @P6 STG.E.U8 desc[UR4][R14.64], R12 ;  /* 0x0000000c0e006986 */ /* 0x0001e4000c101104 */
[----:B0-----:R-:W-:-:S05]  /*22c4a0*/  PRMT R12, R20, 0x7770, RZ ;  /* 0x00007770140c7816 */ /* 0x001fca00000000ff */
[----:B------:R-:W-:Y:S04]  /*22c4b0*/  @P0 STG.E.U8 desc[UR4][R8.64], R12 ;  /* 0x0000000c08000986 */ /* 0x000fe8000c101104 */
[----:B---3--:R0:W-:Y:S04]  /*22c4c0*/  STL.64 [R1+0x7be8], R22 ;  /* 0x007be81601007387 */ /* 0x0081e80000100a00 */
[----:B0-----:R-:W2:Y:S01]  /*22c4d0*/  LDL.LU.64 R22, [R1+0xd90] ;  /* 0x000d900001167983 */ /* 0x001ea20000300a00 */
[C---:B------:R-:W-:Y:S02]  /*22c4e0*/  LOP3.LUT P0, RZ, R13.reuse, 0x200, RZ, 0xc0, !PT ;  /* 0x000002000dff7812 */ /* 0x040fe4000780c0ff */
[----:B------:R-:W-:Y:S01]  /*22c4f0*/  PRMT R12, R20, 0x7771, RZ ;  /* 0x00007771140c7816 */ /* 0x000fe200000000ff */
[----:B------:R-:W3:Y:S04]  /*22c500*/  LDL.LU R0, [R1+0x670] ;  /* 0x0006700001007983 */ /* 0x000ee80000300800 */
[----:B------:R-:W3:Y:S04]  /*22c510*/  LDL.LU.64 R24, [R1+0xde8] ;  /* 0x000de80001187983 */ /* 0x000ee80000300a00 */
[----:B------:R-:W3:Y:S04]  /*22c520*/  LDL.LU.64 R10, [R1+0xde0] ;  /* 0x000de000010a7983 */ /* 0x000ee80000300a00 */
[----:B------:R-:W3:Y:S04]  /*22c530*/  LDL.LU.64 R26, [R1+0xdd8] ;  /* 0x000dd800011a7983 */ /* 0x000ee80000300a00 */
[----:B------:R-:W3:Y:S04]  /*22c540*/  LDL.LU R14, [R1+0x660] ;  /* 0x00066000010e7983 */ /* 0x000ee80000300800 */
[----:B------:R-:W3:Y:S04]  /*22c550*/  LDL.LU.64 R28, [R1+0xdd0] ;  /* 0x000dd000011c7983 */ /* 0x000ee80000300a00 */
[----:B------:R-:W3:Y:S04]  /*22c560*/  LDL.LU.64 R2, [R1+0xdb8] ;  /* 0x000db80001027983 */ /* 0x000ee80000300a00 */
[----:B------:R-:W3:Y:S04]  /*22c570*/  LDL.LU.64 R4, [R1+0xdb0] ;  /* 0x000db00001047983 */ /* 0x000ee80000300a00 */
[----:B------:R-:W3:Y:S04]  /*22c580*/  LDL.LU.64 R6, [R1+0xd98] ;  /* 0x000d980001067983 */ /* 0x000ee80000300a00 */
[----:B------:R-:W3:Y:S04]  /*22c590*/  LDL.LU R15, [R1+0x650] ;  /* 0x00065000010f7983 */ /* 0x000ee80000300800 */
[----:B------:R0:W-:Y:S01]  /*22c5a0*/  @P0 STG.E.U8 desc[UR4][R16.64], R12 ;  /* 0x0000000c10000986 */ /* 0x0001e2000c101104 */
[----:B------:R-:W-:-:S03]  /*22c5b0*/  LOP3.LUT P0, RZ, R13, 0x100, RZ, 0xc0, !PT ;  /* 0x000001000dff7812 */ /* 0x000fc6000780c0ff */
[----:B------:R-:W3:Y:S01]  /*22c5c0*/  LDL.LU.64 R8, [R1+0xdf0] ;  /* 0x000df00001087983 */ /* 0x000ee20000300a00 */
[----:B0-----:R-:W-:-:S03]  /*22c5d0*/  PRMT R12, R20, 0x7772, RZ ;  /* 0x00007772140c7816 */ /* 0x001fc600000000ff */
[----:B------:R-:W3:Y:S06]  /*22c5e0*/  LDL.LU.64 R16, [R1+0xe10] ;  /* 0x000e100001107983 */ /* 0x000eec0000300a00 */
[----:B----4-:R0:W-:Y:S01]  /*22c5f0*/  @P0 STG.E.U8 desc[UR4][R18.64], R12 ;  /* 0x0000000c12000986 */ /* 0x0101e2000c101104 */
[C---:B------:R-:W-:Y:S02]  /*22c600*/  LOP3.LUT P0, RZ, R13.reuse, 0x80, RZ, 0xc0, !PT ;  /* 0x000000800dff7812 */ /* 0x040fe4000780c0ff */
[----:B0-----:R-:W-:Y:S01]  /*22c610*/  PRMT R12, R20, 0x7773, RZ ;  /* 0x00007773140c7816 */ /* 0x001fe200000000ff */
[----:B------:R-:W4:Y:S04]  /*22c620*/  LDL.LU.64 R18, [R1+0xdf8] ;  /* 0x000df80001127983 */ /* 0x000f280000300a00 */
[----:B------:R-:W4:Y:S06]  /*22c630*/  LDL.LU R20, [R1+0x7bf0] ;  /* 0x007bf00001147983 */ /* 0x000f2c0000300800 */
[----:B--2---:R0:W-:Y:S04]  /*22c640*/  @P0 STG.E.U8 desc[UR4][R22.64], R12 ;  /* 0x0000000c16000986 */ /* 0x0041e8000c101104 */
[----:B0-----:R-:W2:Y:S01]  /*22c650*/  LDL.LU.64 R22, [R1+0x7be8] ;  /* 0x007be80001167983 */ /* 0x001ea20000300a00 */
[----:B------:R-:W-:-:S02]  /*22c660*/  LOP3.LUT P0, RZ, R13, 0x40, RZ, 0xc0, !PT ;  /* 0x000000400dff7812 */ /* 0x000fc4000780c0ff */
[----:B---3--:R-:W-:Y:S02]  /*22c670*/  PRMT R12, R0, 0x7770, RZ ;  /* 0x00007770000c7816 */ /* 0x008fe400000000ff */
[C---:B------:R-:W-:Y:S02]  /*22c680*/  LOP3.LUT P2, RZ, R21.reuse, 0x1, RZ, 0xc0, !PT ;  /* 0x0000000115ff7812 */ /* 0x040fe4000784c0ff */
[C---:B------:R-:W-:Y:S02]  /*22c690*/  LOP3.LUT P3, RZ, R21.reuse, 0x2, RZ, 0xc0, !PT ;  /* 0x0000000215ff7812 */ /* 0x040fe4000786c0ff */
[C---:B------:R-:W-:Y:S02]  /*22c6a0*/  LOP3.LUT P4, RZ, R21.reuse, 0x4, RZ, 0xc0, !PT ;  /* 0x0000000415ff7812 */ /* 0x040fe4000788c0ff */
[C---:B------:R-:W-:Y:S02]  /*22c6b0*/  LOP3.LUT P5, RZ, R21.reuse, 0x8, RZ, 0xc0, !PT ;  /* 0x0000000815ff7812 */ /* 0x040fe400078ac0ff */
[----:B------:R-:W-:Y:S01]  /*22c6c0*/  LOP3.LUT P6, RZ, R21, 0x10, RZ, 0xc0, !PT ;  /* 0x0000001015ff7812 */ /* 0x000fe200078cc0ff */
[----:B--2---:R0:W-:Y:S01]  /*22c6d0*/  @P0 STG.E.U8 desc[UR4][R22.64], R12 ;  /* 0x0000000c16000986 */ /* 0x0041e2000c101104 */
[----:B------:R-:W-:-:S02]  /*22c6e0*/  LOP3.LUT P0, RZ, R13, 0x20, RZ, 0xc0, !PT ;  /* 0x000000200dff7812 */ /* 0x000fc4000780c0ff */
[----:B0-----:R-:W-:Y:S01]  /*22c6f0*/  PRMT R12, R0, 0x7771, RZ ;  /* 0x00007771000c7816 */ /* 0x001fe200000000ff */
[----:B------:R-:W2:Y:S10]  /*22c700*/  LDL.LU R22, [R1+0x7be0] ;  /* 0x007be00001167983 */ /* 0x000eb40000300800 */
[----:B------:R0:W-:Y:S01]  /*22c710*/  @P0 STG.E.U8 desc[UR4][R24.64], R12 ;  /* 0x0000000c18000986 */ /* 0x0001e2000c101104 */
[----:B------:R-:W-:-:S02]  /*22c720*/  LOP3.LUT P0, RZ, R13, 0x10, RZ, 0xc0, !PT ;  /* 0x000000100dff7812 */ /* 0x000fc4000780c0ff */
[----:B0-----:R-:W-:-:S11]  /*22c730*/  PRMT R12, R0, 0x7772, RZ ;  /* 0x00007772000c7816 */ /* 0x001fd600000000ff */
        /* <DEDUP_REMOVED lines=17> */
[----:B0-----:R-:W-:Y:S02]  /*22c850*/  PRMT R12, R15, 0x7772, RZ ;  /* 0x000077720f0c7816 */ /* 0x001fe400000000ff */
[----:B------:R-:W3:Y:S04]  /*22c860*/  LDL.LU.64 R16, [R1+0xe30] ;  /* 0x000e300001107983 */ /* 0x000ee80000300a00 */
[----:B----4-:R0:W-:Y:S04]  /*22c870*/  @P6 STG.E.U8 desc[UR4][R18.64], R12 ;  /* 0x0000000c12006986 */ /* 0x0101e8000c101104 */
[----:B0-----:R-:W4:Y:S04]  /*22c880*/  LDL.LU.64 R18, [R1+0xe28] ;  /* 0x000e280001127983 */ /* 0x001f280000300a00 */
[----:B------:R-:W2:Y:S04]  /*22c890*/  LDL.LU.64 R4, [R1+0xe20] ;  /* 0x000e200001047983 */ /* 0x000ea80000300a00 */
[----:B------:R-:W2:Y:S04]  /*22c8a0*/  LDL.LU.64 R6, [R1+0xe18] ;  /* 0x000e180001067983 */ /* 0x000ea80000300a00 */
[----:B------:R-:W4:Y:S01]  /*22c8b0*/  LDL.LU R14, [R1+0x640] ;  /* 0x00064000010e7983 */ /* 0x000f220000300800 */
[----:B------:R-:W-:-:S02]  /*22c8c0*/  LOP3.LUT P3, RZ, R21, 0x20, RZ, 0xc0, !PT ;  /* 0x0000002015ff7812 */ /* 0x000fc4000786c0ff */
[----:B------:R-:W-:Y:S02]  /*22c8d0*/  LOP3.LUT P4, RZ, R21, 0x40, RZ, 0xc0, !PT ;  /* 0x0000004015ff7812 */ /* 0x000fe4000788c0ff */
[----:B------:R-:W-:Y:S01]  /*22c8e0*/  PRMT R12, R15, 0x7773, RZ ;  /* 0x000077730f0c7816 */ /* 0x000fe200000000ff */
[----:B------:R-:W2:Y:S04]  /*22c8f0*/  LDL.LU.64 R8, [R1+0xe40] ;  /* 0x000e400001087983 */ /* 0x000ea80000300a00 */
[----:B------:R-:W2:Y:S04]  /*22c900*/  LDL.LU R0, [R1+0x674] ;  /* 0x0006740001007983 */ /* 0x000ea80000300800 */
[----:B---3--:R0:W-:Y:S04]  /*22c910*/  @P3 STG.E.U8 desc[UR4][R16.64], R12 ;  /* 0x0000000c10003986 */ /* 0x0081e8000c101104 */
[----:B0-----:R-:W3:Y:S01]  /*22c920*/  LDL.LU.64 R16, [R1+0xe38] ;  /* 0x000e380001107983 */ /* 0x001ee20000300a00 */
[----:B----4-:R-:W-:-:S05]  /*22c930*/  PRMT R12, R14, 0x7770, RZ ;  /* 0x000077700e0c7816 */ /* 0x010fca00000000ff */
[----:B------:R0:W-:Y:S04]  /*22c940*/  @P4 STG.E.U8 desc[UR4][R18.64], R12 ;  /* 0x0000000c12004986 */ /* 0x0001e8000c101104 */
[----:B0-----:R-:W4:Y:S04]  /*22c950*/  LDL.LU.64 R18, [R1+0xe88] ;  /* 0x000e880001127983 */ /* 0x001f280000300a00 */
[----:B------:R-:W4:Y:S04]  /*22c960*/  LDL.LU R15, [R1+0x664] ;  /* 0x00066400010f7983 */ /* 0x000f280000300800 */
[----:B------:R-:W2:Y:S04]  /*22c970*/  LDL.LU.64 R24, [R1+0xe60] ;  /* 0x000e600001187983 */ /* 0x000ea80000300a00 */
        /* <DEDUP_REMOVED lines=22> */
[----:B------:R-:W-:Y:S02]  /*22cae0*/  LOP3.LUT P0, RZ, R21, 0x800, RZ, 0xc0, !PT ;  /* 0x0000080015ff7812 */ /* 0x000fe4000780c0ff */
[----:B------:R-:W-:Y:S02]  /*22caf0*/  LOP3.LUT R13, R13, 0xfffffffe, RZ, 0xc0, !PT ;  /* 0xfffffffe0d0d7812 */ /* 0x000fe400078ec0ff */
[C---:B------:R-:W-:Y:S02]  /*22cb00*/  LOP3.LUT P5, RZ, R21.reuse, 0x80, RZ, 0xc0, !PT ;  /* 0x0000008015ff7812 */ /* 0x040fe400078ac0ff */
[----:B------:R-:W-:Y:S02]  /*22cb10*/  LOP3.LUT P6, RZ, R21, 0x100, RZ, 0xc0, !PT ;  /* 0x0000010015ff7812 */ /* 0x000fe400078cc0ff */
[----:B------:R-:W-:Y:S01]  /*22cb20*/  PRMT R12, R14, 0x7771, RZ ;  /* 0x000077710e0c7816 */ /* 0x000fe200000000ff */
        /* <DEDUP_REMOVED lines=15> */
[----:B------:R-:W2:Y:S04]  /*22cc20*/  LDL.LU R14, [R1+0x644] ;  /* 0x00064400010e7983 */ /* 0x000ea80000300800 */
        /* <DEDUP_REMOVED lines=46> */
[----:B---3--:R0:W-:Y:S02]  /*22cf10*/  @P5 STG.E.U8 desc[UR4][R16.64], R12 ;  /* 0x0000000c10005986 */ /* 0x0081e4000c101104 */
[----:B0-----:R-:W-:Y:S02]  /*22cf20*/  PRMT R12, R14, 0x7771, RZ ;  /* 0x000077710e0c7816 */ /* 0x001fe400000000ff */
[----:B------:R-:W3:Y:S04]  /*22cf30*/  LDL.LU.64 R16, [R1+0xe98] ;  /* 0x000e980001107983 */ /* 0x000ee80000300a00 */
[----:B----4-:R0:W-:Y:S04]  /*22cf40*/  @P6 STG.E.U8 desc[UR4][R18.64], R12 ;  /* 0x0000000c12006986 */ /* 0x0101e8000c101104 */
[----:B0-----:R-:W4:Y:S01]  /*22cf50*/  LDL.LU.64 R18, [R1+0xee0] ;  /* 0x000ee00001127983 */ /* 0x001f220000300a00 */
[----:B------:R-:W-:-:S02]  /*22cf60*/  LOP3.LUT P3, RZ, R21, 0x1000000, RZ, 0xc0, !PT ;  /* 0x0100000015ff7812 */ /* 0x000fc4000786c0ff */
[----:B------:R-:W-:Y:S02]  /*22cf70*/  LOP3.LUT P4, RZ, R21, 0x2000000, RZ, 0xc0, !PT ;  /* 0x0200000015ff7812 */ /* 0x000fe4000788c0ff */
        /* <DEDUP_REMOVED lines=102> */
[----:B---3--:R0:W-:Y:S04]  /*22d5e0*/  @P5 STG.E.U8 desc[UR4][R16.64], R12 ;  /* 0x0000000c10005986 */ /* 0x0081e8000c101104 */
[----:B0-----:R-:W2:Y:S01]  /*22d5f0*/  LDL.LU.64 R16, [R1+0xfc8] ;  /* 0x000fc80001107983 */ /* 0x001ea20000300a00 */
[----:B------:R-:W-:-:S03]  /*22d600*/  PRMT R12, R15, 0x7770, RZ ;  /* 0x000077700f0c7816 */ /* 0x000fc600000000ff */
[----:B------:R-:W3:Y:S04]  /*22d610*/  LDL.LU.64 R2, [R1+0xfc0] ;  /* 0x000fc00001027983 */ /* 0x000ee80000300a00 */
[----:B----4-:R0:W-:Y:S04]  /*22d620*/  @P6 STG.E.U8 desc[UR4][R18.64], R12 ;  /* 0x0000000c12006986 */ /* 0x0101e8000c101104 */
[----:B0-----:R-:W4:Y:S01]  /*22d630*/  LDL.LU.64 R18, [R1+0xfb8] ;  /* 0x000fb80001127983 */ /* 0x001f220000300a00 */
[C---:B------:R-:W-:Y:S02]  /*22d640*/  LOP3.LUT P3, RZ, R20.reuse, 0x800, RZ, 0xc0, !PT ;  /* 0x0000080014ff7812 */ /* 0x040fe4000786c0ff */
[----:B------:R-:W-:-:S02]  /*22d650*/  LOP3.LUT P4, RZ, R20, 0x1000, RZ, 0xc0, !PT ;  /* 0x0000100014ff7812 */ /* 0x000fc4000788c0ff */
[C---:B------:R-:W-:Y:S02]  /*22d660*/  PRMT R12, R15.reuse, 0x7771, RZ ;  /* 0x000077710f0c7816 */ /* 0x040fe400000000ff */
[----:B------:R-:W-:Y:S01]  /*22d670*/  LOP3.LUT P5, RZ, R20, 0x2000, RZ, 0xc0, !PT ;  /* 0x0000200014ff7812 */ /* 0x000fe200078ac0ff */
[----:B------:R-:W4:Y:S04]  /*22d680*/  LDL.LU.64 R4, [R1+0xfb0] ;  /* 0x000fb00001047983 */ /* 0x000f280000300a00 */
[----:B------:R-:W4:Y:S04]  /*22d690*/  LDL.LU.64 R6, [R1+0xfa8] ;  /* 0x000fa80001067983 */ /* 0x000f280000300a00 */
[----:B------:R-:W4:Y:S04]  /*22d6a0*/  LDL.LU R0, [R1+0x66c] ;  /* 0x00066c0001007983 */ /* 0x000f280000300800 */
[----:B------:R-:W4:Y:S04]  /*22d6b0*/  LDL.LU.64 R8, [R1+0xfe0] ;  /* 0x000fe00001087983 */ /* 0x000f280000300a00 */
[----:B--2---:R0:W-:Y:S02]  /*22d6c0*/  @P3 STG.E.U8 desc[UR4][R16.64], R12 ;  /* 0x0000000c10003986 */ /* 0x0041e4000c101104 */
[----:B0-----:R-:W-:-:S02]  /*22d6d0*/  PRMT R12, R15, 0x7772, RZ ;  /* 0x000077720f0c7816 */ /* 0x001fc400000000ff */
[----:B------:R-:W2:Y:S04]  /*22d6e0*/  LDL.LU.64 R16, [R1+0xfd8] ;  /* 0x000fd80001107983 */ /* 0x000ea80000300a00 */
[----:B------:R-:W2:Y:S04]  /*22d6f0*/  LDL.LU R14, [R1+0x65c] ;  /* 0x00065c00010e7983 */ /* 0x000ea80000300800 */
[----:B---3--:R0:W-:Y:S02]  /*22d700*/  @P4 STG.E.U8 desc[UR4][R2.64], R12 ;  /* 0x0000000c02004986 */ /* 0x0081e4000c101104 */
[----:B0-----:R-:W-:-:S05]  /*22d710*/  PRMT R12, R15, 0x7773, RZ ;  /* 0x000077730f0c7816 */ /* 0x001fca00000000ff */
[----:B----4-:R0:W-:Y:S04]  /*22d720*/  @P5 STG.E.U8 desc[UR4][R18.64], R12 ;  /* 0x0000000c12005986 */ /* 0x0101e8000c101104 */
[----:B0-----:R-:W3:Y:S04]  /*22d730*/  LDL.LU.64 R18, [R1+0x1000] ;  /* 0x0010000001127983 */ /* 0x001ee80000300a00 */
[----:B---3--:R0:W-:Y:S04]  /*22d740*/  STL.64 [R1+0x7ba8], R18 ;  /* 0x007ba81201007387 */ /* 0x0081e80000100a00 */
        /* <DEDUP_REMOVED lines=22> */
[----:B------:R-:W-:Y:S02]  /*22d8b0*/  LOP3.LUT P6, RZ, R20, 0x4000, RZ, 0xc0, !PT ;  /* 0x0000400014ff7812 */ /* 0x000fe400078cc0ff */
[----:B------:R-:W-:Y:S02]  /*22d8c0*/  PRMT R12, R0, 0x7770, RZ ;  /* 0x00007770000c7816 */ /* 0x000fe400000000ff */
[----:B------:R-:W-:Y:S01]  /*22d8d0*/  LOP3.LUT R22, R22, 0xfffeffff, RZ, 0xc0, !PT ;  /* 0xfffeffff16167812 */ /* 0x000fe200078ec0ff */
[----:B------:R-:W4:Y:S04]  /*22d8e0*/  LDL.LU.64 R24, [R1+0xff8] ;  /* 0x000ff80001187983 */ /* 0x000f280000300a00 */
[----:B------:R-:W4:Y:S04]  /*22d8f0*/  LDL.LU.64 R10, [R1+0xff0] ;  /* 0x000ff000010a7983 */ /* 0x000f280000300a00 */
[----:B------:R-:W4:Y:S04]  /*22d900*/  LDL.LU.64 R26, [R1+0xfe8] ;  /* 0x000fe800011a7983 */ /* 0x000f280000300a00 */
[----:B------:R-:W4:Y:S04]  /*22d910*/  LDL.LU R15, [R1+0x630] ;  /* 0x00063000010f7983 */ /* 0x000f280000300800 */
[----:B------:R-:W4:Y:S04]  /*22d920*/  LDL.LU.64 R28, [R1+0x1030] ;  /* 0x00103000011c7983 */ /* 0x000f280000300a00 */
[----:B------:R-:W4:Y:S01]  /*22d930*/  LDL.LU.64 R2, [R1+0x1028] ;  /* 0x0010280001027983 */ /* 0x000f220000300a00 */
[----:B------:R-:W-:-:S02]  /*22d940*/  @P0 LOP3.LUT R22, R22, 0x10000, RZ, 0xfc, !PT ;  /* 0x0001000016160812 */ /* 0x000fc400078efcff */
[----:B------:R-:W-:Y:S02]  /*22d950*/  LOP3.LUT P0, RZ, R20, 0x10000, RZ, 0xc0, !PT ;  /* 0x0001000014ff7812 */ /* 0x000fe4000780c0ff */
[----:B------:R-:W-:Y:S01]  /*22d960*/  LOP3.LUT R22, R22, 0xfffdffff, RZ, 0xc0, !PT ;  /* 0xfffdffff16167812 */ /* 0x000fe200078ec0ff */
[----:B------:R0:W-:Y:S10]  /*22d970*/  @P6 STG.E.U8 desc[UR4][R4.64], R12 ;  /* 0x0000000c04006986 */ /* 0x0001f4000c101104 */
[----:B------:R-:W-:-:S02]  /*22d980*/  @P0 LOP3.LUT R22, R22, 0x20000, RZ, 0xfc, !PT ;  /* 0x0002000016160812 */ /* 0x000fc400078efcff */
[----:B------:R-:W-:Y:S02]  /*22d990*/  LOP3.LUT P0, RZ, R20, 0x8000, RZ, 0xc0, !PT ;  /* 0x0000800014ff7812 */ /* 0x000fe4000780c0ff */
[----:B0-----:R-:W-:Y:S01]  /*22d9a0*/  PRMT R12, R0, 0x7771, RZ ;  /* 0x00007771000c7816 */ /* 0x001fe200000000ff */
[----:B------:R-:W4:Y:S10]  /*22d9b0*/  LDL.LU.64 R4, [R1+0x1020] ;  /* 0x0010200001047983 */ /* 0x000f340000300a00 */
        /* <DEDUP_REMOVED lines=11> */
[----:B------:R-:W2:Y:S10]  /*22da70*/  LDL.LU.64 R16, [R1+0x1058] ;  /* 0x0010580001107983 */ /* 0x000eb40000300a00 */
[----:B---3--:R0:W-:Y:S04]  /*22da80*/  @P0 STG.E.U8 desc[UR4][R18.64], R12 ;  /* 0x0000000c12000986 */ /* 0x0081e8000c101104 */
[----:B0-----:R-:W3:Y:S01]  /*22da90*/  LDL.LU.64 R18, [R1+0x7bb0] ;  /* 0x007bb00001127983 */ /* 0x001ee20000300a00 */
[----:B------:R-:W-:-:S02]  /*22daa0*/  LOP3.LUT P0, RZ, R22, 0x4000, RZ, 0xc0, !PT ;  /* 0x0000400016ff7812 */ /* 0x000fc4000780c0ff */
[----:B------:R-:W-:-:S11]  /*22dab0*/  PRMT R12, R14, 0x7771, RZ ;  /* 0x000077710e0c7816 */ /* 0x000fd600000000ff */
[----:B---3--:R0:W-:Y:S04]  /*22dac0*/  @P0 STG.E.U8 desc[UR4][R18.64], R12 ;  /* 0x0000000c12000986 */ /* 0x0081e8000c101104 */
[----:B0-----:R-:W3:Y:S01]  /*22dad0*/  LDL.LU.64 R18, [R1+0x7ba8] ;  /* 0x007ba80001127983 */ /* 0x001ee20000300a00 */
[----:B------:R-:W-:Y:S02]  /*22dae0*/  LOP3.LUT P0, RZ, R22, 0x2000, RZ, 0xc0, !PT ;  /* 0x0000200016ff7812 */ /* 0x000fe4000780c0ff */
[----:B------:R-:W-:-:S11]  /*22daf0*/  PRMT R12, R14, 0x7772, RZ ;  /* 0x000077720e0c7816 */ /* 0x000fd600000000ff */
[----:B---3--:R0:W-:Y:S04]  /*22db00*/  @P0 STG.E.U8 desc[UR4][R18.64], R12 ;  /* 0x0000000c12000986 */ /* 0x0081e8000c101104 */
[----:B0-----:R-:W3:Y:S01]  /*22db10*/  LDL.LU.64 R18, [R1+0x7ba0] ;  /* 0x007ba00001127983 */ /* 0x001ee20000300a00 */
[----:B------:R-:W-:Y:S02]  /*22db20*/  LOP3.LUT P0, RZ, R22, 0x1000, RZ, 0xc0, !PT ;  /* 0x0000100016ff7812 */ /* 0x000fe4000780c0ff */
[----:B------:R-:W-:-:S11]  /*22db30*/  PRMT R12, R14, 0x7773, RZ ;  /* 0x000077730e0c7816 */ /* 0x000fd600000000ff */
[----:B----4-:R3:W-:Y:S01]  /*22db40*/  @P0 STG.E.U8 desc[UR4][R24.64], R12 ;  /* 0x0000000c18000986 */ /* 0x0107e2000c101104 */
        /* <DEDUP_REMOVED lines=11> */
[----:B------:R0:W-:Y:S02]  /*22dc00*/  @P0 STG.E.U8 desc[UR4][R26.64], R12 ;  /* 0x0000000c1a000986 */ /* 0x0001e4000c101104 */
[----:B0-----:R-:W-:-:S05]  /*22dc10*/  PRMT R12, R19, 0x7772, RZ ;  /* 0x00007772130c7816 */ /* 0x001fca00000000ff */
[----:B------:R0:W-:Y:S02]  /*22dc20*/  @P1 STG.E.U8 desc[UR4][R28.64], R12 ;  /* 0x0000000c1c001986 */ /* 0x0001e4000c101104 */
[----:B0-----:R-:W-:Y:S02]  /*22dc30*/  PRMT R12, R19, 0x7773, RZ ;  /* 0x00007773130c7816 */ /* 0x001fe400000000ff */
[----:B------:R-:W3:Y:S04]  /*22dc40*/  LDL.LU R19, [R1+0x7b9c] ;  /* 0x007b9c0001137983 */ /* 0x000ee80000300800 */
        /* <DEDUP_REMOVED lines=8> */
[----:B--2---:R0:W-:Y:S04]  /*22dcd0*/  @P6 STG.E.U8 desc[UR4][R16.64], R12 ;  /* 0x0000000c10006986 */ /* 0x0041e8000c101104 */
[----:B0-----:R-:W2:Y:S04]  /*22dce0*/  LDL.LU.64 R16, [R1+0x1050] ;  /* 0x0010500001107983 */ /* 0x001ea80000300a00 */
[----:B------:R-:W4:Y:S04]  /*22dcf0*/  LDL.LU.64 R28, [R1+0x1038] ;  /* 0x00103800011c7983 */ /* 0x000f280000300a00 */
[----:B------:R-:W4:Y:S04]  /*22dd00*/  LDL.LU.64 R4, [R1+0x1080] ;  /* 0x0010800001047983 */ /* 0x000f280000300a00 */
[----:B------:R-:W3:Y:S01]  /*22dd10*/  LDL.LU R7, [R1+0x620] ;  /* 0x0006200001077983 */ /* 0x000ee20000300800 */
[----:B------:R-:W-:-:S03]  /*22dd20*/  LOP3.LUT P3, RZ, R20, 0x40000000, RZ, 0xc0, !PT ;  /* 0x4000000014ff7812 */ /* 0x000fc6000786c0ff */
[----:B------:R-:W4:Y:S04]  /*22dd30*/  LDL.LU.64 R2, [R1+0x1078] ;  /* 0x0010780001027983 */ /* 0x000f280000300a00 */
[----:B------:R-:W4:Y:S04]  /*22dd40*/  LDL.LU.64 R8, [R1+0x1070] ;  /* 0x0010700001087983 */ /* 0x000f280000300a00 */
[----:B------:R-:W-:Y:S04]  /*22dd50*/  STL.64 [R1+0x7b80], R20 ;  /* 0x007b801401007387 */ /* 0x000fe80000100a00 */
[----:B------:R-:W4:Y:S01]  /*22dd60*/  LDL.LU.64 R14, [R1+0x10b8] ;  /* 0x0010b800010e7983 */ /* 0x000f220000300a00 */
[----:B------:R-:W-:-:S02]  /*22dd70*/  LOP3.LUT P4, RZ, R20, 0x80000000, RZ, 0xc0, !PT ;  /* 0x8000000014ff7812 */ /* 0x000fc4000788c0ff */
[----:B---3--:R-:W-:-:S05]  /*22dd80*/  PRMT R12, R7, 0x7770, RZ ;  /* 0x00007770070c7816 */ /* 0x008fca00000000ff */
[----:B--2---:R0:W-:Y:S04]  /*22dd90*/  @P3 STG.E.U8 desc[UR4][R16.64], R12 ;  /* 0x0000000c10003986 */ /* 0x0041e8000c101104 */
[----:B0-----:R-:W2:Y:S04]  /*22dda0*/  LDL.LU.64 R16, [R1+0x10b0] ;  /* 0x0010b00001107983 */ /* 0x001ea80000300a00 */
[----:B------:R-:W3:Y:S04]  /*22ddb0*/  LDL.LU R6, [R1+0x600] ;  /* 0x0006000001067983 */ /* 0x000ee80000300800 */
[----:B------:R-:W4:Y:S04]  /*22ddc0*/  LDL.LU.64 R20, [R1+0x1088] ;  /* 0x0010880001147983 */ /* 0x000f280000300a00 */
[----:B----4-:R0:W-:Y:S04]  /*22ddd0*/  STL.64 [R1+0x7b88], R20 ;  /* 0x007b881401007387 */ /* 0x0101e80000100a00 */
[----:B0-----:R-:W4:Y:S01]  /*22dde0*/  LDL.LU.64 R20, [R1+0x10a0] ;  /* 0x0010a00001147983 */ /* 0x001f220000300a00 */
        /* <DEDUP_REMOVED lines=22> */
[----:B------:R-:W-:Y:S02]  /*22df50*/  LOP3.LUT P5, RZ, R19, 0x1, RZ, 0xc0, !PT ;  /* 0x0000000113ff7812 */ /* 0x000fe400078ac0ff */
[----:B------:R-:W-:-:S07]  /*22df60*/  PRMT R12, R7, 0x7771, RZ ;  /* 0x00007771070c7816 */ /* 0x000fce00000000ff */
[----:B------:R-:W-:Y:S02]  /*22df70*/  @P0 LOP3.LUT R22, R22, 0x100, RZ, 0xfc, !PT ;  /* 0x0000010016160812 */ /* 0x000fe400078efcff */
[C---:B------:R-:W-:Y:S02]  /*22df80*/  LOP3.LUT P0, RZ, R19.reuse, 0x8, RZ, 0xc0, !PT ;  /* 0x0000000813ff7812 */ /* 0x040fe4000780c0ff */
[----:B------:R-:W-:Y:S01]  /*22df90*/  LOP3.LUT P6, RZ, R19, 0x2, RZ, 0xc0, !PT ;  /* 0x0000000213ff7812 */ /* 0x000fe200078cc0ff */
[----:B------:R0:W-:Y:S01]  /*22dfa0*/  @P4 STG.E.U8 desc[UR4][R28.64], R12 ;  /* 0x0000000c1c004986 */ /* 0x0001e2000c101104 */
[----:B------:R-:W-:Y:S02]  /*22dfb0*/  LOP3.LUT R22, R22, 0xfffffdff, RZ, 0xc0, !PT ;  /* 0xfffffdff16167812 */ /* 0x000fe400078ec0ff */
[----:B0-----:R-:W-:-:S07]  /*22dfc0*/  PRMT R12, R7, 0x7772, RZ ;  /* 0x00007772070c7816 */ /* 0x001fce00000000ff */
[----:B------:R-:W-:Y:S02]  /*22dfd0*/  @P0 LOP3.LUT R22, R22, 0x200, RZ, 0xfc, !PT ;  /* 0x0000020016160812 */ /* 0x000fe400078efcff */
[----:B------:R-:W-:Y:S01]  /*22dfe0*/  LOP3.LUT P0, RZ, R19, 0x4, RZ, 0xc0, !PT ;  /* 0x0000000413ff7812 */ /* 0x000fe2000780c0ff */
[----:B------:R0:W-:Y:S02]  /*22dff0*/  @P5 STG.E.U8 desc[UR4][R4.64], R12 ;  /* 0x0000000c04005986 */ /* 0x0001e4000c101104 */
[----:B0-----:R-:W-:Y:S02]  /*22e000*/  PRMT R12, R7, 0x7773, RZ ;  /* 0x00007773070c7816 */ /* 0x001fe400000000ff */
[----:B------:R-:W3:Y:S04]  /*22e010*/  LDL.LU.64 R4, [R1+0x10d0] ;  /* 0x0010d00001047983 */ /* 0x000ee80000300a00 */
[----:B------:R-:W3:Y:S04]  /*22e020*/  LDL.LU.64 R24, [R1+0x10c8] ;  /* 0x0010c80001187983 */ /* 0x000ee80000300a00 */
[----:B------:R-:W3:Y:S04]  /*22e030*/  LDL.LU.64 R10, [R1+0x10c0] ;  /* 0x0010c000010a7983 */ /* 0x000ee80000300a00 */
[----:B------:R-:W3:Y:S04]  /*22e040*/  LDL.LU.64 R26, [R1+0x1108] ;  /* 0x00110800011a7983 */ /* 0x000ee80000300a00 */
[----:B------:R0:W-:Y:S04]  /*22e050*/  @P6 STG.E.U8 desc[UR4][R2.64], R12 ;  /* 0x0000000c02006986 */ /* 0x0001e8000c101104 */
[----:B------:R-:W3:Y:S01]  /*22e060*/  LDL.LU.64 R28, [R1+0x1100] ;  /* 0x00110000011c7983 */ /* 0x000ee20000300a00 */
[----:B0-----:R-:W-:-:S03]  /*22e070*/  PRMT R12, R18, 0x7770, RZ ;  /* 0x00007770120c7816 */ /* 0x001fc600000000ff */
[----:B------:R-:W3:Y:S04]  /*22e080*/  LDL.LU.64 R2, [R1+0x10f8] ;  /* 0x0010f80001027983 */ /* 0x000ee80000300a00 */
[----:B------:R-:W3:Y:S04]  /*22e090*/  LDL.LU R7, [R1+0x624] ;  /* 0x0006240001077983 */ /* 0x000ee80000300800 */
[----:B------:R0:W-:Y:S01]  /*22e0a0*/  @P0 STG.E.U8 desc[UR4][R8.64], R12 ;  /* 0x0000000c08000986 */ /* 0x0001e2000c101104 */
[----:B------:R-:W-:Y:S02]  /*22e0b0*/  LOP3.LUT P0, RZ, R22, 0x200, RZ, 0xc0, !PT ;  /* 0x0000020016ff7812 */ /* 0x000fe4000780c0ff */
[----:B0-----:R-:W-:Y:S01]  /*22e0c0*/  PRMT R12, R18, 0x7771, RZ ;  /* 0x00007771120c7816 */ /* 0x001fe200000000ff */
[----:B------:R-:W3:Y:S10]  /*22e0d0*/  LDL.LU.64 R8, [R1+0x10f0] ;  /* 0x0010f00001087983 */ /* 0x000ef40000300a00 */
[----:B------:R0:W-:Y:S01]  /*22e0e0*/  @P0 STG.E.U8 desc[UR4][R14.64], R12 ;  /* 0x0000000c0e000986 */ /* 0x0001e2000c101104 */
[----:B------:R-:W-:-:S02]  /*22e0f0*/  LOP3.LUT P0, RZ, R22, 0x100, RZ, 0xc0, !PT ;  /* 0x0000010016ff7812 */ /* 0x000fc4000780c0ff */
[----:B0-----:R-:W-:Y:S01]  /*22e100*/  PRMT R12, R18, 0x7772, RZ ;  /* 0x00007772120c7816 */ /* 0x001fe200000000ff */
[----:B------:R-:W3:Y:S10]  /*22e110*/  LDL.LU.64 R14, [R1+0x10d8] ;  /* 0x0010d800010e7983 */ /* 0x000ef40000300a00 */
[----:B--2---:R0:W-:Y:S01]  /*22e120*/  @P0 STG.E.U8 desc[UR4][R16.64], R12 ;  /* 0x0000000c10000986 */ /* 0x0041e2000c101104 */
[----:B------:R-:W-:-:S02]  /*22e130*/  LOP3.LUT P0, RZ, R22, 0x80, RZ, 0xc0, !PT ;  /* 0x0000008016ff7812 */ /* 0x000fc4000780c0ff */
[----:B0-----:R-:W-:Y:S01]  /*22e140*/  PRMT R12, R18, 0x7773, RZ ;  /* 0x00007773120c7816 */ /* 0x001fe200000000ff */
[----:B------:R-:W2:Y:S04]  /*22e150*/  LDL.LU.64 R16, [R1+0x1110] ;  /* 0x0011100001107983 */ /* 0x000ea80000300a00 */
[----:B------:R-:W2:Y:S06]  /*22e160*/  LDL.LU R18, [R1+0x7b98] ;  /* 0x007b980001127983 */ /* 0x000eac0000300800 */
[----:B----4-:R0:W-:Y:S04]  /*22e170*/  @P0 STG.E.U8 desc[UR4][R20.64], R12 ;  /* 0x0000000c14000986 */ /* 0x0101e8000c101104 */
[----:B0-----:R-:W4:Y:S01]  /*22e180*/  LDL.LU.64 R20, [R1+0x7b90] ;  /* 0x007b900001147983 */ /* 0x001f220000300a00 */
[----:B------:R-:W-:-:S02]  /*22e190*/  LOP3.LUT P0, RZ, R22, 0x40, RZ, 0xc0, !PT ;  /* 0x0000004016ff7812 */ /* 0x000fc4000780c0ff */
[----:B---3--:R-:W-:-:S11]  /*22e1a0*/  PRMT R12, R6, 0x7770, RZ ;  /* 0x00007770060c7816 */ /* 0x008fd600000000ff */
[----:B----4-:R0:W-:Y:S04]  /*22e1b0*/  @P0 STG.E.U8 desc[UR4][R20.64], R12 ;  /* 0x0000000c14000986 */ /* 0x0101e8000c101104 */
[----:B0-----:R-:W3:Y:S01]  /*22e1c0*/  LDL.LU.64 R20, [R1+0x7b88] ;  /* 0x007b880001147983 */ /* 0x001ee20000300a00 */
        /* <DEDUP_REMOVED lines=8> */
[----:B---3--:R0:W-:Y:S01]  /*22e250*/  @P0 STG.E.U8 desc[UR4][R20.64], R12 ;  /* 0x0000000c14000986 */ /* 0x0081e2000c101104 */
[----:B------:R-:W-:Y:S02]  /*22e260*/  LOP3.LUT P0, RZ, R22, 0x10, RZ, 0xc0, !PT ;  /* 0x0000001016ff7812 */ /* 0x000fe4000780c0ff */
[----:B0-----:R-:W-:Y:S01]  /*22e270*/  PRMT R12, R6, 0x7772, RZ ;  /* 0x00007772060c7816 */ /* 0x001fe200000000ff */
[----:B------:R-:W3:Y:S10]  /*22e280*/  LDL.LU.64 R20, [R1+0x7b80] ;  /* 0x007b800001147983 */ /* 0x000ef40000300a00 */
[----:B------:R0:W-:Y:S01]  /*22e290*/  @P0 STG.E.U8 desc[UR4][R4.64], R12 ;  /* 0x0000000c04000986 */ /* 0x0001e2000c101104 */
[----:B------:R-:W-:-:S02]  /*22e2a0*/  LOP3.LUT P0, RZ, R22, 0x8, RZ, 0xc0, !PT ;  /* 0x0000000816ff7812 */ /* 0x000fc4000780c0ff */
[----:B0-----:R-:W-:Y:S01]  /*22e2b0*/  PRMT R12, R6, 0x7773, RZ ;  /* 0x00007773060c7816 */ /* 0x001fe200000000ff */
[----:B------:R-:W4:Y:S10]  /*22e2c0*/  LDL.LU R4, [R1+0x7b7c] ;  /* 0x007b7c0001047983 */ /* 0x000f340000300800 */
[----:B------:R2:W-:Y:S01]  /*22e2d0*/  @P0 STG.E.U8 desc[UR4][R24.64], R12 ;  /* 0x0000000c18000986 */ /* 0x0005e2000c101104 */
[----:B------:R-:W-:-:S02]  /*22e2e0*/  LOP3.LUT P0, RZ, R22, 0x4, RZ, 0xc0, !PT ;  /* 0x0000000416ff7812 */ /* 0x000fc4000780c0ff */
[----:B--2---:R-:W-:-:S11]  /*22e2f0*/  PRMT R12, R18, 0x7770, RZ ;  /* 0x00007770120c7816 */ /* 0x004fd600000000ff */
        /* <DEDUP_REMOVED lines=29> */
[----:B------:R-:W2:Y:S04]  /*22e4d0*/  LDL.LU R5, [R1+0x638] ;  /* 0x0006380001057983 */ /* 0x000ea80000300800 */
        /* <DEDUP_REMOVED lines=20> */
[----:B0-----:R-:W2:Y:S04]  /*22e620*/  LDL.LU.64 R4, [R1+0x19c0] ;  /* 0x0019c00001047983 */ /* 0x001ea80000300a00 */
[----:B------:R-:W2:Y:S02]  /*22e630*/  LDL.LU.64 R24, [R1+0x19e0] ;  /* 0x0019e00001187983 */ /* 0x000ea40000300a00 */
[----:B------:R-:W-:-:S02]  /*22e640*/  @P0 LOP3.LUT R20, R20, 0x80000000, RZ, 0xfc, !PT ;  /* 0x8000000014140812 */ /* 0x000fc400078efcff */
[C---:B------:R-:W-:Y:S02]  /*22e650*/  LOP3.LUT P0, RZ, R19.reuse, 0x800000, RZ, 0xc0, !PT ;  /* 0x0080000013ff7812 */ /* 0x040fe4000780c0ff */
[----:B------:R-:W-:Y:S02]  /*22e660*/  LOP3.LUT R22, R22, 0xfffffffe, RZ, 0xc0, !PT ;  /* 0xfffffffe16167812 */ /* 0x000fe400078ec0ff */
[C---:B------:R-:W-:Y:S02]  /*22e670*/  LOP3.LUT P5, RZ, R19.reuse, 0x80000, RZ, 0xc0, !PT ;  /* 0x0008000013ff7812 */ /* 0x040fe400078ac0ff */
[----:B------:R-:W-:-:S07]  /*22e680*/  LOP3.LUT P6, RZ, R19, 0x100000, RZ, 0xc0, !PT ;  /* 0x0010000013ff7812 */ /* 0x000fce00078cc0ff */
[----:B------:R-:W-:Y:S02]  /*22e690*/  @P0 LOP3.LUT R22, R22, 0x1, RZ, 0xfc, !PT ;  /* 0x0000000116160812 */ /* 0x000fe400078efcff */
[----:B------:R-:W-:Y:S02]  /*22e6a0*/  LOP3.LUT P0, RZ, R19, 0x400000, RZ, 0xc0, !PT ;  /* 0x0040000013ff7812 */ /* 0x000fe4000780c0ff */
[----:B------:R-:W-:Y:S02]  /*22e6b0*/  PRMT R12, R6, 0x7771, RZ ;  /* 0x00007771060c7816 */ /* 0x000fe400000000ff */
[----:B------:R-:W-:-:S03]  /*22e6c0*/  LOP3.LUT R22, R22, 0xfffffffd, RZ, 0xc0, !PT ;  /* 0xfffffffd16167812 */ /* 0x000fc600078ec0ff */
[----:B------:R0:W-:Y:S06]  /*22e6d0*/  @P5 STG.E.U8 desc[UR4][R28.64], R12 ;  /* 0x0000000c1c005986 */ /* 0x0001ec000c101104 */
[----:B------:R-:W-:Y:S02]  /*22e6e0*/  @P0 LOP3.LUT R22, R22, 0x2, RZ, 0xfc, !PT ;  /* 0x0000000216160812 */ /* 0x000fe400078efcff */
[----:B------:R-:W-:Y:S02]  /*22e6f0*/  LOP3.LUT P0, RZ, R19, 0x200000, RZ, 0xc0, !PT ;  /* 0x0020000013ff7812 */ /* 0x000fe4000780c0ff */
[----:B0-----:R-:W-:-:S05]  /*22e700*/  PRMT R12, R6, 0x7772, RZ ;  /* 0x00007772060c7816 */ /* 0x001fca00000000ff */
[----:B------:R0:W-:Y:S02]  /*22e710*/  @P6 STG.E.U8 desc[UR4][R2.64], R12 ;  /* 0x0000000c02006986 */ /* 0x0001e4000c101104 */
[----:B0-----:R-:W-:-:S05]  /*22e720*/  PRMT R12, R6, 0x7773, RZ ;  /* 0x00007773060c7816 */ /* 0x001fca00000000ff */
[----:B------:R0:W-:Y:S01]  /*22e730*/  @P0 STG.E.U8 desc[UR4][R8.64], R12 ;  /* 0x0000000c08000986 */ /* 0x0001e2000c101104 */
[----:B------:R-:W-:Y:S02]  /*22e740*/  LOP3.LUT P0, RZ, R22, 0x2, RZ, 0xc0, !PT ;  /* 0x0000000216ff7812 */ /* 0x000fe4000780c0ff */
[----:B0-----:R-:W-:-:S11]  /*22e750*/  PRMT R12, R0, 0x7770, RZ ;  /* 0x00007770000c7816 */ /* 0x001fd600000000ff */
[----:B---3--:R0:W-:Y:S01]  /*22e760*/  @P0 STG.E.U8 desc[UR4][R14.64], R12 ;  /* 0x0000000c0e000986 */ /* 0x0081e2000c101104 */
[----:B------:R-:W-:Y:S02]  /*22e770*/  LOP3.LUT P0, RZ, R22, 0x1, RZ, 0xc0, !PT ;  /* 0x0000000116ff7812 */ /* 0x000fe4000780c0ff */
[----:B0-----:R-:W-:-:S11]  /*22e780*/  PRMT R12, R0, 0x7771, RZ ;  /* 0x00007771000c7816 */ /* 0x001fd600000000ff */
[----:B----4-:R0:W-:Y:S01]  /*22e790*/  @P0 STG.E.U8 desc[UR4][R16.64], R12 ;  /* 0x0000000c10000986 */ /* 0x0101e2000c101104 */
[----:B------:R-:W-:Y:S02]  /*22e7a0*/  LOP3.LUT P0, RZ, R20, 0x80000000, RZ, 0xc0, !PT ;  /* 0x8000000014ff7812 */ /* 0x000fe4000780c0ff */
[----:B0-----:R-:W-:Y:S01]  /*22e7b0*/  PRMT R12, R0, 0x7772, RZ ;  /* 0x00007772000c7816 */ /* 0x001fe200000000ff */
[----:B--2---:R0:W-:Y:S10]  /*22e7c0*/  STL.64 [R1+0x7b60], R24 ;  /* 0x007b601801007387 */ /* 0x0041f40000100a00 */
[----:B------:R1:W-:Y:S04]  /*22e7d0*/  @P0 STG.E.U8 desc[UR4][R4.64], R12 ;  /* 0x0000000c04000986 */ /* 0x0003e8000c101104 */
[----:B0-----:R-:W2:Y:S04]  /*22e7e0*/  LDL.LU.64 R24, [R1+0x19b0] ;  /* 0x0019b00001187983 */ /* 0x001ea80000300a00 */
[----:B------:R-:W3:Y:S04]  /*22e7f0*/  LDL.LU R7, [R1+0x628] ;  /* 0x0006280001077983 */ /* 0x000ee80000300800 */
[----:B------:R-:W4:Y:S04]  /*22e800*/  LDL.LU.64 R10, [R1+0x19d8] ;  /* 0x0019d800010a7983 */ /* 0x000f280000300a00 */
[----:B------:R-:W3:Y:S04]  /*22e810*/  LDL.LU.64 R26, [R1+0x19d0] ;  /* 0x0019d000011a7983 */ /* 0x000ee80000300a00 */
[----:B------:R-:W3:Y:S04]  /*22e820*/  LDL.LU.64 R28, [R1+0x19c8] ;  /* 0x0019c800011c7983 */ /* 0x000ee80000300a00 */
[----:B------:R-:W3:Y:S04]  /*22e830*/  LDL.LU.64 R2, [R1+0x1a00] ;  /* 0x001a000001027983 */ /* 0x000ee80000300a00 */
[----:B------:R-:W3:Y:S04]  /*22e840*/  LDL.LU R6, [R1+0x618] ;  /* 0x0006180001067983 */ /* 0x000ee80000300800 */
[----:B------:R-:W3:Y:S04]  /*22e850*/  LDL.LU.64 R8, [R1+0x19f8] ;  /* 0x0019f80001087983 */ /* 0x000ee80000300a00 */
[----:B------:R-:W3:Y:S04]  /*22e860*/  LDL.LU.64 R14, [R1+0x19f0] ;  /* 0x0019f000010e7983 */ /* 0x000ee80000300a00 */
[----:B------:R-:W4:Y:S04]  /*22e870*/  LDL.LU.64 R22, [R1+0x19e8] ;  /* 0x0019e80001167983 */ /* 0x000f280000300a00 */
[----:B------:R-:W3:Y:S04]  /*22e880*/  LDL.LU.64 R16, [R1+0x1e98] ;  /* 0x001e980001107983 */ /* 0x000ee80000300a00 */
[----:B-1----:R-:W2:Y:S01]  /*22e890*/  LDL.LU.64 R4, [R1+0x7b70] ;  /* 0x007b700001047983 */ /* 0x002ea20000300a00 */
[----:B------:R-:W-:-:S02]  /*22e8a0*/  LOP3.LUT P0, RZ, R20, 0x40000000, RZ, 0xc0, !PT ;  /* 0x4000000014ff7812 */ /* 0x000fc4000780c0ff */
[----:B------:R-:W-:-:S11]  /*22e8b0*/  PRMT R12, R0, 0x7773, RZ ;  /* 0x00007773000c7816 */ /* 0x000fd600000000ff */
[----:B--2---:R0:W-:Y:S04]  /*22e8c0*/  @P0 STG.E.U8 desc[UR4][R4.64], R12 ;  /* 0x0000000c04000986 */ /* 0x0041e8000c101104 */
[----:B0-----:R-:W2:Y:S01]  /*22e8d0*/  LDL.LU.64 R4, [R1+0x7b68] ;  /* 0x007b680001047983 */ /* 0x001ea20000300a00 */
[----:B------:R-:W-:Y:S02]  /*22e8e0*/  LOP3.LUT P0, RZ, R20, 0x20000000, RZ, 0xc0, !PT ;  /* 0x2000000014ff7812 */ /* 0x000fe4000780c0ff */
[----:B--2---:R-:W-:-:S11]  /*22e8f0*/  PRMT R12, R5, 0x7770, RZ ;  /* 0x00007770050c7816 */ /* 0x004fd600000000ff */
[----:B------:R0:W-:Y:S04]  /*22e900*/  @P0 STG.E.U8 desc[UR4][R24.64], R12 ;  /* 0x0000000c18000986 */ /* 0x0001e8000c101104 */
[----:B0-----:R-:W2:Y:S01]  /*22e910*/  LDL.LU.64 R24, [R1+0x7b60] ;  /* 0x007b600001187983 */ /* 0x001ea20000300a00 */
[----:B------:R-:W-:Y:S02]  /*22e920*/  LOP3.LUT P0, RZ, R20, 0x10000000, RZ, 0xc0, !PT ;  /* 0x1000000014ff7812 */ /* 0x000fe4000780c0ff */
[----:B------:R-:W-:-:S11]  /*22e930*/  PRMT R12, R5, 0x7771, RZ ;  /* 0x00007771050c7816 */ /* 0x000fd600000000ff */
[----:B----4-:R0:W-:Y:S01]  /*22e940*/  @P0 STG.E.U8 desc[UR4][R22.64], R12 ;  /* 0x0000000c16000986 */ /* 0x0101e2000c101104 */
[----:B------:R-:W-:Y:S02]  /*22e950*/  LOP3.LUT P0, RZ, R20, 0x8000000, RZ, 0xc0, !PT ;  /* 0x0800000014ff7812 */ /* 0x000fe4000780c0ff */
[----:B0-----:R-:W-:Y:S02]  /*22e960*/  PRMT R12, R5, 0x7772, RZ ;  /* 0x00007772050c7816 */ /* 0x001fe400000000ff */
[C---:B------:R-:W-:Y:S02]  /*22e970*/  LOP3.LUT P1, RZ, R19.reuse, 0x40000000, RZ, 0xc0, !PT ;  /* 0x4000000013ff7812 */ /* 0x040fe4000782c0ff */
[----:B------:R-:W-:Y:S02]  /*22e980*/  LOP3.LUT P2, RZ, R19, 0x80000000, RZ, 0xc0, !PT ;  /* 0x8000000013ff7812 */ /* 0x000fe4000784c0ff */
[C---:B------:R-:W-:Y:S02]  /*22e990*/  LOP3.LUT P3, RZ, R18.reuse, 0x1, RZ, 0xc0, !PT ;  /* 0x0000000112ff7812 */ /* 0x040fe4000786c0ff */
[----:B------:R-:W-:-:S02]  /*22e9a0*/  LOP3.LUT P4, RZ, R18, 0x2, RZ, 0xc0, !PT ;  /* 0x0000000212ff7812 */ /* 0x000fc4000788c0ff */
[----:B------:R-:W-:Y:S01]  /*22e9b0*/  LOP3.LUT P5, RZ, R18, 0x4, RZ, 0xc0, !PT ;  /* 0x0000000412ff7812 */ /* 0x000fe200078ac0ff */
[----:B--2---:R0:W-:Y:S01]  /*22e9c0*/  @P0 STG.E.U8 desc[UR4][R24.64], R12 ;  /* 0x0000000c18000986 */ /* 0x0041e2000c101104 */
[----:B------:R-:W-:Y:S02]  /*22e9d0*/  LOP3.LUT P0, RZ, R20, 0x4000000, RZ, 0xc0, !PT ;  /* 0x0400000014ff7812 */ /* 0x000fe4000780c0ff */
[----:B0-----:R-:W-:-:S11]  /*22e9e0*/  PRMT R12, R5, 0x7773, RZ ;  /* 0x00007773050c7816 */ /* 0x001fd600000000ff */
[----:B------:R3:W-:Y:S02]  /*22e9f0*/  @P0 STG.E.U8 desc[UR4][R10.64], R12 ;  /* 0x0000000c0a000986 */ /* 0x0007e4000c101104 */
[----:B---3--:R-:W-:-:S05]  /*22ea00*/  PRMT R12, R7, 0x7770, RZ ;  /* 0x00007770070c7816 */ /* 0x008fca00000000ff */
        /* <DEDUP_REMOVED lines=8> */
[----:B------:R-:W2:Y:S04]  /*22ea90*/  LDL.LU.64 R8, [R1+0x1e90] ;  /* 0x001e900001087983 */ /* 0x000ea80000300a00 */
[----:B------:R0:W-:Y:S04]  /*22eaa0*/  @P5 STG.E.U8 desc[UR4][R14.64], R12 ;  /* 0x0000000c0e005986 */ /* 0x0001e8000c101104 */
[----:B0-----:R-:W3:Y:S01]  /*22eab0*/  LDL.LU.64 R14, [R1+0x1a18] ;  /* 0x001a1800010e7983 */ /* 0x001ee20000300a00 */
[----:B------:R-:W-:-:S02]  /*22eac0*/  LOP3.LUT P6, RZ, R18, 0x8, RZ, 0xc0, !PT ;  /* 0x0000000812ff7812 */ /* 0x000fc400078cc0ff */
[----:B------:R-:W-:Y:S02]  /*22ead0*/  LOP3.LUT P3, RZ, R18, 0x10, RZ, 0xc0, !PT ;  /* 0x0000001012ff7812 */ /* 0x000fe4000786c0ff */
[----:B------:R-:W-:Y:S02]  /*22eae0*/  PRMT R12, R6, 0x7771, RZ ;  /* 0x00007771060c7816 */ /* 0x000fe400000000ff */
[----:B------:R-:W-:-:S07]  /*22eaf0*/  LOP3.LUT P4, RZ, R18, 0x20, RZ, 0xc0, !PT ;  /* 0x0000002012ff7812 */ /* 0x000fce000788c0ff */
[----:B------:R0:W-:Y:S02]  /*22eb00*/  @P6 STG.E.U8 desc[UR4][R16.64], R12 ;  /* 0x0000000c10006986 */ /* 0x0001e4000c101104 */
[C---:B0-----:R-:W-:Y:S02]  /*22eb10*/  PRMT R12, R6.reuse, 0x7772, RZ ;  /* 0x00007772060c7816 */ /* 0x041fe400000000ff */
[----:B------:R-:W4:Y:S04]  /*22eb20*/  LDL.LU.64 R16, [R1+0x1a10] ;  /* 0x001a100001107983 */ /* 0x000f280000300a00 */
[----:B------:R-:W4:Y:S04]  /*22eb30*/  LDL.LU.64 R28, [R1+0x1a08] ;  /* 0x001a0800011c7983 */ /* 0x000f280000300a00 */
[----:B------:R-:W4:Y:S04]  /*22eb40*/  LDL.LU.64 R2, [R1+0x1eb0] ;  /* 0x001eb00001027983 */ /* 0x000f280000300a00 */
[----:B------:R-:W4:Y:S04]  /*22eb50*/  LDL.LU R7, [R1+0x608] ;  /* 0x0006080001077983 */ /* 0x000f280000300800 */
[----:B--2---:R0:W-:Y:S02]  /*22eb60*/  @P3 STG.E.U8 desc[UR4][R8.64], R12 ;  /* 0x0000000c08003986 */ /* 0x0041e4000c101104 */
[----:B0-----:R-:W-:-:S02]  /*22eb70*/  PRMT R12, R6, 0x7773, RZ ;  /* 0x00007773060c7816 */ /* 0x001fc400000000ff */
[----:B------:R-:W2:Y:S04]  /*22eb80*/  LDL.LU.64 R8, [R1+0x1ea8] ;  /* 0x001ea80001087983 */ /* 0x000ea80000300a00 */
[----:B------:R-:W2:Y:S04]  /*22eb90*/  LDL.LU R0, [R1+0x63c] ;  /* 0x00063c0001007983 */ /* 0x000ea80000300800 */
[----:B---3--:R0:W-:Y:S04]  /*22eba0*/  @P4 STG.E.U8 desc[UR4][R14.64], R12 ;  /* 0x0000000c0e004986 */ /* 0x0081e8000c101104 */
[----:B0-----:R-:W3:Y:S04]  /*22ebb0*/  LDL.LU.64 R14, [R1+0x1ea0] ;  /* 0x001ea000010e7983 */ /* 0x001ee80000300a00 */
[----:B------:R-:W4:Y:S04]  /*22ebc0*/  LDL.LU R5, [R1+0x62c] ;  /* 0x00062c0001057983 */ /* 0x000f280000300800 */
[----:B----4-:R0:W-:Y:S04]  /*22ebd0*/  STL.64 [R1+0x7b48], R4 ;  /* 0x007b480401007387 */ /* 0x0101e80000100a00 */
[----:B0-----:R-:W4:Y:S04]  /*22ebe0*/  LDL.LU.64 R4, [R1+0x1ec8] ;  /* 0x001ec80001047983 */ /* 0x001f280000300a00 */
        /* <DEDUP_REMOVED lines=22> */
[----:B------:R-:W-:Y:S02]  /*22ed50*/  LOP3.LUT P0, RZ, R18, 0x400, RZ, 0xc0, !PT ;  /* 0x0000040012ff7812 */ /* 0x000fe4000780c0ff */
[----:B------:R-:W-:Y:S02]  /*22ed60*/  LOP3.LUT R20, R20, 0xfeffffff, RZ, 0xc0, !PT ;  /* 0xfeffffff14147812 */ /* 0x000fe400078ec0ff */
[----:B------:R-:W-:-:S09]  /*22ed70*/  LOP3.LUT P5, RZ, R18, 0x40, RZ, 0xc0, !PT ;  /* 0x0000004012ff7812 */ /* 0x000fd200078ac0ff */
[----:B------:R-:W-:Y:S02]  /*22ed80*/  @P0 LOP3.LUT R20, R20, 0x1000000, RZ, 0xfc, !PT ;  /* 0x0100000014140812 */ /* 0x000fe400078efcff */
[C---:B------:R-:W-:Y:S02]  /*22ed90*/  LOP3.LUT P0, RZ, R18.reuse, 0x200, RZ, 0xc0, !PT ;  /* 0x0000020012ff7812 */ /* 0x040fe4000780c0ff */
[----:B------:R-:W-:Y:S02]  /*22eda0*/  LOP3.LUT P6, RZ, R18, 0x80, RZ, 0xc0, !PT ;  /* 0x0000008012ff7812 */ /* 0x000fe400078cc0ff */
[----:B------:R-:W-:Y:S02]  /*22edb0*/  PRMT R12, R7, 0x7770, RZ ;  /* 0x00007770070c7816 */ /* 0x000fe400000000ff */
[----:B------:R-:W-:-:S03]  /*22edc0*/  LOP3.LUT R20, R20, 0xfdffffff, RZ, 0xc0, !PT ;  /* 0xfdffffff14147812 */ /* 0x000fc600078ec0ff */
[----:B------:R0:W-:Y:S04]  /*22edd0*/  @P5 STG.E.U8 desc[UR4][R16.64], R12 ;  /* 0x0000000c10005986 */ /* 0x0001e8000c101104 */
[----:B------:R-:W-:Y:S02]  /*22ede0*/  @P0 LOP3.LUT R20, R20, 0x2000000, RZ, 0xfc, !PT ;  /* 0x0200000014140812 */ /* 0x000fe400078efcff */
[----:B------:R-:W-:Y:S02]  /*22edf0*/  LOP3.LUT P0, RZ, R18, 0x100, RZ, 0xc0, !PT ;  /* 0x0000010012ff7812 */ /* 0x000fe4000780c0ff */
[C---:B0-----:R-:W-:Y:S01]  /*22ee00*/  PRMT R12, R7.reuse, 0x7771, RZ ;  /* 0x00007771070c7816 */ /* 0x041fe200000000ff */
[----:B------:R-:W4:Y:S04]  /*22ee10*/  LDL.LU.64 R16, [R1+0x1ec0] ;  /* 0x001ec00001107983 */ /* 0x000f280000300a00 */
[----:B------:R-:W4:Y:S04]  /*22ee20*/  LDL.LU.64 R22, [R1+0x1eb8] ;  /* 0x001eb80001167983 */ /* 0x000f280000300a00 */
[----:B------:R-:W4:Y:S04]  /*22ee30*/  LDL.LU.64 R24, [R1+0x1ef0] ;  /* 0x001ef00001187983 */ /* 0x000f280000300a00 */
[----:B------:R-:W4:Y:S04]  /*22ee40*/  LDL.LU.64 R10, [R1+0x1ee8] ;  /* 0x001ee800010a7983 */ /* 0x000f280000300a00 */
[----:B------:R0:W-:Y:S02]  /*22ee50*/  @P6 STG.E.U8 desc[UR4][R28.64], R12 ;  /* 0x0000000c1c006986 */ /* 0x0001e4000c101104 */
[----:B0-----:R-:W-:-:S02]  /*22ee60*/  PRMT R12, R7, 0x7772, RZ ;  /* 0x00007772070c7816 */ /* 0x001fc400000000ff */
[----:B------:R-:W4:Y:S04]  /*22ee70*/  LDL.LU.64 R28, [R1+0x1ee0] ;  /* 0x001ee000011c7983 */ /* 0x000f280000300a00 */
[----:B------:R0:W-:Y:S01]  /*22ee80*/  @P0 STG.E.U8 desc[UR4][R2.64], R12 ;  /* 0x0000000c02000986 */ /* 0x0001e2000c101104 */
[C---:B------:R-:W-:Y:S02]  /*22ee90*/  LOP3.LUT P0, RZ, R20.reuse, 0x2000000, RZ, 0xc0, !PT ;  /* 0x0200000014ff7812 */ /* 0x040fe4000780c0ff */
[----:B0-----:R-:W-:Y:S01]  /*22eea0*/  PRMT R12, R7, 0x7773, RZ ;  /* 0x00007773070c7816 */ /* 0x001fe200000000ff */
[----:B------:R-:W4:Y:S04]  /*22eeb0*/  LDL.LU.64 R2, [R1+0x1f18] ;  /* 0x001f180001027983 */ /* 0x000f280000300a00 */
[----:B------:R-:W4:Y:S06]  /*22eec0*/  LDL.LU.64 R6, [R1+0x1f10] ;  /* 0x001f100001067983 */ /* 0x000f2c0000300a00 */
[----:B--2---:R0:W-:Y:S01]  /*22eed0*/  @P0 STG.E.U8 desc[UR4][R8.64], R12 ;  /* 0x0000000c08000986 */ /* 0x0041e2000c101104 */
[----:B------:R-:W-:-:S02]  /*22eee0*/  LOP3.LUT P0, RZ, R20, 0x1000000, RZ, 0xc0, !PT ;  /* 0x0100000014ff7812 */ /* 0x000fc4000780c0ff */
[----:B0-----:R-:W-:Y:S01]  /*22eef0*/  PRMT R12, R0, 0x7770, RZ ;  /* 0x00007770000c7816 */ /* 0x001fe200000000ff */
[----:B------:R-:W2:Y:S04]  /*22ef00*/  LDL.LU.64 R8, [R1+0x1f08] ;  /* 0x001f080001087983 */ /* 0x000ea80000300a00 */
[----:B------:R-:W2:Y:S06]  /*22ef10*/  LDL.LU R27, [R1+0x60c] ;  /* 0x00060c00011b7983 */ /* 0x000eac0000300800 */
[----:B---3--:R0:W-:Y:S01]  /*22ef20*/  @P0 STG.E.U8 desc[UR4][R14.64], R12 ;  /* 0x0000000c0e000986 */ /* 0x0081e2000c101104 */
[----:B------:R-:W-:-:S02]  /*22ef30*/  LOP3.LUT P0, RZ, R20, 0x800000, RZ, 0xc0, !PT ;  /* 0x0080000014ff7812 */ /* 0x000fc4000780c0ff */
[----:B0-----:R-:W-:Y:S01]  /*22ef40*/  PRMT R12, R0, 0x7771, RZ ;  /* 0x00007771000c7816 */ /* 0x001fe200000000ff */
[----:B------:R-:W3:Y:S10]  /*22ef50*/  LDL.LU.64 R14, [R1+0x1f00] ;  /* 0x001f0000010e7983 */ /* 0x000ef40000300a00 */
[----:B----4-:R0:W-:Y:S04]  /*22ef60*/  @P0 STG.E.U8 desc[UR4][R4.64], R12 ;  /* 0x0000000c04000986 */ /* 0x0101e8000c101104 */
[----:B0-----:R-:W4:Y:S01]  /*22ef70*/  LDL.LU.64 R4, [R1+0x7b58] ;  /* 0x007b580001047983 */ /* 0x001f220000300a00 */
[----:B------:R-:W-:-:S02]  /*22ef80*/  LOP3.LUT P0, RZ, R20, 0x400000, RZ, 0xc0, !PT ;  /* 0x0040000014ff7812 */ /* 0x000fc4000780c0ff */
[----:B------:R-:W-:-:S11]  /*22ef90*/  PRMT R12, R0, 0x7772, RZ ;  /* 0x00007772000c7816 */ /* 0x000fd600000000ff */
[----:B----4-:R0:W-:Y:S04]  /*22efa0*/  @P0 STG.E.U8 desc[UR4][R4.64], R12 ;  /* 0x0000000c04000986 */ /* 0x0101e8000c101104 */
[----:B0-----:R-:W4:Y:S01]  /*22efb0*/  LDL.LU.64 R4, [R1+0x7b50] ;  /* 0x007b500001047983 */ /* 0x001f220000300a00 */
[----:B------:R-:W-:Y:S02]  /*22efc0*/  LOP3.LUT P0, RZ, R20, 0x200000, RZ, 0xc0, !PT ;  /* 0x0020000014ff7812 */ /* 0x000fe4000780c0ff */
[----:B------:R-:W-:-:S11]  /*22efd0*/  PRMT R12, R0, 0x7773, RZ ;  /* 0x00007773000c7816 */ /* 0x000fd600000000ff */
[----:B----4-:R0:W-:Y:S04]  /*22efe0*/  @P0 STG.E.U8 desc[UR4][R4.64], R12 ;  /* 0x0000000c04000986 */ /* 0x0101e8000c101104 */
[----:B0-----:R-:W4:Y:S01]  /*22eff0*/  LDL.LU.64 R4, [R1+0x7b48] ;  /* 0x007b480001047983 */ /* 0x001f220000300a00 */
[----:B------:R-:W-:Y:S02]  /*22f000*/  LOP3.LUT P0, RZ, R20, 0x100000, RZ, 0xc0, !PT ;  /* 0x0010000014ff7812 */ /* 0x000fe4000780c0ff */
[----:B------:R-:W-:Y:S02]  /*22f010*/  LOP3.LUT P1, RZ, R18, 0x20000, RZ, 0xc0, !PT ;  /* 0x0002000012ff7812 */ /* 0x000fe4000782c0ff */
[----:B----4-:R-:W-:-:S09]  /*22f020*/  PRMT R12, R5, 0x7770, RZ ;  /* 0x00007770050c7816 */ /* 0x010fd200000000ff */
[----:B------:R0:W-:Y:S04]  /*22f030*/  @P0 STG.E.U8 desc[UR4][R16.64], R12 ;  /* 0x0000000c10000986 */ /* 0x0001e8000c101104 */
[----:B0-----:R-:W4:Y:S01]  /*22f040*/  LDL.LU.64 R16, [R1+0x7b40] ;  /* 0x007b400001107983 */ /* 0x001f220000300a00 */
[----:B------:R-:W-:Y:S02]  /*22f050*/  LOP3.LUT P0, RZ, R20, 0x80000, RZ, 0xc0, !PT ;  /* 0x0008000014ff7812 */ /* 0x000fe4000780c0ff */
[----:B------:R-:W-:-:S11]  /*22f060*/  PRMT R12, R5, 0x7771, RZ ;  /* 0x00007771050c7816 */ /* 0x000fd600000000ff */
        /* <DEDUP_REMOVED lines=9> */
[C---:B------:R-:W-:Y:S02]  /*22f100*/  LOP3.LUT P5, RZ, R18.reuse, 0x200000, RZ, 0xc0, !PT ;  /* 0x0020000012ff7812 */ /* 0x040fe400078ac0ff */
[----:B------:R-:W-:Y:S02]  /*22f110*/  LOP3.LUT P6, RZ, R18, 0x400000, RZ, 0xc0, !PT ;  /* 0x0040000012ff7812 */ /* 0x000fe400078cc0ff */
[----:B----4-:R-:W-:-:S05]  /*22f120*/  PRMT R12, R17, 0x7770, RZ ;  /* 0x00007770110c7816 */ /* 0x010fca00000000ff */
[----:B------:R0:W-:Y:S02]  /*22f130*/  @P2 STG.E.U8 desc[UR4][R28.64], R12 ;  /* 0x0000000c1c002986 */ /* 0x0001e4000c101104 */
[----:B0-----:R-:W-:-:S05]  /*22f140*/  PRMT R12, R17, 0x7771, RZ ;  /* 0x00007771110c7816 */ /* 0x001fca00000000ff */
[----:B------:R0:W-:Y:S02]  /*22f150*/  @P3 STG.E.U8 desc[UR4][R2.64], R12 ;  /* 0x0000000c02003986 */ /* 0x0001e4000c101104 */
[----:B0-----:R-:W-:-:S05]  /*22f160*/  PRMT R12, R17, 0x7772, RZ ;  /* 0x00007772110c7816 */ /* 0x001fca00000000ff */
[----:B------:R0:W-:Y:S02]  /*22f170*/  @P4 STG.E.U8 desc[UR4][R6.64], R12 ;  /* 0x0000000c06004986 */ /* 0x0001e4000c101104 */
[----:B0-----:R-:W-:Y:S02]  /*22f180*/  PRMT R12, R17, 0x7773, RZ ;  /* 0x00007773110c7816 */ /* 0x001fe400000000ff */
[----:B------:R-:W4:Y:S04]  /*22f190*/  LDL.LU R17, [R1+0x7b38] ;  /* 0x007b380001117983 */ /* 0x000f280000300800 */
[----:B--2---:R0:W-:Y:S04]  /*22f1a0*/  @P5 STG.E.U8 desc[UR4][R8.64], R12 ;  /* 0x0000000c08005986 */ /* 0x0041e8000c101104 */
[----:B------:R-:W2:Y:S01]  /*22f1b0*/  LDL.LU.64 R6, [R1+0x1ef8] ;  /* 0x001ef80001067983 */ /* 0x000ea20000300a00 */
[----:B0-----:R-:W-:-:S05]  /*22f1c0*/  PRMT R12, R27, 0x7770, RZ ;  /* 0x000077701b0c7816 */ /* 0x001fca00000000ff */
[----:B---3--:R0:W-:Y:S04]  /*22f1d0*/  @P6 STG.E.U8 desc[UR4][R14.64], R12 ;  /* 0x0000000c0e006986 */ /* 0x0081e8000c101104 */
[----:B0-----:R-:W3:Y:S01]  /*22f1e0*/  LDL.LU.64 R14, [R1+0x1f30] ;  /* 0x001f3000010e7983 */ /* 0x001ee20000300a00 */
[----:B------:R-:W-:Y:S02]  /*22f1f0*/  LOP3.LUT R20, R20, 0xfffffbff, RZ, 0xc0, !PT ;  /* 0xfffffbff14147812 */ /* 0x000fe400078ec0ff */
[C---:B------:R-:W-:Y:S02]  /*22f200*/  LOP3.LUT P3, RZ, R18.reuse, 0x800000, RZ, 0xc0, !PT ;  /* 0x0080000012ff7812 */ /* 0x040fe4000786c0ff */
[C---:B------:R-:W-:Y:S02]  /*22f210*/  LOP3.LUT P4, RZ, R18.reuse, 0x1000000, RZ, 0xc0, !PT ;  /* 0x0100000012ff7812 */ /* 0x040fe4000788c0ff */
[----:B------:R-:W-:Y:S01]  /*22f220*/  PRMT R12, R27, 0x7771, RZ ;  /* 0x000077711b0c7816 */ /* 0x000fe200000000ff */
[----:B------:R-:W3:Y:S04]  /*22f230*/  LDL.LU.64 R8, [R1+0x1f28] ;  /* 0x001f280001087983 */ /* 0x000ee80000300a00 */
[----:B------:R-:W3:Y:S04]  /*22f240*/  LDL.LU.64 R28, [R1+0x1f20] ;  /* 0x001f2000011c7983 */ /* 0x000ee80000300a00 */
[----:B------:R-:W3:Y:S04]  /*22f250*/  LDL.LU.64 R2, [R1+0x1f58] ;  /* 0x001f580001027983 */ /* 0x000ee80000300a00 */
[----:B------:R-:W3:Y:S04]  /*22f260*/  LDL.LU R0, [R1+0x5f0] ;  /* 0x0005f00001007983 */ /* 0x000ee80000300800 */
[----:B------:R-:W-:Y:S01]  /*22f270*/  STL.64 [R1+0x76f0], R18 ;  /* 0x0076f01201007387 */ /* 0x000fe20000100a00 */
[----:B------:R-:W-:-:S02]  /*22f280*/  LOP3.LUT P5, RZ, R18, 0x2000000, RZ, 0xc0, !PT ;  /* 0x0200000012ff7812 */ /* 0x000fc400078ac0ff */
[----:B------:R-:W-:Y:S02]  /*22f290*/  LOP3.LUT P6, RZ, R18, 0x4000000, RZ, 0xc0, !PT ;  /* 0x0400000012ff7812 */ /* 0x000fe400078cc0ff */
[----:B----4-:R-:W-:-:S13]  /*22f2a0*/  LOP3.LUT P0, RZ, R17, 0x8, RZ, 0xc0, !PT ;  /* 0x0000000811ff7812 */ /* 0x010fda000780c0ff */
        /* <DEDUP_REMOVED lines=18> */
[----:B--2---:R0:W-:Y:S10]  /*22f3d0*/  @P3 STG.E.U8 desc[UR4][R6.64], R12 ;  /* 0x0000000c06003986 */ /* 0x0041f4000c101104 */
[----:B------:R-:W-:-:S02]  /*22f3e0*/  @P0 LOP3.LUT R20, R20, 0x10000, RZ, 0xfc, !PT ;  /* 0x0001000014140812 */ /* 0x000fc400078efcff */
[----:B------:R-:W-:Y:S02]  /*22f3f0*/  LOP3.LUT P0, RZ, R18, 0x10000000, RZ, 0xc0, !PT ;  /* 0x1000000012ff7812 */ /* 0x000fe4000780c0ff */
[----:B0-----:R-:W-:Y:S02]  /*22f400*/  PRMT R12, R27, 0x7772, RZ ;  /* 0x000077721b0c7816 */ /* 0x001fe400000000ff */
[----:B------:R-:W-:Y:S01]  /*22f410*/  LOP3.LUT R20, R20, 0xfffdffff, RZ, 0xc0, !PT ;  /* 0xfffdffff14147812 */ /* 0x000fe200078ec0ff */
[----:B------:R-:W2:Y:S04]  /*22f420*/  LDL.LU.64 R6, [R1+0x1f50] ;  /* 0x001f500001067983 */ /* 0x000ea80000300a00 */
[----:B------:R-:W4:Y:S04]  /*22f430*/  LDL.LU R5, [R1+0x5e0] ;  /* 0x0005e00001057983 */ /* 0x000f280000300800 */
[----:B---3--:R0:W-:Y:S01]  /*22f440*/  @P4 STG.E.U8 desc[UR4][R14.64], R12 ;  /* 0x0000000c0e004986 */ /* 0x0081e2000c101104 */
[----:B------:R-:W-:-:S02]  /*22f450*/  @P0 LOP3.LUT R20, R20, 0x20000, RZ, 0xfc, !PT ;  /* 0x0002000014140812 */ /* 0x000fc400078efcff */
[----:B------:R-:W-:Y:S01]  /*22f460*/  LOP3.LUT P0, RZ, R18, 0x8000000, RZ, 0xc0, !PT ;  /* 0x0800000012ff7812 */ /* 0x000fe2000780c0ff */
[----:B0-----:R-:W3:Y:S04]  /*22f470*/  LDL.LU.64 R14, [R1+0x1f48] ;  /* 0x001f4800010e7983 */ /* 0x001ee80000300a00 */
[----:B------:R-:W2:Y:S04]  /*22f480*/  LDL.LU.64 R18, [R1+0x1f68] ;  /* 0x001f680001127983 */ /* 0x000ea80000300a00 */
[----:B--2---:R0:W-:Y:S04]  /*22f490*/  STL.64 [R1+0x7b20], R18 ;  /* 0x007b201201007387 */ /* 0x0041e80000100a00 */
[----:B0-----:R-:W2:Y:S04]  /*22f4a0*/  LDL.LU.64 R18, [R1+0x1f70] ;  /* 0x001f700001127983 */ /* 0x001ea80000300a00 */
[----:B--2---:R0:W-:Y:S04]  /*22f4b0*/  STL.64 [R1+0x7b28], R18 ;  /* 0x007b281201007387 */ /* 0x0041e80000100a00 */
[----:B0-----:R-:W2:Y:S01]  /*22f4c0*/  LDL.LU.64 R18, [R1+0x1f38] ;  /* 0x001f380001127983 */ /* 0x001ea20000300a00 */
[----:B------:R-:W-:-:S05]  /*22f4d0*/  PRMT R12, R27, 0x7773, RZ ;  /* 0x000077731b0c7816 */ /* 0x000fca00000000ff */
[----:B------:R0:W-:Y:S02]  /*22f4e0*/  @P5 STG.E.U8 desc[UR4][R8.64], R12 ;  /* 0x0000000c08005986 */ /* 0x0001e4000c101104 */
[----:B0-----:R-:W-:-:S05]  /*22f4f0*/  PRMT R12, R0, 0x7770, RZ ;  /* 0x00007770000c7816 */ /* 0x001fca00000000ff */
[----:B------:R0:W-:Y:S02]  /*22f500*/  @P6 STG.E.U8 desc[UR4][R28.64], R12 ;  /* 0x0000000c1c006986 */ /* 0x0001e4000c101104 */
[----:B0-----:R-:W-:-:S05]  /*22f510*/  PRMT R12, R0, 0x7771, RZ ;  /* 0x00007771000c7816 */ /* 0x001fca00000000ff */
[----:B------:R-:W-:Y:S04]  /*22f520*/  @P0 STG.E.U8 desc[UR4][R2.64], R12 ;  /* 0x0000000c02000986 */ /* 0x000fe8000c101104 */
[----:B--2---:R0:W-:Y:S04]  /*22f530*/  STL.64 [R1+0x7b30], R18 ;  /* 0x007b301201007387 */ /* 0x0041e80000100a00 */
[----:B0-----:R-:W2:Y:S01]  /*22f540*/  LDL.LU.64 R18, [R1+0x1f40] ;  /* 0x001f400001127983 */ /* 0x001ea20000300a00 */
[----:B------:R-:W-:Y:S02]  /*22f550*/  LOP3.LUT P0, RZ, R20, 0x20000, RZ, 0xc0, !PT ;  /* 0x0002000014ff7812 */ /* 0x000fe4000780c0ff */
[----:B------:R-:W-:Y:S01]  /*22f560*/  PRMT R12, R0, 0x7772, RZ ;  /* 0x00007772000c7816 */ /* 0x000fe200000000ff */
[----:B------:R-:W2:Y:S04]  /*22f570*/  LDL.LU R8, [R1+0x5d0] ;  /* 0x0005d00001087983 */ /* 0x000ea80000300800 */
[----:B------:R-:W2:Y:S04]  /*22f580*/  LDL.LU.64 R22, [R1+0x1f60] ;  /* 0x001f600001167983 */ /* 0x000ea80000300a00 */
[----:B------:R-:W2:Y:S04]  /*22f590*/  LDL.LU.64 R24, [R1+0x1f98] ;  /* 0x001f980001187983 */ /* 0x000ea80000300a00 */
[----:B------:R-:W2:Y:S04]  /*22f5a0*/  LDL.LU R9, [R1+0x5c0] ;  /* 0x0005c00001097983 */ /* 0x000ea80000300800 */
[----:B------:R-:W2:Y:S04]  /*22f5b0*/  LDL.LU.64 R10, [R1+0x1f90] ;  /* 0x001f9000010a7983 */ /* 0x000ea80000300a00 */
[----:B------:R-:W2:Y:S04]  /*22f5c0*/  LDL.LU.64 R26, [R1+0x1f88] ;  /* 0x001f8800011a7983 */ /* 0x000ea80000300a00 */
[----:B------:R-:W2:Y:S04]  /*22f5d0*/  LDL.LU.64 R28, [R1+0x1f80] ;  /* 0x001f8000011c7983 */ /* 0x000ea80000300a00 */
[----:B------:R-:W2:Y:S04]  /*22f5e0*/  LDL.LU.64 R2, [R1+0x1f78] ;  /* 0x001f780001027983 */ /* 0x000ea80000300a00 */
[----:B------:R0:W-:Y:S01]  /*22f5f0*/  @P0 STG.E.U8 desc[UR4][R6.64], R12 ;  /* 0x0000000c06000986 */ /* 0x0001e2000c101104 */
[----:B------:R-:W-:-:S02]  /*22f600*/  LOP3.LUT P0, RZ, R20, 0x10000, RZ, 0xc0, !PT ;  /* 0x0001000014ff7812 */ /* 0x000fc4000780c0ff */
[----:B0-----:R-:W-:Y:S01]  /*22f610*/  PRMT R12, R0, 0x7773, RZ ;  /* 0x00007773000c7816 */ /* 0x001fe200000000ff */
[----:B------:R-:W2:Y:S10]  /*22f620*/  LDL.LU.64 R6, [R1+0x1fb0] ;  /* 0x001fb00001067983 */ /* 0x000eb40000300a00 */
[----:B---3--:R4:W-:Y:S01]  /*22f630*/  @P0 STG.E.U8 desc[UR4][R14.64], R12 ;  /* 0x0000000c0e000986 */ /* 0x0089e2000c101104 */
[----:B------:R-:W-:-:S02]  /*22f640*/  LOP3.LUT P0, RZ, R20, 0x8000, RZ, 0xc0, !PT ;  /* 0x0000800014ff7812 */ /* 0x000fc4000780c0ff */
[----:B----4-:R-:W-:Y:S01]  /*22f650*/  PRMT R12, R5, 0x7770, RZ ;  /* 0x00007770050c7816 */ /* 0x010fe200000000ff */
[----:B------:R-:W3:Y:S10]  /*22f660*/  LDL.LU.64 R14, [R1+0x1fa8] ;  /* 0x001fa800010e7983 */ /* 0x000ef40000300a00 */
        /* <DEDUP_REMOVED lines=37> */
[----:B0-----:R-:W2:Y:S04]  /*22f8c0*/  LDL.LU.64 R14, [R1+0x1fa0] ;  /* 0x001fa000010e7983 */ /* 0x001ea80000300a00 */
[----:B------:R-:W3:Y:S04]  /*22f8d0*/  LDL.LU.64 R26, [R1+0x1fd8] ;  /* 0x001fd800011a7983 */ /* 0x000ee80000300a00 */
[----:B------:R-:W4:Y:S04]  /*22f8e0*/  LDL.LU.64 R28, [R1+0x1fd0] ;  /* 0x001fd000011c7983 */ /* 0x000f280000300a00 */
[----:B------:R-:W2:Y:S01]  /*22f8f0*/  LDL.LU R5, [R1+0x5f4] ;  /* 0x0005f40001057983 */ /* 0x000ea20000300800 */
[----:B------:R-:W-:-:S03]  /*22f900*/  LOP3.LUT P3, RZ, R17, 0x400, RZ, 0xc0, !PT ;  /* 0x0000040011ff7812 */ /* 0x000fc6000786c0ff */
[----:B------:R-:W4:Y:S04]  /*22f910*/  LDL.LU.64 R2, [R1+0x1fc8] ;  /* 0x001fc80001027983 */ /* 0x000f280000300a00 */
[----:B------:R-:W4:Y:S04]  /*22f920*/  LDL.LU.64 R6, [R1+0x1fc0] ;  /* 0x001fc00001067983 */ /* 0x000f280000300a00 */
[----:B------:R-:W4:Y:S04]  /*22f930*/  LDL.LU R13, [R1+0x5e4] ;  /* 0x0005e400010d7983 */ /* 0x000f280000300800 */
[----:B------:R-:W4:Y:S01]  /*22f940*/  LDL.LU.64 R8, [R1+0x1fb8] ;  /* 0x001fb80001087983 */ /* 0x000f220000300a00 */
[----:B--2---:R-:W-:-:S05]  /*22f950*/  PRMT R12, R5, 0x7770, RZ ;  /* 0x00007770050c7816 */ /* 0x004fca00000000ff */
[----:B------:R0:W-:Y:S04]  /*22f960*/  @P3 STG.E.U8 desc[UR4][R14.64], R12 ;  /* 0x0000000c0e003986 */ /* 0x0001e8000c101104 */
[----:B0-----:R-:W2:Y:S04]  /*22f970*/  LDL.LU.64 R14, [R1+0x1ff0] ;  /* 0x001ff000010e7983 */ /* 0x001ea80000300a00 */
[----:B------:R-:W2:Y:S04]  /*22f980*/  LDL.LU R0, [R1+0x5d4] ;  /* 0x0005d40001007983 */ /* 0x000ea80000300800 */
[----:B------:R-:W3:Y:S04]  /*22f990*/  LDL.LU.64 R18, [R1+0x2018] ;  /* 0x0020180001127983 */ /* 0x000ee80000300a00 */
        /* <DEDUP_REMOVED lines=26> */
[----:B------:R-:W-:Y:S02]  /*22fb40*/  PRMT R12, R5, 0x7771, RZ ;  /* 0x00007771050c7816 */ /* 0x000fe400000000ff */
[----:B------:R-:W-:Y:S01]  /*22fb50*/  LOP3.LUT P6, RZ, R17, 0x2000, RZ, 0xc0, !PT ;  /* 0x0000200011ff7812 */ /* 0x000fe200078cc0ff */
[----:B------:R-:W3:Y:S04]  /*22fb60*/  LDL.LU.64 R22, [R1+0x2010] ;  /* 0x0020100001167983 */ /* 0x000ee80000300a00 */
[----:B------:R-:W3:Y:S04]  /*22fb70*/  LDL.LU.64 R24, [R1+0x2008] ;  /* 0x0020080001187983 */ /* 0x000ee80000300a00 */
[----:B------:R-:W3:Y:S01]  /*22fb80*/  LDL.LU.64 R10, [R1+0x2000] ;  /* 0x00200000010a7983 */ /* 0x000ee20000300a00 */
[----:B------:R-:W-:-:S02]  /*22fb90*/  @P0 LOP3.LUT R20, R20, 0x100, RZ, 0xfc, !PT ;  /* 0x0000010014140812 */ /* 0x000fc400078efcff */
[----:B------:R-:W-:Y:S01]  /*22fba0*/  LOP3.LUT P0, RZ, R17, 0x8000, RZ, 0xc0, !PT ;  /* 0x0000800011ff7812 */ /* 0x000fe2000780c0ff */
[----:B------:R0:W-:Y:S01]  /*22fbb0*/  @P4 STG.E.U8 desc[UR4][R26.64], R12 ;  /* 0x0000000c1a004986 */ /* 0x0001e2000c101104 */
[----:B------:R-:W-:Y:S02]  /*22fbc0*/  LOP3.LUT R20, R20, 0xfffffdff, RZ, 0xc0, !PT ;  /* 0xfffffdff14147812 */ /* 0x000fe400078ec0ff */
[----:B0-----:R-:W-:-:S09]  /*22fbd0*/  PRMT R12, R5, 0x7772, RZ ;  /* 0x00007772050c7816 */ /* 0x001fd200000000ff */
[----:B------:R-:W-:Y:S02]  /*22fbe0*/  @P0 LOP3.LUT R20, R20, 0x200, RZ, 0xfc, !PT ;  /* 0x0000020014140812 */ /* 0x000fe400078efcff */
[----:B------:R-:W-:Y:S01]  /*22fbf0*/  LOP3.LUT P0, RZ, R17, 0x4000, RZ, 0xc0, !PT ;  /* 0x0000400011ff7812 */ /* 0x000fe2000780c0ff */
[----:B------:R-:W3:Y:S04]  /*22fc00*/  LDL.LU.64 R26, [R1+0x1ff8] ;  /* 0x001ff800011a7983 */ /* 0x000ee80000300a00 */
[----:B----4-:R0:W-:Y:S02]  /*22fc10*/  @P5 STG.E.U8 desc[UR4][R28.64], R12 ;  /* 0x0000000c1c005986 */ /* 0x0101e4000c101104 */
[----:B0-----:R-:W-:Y:S02]  /*22fc20*/  PRMT R12, R5, 0x7773, RZ ;  /* 0x00007773050c7816 */ /* 0x001fe400000000ff */
[----:B------:R-:W4:Y:S04]  /*22fc30*/  LDL.LU.64 R28, [R1+0x2030] ;  /* 0x00203000011c7983 */ /* 0x000f280000300a00 */
[----:B------:R0:W-:Y:S02]  /*22fc40*/  @P6 STG.E.U8 desc[UR4][R2.64], R12 ;  /* 0x0000000c02006986 */ /* 0x0001e4000c101104 */
[----:B0-----:R-:W-:-:S02]  /*22fc50*/  PRMT R12, R13, 0x7770, RZ ;  /* 0x000077700d0c7816 */ /* 0x001fc400000000ff */
[----:B------:R-:W4:Y:S04]  /*22fc60*/  LDL.LU.64 R2, [R1+0x2028] ;  /* 0x0020280001027983 */ /* 0x000f280000300a00 */
[----:B------:R-:W4:Y:S04]  /*22fc70*/  LDL.LU R5, [R1+0x5f8] ;  /* 0x0005f80001057983 */ /* 0x000f280000300800 */
        /* <DEDUP_REMOVED lines=39> */
[----:B----4-:R0:W-:Y:S02]  /*22fef0*/  @P2 STG.E.U8 desc[UR4][R28.64], R12 ;  /* 0x0000000c1c002986 */ /* 0x0101e4000c101104 */
[----:B0-----:R-:W-:Y:S02]  /*22ff00*/  PRMT R12, R16, 0x7773, RZ ;  /* 0x00007773100c7816 */ /* 0x001fe400000000ff */
[----:B------:R-:W3:Y:S04]  /*22ff10*/  LDL.LU R16, [R1+0x7b08] ;  /* 0x007b080001107983 */ /* 0x000ee80000300800 */
[----:B------:R0:W-:Y:S04]  /*22ff20*/  @P3 STG.E.U8 desc[UR4][R2.64], R12 ;  /* 0x0000000c02003986 */ /* 0x0001e8000c101104 */
[----:B------:R-:W4:Y:S01]  /*22ff30*/  LDL.LU.64 R10, [R1+0x2058] ;  /* 0x00205800010a7983 */ /* 0x000f220000300a00 */
[----:B0-----:R-:W-:-:S05]  /*22ff40*/  PRMT R12, R5, 0x7770, RZ ;  /* 0x00007770050c7816 */ /* 0x001fca00000000ff */
[----:B------:R0:W-:Y:S02]  /*22ff50*/  @P4 STG.E.U8 desc[UR4][R6.64], R12 ;  /* 0x0000000c06004986 */ /* 0x0001e4000c101104 */
[----:B0-----:R-:W-:-:S05]  /*22ff60*/  PRMT R12, R5, 0x7771, RZ ;  /* 0x00007771050c7816 */ /* 0x001fca00000000ff */
[----:B------:R0:W-:Y:S02]  /*22ff70*/  @P5 STG.E.U8 desc[UR4][R8.64], R12 ;  /* 0x0000000c08005986 */ /* 0x0001e4000c101104 */
[----:B0-----:R-:W-:Y:S02]  /*22ff80*/  PRMT R12, R5, 0x7772, RZ ;  /* 0x00007772050c7816 */ /* 0x001fe400000000ff */
[----:B------:R-:W3:Y:S04]  /*22ff90*/  LDL.LU.64 R8, [R1+0x2050] ;  /* 0x0020500001087983 */ /* 0x000ee80000300a00 */
[----:B--2---:R0:W-:Y:S04]  /*22ffa0*/  @P6 STG.E.U8 desc[UR4][R14.64], R12 ;  /* 0x0000000c0e006986 */ /* 0x0041e8000c101104 */
[----:B0-----:R-:W2:Y:S04]  /*22ffb0*/  LDL.LU.64 R14, [R1+0x2048] ;  /* 0x00204800010e7983 */ /* 0x001ea80000300a00 */
[----:B------:R-:W2:Y:S04]  /*22ffc0*/  LDL.LU.64 R26, [R1+0x2070] ;  /* 0x00207000011a7983 */ /* 0x000ea80000300a00 */
[----:B------:R-:W3:Y:S01]  /*22ffd0*/  LDL.LU R29, [R1+0x5e8] ;  /* 0x0005e800011d7983 */ /* 0x000ee20000300800 */
[----:B------:R-:W-:-:S02]  /*22ffe0*/  LOP3.LUT P3, RZ, R17, 0x20000000, RZ, 0xc0, !PT ;  /* 0x2000000011ff7812 */ /* 0x000fc4000786c0ff */
[----:B------:R-:W-:Y:S02]  /*22fff0*/  LOP3.LUT P4, RZ, R17, 0x40000000, RZ, 0xc0, !PT ;  /* 0x4000000011ff7812 */ /* 0x000fe4000788c0ff */
[----:B------:R-:W-:Y:S01]  /*230000*/  PRMT R12, R5, 0x7773, RZ ;  /* 0x00007773050c7816 */ /* 0x000fe200000000ff */
[----:B------:R-:W2:Y:S04]  /*230010*/  LDL.LU.64 R2, [R1+0x2068] ;  /* 0x0020680001027983 */ /* 0x000ea80000300a00 */
[----:B------:R-:W2:Y:S04]  /*230020*/  LDL.LU.64 R6, [R1+0x2060] ;  /* 0x0020600001067983 */ /* 0x000ea80000300a00 */
[----:B------:R-:W2:Y:S04]  /*230030*/  LDL.LU R0, [R1+0x5d8] ;  /* 0x0005d80001007983 */ /* 0x000ea80000300800 */
[----:B----4-:R3:W-:Y:S02]  /*230040*/  @P3 STG.E.U8 desc[UR4][R10.64], R12 ;  /* 0x0000000c0a003986 */ /* 0x0107e4000c101104 */
[----:B---3--:R-:W-:-:S05]  /*230050*/  PRMT R12, R29, 0x7770, RZ ;  /* 0x000077701d0c7816 */ /* 0x008fca00000000ff */
[----:B------:R0:W-:Y:S04]  /*230060*/  @P4 STG.E.U8 desc[UR4][R8.64], R12 ;  /* 0x0000000c08004986 */ /* 0x0001e8000c101104 */
[----:B0-----:R-:W3:Y:S04]  /*230070*/  LDL.LU.64 R8, [R1+0x2098] ;  /* 0x0020980001087983 */ /* 0x001ee80000300a00 */
[----:B------:R-:W4:Y:S04]  /*230080*/  LDL.LU R5, [R1+0x5c8] ;  /* 0x0005c80001057983 */ /* 0x000f280000300800 */
[----:B----4-:R0:W-:Y:S04]  /*230090*/  STL.64 [R1+0x7af8], R4 ;  /* 0x007af80401007387 */ /* 0x0101e80000100a00 */
[----:B0-----:R-:W4:Y:S01]  /*2300a0*/  LDL.LU.64 R4, [R1+0x2088] ;  /* 0x0020880001047983 */ /* 0x001f220000300a00 */
[----:B------:R-:W-:-:S02]  /*2300b0*/  LOP3.LUT P0, RZ, R16, 0x200, RZ, 0xc0, !PT ;  /* 0x0000020010ff7812 */ /* 0x000fc4000780c0ff */
[C---:B------:R-:W-:Y:S02]  /*2300c0*/  LOP3.LUT P5, RZ, R17.reuse, 0x80000000, RZ, 0xc0, !PT ;  /* 0x8000000011ff7812 */ /* 0x040fe400078ac0ff */
[----:B------:R-:W-:-:S09]  /*2300d0*/  LOP3.LUT R17, R17, 0xfbffffff, RZ, 0xc0, !PT ;  /* 0xfbffffff11117812 */ /* 0x000fd200078ec0ff */
        /* <DEDUP_REMOVED lines=22> */
[----:B------:R-:W-:Y:S02]  /*230240*/  LOP3.LUT P0, RZ, R16, 0x4, RZ, 0xc0, !PT ;  /* 0x0000000410ff7812 */ /* 0x000fe4000780c0ff */
[----:B------:R-:W-:Y:S02]  /*230250*/  PRMT R12, R29, 0x7771, RZ ;  /* 0x000077711d0c7816 */ /* 0x000fe400000000ff */
[----:B------:R-:W-:-:S03]  /*230260*/  LOP3.LUT R20, R20, 0xfffffffd, RZ, 0xc0, !PT ;  /* 0xfffffffd14147812 */ /* 0x000fc600078ec0ff */
[----:B--2---:R0:W-:Y:S06]  /*230270*/  @P5 STG.E.U8 desc[UR4][R14.64], R12 ;  /* 0x0000000c0e005986 */ /* 0x0041ec000c101104 */
[----:B------:R-:W-:Y:S02]  /*230280*/  @P0 LOP3.LUT R20, R20, 0x2, RZ, 0xfc, !PT ;  /* 0x0000000214140812 */ /* 0x000fe400078efcff */
[----:B------:R-:W-:Y:S02]  /*230290*/  LOP3.LUT P0, RZ, R16, 0x2, RZ, 0xc0, !PT ;  /* 0x0000000210ff7812 */ /* 0x000fe4000780c0ff */
[C---:B0-----:R-:W-:Y:S01]  /*2302a0*/  PRMT R12, R29.reuse, 0x7772, RZ ;  /* 0x000077721d0c7816 */ /* 0x041fe200000000ff */
[----:B------:R-:W2:Y:S04]  /*2302b0*/  LDL.LU.64 R14, [R1+0x2080] ;  /* 0x00208000010e7983 */ /* 0x000ea80000300a00 */
[----:B------:R-:W2:Y:S04]  /*2302c0*/  LDL.LU.64 R18, [R1+0x2960] ;  /* 0x0029600001127983 */ /* 0x000ea80000300a00 */
[----:B------:R-:W2:Y:S04]  /*2302d0*/  LDL.LU.64 R22, [R1+0x20a8] ;  /* 0x0020a80001167983 */ /* 0x000ea80000300a00 */
[----:B------:R-:W2:Y:S04]  /*2302e0*/  LDL.LU.64 R24, [R1+0x20a0] ;  /* 0x0020a00001187983 */ /* 0x000ea80000300a00 */
[----:B------:R0:W-:Y:S02]  /*2302f0*/  @P6 STG.E.U8 desc[UR4][R26.64], R12 ;  /* 0x0000000c1a006986 */ /* 0x0001e4000c101104 */
[----:B0-----:R-:W-:-:S02]  /*230300*/  PRMT R12, R29, 0x7773, RZ ;  /* 0x000077731d0c7816 */ /* 0x001fc400000000ff */
[----:B------:R-:W2:Y:S04]  /*230310*/  LDL.LU.64 R26, [R1+0x2988] ;  /* 0x00298800011a7983 */ /* 0x000ea80000300a00 */
[----:B------:R-:W2:Y:S04]  /*230320*/  LDL.LU.64 R28, [R1+0x2980] ;  /* 0x00298000011c7983 */ /* 0x000ea80000300a00 */
[----:B------:R0:W-:Y:S01]  /*230330*/  @P0 STG.E.U8 desc[UR4][R2.64], R12 ;  /* 0x0000000c02000986 */ /* 0x0001e2000c101104 */
[----:B------:R-:W-:Y:S02]  /*230340*/  LOP3.LUT P0, RZ, R20, 0x2, RZ, 0xc0, !PT ;  /* 0x0000000214ff7812 */ /* 0x000fe4000780c0ff */
[----:B0-----:R-:W-:Y:S01]  /*230350*/  PRMT R12, R0, 0x7770, RZ ;  /* 0x00007770000c7816 */ /* 0x001fe200000000ff */
[----:B------:R-:W2:Y:S10]  /*230360*/  LDL.LU.64 R2, [R1+0x2978] ;  /* 0x0029780001027983 */ /* 0x000eb40000300a00 */
[----:B------:R0:W-:Y:S01]  /*230370*/  @P0 STG.E.U8 desc[UR4][R6.64], R12 ;  /* 0x0000000c06000986 */ /* 0x0001e2000c101104 */
[----:B------:R-:W-:-:S02]  /*230380*/  LOP3.LUT P0, RZ, R20, 0x1, RZ, 0xc0, !PT ;  /* 0x0000000114ff7812 */ /* 0x000fc4000780c0ff */
[----:B0-----:R-:W-:Y:S01]  /*230390*/  PRMT R12, R0, 0x7771, RZ ;  /* 0x00007771000c7816 */ /* 0x001fe200000000ff */
[----:B------:R-:W2:Y:S04]  /*2303a0*/  LDL.LU.64 R6, [R1+0x2970] ;  /* 0x0029700001067983 */ /* 0x000ea80000300a00 */
[----:B------:R-:W2:Y:S06]  /*2303b0*/  LDL.LU R11, [R1+0x5ec] ;  /* 0x0005ec00010b7983 */ /* 0x000eac0000300800 */
[----:B---3--:R0:W-:Y:S01]  /*2303c0*/  @P0 STG.E.U8 desc[UR4][R8.64], R12 ;  /* 0x0000000c08000986 */ /* 0x0081e2000c101104 */
[----:B------:R-:W-:-:S03]  /*2303d0*/  LOP3.LUT P0, RZ, R17, 0x80000000, RZ, 0xc0, !PT ;  /* 0x8000000011ff7812 */ /* 0x000fc6000780c0ff */
[----:B------:R1:W-:Y:S01]  /*2303e0*/  STL [R1+0x7674], R21 ;  /* 0x0076741501007387 */ /* 0x0003e20000100800 */
[----:B0-----:R-:W-:-:S03]  /*2303f0*/  PRMT R12, R0, 0x7772, RZ ;  /* 0x00007772000c7816 */ /* 0x001fc600000000ff */
[----:B-1----:R-:W3:Y:S04]  /*230400*/  LDL.LU.64 R20, [R1+0x2078] ;  /* 0x0020780001147983 */ /* 0x002ee80000300a00 */
[----:B------:R-:W3:Y:S04]  /*230410*/  LDL.LU.64 R8, [R1+0x2968] ;  /* 0x0029680001087983 */ /* 0x000ee80000300a00 */
[----:B----4-:R0:W-:Y:S04]  /*230420*/  @P0 STG.E.U8 desc[UR4][R4.64], R12 ;  /* 0x0000000c04000986 */ /* 0x0101e8000c101104 */
[----:B0-----:R-:W4:Y:S01]  /*230430*/  LDL.LU.64 R4, [R1+0x7b00] ;  /* 0x007b000001047983 */ /* 0x001f220000300a00 */
[----:B------:R-:W-:-:S02]  /*230440*/  LOP3.LUT P0, RZ, R17, 0x40000000, RZ, 0xc0, !PT ;  /* 0x4000000011ff7812 */ /* 0x000fc4000780c0ff */
[----:B------:R-:W-:-:S11]  /*230450*/  PRMT R12, R0, 0x7773, RZ ;  /* 0x00007773000c7816 */ /* 0x000fd600000000ff */
[----:B----4-:R0:W-:Y:S04]  /*230460*/  @P0 STG.E.U8 desc[UR4][R4.64], R12 ;  /* 0x0000000c04000986 */ /* 0x0101e8000c101104 */
[----:B0-----:R-:W4:Y:S01]  /*230470*/  LDL.LU.64 R4, [R1+0x7af8] ;  /* 0x007af80001047983 */ /* 0x001f220000300a00 */
[----:B------:R-:W-:Y:S02]  /*230480*/  LOP3.LUT P0, RZ, R17, 0x20000000, RZ, 0xc0, !PT ;  /* 0x2000000011ff7812 */ /* 0x000fe4000780c0ff */
[----:B------:R-:W-:Y:S02]  /*230490*/  LOP3.LUT P1, RZ, R16, 0x400, RZ, 0xc0, !PT ;  /* 0x0000040010ff7812 */ /* 0x000fe4000782c0ff */
[----:B----4-:R-:W-:-:S09]  /*2304a0*/  PRMT R12, R5, 0x7770, RZ ;  /* 0x00007770050c7816 */ /* 0x010fd200000000ff */
[----:B--2---:R0:W-:Y:S04]  /*2304b0*/  @P0 STG.E.U8 desc[UR4][R14.64], R12 ;  /* 0x0000000c0e000986 */ /* 0x0041e8000c101104 */
[----:B0-----:R-:W2:Y:S01]  /*2304c0*/  LDL.LU.64 R14, [R1+0x7af0] ;  /* 0x007af000010e7983 */ /* 0x001ea20000300a00 */
[----:B------:R-:W-:Y:S02]  /*2304d0*/  LOP3.LUT P0, RZ, R17, 0x10000000, RZ, 0xc0, !PT ;  /* 0x1000000011ff7812 */ /* 0x000fe4000780c0ff */
[----:B------:R-:W-:-:S11]  /*2304e0*/  PRMT R12, R5, 0x7771, RZ ;  /* 0x00007771050c7816 */ /* 0x000fd600000000ff */
[----:B---3--:R0:W-:Y:S01]  /*2304f0*/  @P0 STG.E.U8 desc[UR4][R20.64], R12 ;  /* 0x0000000c14000986 */ /* 0x0081e2000c101104 */
        /* <DEDUP_REMOVED lines=8> */
[C---:B------:R-:W-:Y:S02]  /*230580*/  LOP3.LUT P4, RZ, R16.reuse, 0x2000, RZ, 0xc0, !PT ;  /* 0x0000200010ff7812 */ /* 0x040fe4000788c0ff */
        /* <DEDUP_REMOVED lines=19> */
[----:B------:R-:W2:Y:S04]  /*2306c0*/  LDL.LU.64 R28, [R1+0x29c0] ;  /* 0x0029c000011c7983 */ /* 0x000ea80000300a00 */
[----:B------:R-:W2:Y:S01]  /*2306d0*/  LDL.LU R5, [R1+0x5dc] ;  /* 0x0005dc0001057983 */ /* 0x000ea20000300800 */
[----:B------:R-:W-:-:S02]  /*2306e0*/  LOP3.LUT P3, RZ, R16, 0x10000, RZ, 0xc0, !PT ;  /* 0x0001000010ff7812 */ /* 0x000fc4000786c0ff */
[C---:B------:R-:W-:Y:S02]  /*2306f0*/  LOP3.LUT P4, RZ, R16.reuse, 0x20000, RZ, 0xc0, !PT ;  /* 0x0002000010ff7812 */ /* 0x040fe4000788c0ff */
[----:B------:R-:W-:Y:S02]  /*230700*/  PRMT R12, R11, 0x7772, RZ ;  /* 0x000077720b0c7816 */ /* 0x000fe400000000ff */
[----:B------:R-:W-:-:S07]  /*230710*/  LOP3.LUT P5, RZ, R16, 0x40000, RZ, 0xc0, !PT ;  /* 0x0004000010ff7812 */ /* 0x000fce00078ac0ff */
[----:B---3--:R0:W-:Y:S02]  /*230720*/  @P3 STG.E.U8 desc[UR4][R6.64], R12 ;  /* 0x0000000c06003986 */ /* 0x0081e4000c101104 */
[----:B0-----:R-:W-:Y:S02]  /*230730*/  PRMT R12, R11, 0x7773, RZ ;  /* 0x000077730b0c7816 */ /* 0x001fe400000000ff */
[----:B------:R-:W3:Y:S04]  /*230740*/  LDL.LU.64 R6, [R1+0x29b8] ;  /* 0x0029b80001067983 */ /* 0x000ee80000300a00 */
[----:B------:R-:W3:Y:S04]  /*230750*/  LDL.LU R0, [R1+0x5cc] ;  /* 0x0005cc0001007983 */ /* 0x000ee80000300800 */
[----:B----4-:R2:W-:Y:S02]  /*230760*/  @P4 STG.E.U8 desc[UR4][R8.64], R12 ;  /* 0x0000000c08004986 */ /* 0x0105e4000c101104 */
[----:B--2---:R-:W-:-:S02]  /*230770*/  PRMT R12, R5, 0x7770, RZ ;  /* 0x00007770050c7816 */ /* 0x004fc400000000ff */
[----:B------:R-:W2:Y:S04]  /*230780*/  LDL.LU.64 R8, [R1+0x29b0] ;  /* 0x0029b00001087983 */ /* 0x000ea80000300a00 */
[----:B------:R-:W-:Y:S04]  /*230790*/  STL [R1+0x77a8], R16 ;  /* 0x0077a81001007387 */ /* 0x000fe80000100800 */
[----:B------:R0:W-:Y:S04]  /*2307a0*/  @P5 STG.E.U8 desc[UR4][R2.64], R12 ;  /* 0x0000000c02005986 */ /* 0x0001e8000c101104 */
[----:B0-----:R-:W4:Y:S04]  /*2307b0*/  LDL.LU R2, [R1+0x5b0] ;  /* 0x0005b00001027983 */ /* 0x001f280000300800 */
[----:B------:R-:W3:Y:S04]  /*2307c0*/  LDL.LU.64 R20, [R1+0x29d0] ;  /* 0x0029d00001147983 */ /* 0x000ee80000300a00 */
[----:B---3--:R0:W-:Y:S04]  /*2307d0*/  STL.64 [R1+0x7ad0], R20 ;  /* 0x007ad01401007387 */ /* 0x0081e80000100a00 */
        /* <DEDUP_REMOVED lines=28> */
[----:B------:R-:W4:Y:S04]  /*2309a0*/  LDL.LU R3, [R1+0x5a0] ;  /* 0x0005a00001037983 */ /* 0x000f280000300800 */
[----:B------:R-:W4:Y:S04]  /*2309b0*/  LDL.LU.64 R22, [R1+0x2a00] ;  /* 0x002a000001167983 */ /* 0x000f280000300a00 */
        /* <DEDUP_REMOVED lines=17> */
[----:B------:R-:W4:Y:S04]  /*230ad0*/  LDL.LU.64 R6, [R1+0x2a18] ;  /* 0x002a180001067983 */ /* 0x000f280000300a00 */
[----:B------:R-:W4:Y:S06]  /*230ae0*/  LDL.LU R5, [R1+0x590] ;  /* 0x0005900001057983 */ /* 0x000f2c0000300800 */
        /* <DEDUP_REMOVED lines=15> */
[----:B----4-:R-:W-:Y:S02]  /*230be0*/  PRMT R12, R2, 0x7770, RZ ;  /* 0x00007770020c7816 */ /* 0x010fe400000000ff */
[C---:B------:R-:W-:Y:S02]  /*230bf0*/  LOP3.LUT P1, RZ, R16.reuse, 0x20000000, RZ, 0xc0, !PT ;  /* 0x2000000010ff7812 */ /* 0x040fe4000782c0ff */
[----:B------:R-:W-:-:S02]  /*230c00*/  LOP3.LUT P2, RZ, R16, 0x40000000, RZ, 0xc0, !PT ;  /* 0x4000000010ff7812 */ /* 0x000fc4000784c0ff */
[----:B------:R-:W-:Y:S02]  /*230c10*/  LOP3.LUT P3, RZ, R16, 0x80000000, RZ, 0xc0, !PT ;  /* 0x8000000010ff7812 */ /* 0x000fe4000786c0ff */
        /* <DEDUP_REMOVED lines=22> */
[----:B0-----:R-:W2:Y:S01]  /*230d80*/  LDL.LU.64 R8, [R1+0x2a48] ;  /* 0x002a480001087983 */ /* 0x001ea20000300a00 */
[----:B------:R-:W-:-:S03]  /*230d90*/  LOP3.LUT P3, RZ, R14, 0x8, RZ, 0xc0, !PT ;  /* 0x000000080eff7812 */ /* 0x000fc6000786c0ff */
[----:B------:R-:W3:Y:S01]  /*230da0*/  LDL.LU.64 R10, [R1+0x2a40] ;  /* 0x002a4000010a7983 */ /* 0x000ee20000300a00 */
[----:B------:R-:W-:-:S03]  /*230db0*/  PRMT R12, R5, 0x7771, RZ ;  /* 0x00007771050c7816 */ /* 0x000fc600000000ff */
[----:B------:R-:W4:Y:S04]  /*230dc0*/  LDL.LU.64 R26, [R1+0x2a38] ;  /* 0x002a3800011a7983 */ /* 0x000f280000300a00 */
[----:B------:R-:W4:Y:S04]  /*230dd0*/  LDL.LU.64 R28, [R1+0x2a30] ;  /* 0x002a3000011c7983 */ /* 0x000f280000300a00 */
[----:B------:R-:W4:Y:S04]  /*230de0*/  LDL.LU.64 R2, [R1+0x2a28] ;  /* 0x002a280001027983 */ /* 0x000f280000300a00 */
[----:B------:R-:W4:Y:S04]  /*230df0*/  LDL.LU R13, [R1+0x580] ;  /* 0x00058000010d7983 */ /* 0x000f280000300800 */
[----:B------:R-:W4:Y:S04]  /*230e00*/  LDL.LU.64 R6, [R1+0x2a60] ;  /* 0x002a600001067983 */ /* 0x000f280000300a00 */
[----:B--2---:R0:W-:Y:S04]  /*230e10*/  @P3 STG.E.U8 desc[UR4][R8.64], R12 ;  /* 0x0000000c08003986 */ /* 0x0041e8000c101104 */
        /* <DEDUP_REMOVED lines=27> */
[C---:B------:R-:W-:Y:S02]  /*230fd0*/  LOP3.LUT P5, RZ, R14.reuse, 0x20, RZ, 0xc0, !PT ;  /* 0x000000200eff7812 */ /* 0x040fe400078ac0ff */
[----:B------:R-:W-:Y:S02]  /*230fe0*/  LOP3.LUT R17, R17, 0xfffeffff, RZ, 0xc0, !PT ;  /* 0xfffeffff11117812 */ /* 0x000fe400078ec0ff */
[----:B------:R-:W-:Y:S02]  /*230ff0*/  PRMT R12, R5, 0x7772, RZ ;  /* 0x00007772050c7816 */ /* 0x000fe400000000ff */
[----:B------:R-:W-:Y:S01]  /*231000*/  LOP3.LUT P6, RZ, R14, 0x40, RZ, 0xc0, !PT ;  /* 0x000000400eff7812 */ /* 0x000fe200078cc0ff */
[----:B------:R-:W3:Y:S02]  /*231010*/  LDL.LU.64 R18, [R1+0x2a78] ;  /* 0x002a780001127983 */ /* 0x000ee40000300a00 */
[----:B------:R-:W-:-:S02]  /*231020*/  @P0 LOP3.LUT R17, R17, 0x10000, RZ, 0xfc, !PT ;  /* 0x0001000011110812 */ /* 0x000fc400078efcff */
[----:B------:R-:W-:Y:S01]  /*231030*/  LOP3.LUT P0, RZ, R14, 0x100, RZ, 0xc0, !PT ;  /* 0x000001000eff7812 */ /* 0x000fe2000780c0ff */
[----:B------:R0:W-:Y:S01]  /*231040*/  @P4 STG.E.U8 desc[UR4][R10.64], R12 ;  /* 0x0000000c0a004986 */ /* 0x0001e2000c101104 */
[----:B------:R-:W-:Y:S02]  /*231050*/  LOP3.LUT R17, R17, 0xfffdffff, RZ, 0xc0, !PT ;  /* 0xfffdffff11117812 */ /* 0x000fe400078ec0ff */
[----:B0-----:R-:W-:-:S09]  /*231060*/  PRMT R12, R5, 0x7773, RZ ;  /* 0x00007773050c7816 */ /* 0x001fd200000000ff */
[----:B------:R-:W-:Y:S02]  /*231070*/  @P0 LOP3.LUT R17, R17, 0x20000, RZ, 0xfc, !PT ;  /* 0x0002000011110812 */ /* 0x000fe400078efcff */
[----:B------:R-:W-:Y:S01]  /*231080*/  LOP3.LUT P0, RZ, R14, 0x80, RZ, 0xc0, !PT ;  /* 0x000000800eff7812 */ /* 0x000fe2000780c0ff */
[----:B------:R-:W3:Y:S04]  /*231090*/  LDL.LU R5, [R1+0x5a4] ;  /* 0x0005a40001057983 */ /* 0x000ee80000300800 */
[----:B----4-:R0:W-:Y:S04]  /*2310a0*/  @P5 STG.E.U8 desc[UR4][R26.64], R12 ;  /* 0x0000000c1a005986 */ /* 0x0101e8000c101104 */
        /* <DEDUP_REMOVED lines=40> */
[----:B----4-:R0:W-:Y:S01]  /*231330*/  @P0 STG.E.U8 desc[UR4][R22.64], R12 ;  /* 0x0000000c16000986 */ /* 0x0101e2000c101104 */
        /* <DEDUP_REMOVED lines=14> */
[----:B------:R-:W3:Y:S04]  /*231420*/  LDL.LU R15, [R1+0x7ab8] ;  /* 0x007ab800010f7983 */ /* 0x000ee80000300800 */
[----:B--2---:R0:W-:Y:S04]  /*231430*/  @P6 STG.E.U8 desc[UR4][R8.64], R12 ;  /* 0x0000000c08006986 */ /* 0x0041e8000c101104 */
[----:B------:R-:W2:Y:S04]  /*231440*/  LDL.LU.64 R6, [R1+0x2ab0] ;  /* 0x002ab00001067983 */ /* 0x000ea80000300a00 */
[----:B0-----:R-:W4:Y:S04]  /*231450*/  LDL.LU.64 R8, [R1+0x2aa8] ;  /* 0x002aa80001087983 */ /* 0x001f280000300a00 */
[----:B------:R-:W3:Y:S04]  /*231460*/  LDL.LU.64 R26, [R1+0x2ae0] ;  /* 0x002ae000011a7983 */ /* 0x000ee80000300a00 */
[----:B------:R-:W2:Y:S01]  /*231470*/  LDL.LU R5, [R1+0x584] ;  /* 0x0005840001057983 */ /* 0x000ea20000300800 */
[----:B------:R-:W-:-:S02]  /*231480*/  LOP3.LUT P3, RZ, R14, 0x400000, RZ, 0xc0, !PT ;  /* 0x004000000eff7812 */ /* 0x000fc4000786c0ff */
[----:B------:R-:W-:Y:S01]  /*231490*/  LOP3.LUT P4, RZ, R14, 0x800000, RZ, 0xc0, !PT ;  /* 0x008000000eff7812 */ /* 0x000fe2000788c0ff */
[----:B------:R-:W3:Y:S04]  /*2314a0*/  LDL.LU.64 R28, [R1+0x2ad8] ;  /* 0x002ad800011c7983 */ /* 0x000ee80000300a00 */
[----:B------:R-:W3:Y:S04]  /*2314b0*/  LDL.LU.64 R2, [R1+0x2ad0] ;  /* 0x002ad00001027983 */ /* 0x000ee80000300a00 */
[----:B------:R-:W3:Y:S01]  /*2314c0*/  LDL.LU R16, [R1+0x5b8] ;  /* 0x0005b80001107983 */ /* 0x000ee20000300800 */
[----:B--2---:R-:W-:-:S05]  /*2314d0*/  PRMT R12, R5, 0x7770, RZ ;  /* 0x00007770050c7816 */ /* 0x004fca00000000ff */
[----:B------:R0:W-:Y:S02]  /*2314e0*/  @P3 STG.E.U8 desc[UR4][R6.64], R12 ;  /* 0x0000000c06003986 */ /* 0x0001e4000c101104 */
[----:B0-----:R-:W-:Y:S02]  /*2314f0*/  PRMT R12, R5, 0x7771, RZ ;  /* 0x00007771050c7816 */ /* 0x001fe400000000ff */
[----:B------:R-:W2:Y:S04]  /*231500*/  LDL.LU.64 R6, [R1+0x2b08] ;  /* 0x002b080001067983 */ /* 0x000ea80000300a00 */
[----:B----4-:R0:W-:Y:S04]  /*231510*/  @P4 STG.E.U8 desc[UR4][R8.64], R12 ;  /* 0x0000000c08004986 */ /* 0x0101e8000c101104 */
[----:B0-----:R-:W4:Y:S04]  /*231520*/  LDL.LU.64 R8, [R1+0x2b00] ;  /* 0x002b000001087983 */ /* 0x001f280000300a00 */
[----:B------:R-:W4:Y:S04]  /*231530*/  LDL.LU R13, [R1+0x5a8] ;  /* 0x0005a800010d7983 */ /* 0x000f280000300800 */
        /* <DEDUP_REMOVED lines=27> */
[----:B------:R-:W-:Y:S01]  /*2316f0*/  PRMT R12, R5, 0x7772, RZ ;  /* 0x00007772050c7816 */ /* 0x000fe200000000ff */
[----:B------:R-:W3:Y:S04]  /*231700*/  LDL.LU.64 R18, [R1+0x2b20] ;  /* 0x002b200001127983 */ /* 0x000ee80000300a00 */
[----:B------:R-:W3:Y:S04]  /*231710*/  LDL.LU.64 R22, [R1+0x2b18] ;  /* 0x002b180001167983 */ /* 0x000ee80000300a00 */
[----:B------:R-:W3:Y:S04]  /*231720*/  LDL.LU R0, [R1+0x598] ;  /* 0x0005980001007983 */ /* 0x000ee80000300800 */
[----:B------:R-:W3:Y:S04]  /*231730*/  LDL.LU.64 R24, [R1+0x2b10] ;  /* 0x002b100001187983 */ /* 0x000ee80000300a00 */
[----:B------:R-:W3:Y:S01]  /*231740*/  LDL.LU.64 R10, [R1+0x2b48] ;  /* 0x002b4800010a7983 */ /* 0x000ee20000300a00 */
[----:B------:R-:W-:-:S02]  /*231750*/  @P0 LOP3.LUT R17, R17, 0x100, RZ, 0xfc, !PT ;  /* 0x0000010011110812 */ /* 0x000fc400078efcff */
[----:B------:R-:W-:Y:S02]  /*231760*/  LOP3.LUT P0, RZ, R14, 0x8000000, RZ, 0xc0, !PT ;  /* 0x080000000eff7812 */ /* 0x000fe4000780c0ff */
[----:B------:R-:W-:Y:S01]  /*231770*/  LOP3.LUT R17, R17, 0xfffffdff, RZ, 0xc0, !PT ;  /* 0xfffffdff11117812 */ /* 0x000fe200078ec0ff */
[----:B------:R0:W-:Y:S10]  /*231780*/  @P5 STG.E.U8 desc[UR4][R26.64], R12 ;  /* 0x0000000c1a005986 */ /* 0x0001f4000c101104 */
[----:B------:R-:W-:-:S02]  /*231790*/  @P0 LOP3.LUT R17, R17, 0x200, RZ, 0xfc, !PT ;  /* 0x0000020011110812 */ /* 0x000fc400078efcff */
[----:B------:R-:W-:Y:S02]  /*2317a0*/  LOP3.LUT P0, RZ, R14, 0x4000000, RZ, 0xc0, !PT ;  /* 0x040000000eff7812 */ /* 0x000fe4000780c0ff */
[----:B0-----:R-:W-:Y:S01]  /*2317b0*/  PRMT R12, R5, 0x7773, RZ ;  /* 0x00007773050c7816 */ /* 0x001fe200000000ff */
[----:B------:R-:W3:Y:S04]  /*2317c0*/  LDL.LU.64 R26, [R1+0x2b40] ;  /* 0x002b4000011a7983 */ /* 0x000ee80000300a00 */
[----:B------:R0:W-:Y:S02]  /*2317d0*/  @P6 STG.E.U8 desc[UR4][R28.64], R12 ;  /* 0x0000000c1c006986 */ /* 0x0001e4000c101104 */
[----:B0-----:R-:W-:Y:S02]  /*2317e0*/  PRMT R12, R16, 0x7770, RZ ;  /* 0x00007770100c7816 */ /* 0x001fe400000000ff */
[----:B------:R-:W3:Y:S04]  /*2317f0*/  LDL.LU.64 R28, [R1+0x2b38] ;  /* 0x002b3800011c7983 */ /* 0x000ee80000300a00 */
[----:B------:R-:W3:Y:S04]  /*231800*/  LDL.LU R5, [R1+0x588] ;  /* 0x0005880001057983 */ /* 0x000ee80000300800 */
[----:B------:R0:W-:Y:S01]  /*231810*/  @P0 STG.E.U8 desc[UR4][R2.64], R12 ;  /* 0x0000000c02000986 */ /* 0x0001e2000c101104 */
[----:B------:R-:W-:-:S02]  /*231820*/  LOP3.LUT P0, RZ, R17, 0x200, RZ, 0xc0, !PT ;  /* 0x0000020011ff7812 */ /* 0x000fc4000780c0ff */
[----:B0-----:R-:W-:Y:S01]  /*231830*/  PRMT R12, R16, 0x7771, RZ ;  /* 0x00007771100c7816 */ /* 0x001fe200000000ff */
[----:B------:R-:W3:Y:S10]  /*231840*/  LDL.LU.64 R2, [R1+0x2b30] ;  /* 0x002b300001027983 */ /* 0x000ef40000300a00 */
[----:B--2---:R0:W-:Y:S01]  /*231850*/  @P0 STG.E.U8 desc[UR4][R6.64], R12 ;  /* 0x0000000c06000986 */ /* 0x0041e2000c101104 */
[----:B------:R-:W-:-:S02]  /*231860*/  LOP3.LUT P0, RZ, R17, 0x100, RZ, 0xc0, !PT ;  /* 0x0000010011ff7812 */ /* 0x000fc4000780c0ff */
[----:B0-----:R-:W-:Y:S01]  /*231870*/  PRMT R12, R16, 0x7772, RZ ;  /* 0x00007772100c7816 */ /* 0x001fe200000000ff */
[----:B------:R-:W2:Y:S10]  /*231880*/  LDL.LU.64 R6, [R1+0x2b28] ;  /* 0x002b280001067983 */ /* 0x000eb40000300a00 */
[----:B----4-:R0:W-:Y:S01]  /*231890*/  @P0 STG.E.U8 desc[UR4][R8.64], R12 ;  /* 0x0000000c08000986 */ /* 0x0101e2000c101104 */
[----:B------:R-:W-:-:S02]  /*2318a0*/  LOP3.LUT P0, RZ, R17, 0x80, RZ, 0xc0, !PT ;  /* 0x0000008011ff7812 */ /* 0x000fc4000780c0ff */
[----:B0-----:R-:W-:Y:S01]  /*2318b0*/  PRMT R12, R16, 0x7773, RZ ;  /* 0x00007773100c7816 */ /* 0x001fe200000000ff */
[----:B------:R-:W4:Y:S10]  /*2318c0*/  LDL.LU.64 R8, [R1+0x2b50] ;  /* 0x002b500001087983 */ /* 0x000f340000300a00 */
        /* <DEDUP_REMOVED lines=33> */
[----:B--2---:R0:W-:Y:S02]  /*231ae0*/  @P5 STG.E.U8 desc[UR4][R6.64], R12 ;  /* 0x0000000c06005986 */ /* 0x0041e4000c101104 */
[----:B0-----:R-:W-:-:S05]  /*231af0*/  PRMT R12, R5, 0x7772, RZ ;  /* 0x00007772050c7816 */ /* 0x001fca00000000ff */
[----:B----4-:R0:W-:Y:S04]  /*231b00*/  @P6 STG.E.U8 desc[UR4][R8.64], R12 ;  /* 0x0000000c08006986 */ /* 0x0101e8000c101104 */
[----:B0-----:R-:W2:Y:S04]  /*231b10*/  LDL.LU.64 R8, [R1+0x2f10] ;  /* 0x002f100001087983 */ /* 0x001ea80000300a00 */
[----:B------:R-:W3:Y:S04]  /*231b20*/  LDL.LU.64 R10, [R1+0x2b58] ;  /* 0x002b5800010a7983 */ /* 0x000ee80000300a00 */
[----:B------:R-:W4:Y:S04]  /*231b30*/  LDL.LU.64 R26, [R1+0x31a0] ;  /* 0x0031a000011a7983 */ /* 0x000f280000300a00 */
[----:B------:R-:W4:Y:S04]  /*231b40*/  LDL.LU.64 R28, [R1+0x3198] ;  /* 0x00319800011c7983 */ /* 0x000f280000300a00 */
[----:B------:R-:W3:Y:S01]  /*231b50*/  LDL.LU R0, [R1+0x5bc] ;  /* 0x0005bc0001007983 */ /* 0x000ee20000300800 */
[----:B------:R-:W-:-:S02]  /*231b60*/  LOP3.LUT P3, RZ, R15, 0x200, RZ, 0xc0, !PT ;  /* 0x000002000fff7812 */ /* 0x000fc4000786c0ff */
[----:B------:R-:W-:Y:S02]  /*231b70*/  LOP3.LUT P4, RZ, R15, 0x400, RZ, 0xc0, !PT ;  /* 0x000004000fff7812 */ /* 0x000fe4000788c0ff */
[----:B------:R-:W-:Y:S01]  /*231b80*/  PRMT R12, R5, 0x7773, RZ ;  /* 0x00007773050c7816 */ /* 0x000fe200000000ff */
[----:B------:R-:W4:Y:S04]  /*231b90*/  LDL.LU.64 R2, [R1+0x3190] ;  /* 0x0031900001027983 */ /* 0x000f280000300a00 */
[----:B------:R-:W4:Y:S04]  /*231ba0*/  LDL.LU.64 R6, [R1+0x3188] ;  /* 0x0031880001067983 */ /* 0x000f280000300a00 */
[----:B------:R-:W4:Y:S04]  /*231bb0*/  LDL.LU R13, [R1+0x5ac] ;  /* 0x0005ac00010d7983 */ /* 0x000f280000300800 */
[----:B--2---:R3:W-:Y:S02]  /*231bc0*/  @P3 STG.E.U8 desc[UR4][R8.64], R12 ;  /* 0x0000000c08003986 */ /* 0x0047e4000c101104 */
[----:B---3--:R-:W-:-:S02]  /*231bd0*/  PRMT R12, R0, 0x7770, RZ ;  /* 0x00007770000c7816 */ /* 0x008fc400000000ff */
[----:B------:R-:W2:Y:S04]  /*231be0*/  LDL.LU.64 R8, [R1+0x3180] ;  /* 0x0031800001087983 */ /* 0x000ea80000300a00 */
[----:B------:R0:W-:Y:S04]  /*231bf0*/  @P4 STG.E.U8 desc[UR4][R10.64], R12 ;  /* 0x0000000c0a004986 */ /* 0x0001e8000c101104 */
[----:B0-----:R-:W3:Y:S01]  /*231c00*/  LDL.LU.64 R10, [R1+0x31b0] ;  /* 0x0031b000010a7983 */ /* 0x001ee20000300a00 */
        /* <DEDUP_REMOVED lines=20> */
[----:B------:R-:W-:Y:S02]  /*231d50*/  LOP3.LUT P0, RZ, R15, 0x8000, RZ, 0xc0, !PT ;  /* 0x000080000fff7812 */ /* 0x000fe4000780c0ff */
[----:B------:R-:W-:Y:S02]  /*231d60*/  LOP3.LUT R17, R17, 0xfffffffe, RZ, 0xc0, !PT ;  /* 0xfffffffe11117812 */ /* 0x000fe400078ec0ff */
[C---:B------:R-:W-:Y:S02]  /*231d70*/  LOP3.LUT P5, RZ, R15.reuse, 0x800, RZ, 0xc0, !PT ;  /* 0x000008000fff7812 */ /* 0x040fe400078ac0ff */
[----:B------:R-:W-:Y:S02]  /*231d80*/  LOP3.LUT P6, RZ, R15, 0x1000, RZ, 0xc0, !PT ;  /* 0x000010000fff7812 */ /* 0x000fe400078cc0ff */
[----:B------:R-:W-:Y:S01]  /*231d90*/  PRMT R12, R0, 0x7771, RZ ;  /* 0x00007771000c7816 */ /* 0x000fe200000000ff */
[----:B------:R-:W3:Y:S04]  /*231da0*/  LDL.LU R5, [R1+0x59c] ;  /* 0x00059c0001057983 */ /* 0x000ee80000300800 */
[----:B------:R-:W3:Y:S04]  /*231db0*/  LDL.LU.64 R20, [R1+0x31e0] ;  /* 0x0031e00001147983 */ /* 0x000ee80000300a00 */
[----:B------:R-:W3:Y:S04]  /*231dc0*/  LDL.LU.64 R18, [R1+0x31d8] ;  /* 0x0031d80001127983 */ /* 0x000ee80000300a00 */
[----:B------:R-:W3:Y:S04]  /*231dd0*/  LDL.LU.64 R22, [R1+0x31d0] ;  /* 0x0031d00001167983 */ /* 0x000ee80000300a00 */
[----:B------:R-:W3:Y:S01]  /*231de0*/  LDL.LU.64 R24, [R1+0x31c8] ;  /* 0x0031c80001187983 */ /* 0x000ee20000300a00 */
[----:B------:R-:W-:-:S02]  /*231df0*/  @P0 LOP3.LUT R17, R17, 0x1, RZ, 0xfc, !PT ;  /* 0x0000000111110812 */ /* 0x000fc400078efcff */
[----:B------:R-:W-:Y:S02]  /*231e00*/  LOP3.LUT P0, RZ, R15, 0x4000, RZ, 0xc0, !PT ;  /* 0x000040000fff7812 */ /* 0x000fe4000780c0ff */
[----:B------:R-:W-:Y:S01]  /*231e10*/  LOP3.LUT R17, R17, 0xfffffffd, RZ, 0xc0, !PT ;  /* 0xfffffffd11117812 */ /* 0x000fe200078ec0ff */
[----:B----4-:R0:W-:Y:S10]  /*231e20*/  @P5 STG.E.U8 desc[UR4][R26.64], R12 ;  /* 0x0000000c1a005986 */ /* 0x0101f4000c101104 */
[----:B------:R-:W-:-:S02]  /*231e30*/  @P0 LOP3.LUT R17, R17, 0x2, RZ, 0xfc, !PT ;  /* 0x0000000211110812 */ /* 0x000fc400078efcff */
[----:B------:R-:W-:Y:S02]  /*231e40*/  LOP3.LUT P0, RZ, R15, 0x2000, RZ, 0xc0, !PT ;  /* 0x000020000fff7812 */ /* 0x000fe4000780c0ff */
[C---:B0-----:R-:W-:Y:S01]  /*231e50*/  PRMT R12, R0.reuse, 0x7772, RZ ;  /* 0x00007772000c7816 */ /* 0x041fe200000000ff */
[----:B------:R-:W4:Y:S04]  /*231e60*/  LDL.LU.64 R26, [R1+0x31c0] ;  /* 0x0031c000011a7983 */ /* 0x000f280000300a00 */
[----:B------:R0:W-:Y:S02]  /*231e70*/  @P6 STG.E.U8 desc[UR4][R28.64], R12 ;  /* 0x0000000c1c006986 */ /* 0x0001e4000c101104 */
[----:B0-----:R-:W-:Y:S02]  /*231e80*/  PRMT R12, R0, 0x7773, RZ ;  /* 0x00007773000c7816 */ /* 0x001fe400000000ff */
[----:B------:R-:W4:Y:S04]  /*231e90*/  LDL.LU.64 R28, [R1+0x31f8] ;  /* 0x0031f800011c7983 */ /* 0x000f280000300a00 */
[----:B------:R-:W4:Y:S04]  /*231ea0*/  LDL.LU R0, [R1+0x570] ;  /* 0x0005700001007983 */ /* 0x000f280000300800 */
        /* <DEDUP_REMOVED lines=8> */
[----:B------:R-:W4:Y:S06]  /*231f30*/  LDL.LU.64 R16, [R1+0x31a8] ;  /* 0x0031a80001107983 */ /* 0x000f2c0000300a00 */
[----:B--2---:R0:W-:Y:S01]  /*231f40*/  @P0 STG.E.U8 desc[UR4][R8.64], R12 ;  /* 0x0000000c08000986 */ /* 0x0041e2000c101104 */
[----:B------:R-:W-:-:S02]  /*231f50*/  LOP3.LUT P0, RZ, R14, 0x80000000, RZ, 0xc0, !PT ;  /* 0x800000000eff7812 */ /* 0x000fc4000780c0ff */
[----:B0-----:R-:W-:Y:S01]  /*231f60*/  PRMT R12, R13, 0x7772, RZ ;  /* 0x000077720d0c7816 */ /* 0x001fe200000000ff */
[----:B------:R-:W2:Y:S10]  /*231f70*/  LDL.LU.64 R8, [R1+0x3220] ;  /* 0x0032200001087983 */ /* 0x000eb40000300a00 */
[----:B---3--:R0:W-:Y:S04]  /*231f80*/  @P0 STG.E.U8 desc[UR4][R10.64], R12 ;  /* 0x0000000c0a000986 */ /* 0x0081e8000c101104 */
[----:B0-----:R-:W3:Y:S01]  /*231f90*/  LDL.LU.64 R10, [R1+0x7aa0] ;  /* 0x007aa000010a7983 */ /* 0x001ee20000300a00 */
[----:B------:R-:W-:-:S02]  /*231fa0*/  LOP3.LUT P0, RZ, R14, 0x40000000, RZ, 0xc0, !PT ;  /* 0x400000000eff7812 */ /* 0x000fc4000780c0ff */
[----:B------:R-:W-:Y:S02]  /*231fb0*/  PRMT R12, R13, 0x7773, RZ ;  /* 0x000077730d0c7816 */ /* 0x000fe400000000ff */
[----:B------:R-:W-:-:S09]  /*231fc0*/  LOP3.LUT P1, RZ, R15, 0x400000, RZ, 0xc0, !PT ;  /* 0x004000000fff7812 */ /* 0x000fd2000782c0ff */
[----:B---3--:R0:W-:Y:S04]  /*231fd0*/  @P0 STG.E.U8 desc[UR4][R10.64], R12 ;  /* 0x0000000c0a000986 */ /* 0x0081e8000c101104 */
[----:B0-----:R-:W3:Y:S01]  /*231fe0*/  LDL.LU R10, [R1+0x7a9c] ;  /* 0x007a9c00010a7983 */ /* 0x001ee20000300800 */
[----:B------:R-:W-:Y:S02]  /*231ff0*/  LOP3.LUT P0, RZ, R14, 0x20000000, RZ, 0xc0, !PT ;  /* 0x200000000eff7812 */ /* 0x000fe4000780c0ff */
[----:B------:R-:W-:-:S11]  /*232000*/  PRMT R12, R5, 0x7770, RZ ;  /* 0x00007770050c7816 */ /* 0x000fd600000000ff */
[----:B----4-:R0:W-:Y:S01]  /*232010*/  @P0 STG.E.U8 desc[UR4][R16.64], R12 ;  /* 0x0000000c10000986 */ /* 0x0101e2000c101104 */
[----:B------:R-:W-:Y:S02]  /*232020*/  LOP3.LUT P0, RZ, R14, 0x10000000, RZ, 0xc0, !PT ;  /* 0x100000000eff7812 */ /* 0x000fe4000780c0ff */
[----:B0-----:R-:W-:-:S11]  /*232030*/  PRMT R12, R5, 0x7771, RZ ;  /* 0x00007771050c7816 */ /* 0x001fd600000000ff */
        /* <DEDUP_REMOVED lines=12> */
[----:B---3--:R-:W-:-:S05]  /*232100*/  PRMT R12, R10, 0x7770, RZ ;  /* 0x000077700a0c7816 */ /* 0x008fca00000000ff */
[----:B------:R0:W-:Y:S02]  /*232110*/  @P1 STG.E.U8 desc[UR4][R24.64], R12 ;  /* 0x0000000c18001986 */ /* 0x0001e4000c101104 */
[----:B0-----:R-:W-:-:S05]  /*232120*/  PRMT R12, R10, 0x7771, RZ ;  /* 0x000077710a0c7816 */ /* 0x001fca00000000ff */
[----:B------:R0:W-:Y:S02]  /*232130*/  @P2 STG.E.U8 desc[UR4][R26.64], R12 ;  /* 0x0000000c1a002986 */ /* 0x0001e4000c101104 */
[----:B0-----:R-:W-:-:S05]  /*232140*/  PRMT R12, R10, 0x7772, RZ ;  /* 0x000077720a0c7816 */ /* 0x001fca00000000ff */
[----:B------:R0:W-:Y:S02]  /*232150*/  @P3 STG.E.U8 desc[UR4][R28.64], R12 ;  /* 0x0000000c1c003986 */ /* 0x0001e4000c101104 */
[----:B0-----:R-:W-:Y:S02]  /*232160*/  PRMT R12, R10, 0x7773, RZ ;  /* 0x000077730a0c7816 */ /* 0x001fe400000000ff */
[----:B------:R-:W3:Y:S04]  /*232170*/  LDL.LU R10, [R1+0x7a98] ;  /* 0x007a9800010a7983 */ /* 0x000ee80000300800 */
[----:B------:R0:W-:Y:S04]  /*232180*/  @P4 STG.E.U8 desc[UR4][R2.64], R12 ;  /* 0x0000000c02004986 */ /* 0x0001e8000c101104 */
[----:B------:R-:W4:Y:S01]  /*232190*/  LDL.LU.64 R24, [R1+0x3218] ;  /* 0x0032180001187983 */ /* 0x000f220000300a00 */
[----:B0-----:R-:W-:-:S05]  /*2321a0*/  PRMT R12, R0, 0x7770, RZ ;  /* 0x00007770000c7816 */ /* 0x001fca00000000ff */
[----:B------:R0:W-:Y:S02]  /*2321b0*/  @P5 STG.E.U8 desc[UR4][R6.64], R12 ;  /* 0x0000000c06005986 */ /* 0x0001e4000c101104 */
[----:B0-----:R-:W-:Y:S02]  /*2321c0*/  PRMT R12, R0, 0x7771, RZ ;  /* 0x00007771000c7816 */ /* 0x001fe400000000ff */
[----:B------:R-:W3:Y:S04]  /*2321d0*/  LDL.LU.64 R6, [R1+0x3210] ;  /* 0x0032100001067983 */ /* 0x000ee80000300a00 */
[----:B--2---:R0:W-:Y:S04]  /*2321e0*/  @P6 STG.E.U8 desc[UR4][R8.64], R12 ;  /* 0x0000000c08006986 */ /* 0x0041e8000c101104 */
[----:B0-----:R-:W2:Y:S04]  /*2321f0*/  LDL.LU.64 R8, [R1+0x3208] ;  /* 0x0032080001087983 */ /* 0x001ea80000300a00 */
[----:B------:R-:W2:Y:S04]  /*232200*/  LDL.LU.64 R26, [R1+0x3200] ;  /* 0x00320000011a7983 */ /* 0x000ea80000300a00 */
[----:B------:R-:W2:Y:S04]  /*232210*/  LDL.LU.64 R28, [R1+0x3238] ;  /* 0x00323800011c7983 */ /* 0x000ea80000300a00 */
[----:B------:R-:W2:Y:S01]  /*232220*/  LDL.LU R5, [R1+0x560] ;  /* 0x0005600001057983 */ /* 0x000ea20000300800 */
[----:B------:R-:W-:-:S02]  /*232230*/  LOP3.LUT P3, RZ, R15, 0x10000000, RZ, 0xc0, !PT ;  /* 0x100000000fff7812 */ /* 0x000fc4000786c0ff */
[C---:B------:R-:W-:Y:S02]  /*232240*/  LOP3.LUT P4, RZ, R15.reuse, 0x20000000, RZ, 0xc0, !PT ;  /* 0x200000000fff7812 */ /* 0x040fe4000788c0ff */
[C---:B------:R-:W-:Y:S02]  /*232250*/  PRMT R12, R0.reuse, 0x7772, RZ ;  /* 0x00007772000c7816 */ /* 0x040fe400000000ff */
[----:B------:R-:W-:Y:S01]  /*232260*/  LOP3.LUT P5, RZ, R15, 0x40000000, RZ, 0xc0, !PT ;  /* 0x400000000fff7812 */ /* 0x000fe200078ac0ff */
[----:B------:R-:W2:Y:S04]  /*232270*/  LDL.LU.64 R2, [R1+0x3230] ;  /* 0x0032300001027983 */ /* 0x000ea80000300a00 */
[----:B------:R-:W2:Y:S04]  /*232280*/  LDL.LU R11, [R1+0x550] ;  /* 0x00055000010b7983 */ /* 0x000ea80000300800 */
[----:B----4-:R0:W-:Y:S02]  /*232290*/  @P3 STG.E.U8 desc[UR4][R24.64], R12 ;  /* 0x0000000c18003986 */ /* 0x0101e4000c101104 */
[----:B0-----:R-:W-:-:S05]  /*2322a0*/  PRMT R12, R0, 0x7773, RZ ;  /* 0x00007773000c7816 */ /* 0x001fca00000000ff */
[----:B---3--:R0:W-:Y:S04]  /*2322b0*/  @P4 STG.E.U8 desc[UR4][R6.64], R12 ;  /* 0x0000000c06004986 */ /* 0x0081e8000c101104 */
[----:B0-----:R-:W3:Y:S04]  /*2322c0*/  LDL.LU.64 R6, [R1+0x3228] ;  /* 0x0032280001067983 */ /* 0x001ee80000300a00 */
[----:B------:R-:W4:Y:S01]  /*2322d0*/  LDL.LU R0, [R1+0x540] ;  /* 0x0005400001007983 */ /* 0x000f220000300800 */
[----:B--2---:R-:W-:-:S05]  /*2322e0*/  PRMT R12, R5, 0x7770, RZ ;  /* 0x00007770050c7816 */ /* 0x004fca00000000ff */
        /* <DEDUP_REMOVED lines=25> */
[----:B------:R-:W-:Y:S02]  /*232480*/  LOP3.LUT P6, RZ, R15, 0x80000000, RZ, 0xc0, !PT ;  /* 0x800000000fff7812 */ /* 0x000fe400078cc0ff */
[----:B------:R-:W-:Y:S02]  /*232490*/  PRMT R12, R5, 0x7771, RZ ;  /* 0x00007771050c7816 */ /* 0x000fe400000000ff */
[----:B------:R-:W-:Y:S01]  /*2324a0*/  LOP3.LUT R14, R14, 0xfeffffff, RZ, 0xc0, !PT ;  /* 0xfeffffff0e0e7812 */ /* 0x000fe200078ec0ff */
[----:B------:R-:W4:Y:S04]  /*2324b0*/  LDL.LU.64 R16, [R1+0x3248] ;  /* 0x0032480001107983 */ /* 0x000f280000300a00 */
[----:B------:R-:W4:Y:S04]  /*2324c0*/  LDL.LU.64 R20, [R1+0x3240] ;  /* 0x0032400001147983 */ /* 0x000f280000300a00 */
        /* <DEDUP_REMOVED lines=20> */
[----:B---3--:R0:W-:Y:S01]  /*232610*/  @P0 STG.E.U8 desc[UR4][R6.64], R12 ;  /* 0x0000000c06000986 */ /* 0x0081e2000c101104 */
[----:B------:R-:W-:-:S02]  /*232620*/  LOP3.LUT P0, RZ, R14, 0x800000, RZ, 0xc0, !PT ;  /* 0x008000000eff7812 */ /* 0x000fc4000780c0ff */
[----:B0-----:R-:W-:Y:S01]  /*232630*/  PRMT R12, R11, 0x7771, RZ ;  /* 0x000077710b0c7816 */ /* 0x001fe200000000ff */
        /* <DEDUP_REMOVED lines=10> */
[----:B------:R-:W-:-:S07]  /*2326e0*/  LOP3.LUT P2, RZ, R10, 0x400, RZ, 0xc0, !PT ;  /* 0x000004000aff7812 */ /* 0x000fce000784c0ff */
[----:B--2---:R0:W-:Y:S04]  /*2326f0*/  @P0 STG.E.U8 desc[UR4][R8.64], R12 ;  /* 0x0000000c08000986 */ /* 0x0041e8000c101104 */
[----:B0-----:R-:W2:Y:S01]  /*232700*/  LDL.LU.64 R8, [R1+0x7a80] ;  /* 0x007a800001087983 */ /* 0x001ea20000300a00 */
[----:B------:R-:W-:Y:S02]  /*232710*/  LOP3.LUT P0, RZ, R14, 0x100000, RZ, 0xc0, !PT ;  /* 0x001000000eff7812 */ /* 0x000fe4000780c0ff */
[----:B----4-:R-:W-:-:S11]  /*232720*/  PRMT R12, R0, 0x7770, RZ ;  /* 0x00007770000c7816 */ /* 0x010fd600000000ff */
        /* <DEDUP_REMOVED lines=22> */
[----:B0-----:R-:W-:-:S02]  /*232890*/  PRMT R12, R5, 0x7770, RZ ;  /* 0x00007770050c7816 */ /* 0x001fc400000000ff */
[----:B------:R-:W4:Y:S04]  /*2328a0*/  LDL.LU.64 R2, [R1+0x3280] ;  /* 0x0032800001027983 */ /* 0x000f280000300a00 */
[----:B---3--:R0:W-:Y:S04]  /*2328b0*/  @P6 STG.E.U8 desc[UR4][R6.64], R12 ;  /* 0x0000000c06006986 */ /* 0x0081e8000c101104 */
[----:B0-----:R-:W3:Y:S01]  /*2328c0*/  LDL.LU.64 R6, [R1+0x32b8] ;  /* 0x0032b80001067983 */ /* 0x001ee20000300a00 */
[C---:B------:R-:W-:Y:S02]  /*2328d0*/  LOP3.LUT P3, RZ, R10.reuse, 0x8000, RZ, 0xc0, !PT ;  /* 0x000080000aff7812 */ /* 0x040fe4000786c0ff */
[----:B------:R-:W-:-:S02]  /*2328e0*/  LOP3.LUT P4, RZ, R10, 0x10000, RZ, 0xc0, !PT ;  /* 0x000100000aff7812 */ /* 0x000fc4000788c0ff */
[C---:B------:R-:W-:Y:S01]  /*2328f0*/  PRMT R12, R5.reuse, 0x7771, RZ ;  /* 0x00007771050c7816 */ /* 0x040fe200000000ff */
[----:B------:R-:W2:Y:S04]  /*232900*/  LDL.LU.64 R24, [R1+0x32b0] ;  /* 0x0032b00001187983 */ /* 0x000ea80000300a00 */
[----:B------:R-:W2:Y:S04]  /*232910*/  LDL.LU.64 R26, [R1+0x32a8] ;  /* 0x0032a800011a7983 */ /* 0x000ea80000300a00 */
[----:B------:R-:W2:Y:S04]  /*232920*/  LDL.LU.64 R28, [R1+0x32e0] ;  /* 0x0032e000011c7983 */ /* 0x000ea80000300a00 */
[----:B------:R-:W2:Y:S04]  /*232930*/  LDL.LU R13, [R1+0x554] ;  /* 0x00055400010d7983 */ /* 0x000ea80000300800 */
[----:B----4-:R0:W-:Y:S02]  /*232940*/  @P3 STG.E.U8 desc[UR4][R2.64], R12 ;  /* 0x0000000c02003986 */ /* 0x0101e4000c101104 */
[----:B0-----:R-:W-:-:S02]  /*232950*/  PRMT R12, R5, 0x7772, RZ ;  /* 0x00007772050c7816 */ /* 0x001fc400000000ff */
[----:B------:R-:W4:Y:S04]  /*232960*/  LDL.LU.64 R2, [R1+0x32d8] ;  /* 0x0032d80001027983 */ /* 0x000f280000300a00 */
[----:B------:R-:W4:Y:S04]  /*232970*/  LDL.LU R11, [R1+0x544] ;  /* 0x00054400010b7983 */ /* 0x000f280000300800 */
[----:B---3--:R0:W-:Y:S04]  /*232980*/  @P4 STG.E.U8 desc[UR4][R6.64], R12 ;  /* 0x0000000c06004986 */ /* 0x0081e8000c101104 */
[----:B0-----:R-:W3:Y:S04]  /*232990*/  LDL.LU.64 R6, [R1+0x32d0] ;  /* 0x0032d00001067983 */ /* 0x001ee80000300a00 */
[----:B------:R-:W-:Y:S04]  /*2329a0*/  STL [R1+0x7a44], R10 ;  /* 0x007a440a01007387 */ /* 0x000fe80000100800 */
        /* <DEDUP_REMOVED lines=50> */
[----:B----4-:R0:W-:Y:S01]  /*232cd0*/  @P0 STG.E.U8 desc[UR4][R2.64], R12 ;  /* 0x0000000c02000986 */ /* 0x0101e2000c101104 */
        /* <DEDUP_REMOVED lines=22> */
[----:B------:R-:W-:Y:S02]  /*232e40*/  LOP3.LUT P4, RZ, R10, 0x80000000, RZ, 0xc0, !PT ;  /* 0x800000000aff7812 */ /* 0x000fe4000788c0ff */
        /* <DEDUP_REMOVED lines=18> */
[----:B----4-:R0:W-:Y:S02]  /*232f70*/  @P5 STG.E.U8 desc[UR4][R2.64], R12 ;  /* 0x0000000c02005986 */ /* 0x0101e4000c101104 */
        /* <DEDUP_REMOVED lines=9> */
[----:B------:R-:W4:Y:S01]  /*233010*/  LDL.LU.64 R2, [R1+0x3340] ;  /* 0x0033400001027983 */ /* 0x000f220000300a00 */
[----:B--2---:R-:W-:-:S05]  /*233020*/  PRMT R12, R0, 0x7770, RZ ;  /* 0x00007770000c7816 */ /* 0x004fca00000000ff */
[----:B------:R0:W-:Y:S04]  /*233030*/  @P3 STG.E.U8 desc[UR4][R6.64], R12 ;  /* 0x0000000c06003986 */ /* 0x0001e8000c101104 */
[----:B0-----:R-:W2:Y:S04]  /*233040*/  LDL.LU.64 R6, [R1+0x3378] ;  /* 0x0033780001067983 */ /* 0x001ea80000300a00 */
[----:B------:R-:W3:Y:S01]  /*233050*/  LDL.LU R5, [R1+0x57c] ;  /* 0x00057c0001057983 */ /* 0x000ee20000300800 */
        /* <DEDUP_REMOVED lines=18> */
[----:B0-----:R-:W3:Y:S04]  /*233180*/  LDL.LU.64 R4, [R1+0x3370] ;  /* 0x0033700001047983 */ /* 0x001ee80000300a00 */
[----:B------:R-:W3:Y:S02]  /*233190*/  LDL.LU.64 R10, [R1+0x33a0] ;  /* 0x0033a000010a7983 */ /* 0x000ee40000300a00 */
[----:B------:R-:W-:-:S02]  /*2331a0*/  @P0 LOP3.LUT R14, R14, 0x80, RZ, 0xfc, !PT ;  /* 0x000000800e0e0812 */ /* 0x000fc400078efcff */
[C---:B------:R-:W-:Y:S02]  /*2331b0*/  LOP3.LUT P0, RZ, R9.reuse, 0x100, RZ, 0xc0, !PT ;  /* 0x0000010009ff7812 */ /* 0x040fe4000780c0ff */
[C---:B------:R-:W-:Y:S02]  /*2331c0*/  LOP3.LUT P4, RZ, R9.reuse, 0x8, RZ, 0xc0, !PT ;  /* 0x0000000809ff7812 */ /* 0x040fe4000788c0ff */
[----:B------:R-:W-:Y:S02]  /*2331d0*/  LOP3.LUT R14, R14, 0xfffffeff, RZ, 0xc0, !PT ;  /* 0xfffffeff0e0e7812 */ /* 0x000fe400078ec0ff */
[----:B------:R-:W-:Y:S02]  /*2331e0*/  LOP3.LUT P5, RZ, R9, 0x10, RZ, 0xc0, !PT ;  /* 0x0000001009ff7812 */ /* 0x000fe400078ac0ff */
[----:B------:R-:W-:-:S05]  /*2331f0*/  PRMT R12, R0, 0x7771, RZ ;  /* 0x00007771000c7816 */ /* 0x000fca00000000ff */
        /* <DEDUP_REMOVED lines=8> */
[----:B----4-:R0:W-:Y:S02]  /*233280*/  @P5 STG.E.U8 desc[UR4][R24.64], R12 ;  /* 0x0000000c18005986 */ /* 0x0101e4000c101104 */
[----:B0-----:R-:W-:-:S05]  /*233290*/  PRMT R12, R0, 0x7773, RZ ;  /* 0x00007773000c7816 */ /* 0x001fca00000000ff */
[----:B------:R0:W-:Y:S02]  /*2332a0*/  @P6 STG.E.U8 desc[UR4][R26.64], R12 ;  /* 0x0000000c1a006986 */ /* 0x0001e4000c101104 */
[----:B0-----:R-:W-:-:S05]  /*2332b0*/  PRMT R12, R8, 0x7770, RZ ;  /* 0x00007770080c7816 */ /* 0x001fca00000000ff */
        /* <DEDUP_REMOVED lines=8> */
[----:B0-----:R-:W-:Y:S01]  /*233340*/  PRMT R12, R8, 0x7773, RZ ;  /* 0x00007773080c7816 */ /* 0x001fe200000000ff */
[----:B---3--:R0:W-:Y:S10]  /*233350*/  STL.64 [R1+0x7a48], R10 ;  /* 0x007a480a01007387 */ /* 0x0081f40000100a00 */
[----:B------:R1:W-:Y:S04]  /*233360*/  @P0 STG.E.U8 desc[UR4][R4.64], R12 ;  /* 0x0000000c04000986 */ /* 0x0003e8000c101104 */
[----:B0-----:R-:W2:Y:S04]  /*233370*/  LDL.LU.64 R10, [R1+0x3368] ;  /* 0x00336800010a7983 */ /* 0x001ea80000300a00 */
[----:B------:R-:W3:Y:S04]  /*233380*/  LDL.LU.64 R16, [R1+0x3398] ;  /* 0x0033980001107983 */ /* 0x000ee80000300a00 */
[----:B------:R-:W4:Y:S04]  /*233390*/  LDL.LU.64 R20, [R1+0x3390] ;  /* 0x0033900001147983 */ /* 0x000f280000300a00 */
        /* <DEDUP_REMOVED lines=8> */
[----:B------:R-:W4:Y:S04]  /*233420*/  LDL.LU R8, [R1+0x7a58] ;  /* 0x007a580001087983 */ /* 0x000f280000300800 */
[----:B-1----:R-:W2:Y:S01]  /*233430*/  LDL.LU.64 R4, [R1+0x7a50] ;  /* 0x007a500001047983 */ /* 0x002ea20000300a00 */
[----:B------:R-:W-:-:S02]  /*233440*/  LOP3.LUT P0, RZ, R14, 0x40, RZ, 0xc0, !PT ;  /* 0x000000400eff7812 */ /* 0x000fc4000780c0ff */
[----:B--2---:R-:W-:-:S11]  /*233450*/  PRMT R12, R5, 0x7770, RZ ;  /* 0x00007770050c7816 */ /* 0x004fd600000000ff */
[----:B------:R0:W-:Y:S04]  /*233460*/  @P0 STG.E.U8 desc[UR4][R10.64], R12 ;  /* 0x0000000c0a000986 */ /* 0x0001e8000c101104 */
        /* <DEDUP_REMOVED lines=10> */
[C---:B------:R-:W-:Y:S02]  /*233510*/  LOP3.LUT P0, RZ, R14.reuse, 0x10, RZ, 0xc0, !PT ;  /* 0x000000100eff7812 */ /* 0x040fe4000780c0ff */
[----:B0-----:R-:W-:Y:S01]  /*233520*/  PRMT R12, R5, 0x7772, RZ ;  /* 0x00007772050c7816 */ /* 0x001fe200000000ff */
[----:B------:R-:W2:Y:S10]  /*233530*/  LDL.LU R10, [R1+0x7a44] ;  /* 0x007a4400010a7983 */ /* 0x000eb40000300800 */
[----:B---3--:R0:W-:Y:S01]  /*233540*/  @P0 STG.E.U8 desc[UR4][R16.64], R12 ;  /* 0x0000000c10000986 */ /* 0x0081e2000c101104 */
[----:B------:R-:W-:-:S02]  /*233550*/  LOP3.LUT P0, RZ, R14, 0x8, RZ, 0xc0, !PT ;  /* 0x000000080eff7812 */ /* 0x000fc4000780c0ff */
        /* <DEDUP_REMOVED lines=17> */
[----:B0-----:R-:W-:-:S05]  /*233670*/  PRMT R12, R0, 0x7772, RZ ;  /* 0x00007772000c7816 */ /* 0x001fca00000000ff */
[----:B------:R0:W-:Y:S04]  /*233680*/  @P6 STG.E.U8 desc[UR4][R6.64], R12 ;  /* 0x0000000c06006986 */ /* 0x0001e8000c101104 */
[----:B0-----:R-:W2:Y:S04]  /*233690*/  LDL.LU.64 R6, [R1+0x33d8] ;  /* 0x0033d80001067983 */ /* 0x001ea80000300a00 */
[----:B------:R-:W3:Y:S04]  /*2336a0*/  LDL.LU.64 R24, [R1+0x33d0] ;  /* 0x0033d00001187983 */ /* 0x000ee80000300a00 */
[----:B------:R-:W3:Y:S04]  /*2336b0*/  LDL.LU.64 R26, [R1+0x33f8] ;  /* 0x0033f800011a7983 */ /* 0x000ee80000300a00 */
[----:B------:R-:W2:Y:S01]  /*2336c0*/  LDL.LU R5, [R1+0x54c] ;  /* 0x00054c0001057983 */ /* 0x000ea20000300800 */
[----:B------:R-:W-:-:S02]  /*2336d0*/  LOP3.LUT P3, RZ, R9, 0x200000, RZ, 0xc0, !PT ;  /* 0x0020000009ff7812 */ /* 0x000fc4000786c0ff */
[----:B------:R-:W-:Y:S02]  /*2336e0*/  LOP3.LUT P4, RZ, R9, 0x400000, RZ, 0xc0, !PT ;  /* 0x0040000009ff7812 */ /* 0x000fe4000788c0ff */
[----:B------:R-:W-:Y:S01]  /*2336f0*/  PRMT R12, R0, 0x7773, RZ ;  /* 0x00007773000c7816 */ /* 0x000fe200000000ff */
[----:B------:R-:W3:Y:S04]  /*233700*/  LDL.LU.64 R28, [R1+0x33f0] ;  /* 0x0033f000011c7983 */ /* 0x000ee80000300a00 */
[----:B------:R-:W3:Y:S04]  /*233710*/  LDL.LU.64 R2, [R1+0x33e8] ;  /* 0x0033e80001027983 */ /* 0x000ee80000300a00 */
[----:B------:R-:W3:Y:S04]  /*233720*/  LDL.LU R13, [R1+0x530] ;  /* 0x00053000010d7983 */ /* 0x000ee80000300800 */
[----:B------:R-:W-:Y:S04]  /*233730*/  STL [R1+0x77b8], R9 ;  /* 0x0077b80901007387 */ /* 0x000fe80000100800 */
[----:B----4-:R2:W-:Y:S02]  /*233740*/  @P3 STG.E.U8 desc[UR4][R22.64], R12 ;  /* 0x0000000c16003986 */ /* 0x0105e4000c101104 */
[----:B--2---:R-:W-:-:S05]  /*233750*/  PRMT R12, R5, 0x7770, RZ ;  /* 0x00007770050c7816 */ /* 0x004fca00000000ff */
[----:B------:R0:W-:Y:S04]  /*233760*/  @P4 STG.E.U8 desc[UR4][R6.64], R12 ;  /* 0x0000000c06004986 */ /* 0x0001e8000c101104 */
[----:B0-----:R-:W2:Y:S04]  /*233770*/  LDL.LU.64 R6, [R1+0x3420] ;  /* 0x0034200001067983 */ /* 0x001ea80000300a00 */
        /* <DEDUP_REMOVED lines=25> */
[----:B------:R-:W-:Y:S02]  /*233910*/  LOP3.LUT R14, R14, 0xfffffffe, RZ, 0xc0, !PT ;  /* 0xfffffffe0e0e7812 */ /* 0x000fe400078ec0ff */
[C---:B------:R-:W-:Y:S02]  /*233920*/  LOP3.LUT P5, RZ, R9.reuse, 0x800000, RZ, 0xc0, !PT ;  /* 0x0080000009ff7812 */ /* 0x040fe400078ac0ff */
[----:B------:R-:W-:Y:S02]  /*233930*/  LOP3.LUT P6, RZ, R9, 0x1000000, RZ, 0xc0, !PT ;  /* 0x0100000009ff7812 */ /* 0x000fe400078cc0ff */
[----:B------:R-:W-:Y:S01]  /*233940*/  PRMT R12, R5, 0x7771, RZ ;  /* 0x00007771050c7816 */ /* 0x000fe200000000ff */
[----:B------:R-:W4:Y:S04]  /*233950*/  LDL.LU.64 R20, [R1+0x3438] ;  /* 0x0034380001147983 */ /* 0x000f280000300a00 */
[----:B------:R-:W-:-:S02]  /*233960*/  @P0 LOP3.LUT R14, R14, 0x1, RZ, 0xfc, !PT ;  /* 0x000000010e0e0812 */ /* 0x000fc400078efcff */
[----:B------:R-:W-:Y:S02]  /*233970*/  LOP3.LUT P0, RZ, R9, 0x4000000, RZ, 0xc0, !PT ;  /* 0x0400000009ff7812 */ /* 0x000fe4000780c0ff */
[----:B------:R-:W-:Y:S01]  /*233980*/  LOP3.LUT R14, R14, 0xfffffffd, RZ, 0xc0, !PT ;  /* 0xfffffffd0e0e7812 */ /* 0x000fe200078ec0ff */
[----:B------:R0:W-:Y:S10]  /*233990*/  @P5 STG.E.U8 desc[UR4][R24.64], R12 ;  /* 0x0000000c18005986 */ /* 0x0001f4000c101104 */
[----:B------:R-:W-:-:S02]  /*2339a0*/  @P0 LOP3.LUT R14, R14, 0x2, RZ, 0xfc, !PT ;  /* 0x000000020e0e0812 */ /* 0x000fc400078efcff */
[----:B------:R-:W-:Y:S02]  /*2339b0*/  LOP3.LUT P0, RZ, R9, 0x2000000, RZ, 0xc0, !PT ;  /* 0x0200000009ff7812 */ /* 0x000fe4000780c0ff */
[----:B0-----:R-:W-:-:S05]  /*2339c0*/  PRMT R12, R5, 0x7772, RZ ;  /* 0x00007772050c7816 */ /* 0x001fca00000000ff */
[----:B------:R0:W-:Y:S02]  /*2339d0*/  @P6 STG.E.U8 desc[UR4][R26.64], R12 ;  /* 0x0000000c1a006986 */ /* 0x0001e4000c101104 */
[----:B0-----:R-:W-:Y:S02]  /*2339e0*/  PRMT R12, R5, 0x7773, RZ ;  /* 0x00007773050c7816 */ /* 0x001fe400000000ff */
[----:B------:R-:W4:Y:S04]  /*2339f0*/  LDL.LU R5, [R1+0x510] ;  /* 0x0005100001057983 */ /* 0x000f280000300800 */
[----:B------:R0:W-:Y:S01]  /*233a00*/  @P0 STG.E.U8 desc[UR4][R28.64], R12 ;  /* 0x0000000c1c000986 */ /* 0x0001e2000c101104 */
[----:B------:R-:W-:-:S03]  /*233a10*/  LOP3.LUT P0, RZ, R14, 0x2, RZ, 0xc0, !PT ;  /* 0x000000020eff7812 */ /* 0x000fc6000780c0ff */
[----:B------:R-:W4:Y:S04]  /*233a20*/  LDL.LU.64 R18, [R1+0x3430] ;  /* 0x0034300001127983 */ /* 0x000f280000300a00 */
[----:B------:R-:W4:Y:S04]  /*233a30*/  LDL.LU.64 R22, [R1+0x3428] ;  /* 0x0034280001167983 */ /* 0x000f280000300a00 */
[----:B------:R-:W4:Y:S04]  /*233a40*/  LDL.LU.64 R24, [R1+0x3460] ;  /* 0x0034600001187983 */ /* 0x000f280000300a00 */
[----:B------:R-:W4:Y:S01]  /*233a50*/  LDL.LU.64 R26, [R1+0x3458] ;  /* 0x00345800011a7983 */ /* 0x000f220000300a00 */
[----:B0-----:R-:W-:-:S03]  /*233a60*/  PRMT R12, R13, 0x7770, RZ ;  /* 0x000077700d0c7816 */ /* 0x001fc600000000ff */
[----:B------:R-:W4:Y:S04]  /*233a70*/  LDL.LU.64 R28, [R1+0x3450] ;  /* 0x00345000011c7983 */ /* 0x000f280000300a00 */
[----:B------:R0:W-:Y:S01]  /*233a80*/  @P0 STG.E.U8 desc[UR4][R2.64], R12 ;  /* 0x0000000c02000986 */ /* 0x0001e2000c101104 */
[----:B------:R-:W-:Y:S02]  /*233a90*/  LOP3.LUT P0, RZ, R14, 0x1, RZ, 0xc0, !PT ;  /* 0x000000010eff7812 */ /* 0x000fe4000780c0ff */
[----:B0-----:R-:W-:Y:S01]  /*233aa0*/  PRMT R12, R13, 0x7771, RZ ;  /* 0x000077710d0c7816 */ /* 0x001fe200000000ff */
[----:B------:R-:W4:Y:S04]  /*233ab0*/  LDL.LU.64 R2, [R1+0x3448] ;  /* 0x0034480001027983 */ /* 0x000f280000300a00 */
[----:B------:R-:W4:Y:S06]  /*233ac0*/  LDL.LU R0, [R1+0x500] ;  /* 0x0005000001007983 */ /* 0x000f2c0000300800 */
[----:B--2---:R0:W-:Y:S01]  /*233ad0*/  @P0 STG.E.U8 desc[UR4][R6.64], R12 ;  /* 0x0000000c06000986 */ /* 0x0041e2000c101104 */
[----:B------:R-:W-:-:S03]  /*233ae0*/  LOP3.LUT P0, RZ, R10, 0x80000000, RZ, 0xc0, !PT ;  /* 0x800000000aff7812 */ /* 0x000fc6000780c0ff */
[----:B------:R1:W-:Y:S01]  /*233af0*/  STL [R1+0x7788], R15 ;  /* 0x0077880f01007387 */ /* 0x0003e20000100800 */
[----:B0-----:R-:W-:-:S03]  /*233b00*/  PRMT R12, R13, 0x7772, RZ ;  /* 0x000077720d0c7816 */ /* 0x001fc600000000ff */
[----:B-1----:R-:W2:Y:S04]  /*233b10*/  LDL.LU.64 R14, [R1+0x3408] ;  /* 0x00340800010e7983 */ /* 0x002ea80000300a00 */
[----:B------:R-:W2:Y:S04]  /*233b20*/  LDL.LU.64 R6, [R1+0x3440] ;  /* 0x0034400001067983 */ /* 0x000ea80000300a00 */
[----:B---3--:R0:W-:Y:S04]  /*233b30*/  @P0 STG.E.U8 desc[UR4][R16.64], R12 ;  /* 0x0000000c10000986 */ /* 0x0081e8000c101104 */
[----:B0-----:R-:W3:Y:S01]  /*233b40*/  LDL.LU.64 R16, [R1+0x7a38] ;  /* 0x007a380001107983 */ /* 0x001ee20000300a00 */
[----:B------:R-:W-:-:S02]  /*233b50*/  LOP3.LUT P0, RZ, R10, 0x40000000, RZ, 0xc0, !PT ;  /* 0x400000000aff7812 */ /* 0x000fc4000780c0ff */
[----:B------:R-:W-:-:S11]  /*233b60*/  PRMT R12, R13, 0x7773, RZ ;  /* 0x000077730d0c7816 */ /* 0x000fd600000000ff */
[----:B---3--:R0:W-:Y:S04]  /*233b70*/  @P0 STG.E.U8 desc[UR4][R16.64], R12 ;  /* 0x0000000c10000986 */ /* 0x0081e8000c101104 */
[----:B0-----:R-:W3:Y:S01]  /*233b80*/  LDL.LU.64 R16, [R1+0x7a30] ;  /* 0x007a300001107983 */ /* 0x001ee20000300a00 */
[----:B------:R-:W-:Y:S02]  /*233b90*/  LOP3.LUT P0, RZ, R10, 0x20000000, RZ, 0xc0, !PT ;  /* 0x200000000aff7812 */ /* 0x000fe4000780c0ff */
[----:B----4-:R-:W-:-:S11]  /*233ba0*/  PRMT R12, R11, 0x7770, RZ ;  /* 0x000077700b0c7816 */ /* 0x010fd600000000ff */
[----:B--2---:R0:W-:Y:S01]  /*233bb0*/  @P0 STG.E.U8 desc[UR4][R14.64], R12 ;  /* 0x0000000c0e000986 */ /* 0x0041e2000c101104 */
[----:B------:R-:W-:Y:S02]  /*233bc0*/  LOP3.LUT P0, RZ, R10, 0x10000000, RZ, 0xc0, !PT ;  /* 0x100000000aff7812 */ /* 0x000fe4000780c0ff */
[----:B0-----:R-:W-:Y:S02]  /*233bd0*/  PRMT R12, R11, 0x7771, RZ ;  /* 0x000077710b0c7816 */ /* 0x001fe400000000ff */
[C---:B------:R-:W-:Y:S02]  /*233be0*/  LOP3.LUT P1, RZ, R8.reuse, 0x4, RZ, 0xc0, !PT ;  /* 0x0000000408ff7812 */ /* 0x040fe4000782c0ff */
[C---:B------:R-:W-:Y:S02]  /*233bf0*/  LOP3.LUT P2, RZ, R8.reuse, 0x8, RZ, 0xc0, !PT ;  /* 0x0000000808ff7812 */ /* 0x040fe4000784c0ff */
[C---:B------:R-:W-:Y:S02]  /*233c00*/  LOP3.LUT P3, RZ, R8.reuse, 0x10, RZ, 0xc0, !PT ;  /* 0x0000001008ff7812 */ /* 0x040fe4000786c0ff */
[----:B------:R-:W-:-:S02]  /*233c10*/  LOP3.LUT P4, RZ, R8, 0x20, RZ, 0xc0, !PT ;  /* 0x0000002008ff7812 */ /* 0x000fc4000788c0ff */
        /* <DEDUP_REMOVED lines=11> */
[C---:B0-----:R-:W-:Y:S02]  /*233cd0*/  PRMT R12, R5.reuse, 0x7771, RZ ;  /* 0x00007771050c7816 */ /* 0x041fe400000000ff */
[----:B------:R-:W2:Y:S04]  /*233ce0*/  LDL.LU.64 R22, [R1+0x3478] ;  /* 0x0034780001167983 */ /* 0x000ea80000300a00 */
        /* <DEDUP_REMOVED lines=14> */
[----:B------:R-:W-:-:S02]  /*233dd0*/  LOP3.LUT P3, RZ, R8, 0x100, RZ, 0xc0, !PT ;  /* 0x0000010008ff7812 */ /* 0x000fc4000786c0ff */
[----:B------:R-:W-:Y:S02]  /*233de0*/  LOP3.LUT P4, RZ, R8, 0x200, RZ, 0xc0, !PT ;  /* 0x0000020008ff7812 */ /* 0x000fe4000788c0ff */
[----:B------:R-:W-:Y:S02]  /*233df0*/  PRMT R12, R0, 0x7772, RZ ;  /* 0x00007772000c7816 */ /* 0x000fe400000000ff */
[----:B------:R-:W-:Y:S01]  /*233e00*/  LOP3.LUT P5, RZ, R8, 0x400, RZ, 0xc0, !PT ;  /* 0x0000040008ff7812 */ /* 0x000fe200078ac0ff */
[----:B------:R-:W4:Y:S04]  /*233e10*/  LDL.LU.64 R28, [R1+0x3490] ;  /* 0x00349000011c7983 */ /* 0x000f280000300a00 */
[----:B------:R-:W4:Y:S04]  /*233e20*/  LDL.LU R11, [R1+0x524] ;  /* 0x00052400010b7983 */ /* 0x000f280000300800 */
[----:B--2---:R0:W-:Y:S02]  /*233e30*/  @P3 STG.E.U8 desc[UR4][R22.64], R12 ;  /* 0x0000000c16003986 */ /* 0x0041e4000c101104 */
[----:B0-----:R-:W-:-:S05]  /*233e40*/  PRMT R12, R0, 0x7773, RZ ;  /* 0x00007773000c7816 */ /* 0x001fca00000000ff */
[----:B---3--:R0:W-:Y:S04]  /*233e50*/  @P4 STG.E.U8 desc[UR4][R2.64], R12 ;  /* 0x0000000c02004986 */ /* 0x0081e8000c101104 */
[----:B0-----:R-:W2:Y:S04]  /*233e60*/  LDL.LU.64 R2, [R1+0x3488] ;  /* 0x0034880001027983 */ /* 0x001ea80000300a00 */
[----:B------:R-:W3:Y:S01]  /*233e70*/  LDL.LU R0, [R1+0x514] ;  /* 0x0005140001007983 */ /* 0x000ee20000300800 */
[----:B----4-:R-:W-:-:S05]  /*233e80*/  PRMT R12, R5, 0x7770, RZ ;  /* 0x00007770050c7816 */ /* 0x010fca00000000ff */
[----:B------:R0:W-:Y:S04]  /*233e90*/  @P5 STG.E.U8 desc[UR4][R6.64], R12 ;  /* 0x0000000c06005986 */ /* 0x0001e8000c101104 */
        /* <DEDUP_REMOVED lines=24> */
[----:B------:R-:W-:Y:S02]  /*234020*/  LOP3.LUT P6, RZ, R8, 0x800, RZ, 0xc0, !PT ;  /* 0x0000080008ff7812 */ /* 0x000fe400078cc0ff */
[----:B------:R-:W-:Y:S02]  /*234030*/  PRMT R12, R5, 0x7771, RZ ;  /* 0x00007771050c7816 */ /* 0x000fe400000000ff */
[----:B------:R-:W-:Y:S01]  /*234040*/  LOP3.LUT R10, R10, 0xfeffffff, RZ, 0xc0, !PT ;  /* 0xfeffffff0a0a7812 */ /* 0x000fe200078ec0ff */
[----:B------:R-:W3:Y:S04]  /*234050*/  LDL.LU.64 R14, [R1+0x34a8] ;  /* 0x0034a800010e7983 */ /* 0x000ee80000300a00 */
[----:B------:R-:W3:Y:S04]  /*234060*/  LDL.LU.64 R16, [R1+0x34e0] ;  /* 0x0034e00001107983 */ /* 0x000ee80000300a00 */
[----:B------:R-:W3:Y:S04]  /*234070*/  LDL.LU.64 R20, [R1+0x34d8] ;  /* 0x0034d80001147983 */ /* 0x000ee80000300a00 */
        /* <DEDUP_REMOVED lines=9> */
[----:B------:R-:W3:Y:S10]  /*234110*/  LDL.LU.64 R24, [R1+0x34c0] ;  /* 0x0034c00001187983 */ /* 0x000ef40000300a00 */
[----:B------:R0:W-:Y:S01]  /*234120*/  @P0 STG.E.U8 desc[UR4][R26.64], R12 ;  /* 0x0000000c1a000986 */ /* 0x0001e2000c101104 */
[----:B------:R-:W-:-:S02]  /*234130*/  LOP3.LUT P0, RZ, R10, 0x2000000, RZ, 0xc0, !PT ;  /* 0x020000000aff7812 */ /* 0x000fc4000780c0ff */
[----:B0-----:R-:W-:Y:S01]  /*234140*/  PRMT R12, R5, 0x7773, RZ ;  /* 0x00007773050c7816 */ /* 0x001fe200000000ff */
[----:B------:R-:W3:Y:S10]  /*234150*/  LDL.LU.64 R26, [R1+0x34f8] ;  /* 0x0034f800011a7983 */ /* 0x000ef40000300a00 */
[----:B------:R0:W-:Y:S01]  /*234160*/  @P0 STG.E.U8 desc[UR4][R28.64], R12 ;  /* 0x0000000c1c000986 */ /* 0x0001e2000c101104 */
[----:B------:R-:W-:-:S02]  /*234170*/  LOP3.LUT P0, RZ, R10, 0x1000000, RZ, 0xc0, !PT ;  /* 0x010000000aff7812 */ /* 0x000fc4000780c0ff */
[----:B0-----:R-:W-:Y:S01]  /*234180*/  PRMT R12, R11, 0x7770, RZ ;  /* 0x000077700b0c7816 */ /* 0x001fe200000000ff */
[----:B------:R-:W3:Y:S04]  /*234190*/  LDL.LU.64 R28, [R1+0x34f0] ;  /* 0x0034f000011c7983 */ /* 0x000ee80000300a00 */
[----:B------:R-:W3:Y:S06]  /*2341a0*/  LDL.LU R5, [R1+0x538] ;  /* 0x0005380001057983 */ /* 0x000eec0000300800 */
[----:B--2---:R0:W-:Y:S01]  /*2341b0*/  @P0 STG.E.U8 desc[UR4][R2.64], R12 ;  /* 0x0000000c02000986 */ /* 0x0041e2000c101104 */
[----:B------:R-:W-:-:S02]  /*2341c0*/  LOP3.LUT P0, RZ, R10, 0x800000, RZ, 0xc0, !PT ;  /* 0x008000000aff7812 */ /* 0x000fc4000780c0ff */
[----:B0-----:R-:W-:Y:S01]  /*2341d0*/  PRMT R12, R11, 0x7771, RZ ;  /* 0x000077710b0c7816 */ /* 0x001fe200000000ff */
[----:B------:R-:W2:Y:S10]  /*2341e0*/  LDL.LU.64 R2, [R1+0x34e8] ;  /* 0x0034e80001027983 */ /* 0x000eb40000300a00 */
[----:B----4-:R0:W-:Y:S04]  /*2341f0*/  @P0 STG.E.U8 desc[UR4][R6.64], R12 ;  /* 0x0000000c06000986 */ /* 0x0101e8000c101104 */
[----:B0-----:R-:W4:Y:S01]  /*234200*/  LDL.LU.64 R6, [R1+0x7a28] ;  /* 0x007a280001067983 */ /* 0x001f220000300a00 */
[----:B------:R-:W-:-:S02]  /*234210*/  LOP3.LUT P0, RZ, R10, 0x400000, RZ, 0xc0, !PT ;  /* 0x004000000aff7812 */ /* 0x000fc4000780c0ff */
[----:B------:R-:W-:-:S11]  /*234220*/  PRMT R12, R11, 0x7772, RZ ;  /* 0x000077720b0c7816 */ /* 0x000fd600000000ff */
[----:B----4-:R0:W-:Y:S04]  /*234230*/  @P0 STG.E.U8 desc[UR4][R6.64], R12 ;  /* 0x0000000c06000986 */ /* 0x0101e8000c101104 */
[----:B0-----:R-:W4:Y:S01]  /*234240*/  LDL.LU.64 R6, [R1+0x7a20] ;  /* 0x007a200001067983 */ /* 0x001f220000300a00 */
[----:B------:R-:W-:Y:S02]  /*234250*/  LOP3.LUT P0, RZ, R10, 0x200000, RZ, 0xc0, !PT ;  /* 0x002000000aff7812 */ /* 0x000fe4000780c0ff */
[----:B------:R-:W-:Y:S02]  /*234260*/  PRMT R12, R11, 0x7773, RZ ;  /* 0x000077730b0c7816 */ /* 0x000fe400000000ff */
[C---:B------:R-:W-:Y:S02]  /*234270*/  LOP3.LUT P1, RZ, R8.reuse, 0x200000, RZ, 0xc0, !PT ;  /* 0x0020000008ff7812 */ /* 0x040fe4000782c0ff */
[----:B------:R-:W-:-:S07]  /*234280*/  LOP3.LUT P2, RZ, R8, 0x400000, RZ, 0xc0, !PT ;  /* 0x0040000008ff7812 */ /* 0x000fce000784c0ff */
[----:B----4-:R0:W-:Y:S04]  /*234290*/  @P0 STG.E.U8 desc[UR4][R6.64], R12 ;  /* 0x0000000c06000986 */ /* 0x0101e8000c101104 */
[----:B0-----:R-:W4:Y:S01]  /*2342a0*/  LDL.LU.64 R6, [R1+0x7a18] ;  /* 0x007a180001067983 */ /* 0x001f220000300a00 */
[----:B------:R-:W-:Y:S02]  /*2342b0*/  LOP3.LUT P0, RZ, R10, 0x100000, RZ, 0xc0, !PT ;  /* 0x001000000aff7812 */ /* 0x000fe4000780c0ff */
[----:B---3--:R-:W-:-:S11]  /*2342c0*/  PRMT R12, R0, 0x7770, RZ ;  /* 0x00007770000c7816 */ /* 0x008fd600000000ff */
        /* <DEDUP_REMOVED lines=20> */
[----:B------:R-:W3:Y:S04]  /*234410*/  LDL.LU R7, [R1+0x7a10] ;  /* 0x007a100001077983 */ /* 0x000ee80000300800 */
[----:B------:R0:W-:Y:S02]  /*234420*/  @P5 STG.E.U8 desc[UR4][R28.64], R12 ;  /* 0x0000000c1c005986 */ /* 0x0001e4000c101104 */
[----:B0-----:R-:W-:-:S05]  /*234430*/  PRMT R12, R5, 0x7770, RZ ;  /* 0x00007770050c7816 */ /* 0x001fca00000000ff */
[----:B--2---:R0:W-:Y:S04]  /*234440*/  @P6 STG.E.U8 desc[UR4][R2.64], R12 ;  /* 0x0000000c02006986 */ /* 0x0041e8000c101104 */
[----:B0-----:R-:W2:Y:S01]  /*234450*/  LDL.LU.64 R2, [R1+0x3520] ;  /* 0x0035200001027983 */ /* 0x001ea20000300a00 */
[----:B------:R-:W-:Y:S02]  /*234460*/  LOP3.LUT R10, R10, 0xfffffbff, RZ, 0xc0, !PT ;  /* 0xfffffbff0a0a7812 */ /* 0x000fe400078ec0ff */
[----:B------:R-:W-:Y:S01]  /*234470*/  LOP3.LUT P3, RZ, R8, 0x8000000, RZ, 0xc0, !PT ;  /* 0x0800000008ff7812 */ /* 0x000fe2000786c0ff */
[----:B------:R-:W4:Y:S04]  /*234480*/  LDL.LU.64 R18, [R1+0x3518] ;  /* 0x0035180001127983 */ /* 0x000f280000300a00 */
[----:B------:R-:W4:Y:S01]  /*234490*/  LDL.LU.64 R22, [R1+0x3510] ;  /* 0x0035100001167983 */ /* 0x000f220000300a00 */
[----:B------:R-:W-:-:S03]  /*2344a0*/  PRMT R12, R5, 0x7771, RZ ;  /* 0x00007771050c7816 */ /* 0x000fc600000000ff */
[----:B------:R-:W4:Y:S04]  /*2344b0*/  LDL.LU.64 R24, [R1+0x3508] ;  /* 0x0035080001187983 */ /* 0x000f280000300a00 */
[----:B------:R-:W4:Y:S04]  /*2344c0*/  LDL.LU.64 R26, [R1+0x3500] ;  /* 0x00350000011a7983 */ /* 0x000f280000300a00 */
[----:B------:R-:W4:Y:S04]  /*2344d0*/  LDL.LU.64 R28, [R1+0x3538] ;  /* 0x00353800011c7983 */ /* 0x000f280000300a00 */
[----:B------:R-:W4:Y:S04]  /*2344e0*/  LDL.LU R0, [R1+0x528] ;  /* 0x0005280001007983 */ /* 0x000f280000300800 */
[----:B------:R-:W-:Y:S01]  /*2344f0*/  STL [R1+0x77f0], R8 ;  /* 0x0077f00801007387 */ /* 0x000fe20000100800 */
[----:B------:R-:W-:-:S02]  /*234500*/  LOP3.LUT P4, RZ, R8, 0x10000000, RZ, 0xc0, !PT ;  /* 0x1000000008ff7812 */ /* 0x000fc4000788c0ff */
[C---:B------:R-:W-:Y:S02]  /*234510*/  LOP3.LUT P5, RZ, R8.reuse, 0x20000000, RZ, 0xc0, !PT ;  /* 0x2000000008ff7812 */ /* 0x040fe400078ac0ff */
[----:B------:R-:W-:Y:S02]  /*234520*/  LOP3.LUT P6, RZ, R8, 0x40000000, RZ, 0xc0, !PT ;  /* 0x4000000008ff7812 */ /* 0x000fe400078cc0ff */
[----:B---3--:R-:W-:-:S13]  /*234530*/  LOP3.LUT P0, RZ, R7, 0x80, RZ, 0xc0, !PT ;  /* 0x0000008007ff7812 */ /* 0x008fda000780c0ff */
        /* <DEDUP_REMOVED lines=23> */
[----:B------:R-:W-:Y:S01]  /*2346b0*/  LOP3.LUT P0, RZ, R8, 0x80000000, RZ, 0xc0, !PT ;  /* 0x8000000008ff7812 */ /* 0x000fe2000780c0ff */
[----:B0-----:R-:W2:Y:S04]  /*2346c0*/  LDL.LU.64 R2, [R1+0x3530] ;  /* 0x0035300001027983 */ /* 0x001ea80000300a00 */
[----:B------:R-:W3:Y:S04]  /*2346d0*/  LDL.LU.64 R8, [R1+0x3558] ;  /* 0x0035580001087983 */ /* 0x000ee80000300a00 */
[----:B---3--:R0:W-:Y:S04]  /*2346e0*/  STL.64 [R1+0x7a00], R8 ;  /* 0x007a000801007387 */ /* 0x0081e80000100a00 */
[----:B0-----:R-:W3:Y:S01]  /*2346f0*/  LDL.LU.64 R8, [R1+0x3560] ;  /* 0x0035600001087983 */ /* 0x001ee20000300a00 */
[----:B------:R-:W-:-:S05]  /*234700*/  PRMT R12, R5, 0x7772, RZ ;  /* 0x00007772050c7816 */ /* 0x000fca00000000ff */
[----:B----4-:R0:W-:Y:S02]  /*234710*/  @P4 STG.E.U8 desc[UR4][R18.64], R12 ;  /* 0x0000000c12004986 */ /* 0x0101e4000c101104 */
[----:B0-----:R-:W-:-:S05]  /*234720*/  PRMT R12, R5, 0x7773, RZ ;  /* 0x00007773050c7816 */ /* 0x001fca00000000ff */
[----:B------:R0:W-:Y:S02]  /*234730*/  @P5 STG.E.U8 desc[UR4][R22.64], R12 ;  /* 0x0000000c16005986 */ /* 0x0001e4000c101104 */
[----:B0-----:R-:W-:-:S05]  /*234740*/  PRMT R12, R0, 0x7770, RZ ;  /* 0x00007770000c7816 */ /* 0x001fca00000000ff */
[----:B------:R-:W-:Y:S04]  /*234750*/  @P6 STG.E.U8 desc[UR4][R24.64], R12 ;  /* 0x0000000c18006986 */ /* 0x000fe8000c101104 */
[----:B---3--:R0:W-:Y:S04]  /*234760*/  STL.64 [R1+0x7a08], R8 ;  /* 0x007a080801007387 */ /* 0x0081e80000100a00 */
[----:B0-----:R-:W3:Y:S01]  /*234770*/  LDL.LU.64 R8, [R1+0x3528] ;  /* 0x0035280001087983 */ /* 0x001ee20000300a00 */
[----:B------:R-:W-:-:S03]  /*234780*/  PRMT R12, R0, 0x7771, RZ ;  /* 0x00007771000c7816 */ /* 0x000fc600000000ff */
[----:B------:R-:W4:Y:S04]  /*234790*/  LDL.LU.64 R14, [R1+0x3550] ;  /* 0x00355000010e7983 */ /* 0x000f280000300a00 */
[----:B------:R-:W4:Y:S04]  /*2347a0*/  LDL.LU R5, [R1+0x508] ;  /* 0x0005080001057983 */ /* 0x000f280000300800 */
[----:B------:R-:W4:Y:S04]  /*2347b0*/  LDL.LU.64 R16, [R1+0x3548] ;  /* 0x0035480001107983 */ /* 0x000f280000300a00 */
        /* <DEDUP_REMOVED lines=26> */
[----:B------:R-:W-:-:S05]  /*234960*/  LOP3.LUT P3, RZ, R7, 0x400, RZ, 0xc0, !PT ;  /* 0x0000040007ff7812 */ /* 0x000fca000786c0ff */
[----:B---3--:R0:W-:Y:S02]  /*234970*/  @P0 STG.E.U8 desc[UR4][R8.64], R12 ;  /* 0x0000000c08000986 */ /* 0x0081e4000c101104 */
[----:B0-----:R-:W-:Y:S02]  /*234980*/  PRMT R12, R6, 0x7773, RZ ;  /* 0x00007773060c7816 */ /* 0x001fe400000000ff */
[----:B------:R-:W3:Y:S01]  /*234990*/  LDL.LU R6, [R1+0x79fc] ;  /* 0x0079fc0001067983 */ /* 0x000ee20000300800 */
[----:B------:R-:W-:-:S13]  /*2349a0*/  LOP3.LUT P0, RZ, R10, 0x1000, RZ, 0xc0, !PT ;  /* 0x000010000aff7812 */ /* 0x000fda000780c0ff */
        /* <DEDUP_REMOVED lines=108> */
[----:B------:R-:W-:Y:S02]  /*235070*/  LOP3.LUT P5, RZ, R7, 0x80000000, RZ, 0xc0, !PT ;  /* 0x8000000007ff7812 */ /* 0x000fe400078ac0ff */
        /* <DEDUP_REMOVED lines=21> */
[----:B0-----:R-:W-:Y:S02]  /*2351d0*/  PRMT R12, R5, 0x7772, RZ ;  /* 0x00007772050c7816 */ /* 0x001fe400000000ff */
[----:B------:R-:W2:Y:S04]  /*2351e0*/  LDL.LU.64 R28, [R1+0x3638] ;  /* 0x00363800011c7983 */ /* 0x000ea80000300a00 */
[----:B----4-:R0:W-:Y:S04]  /*2351f0*/  @P6 STG.E.U8 desc[UR4][R2.64], R12 ;  /* 0x0000000c02006986 */ /* 0x0101e8000c101104 */
[----:B0-----:R-:W3:Y:S04]  /*235200*/  LDL.LU.64 R2, [R1+0x3630] ;  /* 0x0036300001027983 */ /* 0x001ee80000300a00 */
        /* <DEDUP_REMOVED lines=9> */
[----:B--2---:R0:W-:Y:S04]  /*2352a0*/  @P3 STG.E.U8 desc[UR4][R28.64], R12 ;  /* 0x0000000c1c003986 */ /* 0x0041e8000c101104 */
[----:B0-----:R-:W2:Y:S01]  /*2352b0*/  LDL.LU.64 R28, [R1+0x3640] ;  /* 0x00364000011c7983 */ /* 0x001ea20000300a00 */
[----:B---3--:R-:W-:-:S05]  /*2352c0*/  PRMT R12, R0, 0x7770, RZ ;  /* 0x00007770000c7816 */ /* 0x008fca00000000ff */
[----:B------:R0:W-:Y:S02]  /*2352d0*/  @P4 STG.E.U8 desc[UR4][R2.64], R12 ;  /* 0x0000000c02004986 */ /* 0x0001e4000c101104 */
[----:B0-----:R-:W-:Y:S02]  /*2352e0*/  IMAD.MOV.U32 R3, RZ, RZ, R4 ;  /* 0x000000ffff037224 */ /* 0x001fe400078e0004 */
[----:B------:R-:W3:Y:S01]  /*2352f0*/  LDL.LU.64 R4, [R1+0x3670] ;  /* 0x0036700001047983 */ /* 0x000ee20000300a00 */
        /* <DEDUP_REMOVED lines=40> */
[----:B------:R-:W4:Y:S04]  /*235580*/  LDL.LU R0, [R1+0x4d4] ;  /* 0x0004d40001007983 */ /* 0x000f280000300800 */
[----:B------:R0:W-:Y:S01]  /*235590*/  @P0 STG.E.U8 desc[UR4][R24.64], R12 ;  /* 0x0000000c18000986 */ /* 0x0001e2000c101104 */
[----:B------:R-:W-:-:S02]  /*2355a0*/  LOP3.LUT P0, RZ, R10, 0x2, RZ, 0xc0, !PT ;  /* 0x000000020aff7812 */ /* 0x000fc4000780c0ff */
[----:B0-----:R-:W-:-:S11]  /*2355b0*/  PRMT R12, R11, 0x7770, RZ ;  /* 0x000077700b0c7816 */ /* 0x001fd600000000ff */
[----:B------:R0:W-:Y:S01]  /*2355c0*/  @P0 STG.E.U8 desc[UR4][R26.64], R12 ;  /* 0x0000000c1a000986 */ /* 0x0001e2000c101104 */
[----:B------:R-:W-:Y:S02]  /*2355d0*/  LOP3.LUT P0, RZ, R10, 0x1, RZ, 0xc0, !PT ;  /* 0x000000010aff7812 */ /* 0x000fe4000780c0ff */
[----:B------:R-:W-:Y:S01]  /*2355e0*/  PRMT R10, R11, 0x7771, RZ ;  /* 0x000077710b0a7816 */ /* 0x000fe200000000ff */
[----:B0-----:R-:W4:Y:S10]  /*2355f0*/  LDL.LU.64 R12, [R1+0x3668] ;  /* 0x00366800010c7983 */ /* 0x001f340000300a00 */
[----:B--2---:R0:W-:Y:S01]  /*235600*/  @P0 STG.E.U8 desc[UR4][R28.64], R10 ;  /* 0x0000000a1c000986 */ /* 0x0041e2000c101104 */
[----:B------:R-:W-:-:S03]  /*235610*/  LOP3.LUT P0, RZ, R7, 0x80000000, RZ, 0xc0, !PT ;  /* 0x8000000007ff7812 */ /* 0x000fc6000780c0ff */
[----:B------:R-:W2:Y:S04]  /*235620*/  LDL.LU.64 R22, [R1+0x36b8] ;  /* 0x0036b80001167983 */ /* 0x000ea80000300a00 */
[----:B------:R-:W2:Y:S04]  /*235630*/  LDL.LU.64 R24, [R1+0x36b0] ;  /* 0x0036b00001187983 */ /* 0x000ea80000300a00 */
[----:B------:R-:W2:Y:S01]  /*235640*/  LDL.LU.64 R26, [R1+0x36a8] ;  /* 0x0036a800011a7983 */ /* 0x000ea20000300a00 */
[----:B0-----:R-:W-:-:S03]  /*235650*/  PRMT R10, R11, 0x7772, RZ ;  /* 0x000077720b0a7816 */ /* 0x001fc600000000ff */
[----:B------:R-:W2:Y:S04]  /*235660*/  LDL.LU.64 R28, [R1+0x36e0] ;  /* 0x0036e000011c7983 */ /* 0x000ea80000300a00 */
[----:B---3--:R0:W-:Y:S04]  /*235670*/  @P0 STG.E.U8 desc[UR4][R4.64], R10 ;  /* 0x0000000a04000986 */ /* 0x0081e8000c101104 */
[----:B0-----:R-:W3:Y:S01]  /*235680*/  LDL.LU.64 R4, [R1+0x79e0] ;  /* 0x0079e00001047983 */ /* 0x001ee20000300a00 */
[----:B------:R-:W-:Y:S02]  /*235690*/  LOP3.LUT P0, RZ, R7, 0x40000000, RZ, 0xc0, !PT ;  /* 0x4000000007ff7812 */ /* 0x000fe4000780c0ff */
[----:B------:R-:W-:-:S02]  /*2356a0*/  PRMT R10, R11, 0x7773, RZ ;  /* 0x000077730b0a7816 */ /* 0x000fc400000000ff */
[----:B------:R-:W2:Y:S01]  /*2356b0*/  LDL.LU R11, [R1+0x79d8] ;  /* 0x0079d800010b7983 */ /* 0x000ea20000300800 */
[----:B------:R-:W-:-:S08]  /*2356c0*/  LOP3.LUT P1, RZ, R6, 0x4000, RZ, 0xc0, !PT ;  /* 0x0000400006ff7812 */ /* 0x000fd0000782c0ff */
[----:B---3--:R0:W-:Y:S04]  /*2356d0*/  @P0 STG.E.U8 desc[UR4][R4.64], R10 ;  /* 0x0000000a04000986 */ /* 0x0081e8000c101104 */
[----:B0-----:R-:W3:Y:S01]  /*2356e0*/  LDL.LU.64 R4, [R1+0x79d0] ;  /* 0x0079d00001047983 */ /* 0x001ee20000300a00 */
        /* <DEDUP_REMOVED lines=22> */
[----:B--2---:R0:W-:Y:S02]  /*235850*/  @P3 STG.E.U8 desc[UR4][R22.64], R10 ;  /* 0x0000000a16003986 */ /* 0x0041e4000c101104 */
        /* <DEDUP_REMOVED lines=8> */
[----:B0-----:R-:W4:Y:S01]  /*2358e0*/  LDL.LU.64 R28, [R1+0x36d0] ;  /* 0x0036d000011c7983 */ /* 0x001f220000300a00 */
[----:B------:R-:W-:-:S02]  /*2358f0*/  LOP3.LUT R7, R7, 0xfffbffff, RZ, 0xc0, !PT ;  /* 0xfffbffff07077812 */ /* 0x000fc400078ec0ff */
[C---:B------:R-:W-:Y:S02]  /*235900*/  LOP3.LUT P3, RZ, R6.reuse, 0x100000, RZ, 0xc0, !PT ;  /* 0x0010000006ff7812 */ /* 0x040fe4000786c0ff */
[----:B------:R-:W-:Y:S02]  /*235910*/  LOP3.LUT P4, RZ, R6, 0x200000, RZ, 0xc0, !PT ;  /* 0x0020000006ff7812 */ /* 0x000fe4000788c0ff */
[----:B------:R-:W-:Y:S01]  /*235920*/  PRMT R10, R0, 0x7772, RZ ;  /* 0x00007772000a7816 */ /* 0x000fe200000000ff */
[----:B------:R-:W4:Y:S04]  /*235930*/  LDL.LU.64 R18, [R1+0x36c8] ;  /* 0x0036c80001127983 */ /* 0x000f280000300a00 */
[----:B------:R-:W4:Y:S04]  /*235940*/  LDL.LU.64 R22, [R1+0x36c0] ;  /* 0x0036c00001167983 */ /* 0x000f280000300a00 */
[----:B------:R-:W4:Y:S04]  /*235950*/  LDL.LU.64 R24, [R1+0x36f8] ;  /* 0x0036f80001187983 */ /* 0x000f280000300a00 */
[----:B------:R-:W4:Y:S04]  /*235960*/  LDL.LU R2, [R1+0x4c4] ;  /* 0x0004c40001027983 */ /* 0x000f280000300800 */
        /* <DEDUP_REMOVED lines=24> */
[----:B---3--:R0:W-:Y:S01]  /*235af0*/  @P3 STG.E.U8 desc[UR4][R26.64], R10 ;  /* 0x0000000a1a003986 */ /* 0x0081e2000c101104 */
[----:B------:R-:W-:Y:S02]  /*235b00*/  LOP3.LUT R7, R7, 0xfdffffff, RZ, 0xc0, !PT ;  /* 0xfdffffff07077812 */ /* 0x000fe400078ec0ff */
[----:B0-----:R-:W-:-:S09]  /*235b10*/  PRMT R10, R0, 0x7773, RZ ;  /* 0x00007773000a7816 */ /* 0x001fd200000000ff */
[----:B------:R-:W-:Y:S02]  /*235b20*/  @P0 LOP3.LUT R7, R7, 0x2000000, RZ, 0xfc, !PT ;  /* 0x0200000007070812 */ /* 0x000fe400078efcff */
[----:B------:R-:W-:Y:S01]  /*235b30*/  LOP3.LUT P0, RZ, R6, 0x1000000, RZ, 0xc0, !PT ;  /* 0x0100000006ff7812 */ /* 0x000fe2000780c0ff */
[----:B------:R-:W2:Y:S04]  /*235b40*/  LDL.LU.64 R26, [R1+0x36f0] ;  /* 0x0036f000011a7983 */ /* 0x000ea80000300a00 */
[----:B------:R-:W3:Y:S04]  /*235b50*/  LDL.LU R6, [R1+0x4f8] ;  /* 0x0004f80001067983 */ /* 0x000ee80000300800 */
[----:B----4-:R0:W-:Y:S04]  /*235b60*/  @P4 STG.E.U8 desc[UR4][R28.64], R10 ;  /* 0x0000000a1c004986 */ /* 0x0101e8000c101104 */
[----:B0-----:R-:W4:Y:S04]  /*235b70*/  LDL.LU.64 R28, [R1+0x36e8] ;  /* 0x0036e800011c7983 */ /* 0x001f280000300a00 */
[----:B------:R-:W2:Y:S04]  /*235b80*/  LDL.LU R13, [R1+0x4e8] ;  /* 0x0004e800010d7983 */ /* 0x000ea80000300800 */
[----:B--2---:R0:W-:Y:S04]  /*235b90*/  STL [R1+0x79b0], R13 ;  /* 0x0079b00d01007387 */ /* 0x0041e80000100800 */
        /* <DEDUP_REMOVED lines=11> */
[C---:B------:R-:W-:Y:S02]  /*235c50*/  LOP3.LUT P0, RZ, R7.reuse, 0x2000000, RZ, 0xc0, !PT ;  /* 0x0200000007ff7812 */ /* 0x040fe4000780c0ff */
[----:B------:R-:W-:Y:S01]  /*235c60*/  PRMT R10, R2, 0x7773, RZ ;  /* 0x00007773020a7816 */ /* 0x000fe200000000ff */
[----:B------:R-:W2:Y:S04]  /*235c70*/  LDL.LU.64 R8, [R1+0x3708] ;  /* 0x0037080001087983 */ /* 0x000ea80000300a00 */
        /* <DEDUP_REMOVED lines=25> */
[----:B0-----:R-:W2:Y:S01]  /*235e10*/  LDL.LU R13, [R1+0x79b0] ;  /* 0x0079b000010d7983 */ /* 0x001ea20000300800 */
[----:B------:R-:W-:Y:S02]  /*235e20*/  LOP3.LUT P0, RZ, R7, 0x100000, RZ, 0xc0, !PT ;  /* 0x0010000007ff7812 */ /* 0x000fe4000780c0ff */
[C---:B------:R-:W-:Y:S02]  /*235e30*/  LOP3.LUT P1, RZ, R5.reuse, 0x2, RZ, 0xc0, !PT ;  /* 0x0000000205ff7812 */ /* 0x040fe4000782c0ff */
[C---:B------:R-:W-:Y:S02]  /*235e40*/  LOP3.LUT P2, RZ, R5.reuse, 0x4, RZ, 0xc0, !PT ;  /* 0x0000000405ff7812 */ /* 0x040fe4000784c0ff */
[----:B------:R-:W-:-:S02]  /*235e50*/  LOP3.LUT P3, RZ, R5, 0x8, RZ, 0xc0, !PT ;  /* 0x0000000805ff7812 */ /* 0x000fc4000786c0ff */
[C---:B------:R-:W-:Y:S02]  /*235e60*/  LOP3.LUT P4, RZ, R5.reuse, 0x10, RZ, 0xc0, !PT ;  /* 0x0000001005ff7812 */ /* 0x040fe4000788c0ff */
[C---:B------:R-:W-:Y:S02]  /*235e70*/  LOP3.LUT P5, RZ, R5.reuse, 0x20, RZ, 0xc0, !PT ;  /* 0x0000002005ff7812 */ /* 0x040fe400078ac0ff */
[----:B------:R-:W-:Y:S02]  /*235e80*/  LOP3.LUT P6, RZ, R5, 0x40, RZ, 0xc0, !PT ;  /* 0x0000004005ff7812 */ /* 0x000fe400078cc0ff */
[----:B--2---:R-:W-:-:S05]  /*235e90*/  PRMT R10, R13, 0x7770, RZ ;  /* 0x000077700d0a7816 */ /* 0x004fca00000000ff */
        /* <DEDUP_REMOVED lines=17> */
[----:B---3--:R0:W-:Y:S02]  /*235fb0*/  @P5 STG.E.U8 desc[UR4][R26.64], R10 ;  /* 0x0000000a1a005986 */ /* 0x0081e4000c101104 */
[----:B0-----:R-:W-:-:S05]  /*235fc0*/  PRMT R10, R2, 0x7770, RZ ;  /* 0x00007770020a7816 */ /* 0x001fca00000000ff */
[----:B----4-:R0:W-:Y:S04]  /*235fd0*/  @P6 STG.E.U8 desc[UR4][R28.64], R10 ;  /* 0x0000000a1c006986 */ /* 0x0101e8000c101104 */
[----:B0-----:R-:W3:Y:S01]  /*235fe0*/  LDL.LU.64 R28, [R1+0x3780] ;  /* 0x00378000011c7983 */ /* 0x001ee20000300a00 */
[C---:B------:R-:W-:Y:S02]  /*235ff0*/  LOP3.LUT P3, RZ, R5.reuse, 0x80, RZ, 0xc0, !PT ;  /* 0x0000008005ff7812 */ /* 0x040fe4000786c0ff */
[----:B------:R-:W-:Y:S02]  /*236000*/  LOP3.LUT P4, RZ, R5, 0x100, RZ, 0xc0, !PT ;  /* 0x0000010005ff7812 */ /* 0x000fe4000788c0ff */
[C---:B------:R-:W-:Y:S01]  /*236010*/  PRMT R10, R2.reuse, 0x7771, RZ ;  /* 0x00007771020a7816 */ /* 0x040fe200000000ff */
        /* <DEDUP_REMOVED lines=34> */
[C---:B------:R-:W-:Y:S02]  /*236240*/  LOP3.LUT P5, RZ, R5.reuse, 0x200, RZ, 0xc0, !PT ;  /* 0x0000020005ff7812 */ /* 0x040fe400078ac0ff */
[----:B------:R-:W-:Y:S02]  /*236250*/  LOP3.LUT P6, RZ, R5, 0x400, RZ, 0xc0, !PT ;  /* 0x0000040005ff7812 */ /* 0x000fe400078cc0ff */
[----:B------:R-:W-:Y:S02]  /*236260*/  LOP3.LUT R7, R7, 0xfffeffff, RZ, 0xc0, !PT ;  /* 0xfffeffff07077812 */ /* 0x000fe400078ec0ff */
[----:B------:R-:W-:Y:S01]  /*236270*/  PRMT R10, R2, 0x7773, RZ ;  /* 0x00007773020a7816 */ /* 0x000fe200000000ff */
        /* <DEDUP_REMOVED lines=10> */
[C---:B0-----:R-:W-:Y:S01]  /*236320*/  PRMT R10, R27.reuse, 0x7770, RZ ;  /* 0x000077701b0a7816 */ /* 0x041fe200000000ff */
        /* <DEDUP_REMOVED lines=12> */
[----:B------:R-:W2:Y:S06]  /*2363f0*/  LDL.LU.64 R26, [R1+0x3800] ;  /* 0x00380000011a7983 */ /* 0x000eac0000300a00 */
        /* <DEDUP_REMOVED lines=46> */
[----:B------:R-:W-:Y:S01]  /*2366e0*/  LOP3.LUT P4, RZ, R5, 0x8000000, RZ, 0xc0, !PT ;  /* 0x0800000005ff7812 */ /* 0x000fe2000788c0ff */
[----:B------:R-:W2:Y:S04]  /*2366f0*/  LDL.LU.64 R22, [R1+0x3818] ;  /* 0x0038180001167983 */ /* 0x000ea80000300a00 */
[----:B------:R-:W2:Y:S04]  /*236700*/  LDL.LU.64 R24, [R1+0x3810] ;  /* 0x0038100001187983 */ /* 0x000ea80000300a00 */
[----:B------:R-:W2:Y:S01]  /*236710*/  LDL.LU R12, [R1+0x4a0] ;  /* 0x0004a000010c7983 */ /* 0x000ea20000300800 */
[----:B---3--:R-:W-:-:S05]  /*236720*/  PRMT R10, R2, 0x7770, RZ ;  /* 0x00007770020a7816 */ /* 0x008fca00000000ff */
[----:B------:R0:W-:Y:S02]  /*236730*/  @P3 STG.E.U8 desc[UR4][R26.64], R10 ;  /* 0x0000000a1a003986 */ /* 0x0001e4000c101104 */
[----:B0-----:R-:W-:Y:S02]  /*236740*/  PRMT R10, R2, 0x7771, RZ ;  /* 0x00007771020a7816 */ /* 0x001fe400000000ff */
[----:B------:R-:W3:Y:S04]  /*236750*/  LDL.LU.64 R26, [R1+0x3808] ;  /* 0x00380800011a7983 */ /* 0x000ee80000300a00 */
[----:B----4-:R0:W-:Y:S04]  /*236760*/  @P4 STG.E.U8 desc[UR4][R28.64], R10 ;  /* 0x0000000a1c004986 */ /* 0x0101e8000c101104 */
[----:B0-----:R-:W4:Y:S04]  /*236770*/  LDL.LU.64 R28, [R1+0x3840] ;  /* 0x00384000011c7983 */ /* 0x001f280000300a00 */
[----:B------:R-:W4:Y:S04]  /*236780*/  LDL.LU R0, [R1+0x490] ;  /* 0x0004900001007983 */ /* 0x000f280000300800 */
        /* <DEDUP_REMOVED lines=26> */
[C---:B------:R-:W-:Y:S02]  /*236930*/  LOP3.LUT P5, RZ, R5.reuse, 0x10000000, RZ, 0xc0, !PT ;  /* 0x1000000005ff7812 */ /* 0x040fe400078ac0ff */
[----:B------:R-:W-:Y:S02]  /*236940*/  LOP3.LUT P6, RZ, R5, 0x20000000, RZ, 0xc0, !PT ;  /* 0x2000000005ff7812 */ /* 0x000fe400078cc0ff */
[----:B------:R-:W-:Y:S02]  /*236950*/  LOP3.LUT R7, R7, 0xfffffeff, RZ, 0xc0, !PT ;  /* 0xfffffeff07077812 */ /* 0x000fe400078ec0ff */
[----:B------:R-:W-:Y:S01]  /*236960*/  PRMT R10, R2, 0x7772, RZ ;  /* 0x00007772020a7816 */ /* 0x000fe200000000ff */
[----:B------:R-:W2:Y:S04]  /*236970*/  LDL.LU.64 R14, [R1+0x3858] ;  /* 0x00385800010e7983 */ /* 0x000ea80000300a00 */
[----:B------:R-:W-:-:S02]  /*236980*/  @P0 LOP3.LUT R7, R7, 0x100, RZ, 0xfc, !PT ;  /* 0x0000010007070812 */ /* 0x000fc400078efcff */
[----:B------:R-:W-:Y:S02]  /*236990*/  LOP3.LUT P0, RZ, R5, 0x80000000, RZ, 0xc0, !PT ;  /* 0x8000000005ff7812 */ /* 0x000fe4000780c0ff */
[----:B------:R-:W-:Y:S01]  /*2369a0*/  LOP3.LUT R7, R7, 0xfffffdff, RZ, 0xc0, !PT ;  /* 0xfffffdff07077812 */ /* 0x000fe200078ec0ff */
[----:B------:R0:W-:Y:S10]  /*2369b0*/  @P5 STG.E.U8 desc[UR4][R18.64], R10 ;  /* 0x0000000a12005986 */ /* 0x0001f4000c101104 */
[----:B------:R-:W-:-:S02]  /*2369c0*/  @P0 LOP3.LUT R7, R7, 0x200, RZ, 0xfc, !PT ;  /* 0x0000020007070812 */ /* 0x000fc400078efcff */
[----:B------:R-:W-:Y:S02]  /*2369d0*/  LOP3.LUT P0, RZ, R5, 0x40000000, RZ, 0xc0, !PT ;  /* 0x4000000005ff7812 */ /* 0x000fe4000780c0ff */
[----:B0-----:R-:W-:Y:S02]  /*2369e0*/  PRMT R10, R2, 0x7773, RZ ;  /* 0x00007773020a7816 */ /* 0x001fe400000000ff */
[----:B------:R-:W2:Y:S04]  /*2369f0*/  LDL.LU R2, [R1+0x480] ;  /* 0x0004800001027983 */ /* 0x000ea80000300800 */
[----:B------:R0:W-:Y:S04]  /*236a00*/  @P6 STG.E.U8 desc[UR4][R22.64], R10 ;  /* 0x0000000a16006986 */ /* 0x0001e8000c101104 */
[----:B------:R-:W2:Y:S04]  /*236a10*/  LDL.LU.64 R16, [R1+0x3850] ;  /* 0x0038500001107983 */ /* 0x000ea80000300a00 */
[----:B------:R-:W2:Y:S04]  /*236a20*/  LDL.LU.64 R20, [R1+0x3848] ;  /* 0x0038480001147983 */ /* 0x000ea80000300a00 */
[----:B------:R-:W2:Y:S04]  /*236a30*/  LDL.LU.64 R18, [R1+0x3880] ;  /* 0x0038800001127983 */ /* 0x000ea80000300a00 */
[----:B------:R-:W2:Y:S01]  /*236a40*/  LDL.LU R13, [R1+0x4b4] ;  /* 0x0004b400010d7983 */ /* 0x000ea20000300800 */
[----:B0-----:R-:W-:-:S03]  /*236a50*/  PRMT R10, R12, 0x7770, RZ ;  /* 0x000077700c0a7816 */ /* 0x001fc600000000ff */
[----:B------:R-:W2:Y:S04]  /*236a60*/  LDL.LU.64 R22, [R1+0x3878] ;  /* 0x0038780001167983 */ /* 0x000ea80000300a00 */
[----:B------:R0:W-:Y:S01]  /*236a70*/  @P0 STG.E.U8 desc[UR4][R24.64], R10 ;  /* 0x0000000a18000986 */ /* 0x0001e2000c101104 */
[C---:B------:R-:W-:Y:S02]  /*236a80*/  LOP3.LUT P0, RZ, R7.reuse, 0x200, RZ, 0xc0, !PT ;  /* 0x0000020007ff7812 */ /* 0x040fe4000780c0ff */
        /* <DEDUP_REMOVED lines=42> */
[----:B------:R0:W-:Y:S01]  /*236d30*/  @P4 STG.E.U8 desc[UR4][R24.64], R10 ;  /* 0x0000000a18004986 */ /* 0x0001e2000c101104 */
[----:B------:R-:W-:Y:S01]  /*236d40*/  IMAD.MOV.U32 R0, RZ, RZ, R3 ;  /* 0x000000ffff007224 */ /* 0x000fe200078e0003 */
[----:B0-----:R-:W-:-:S05]  /*236d50*/  PRMT R10, R13, 0x7771, RZ ;  /* 0x000077710d0a7816 */ /* 0x001fca00000000ff */
[----:B---3--:R0:W-:Y:S04]  /*236d60*/  @P5 STG.E.U8 desc[UR4][R26.64], R10 ;  /* 0x0000000a1a005986 */ /* 0x0081e8000c101104 */
[----:B0-----:R-:W3:Y:S04]  /*236d70*/  LDL.LU.64 R26, [R1+0x38a0] ;  /* 0x0038a000011a7983 */ /* 0x001ee80000300a00 */
[----:B------:R-:W3:Y:S04]  /*236d80*/  LDL.LU.64 R2, [R1+0x3898] ;  /* 0x0038980001027983 */ /* 0x000ee80000300a00 */
[----:B------:R-:W3:Y:S04]  /*236d90*/  LDL.LU.64 R18, [R1+0x38c0] ;  /* 0x0038c00001127983 */ /* 0x000ee80000300a00 */
[----:B------:R-:W3:Y:S01]  /*236da0*/  LDL.LU R23, [R1+0x4a4] ;  /* 0x0004a40001177983 */ /* 0x000ee20000300800 */
[----:B------:R-:W-:-:S02]  /*236db0*/  LOP3.LUT P6, RZ, R4, 0x1000, RZ, 0xc0, !PT ;  /* 0x0000100004ff7812 */ /* 0x000fc400078cc0ff */
[C---:B------:R-:W-:Y:S02]  /*236dc0*/  LOP3.LUT P3, RZ, R4.reuse, 0x2000, RZ, 0xc0, !PT ;  /* 0x0000200004ff7812 */ /* 0x040fe4000786c0ff */
[----:B------:R-:W-:Y:S02]  /*236dd0*/  PRMT R10, R13, 0x7772, RZ ;  /* 0x000077720d0a7816 */ /* 0x000fe400000000ff */
[C---:B------:R-:W-:Y:S02]  /*236de0*/  LOP3.LUT P4, RZ, R4.reuse, 0x4000, RZ, 0xc0, !PT ;  /* 0x0000400004ff7812 */ /* 0x040fe4000788c0ff */
[----:B------:R-:W-:-:S05]  /*236df0*/  LOP3.LUT P5, RZ, R4, 0x8000, RZ, 0xc0, !PT ;  /* 0x0000800004ff7812 */ /* 0x000fca00078ac0ff */
[----:B----4-:R0:W-:Y:S02]  /*236e00*/  @P6 STG.E.U8 desc[UR4][R28.64], R10 ;  /* 0x0000000a1c006986 */ /* 0x0101e4000c101104 */
[----:B0-----:R-:W-:Y:S02]  /*236e10*/  PRMT R10, R13, 0x7773, RZ ;  /* 0x000077730d0a7816 */ /* 0x001fe400000000ff */
[----:B------:R-:W4:Y:S04]  /*236e20*/  LDL.LU.64 R28, [R1+0x38b8] ;  /* 0x0038b800011c7983 */ /* 0x000f280000300a00 */
[----:B------:R-:W4:Y:S04]  /*236e30*/  LDL.LU.64 R24, [R1+0x38b0] ;  /* 0x0038b00001187983 */ /* 0x000f280000300a00 */
[----:B------:R-:W4:Y:S04]  /*236e40*/  LDL.LU R6, [R1+0x494] ;  /* 0x0004940001067983 */ /* 0x000f280000300800 */
[----:B--2---:R3:W-:Y:S02]  /*236e50*/  @P3 STG.E.U8 desc[UR4][R20.64], R10 ;  /* 0x0000000a14003986 */ /* 0x0047e4000c101104 */
[----:B---3--:R-:W-:-:S05]  /*236e60*/  PRMT R10, R23, 0x7770, RZ ;  /* 0x00007770170a7816 */ /* 0x008fca00000000ff */
[----:B------:R0:W-:Y:S02]  /*236e70*/  @P4 STG.E.U8 desc[UR4][R26.64], R10 ;  /* 0x0000000a1a004986 */ /* 0x0001e4000c101104 */
[----:B0-----:R-:W-:Y:S02]  /*236e80*/  PRMT R10, R23, 0x7771, RZ ;  /* 0x00007771170a7816 */ /* 0x001fe400000000ff */
[----:B------:R-:W2:Y:S04]  /*236e90*/  LDL.LU.64 R26, [R1+0x38e8] ;  /* 0x0038e800011a7983 */ /* 0x000ea80000300a00 */
[----:B------:R0:W-:Y:S04]  /*236ea0*/  @P5 STG.E.U8 desc[UR4][R2.64], R10 ;  /* 0x0000000a02005986 */ /* 0x0001e8000c101104 */
        /* <DEDUP_REMOVED lines=23> */
[----:B------:R-:W-:Y:S02]  /*237020*/  LOP3.LUT P6, RZ, R4, 0x10000, RZ, 0xc0, !PT ;  /* 0x0001000004ff7812 */ /* 0x000fe400078cc0ff */
[----:B------:R-:W-:Y:S01]  /*237030*/  PRMT R10, R23, 0x7772, RZ ;  /* 0x00007772170a7816 */ /* 0x000fe200000000ff */
        /* <DEDUP_REMOVED lines=9> */
[----:B0-----:R-:W-:-:S11]  /*2370d0*/  PRMT R10, R23, 0x7773, RZ ;  /* 0x00007773170a7816 */ /* 0x001fd600000000ff */
[----:B----4-:R0:W-:Y:S01]  /*2370e0*/  @P0 STG.E.U8 desc[UR4][R28.64], R10 ;  /* 0x0000000a1c000986 */ /* 0x0101e2000c101104 */
[C---:B------:R-:W-:Y:S02]  /*2370f0*/  LOP3.LUT P0, RZ, R7.reuse, 0x2, RZ, 0xc0, !PT ;  /* 0x0000000207ff7812 */ /* 0x040fe4000780c0ff */
[----:B0-----:R-:W-:Y:S01]  /*237100*/  PRMT R10, R6, 0x7770, RZ ;  /* 0x00007770060a7816 */ /* 0x001fe200000000ff */
[----:B------:R-:W4:Y:S04]  /*237110*/  LDL.LU R29, [R1+0x4b8] ;  /* 0x0004b800011d7983 */ /* 0x000f280000300800 */
[----:B------:R-:W4:Y:S04]  /*237120*/  LDL.LU.64 R16, [R1+0x38f0] ;  /* 0x0038f00001107983 */ /* 0x000f280000300a00 */
[----:B------:R-:W4:Y:S04]  /*237130*/  LDL.LU.64 R20, [R1+0x3928] ;  /* 0x0039280001147983 */ /* 0x000f280000300a00 */
[----:B------:R-:W4:Y:S04]  /*237140*/  LDL.LU.64 R18, [R1+0x3920] ;  /* 0x0039200001127983 */ /* 0x000f280000300a00 */
[----:B------:R0:W-:Y:S01]  /*237150*/  @P0 STG.E.U8 desc[UR4][R24.64], R10 ;  /* 0x0000000a18000986 */ /* 0x0001e2000c101104 */
[----:B------:R-:W-:-:S02]  /*237160*/  LOP3.LUT P0, RZ, R7, 0x1, RZ, 0xc0, !PT ;  /* 0x0000000107ff7812 */ /* 0x000fc4000780c0ff */
[----:B------:R-:W-:Y:S01]  /*237170*/  PRMT R7, R6, 0x7771, RZ ;  /* 0x0000777106077816 */ /* 0x000fe200000000ff */
[----:B------:R-:W4:Y:S04]  /*237180*/  LDL.LU.64 R22, [R1+0x3918] ;  /* 0x0039180001167983 */ /* 0x000f280000300a00 */
[----:B0-----:R-:W4:Y:S06]  /*237190*/  LDL.LU.64 R24, [R1+0x3910] ;  /* 0x0039100001187983 */ /* 0x001f2c0000300a00 */
[----:B--2---:R0:W-:Y:S01]  /*2371a0*/  @P0 STG.E.U8 desc[UR4][R26.64], R7 ;  /* 0x000000071a000986 */ /* 0x0041e2000c101104 */
[----:B------:R-:W-:-:S03]  /*2371b0*/  LOP3.LUT P0, RZ, R5, 0x80000000, RZ, 0xc0, !PT ;  /* 0x8000000005ff7812 */ /* 0x000fc6000780c0ff */
[----:B------:R-:W2:Y:S04]  /*2371c0*/  LDL.LU R28, [R1+0x4a8] ;  /* 0x0004a800011c7983 */ /* 0x000ea80000300800 */
[----:B------:R1:W-:Y:S01]  /*2371d0*/  STL [R1+0x75d4], R11 ;  /* 0x0075d40b01007387 */ /* 0x0003e20000100800 */
[----:B0-----:R-:W-:-:S03]  /*2371e0*/  PRMT R7, R6, 0x7772, RZ ;  /* 0x0000777206077816 */ /* 0x001fc600000000ff */
[----:B-1----:R-:W4:Y:S04]  /*2371f0*/  LDL.LU.64 R10, [R1+0x38d0] ;  /* 0x0038d000010a7983 */ /* 0x002f280000300a00 */
[----:B------:R-:W2:Y:S04]  /*237200*/  LDL.LU.64 R26, [R1+0x3908] ;  /* 0x00390800011a7983 */ /* 0x000ea80000300a00 */
[----:B---3--:R0:W-:Y:S04]  /*237210*/  @P0 STG.E.U8 desc[UR4][R2.64], R7 ;  /* 0x0000000702000986 */ /* 0x0081e8000c101104 */
[----:B0-----:R-:W3:Y:S01]  /*237220*/  LDL.LU.64 R2, [R1+0x7978] ;  /* 0x0079780001027983 */ /* 0x001ee20000300a00 */
[----:B------:R-:W-:-:S02]  /*237230*/  LOP3.LUT P0, RZ, R5, 0x40000000, RZ, 0xc0, !PT ;  /* 0x4000000005ff7812 */ /* 0x000fc4000780c0ff */
[----:B------:R-:W-:Y:S02]  /*237240*/  PRMT R7, R6, 0x7773, RZ ;  /* 0x0000777306077816 */ /* 0x000fe400000000ff */
[----:B------:R-:W2:Y:S09]  /*237250*/  LDL.LU R6, [R1+0x7970] ;  /* 0x0079700001067983 */ /* 0x000eb20000300800 */
[----:B---3--:R0:W-:Y:S04]  /*237260*/  @P0 STG.E.U8 desc[UR4][R2.64], R7 ;  /* 0x0000000702000986 */ /* 0x0081e8000c101104 */
[----:B0-----:R-:W3:Y:S01]  /*237270*/  LDL.LU.64 R2, [R1+0x7968] ;  /* 0x0079680001027983 */ /* 0x001ee20000300a00 */
[----:B------:R-:W-:-:S02]  /*237280*/  LOP3.LUT P0, RZ, R5, 0x20000000, RZ, 0xc0, !PT ;  /* 0x2000000005ff7812 */ /* 0x000fc4000780c0ff */
[C---:B------:R-:W-:Y:S02]  /*237290*/  LOP3.LUT P1, RZ, R4.reuse, 0x4000000, RZ, 0xc0, !PT ;  /* 0x0400000004ff7812 */ /* 0x040fe4000782c0ff */
[C---:B------:R-:W-:Y:S02]  /*2372a0*/  LOP3.LUT P2, RZ, R4.reuse, 0x8000000, RZ, 0xc0, !PT ;  /* 0x0800000004ff7812 */ /* 0x040fe4000784c0ff */
[C---:B------:R-:W-:Y:S02]  /*2372b0*/  LOP3.LUT P3, RZ, R4.reuse, 0x10000000, RZ, 0xc0, !PT ;  /* 0x1000000004ff7812 */ /* 0x040fe4000786c0ff */
[C---:B------:R-:W-:Y:S02]  /*2372c0*/  LOP3.LUT P4, RZ, R4.reuse, 0x20000000, RZ, 0xc0, !PT ;  /* 0x2000000004ff7812 */ /* 0x040fe4000788c0ff */
[C---:B------:R-:W-:Y:S02]  /*2372d0*/  LOP3.LUT P5, RZ, R4.reuse, 0x40000000, RZ, 0xc0, !PT ;  /* 0x4000000004ff7812 */ /* 0x040fe400078ac0ff */
[----:B------:R-:W-:-:S02]  /*2372e0*/  LOP3.LUT P6, RZ, R4, 0x80000000, RZ, 0xc0, !PT ;  /* 0x8000000004ff7812 */ /* 0x000fc400078cc0ff */
[----:B---3--:R-:W-:-:S05]  /*2372f0*/  PRMT R7, R3, 0x7770, RZ ;  /* 0x0000777003077816 */ /* 0x008fca00000000ff */
        /* <DEDUP_REMOVED lines=8> */
[----:B0-----:R-:W-:Y:S02]  /*237380*/  PRMT R7, R3, 0x7773, RZ ;  /* 0x0000777303077816 */ /* 0x001fe400000000ff */
[----:B------:R-:W3:Y:S09]  /*237390*/  LDL.LU R3, [R1+0x7960] ;  /* 0x0079600001037983 */ /* 0x000ef20000300800 */
[----:B------:R0:W-:Y:S02]  /*2373a0*/  @P0 STG.E.U8 desc[UR4][R14.64], R7 ;  /* 0x000000070e000986 */ /* 0x0001e4000c101104 */
[----:B0-----:R-:W-:-:S05]  /*2373b0*/  PRMT R7, R29, 0x7770, RZ ;  /* 0x000077701d077816 */ /* 0x001fca00000000ff */
[----:B------:R0:W-:Y:S02]  /*2373c0*/  @P1 STG.E.U8 desc[UR4][R16.64], R7 ;  /* 0x0000000710001986 */ /* 0x0001e4000c101104 */
[C---:B0-----:R-:W-:Y:S02]  /*2373d0*/  PRMT R7, R29.reuse, 0x7771, RZ ;  /* 0x000077711d077816 */ /* 0x041fe400000000ff */
[----:B------:R-:W4:Y:S04]  /*2373e0*/  LDL.LU.64 R16, [R1+0x3940] ;  /* 0x0039400001107983 */ /* 0x000f280000300a00 */
[----:B------:R0:W-:Y:S02]  /*2373f0*/  @P2 STG.E.U8 desc[UR4][R20.64], R7 ;  /* 0x0000000714002986 */ /* 0x0001e4000c101104 */
[----:B0-----:R-:W-:-:S05]  /*237400*/  PRMT R7, R29, 0x7772, RZ ;  /* 0x000077721d077816 */ /* 0x001fca00000000ff */
[----:B------:R0:W-:Y:S02]  /*237410*/  @P3 STG.E.U8 desc[UR4][R18.64], R7 ;  /* 0x0000000712003986 */ /* 0x0001e4000c101104 */
[----:B0-----:R-:W-:-:S05]  /*237420*/  PRMT R7, R29, 0x7773, RZ ;  /* 0x000077731d077816 */ /* 0x001fca00000000ff */
[----:B------:R2:W-:Y:S02]  /*237430*/  @P4 STG.E.U8 desc[UR4][R22.64], R7 ;  /* 0x0000000716004986 */ /* 0x0005e4000c101104 */
[----:B--2---:R-:W-:-:S05]  /*237440*/  PRMT R7, R28, 0x7770, RZ ;  /* 0x000077701c077816 */ /* 0x004fca00000000ff */
[----:B------:R0:W-:Y:S02]  /*237450*/  @P5 STG.E.U8 desc[UR4][R24.64], R7 ;  /* 0x0000000718005986 */ /* 0x0001e4000c101104 */
[----:B0-----:R-:W-:-:S05]  /*237460*/  PRMT R7, R28, 0x7771, RZ ;  /* 0x000077711c077816 */ /* 0x001fca00000000ff */
[----:B------:R0:W-:Y:S04]  /*237470*/  @P6 STG.E.U8 desc[UR4][R26.64], R7 ;  /* 0x000000071a006986 */ /* 0x0001e8000c101104 */
[----:B0-----:R-:W2:Y:S01]  /*237480*/  LDL.LU.64 R26, [R1+0x3938] ;  /* 0x00393800011a7983 */ /* 0x001ea20000300a00 */
[----:B------:R-:W-:-:S03]  /*237490*/  PRMT R7, R28, 0x7772, RZ ;  /* 0x000077721c077816 */ /* 0x000fc600000000ff */
[----:B------:R-:W2:Y:S04]  /*2374a0*/  LDL.LU.64 R20, [R1+0x3930] ;  /* 0x0039300001147983 */ /* 0x000ea80000300a00 */
[----:B------:R-:W2:Y:S01]  /*2374b0*/  LDL.LU.64 R18, [R1+0x3968] ;  /* 0x0039680001127983 */ /* 0x000ea20000300a00 */
[----:B------:R-:W-:-:S03]  /*2374c0*/  IMAD.MOV.U32 R29, RZ, RZ, R0 ;  /* 0x000000ffff1d7224 */ /* 0x000fc600078e0000 */
[----:B------:R-:W2:Y:S04]  /*2374d0*/  LDL.LU.64 R22, [R1+0x3960] ;  /* 0x0039600001167983 */ /* 0x000ea80000300a00 */
[----:B------:R-:W2:Y:S04]  /*2374e0*/  LDL.LU R0, [R1+0x498] ;  /* 0x0004980001007983 */ /* 0x000ea80000300800 */
[----:B------:R-:W2:Y:S01]  /*2374f0*/  LDL.LU.64 R24, [R1+0x3958] ;  /* 0x0039580001187983 */ /* 0x000ea20000300a00 */
[C---:B---3--:R-:W-:Y:S02]  /*237500*/  LOP3.LUT P3, RZ, R3.reuse, 0x1, RZ, 0xc0, !PT ;  /* 0x0000000103ff7812 */ /* 0x048fe4000786c0ff */
[----:B------:R-:W-:-:S11]  /*237510*/  LOP3.LUT P4, RZ, R3, 0x2, RZ, 0xc0, !PT ;  /* 0x0000000203ff7812 */ /* 0x000fd6000788c0ff */
[----:B----4-:R0:W-:Y:S02]  /*237520*/  @P3 STG.E.U8 desc[UR4][R16.64], R7 ;  /* 0x0000000710003986 */ /* 0x0101e4000c101104 */
[----:B0-----:R-:W-:-:S05]  /*237530*/  PRMT R7, R28, 0x7773, RZ ;  /* 0x000077731c077816 */ /* 0x001fca00000000ff */
[----:B--2---:R0:W-:Y:S04]  /*237540*/  @P4 STG.E.U8 desc[UR4][R26.64], R7 ;  /* 0x000000071a004986 */ /* 0x0041e8000c101104 */
[----:B0-----:R-:W2:Y:S04]  /*237550*/  LDL.LU.64 R26, [R1+0x3950] ;  /* 0x00395000011a7983 */ /* 0x001ea80000300a00 */
        /* <DEDUP_REMOVED lines=28> */
[----:B------:R-:W4:Y:S04]  /*237720*/  LDL.LU R28, [R1+0x4bc] ;  /* 0x0004bc00011c7983 */ /* 0x000f280000300800 */
        /* <DEDUP_REMOVED lines=34> */
[----:B------:R-:W-:-:S03]  /*237950*/  PRMT R7, R2, 0x7773, RZ ;  /* 0x0000777302077816 */ /* 0x000fc600000000ff */
[----:B------:R-:W2:Y:S01]  /*237960*/  LDL.LU R2, [R1+0x794c] ;  /* 0x00794c0001027983 */ /* 0x000ea20000300800 */
[----:B------:R-:W-:Y:S02]  /*237970*/  LOP3.LUT P0, RZ, R5, 0x200000, RZ, 0xc0, !PT ;  /* 0x0020000005ff7812 */ /* 0x000fe4000780c0ff */
[C---:B------:R-:W-:Y:S02]  /*237980*/  LOP3.LUT P1, RZ, R3.reuse, 0x2000, RZ, 0xc0, !PT ;  /* 0x0000200003ff7812 */ /* 0x040fe4000782c0ff */
[C---:B------:R-:W-:Y:S02]  /*237990*/  LOP3.LUT P2, RZ, R3.reuse, 0x4000, RZ, 0xc0, !PT ;  /* 0x0000400003ff7812 */ /* 0x040fe4000784c0ff */
[C---:B------:R-:W-:Y:S02]  /*2379a0*/  LOP3.LUT P3, RZ, R3.reuse, 0x8000, RZ, 0xc0, !PT ;  /* 0x0000800003ff7812 */ /* 0x040fe4000786c0ff */
[C---:B------:R-:W-:Y:S02]  /*2379b0*/  LOP3.LUT P4, RZ, R3.reuse, 0x10000, RZ, 0xc0, !PT ;  /* 0x0001000003ff7812 */ /* 0x040fe4000788c0ff */
[----:B------:R-:W-:-:S02]  /*2379c0*/  LOP3.LUT P5, RZ, R3, 0x20000, RZ, 0xc0, !PT ;  /* 0x0002000003ff7812 */ /* 0x000fc400078ac0ff */
[----:B------:R-:W-:Y:S01]  /*2379d0*/  LOP3.LUT P6, RZ, R3, 0x40000, RZ, 0xc0, !PT ;  /* 0x0004000003ff7812 */ /* 0x000fe200078cc0ff */
[----:B---3--:R4:W-:Y:S01]  /*2379e0*/  @P0 STG.E.U8 desc[UR4][R10.64], R7 ;  /* 0x000000070a000986 */ /* 0x0089e2000c101104 */
[----:B------:R-:W-:Y:S02]  /*2379f0*/  LOP3.LUT P0, RZ, R5, 0x100000, RZ, 0xc0, !PT ;  /* 0x0010000005ff7812 */ /* 0x000fe4000780c0ff */
[----:B----4-:R-:W-:-:S11]  /*237a00*/  PRMT R7, R28, 0x7770, RZ ;  /* 0x000077701c077816 */ /* 0x010fd600000000ff */
        /* <DEDUP_REMOVED lines=19> */
[----:B------:R-:W3:Y:S04]  /*237b40*/  LDL.LU.64 R24, [R1+0x3a10] ;  /* 0x003a100001187983 */ /* 0x000ee80000300a00 */
[----:B------:R0:W-:Y:S02]  /*237b50*/  @P6 STG.E.U8 desc[UR4][R26.64], R7 ;  /* 0x000000071a006986 */ /* 0x0001e4000c101104 */
[----:B0-----:R-:W-:Y:S02]  /*237b60*/  IMAD.MOV.U32 R27, RZ, RZ, R29 ;  /* 0x000000ffff1b7224 */ /* 0x001fe400078e001d */
[----:B------:R-:W4:Y:S01]  /*237b70*/  LDL.LU.64 R28, [R1+0x3a08] ;  /* 0x003a0800011c7983 */ /* 0x000f220000300a00 */
[C---:B------:R-:W-:Y:S02]  /*237b80*/  LOP3.LUT P3, RZ, R3.reuse, 0x80000, RZ, 0xc0, !PT ;  /* 0x0008000003ff7812 */ /* 0x040fe4000786c0ff */
[----:B------:R-:W-:-:S02]  /*237b90*/  LOP3.LUT P4, RZ, R3, 0x100000, RZ, 0xc0, !PT ;  /* 0x0010000003ff7812 */ /* 0x000fc4000788c0ff */
[C---:B------:R-:W-:Y:S01]  /*237ba0*/  PRMT R7, R0.reuse, 0x7771, RZ ;  /* 0x0000777100077816 */ /* 0x040fe200000000ff */
[----:B------:R-:W2:Y:S04]  /*237bb0*/  LDL.LU.64 R20, [R1+0x3a00] ;  /* 0x003a000001147983 */ /* 0x000ea80000300a00 */
[----:B------:R-:W2:Y:S04]  /*237bc0*/  LDL.LU.64 R18, [R1+0x39f8] ;  /* 0x0039f80001127983 */ /* 0x000ea80000300a00 */
[----:B------:R-:W2:Y:S04]  /*237bd0*/  LDL.LU.64 R22, [R1+0x39f0] ;  /* 0x0039f00001167983 */ /* 0x000ea80000300a00 */
        /* <DEDUP_REMOVED lines=34> */
[----:B------:R-:W2:Y:S04]  /*237e00*/  LDL.LU.64 R8, [R1+0x3a38] ;  /* 0x003a380001087983 */ /* 0x000ea80000300a00 */
[----:B------:R-:W2:Y:S04]  /*237e10*/  LDL.LU R13, [R1+0x460] ;  /* 0x00046000010d7983 */ /* 0x000ea80000300800 */
[----:B------:R-:W2:Y:S04]  /*237e20*/  LDL.LU.64 R14, [R1+0x3a30] ;  /* 0x003a3000010e7983 */ /* 0x000ea80000300a00 */
[----:B------:R-:W2:Y:S04]  /*237e30*/  LDL.LU.64 R16, [R1+0x3a50] ;  /* 0x003a500001107983 */ /* 0x000ea80000300a00 */
[----:B------:R-:W2:Y:S01]  /*237e40*/  LDL.LU R0, [R1+0x450] ;  /* 0x0004500001007983 */ /* 0x000ea20000300800 */
        /* <DEDUP_REMOVED lines=16> */
[----:B------:R-:W-:Y:S01]  /*237f50*/  LOP3.LUT P0, RZ, R5, 0x10000, RZ, 0xc0, !PT ;  /* 0x0001000005ff7812 */ /* 0x000fe2000780c0ff */
[----:B0-----:R-:W-:-:S02]  /*237f60*/  IMAD.MOV.U32 R7, RZ, RZ, R27 ;  /* 0x000000ffff077224 */ /* 0x001fc400078e001b */
[----:B------:R-:W3:Y:S04]  /*237f70*/  LDL.LU.64 R24, [R1+0x3a70] ;  /* 0x003a700001187983 */ /* 0x000ee80000300a00 */
[----:B------:R-:W3:Y:S01]  /*237f80*/  LDL.LU.64 R26, [R1+0x3a78] ;  /* 0x003a7800011a7983 */ /* 0x000ee20000300a00 */
[----:B------:R-:W-:-:S05]  /*237f90*/  PRMT R7, R7, 0x7773, RZ ;  /* 0x0000777307077816 */ /* 0x000fca00000000ff */
[----:B----4-:R0:W-:Y:S01]  /*237fa0*/  @P0 STG.E.U8 desc[UR4][R28.64], R7 ;  /* 0x000000071c000986 */ /* 0x0101e2000c101104 */
[C---:B------:R-:W-:Y:S02]  /*237fb0*/  LOP3.LUT P0, RZ, R5.reuse, 0x8000, RZ, 0xc0, !PT ;  /* 0x0000800005ff7812 */ /* 0x040fe4000780c0ff */
        /* <DEDUP_REMOVED lines=34> */
[----:B0-----:R-:W-:-:S05]  /*2381e0*/  PRMT R7, R0, 0x7772, RZ ;  /* 0x0000777200077816 */ /* 0x001fca00000000ff */
[----:B------:R0:W-:Y:S02]  /*2381f0*/  @P5 STG.E.U8 desc[UR4][R26.64], R7 ;  /* 0x000000071a005986 */ /* 0x0001e4000c101104 */
[----:B0-----:R-:W-:-:S05]  /*238200*/  PRMT R7, R0, 0x7773, RZ ;  /* 0x0000777300077816 */ /* 0x001fca00000000ff */
[----:B----4-:R0:W-:Y:S04]  /*238210*/  @P6 STG.E.U8 desc[UR4][R28.64], R7 ;  /* 0x000000071c006986 */ /* 0x0101e8000c101104 */
        /* <DEDUP_REMOVED lines=72> */
[----:B------:R-:W4:Y:S06]  /*2386a0*/  LDL.LU R0, [R1+0x7930] ;  /* 0x0079300001007983 */ /* 0x000f2c0000300800 */
        /* <DEDUP_REMOVED lines=22> */
[----:B----4-:R-:W-:-:S11]  /*238810*/  PRMT R7, R0, 0x7770, RZ ;  /* 0x0000777000077816 */ /* 0x010fd600000000ff */
        /* <DEDUP_REMOVED lines=14> */
[----:B--2---:R0:W-:Y:S04]  /*238900*/  @P6 STG.E.U8 desc[UR4][R28.64], R7 ;  /* 0x000000071c006986 */ /* 0x0041e8000c101104 */
[----:B0-----:R-:W2:Y:S04]  /*238910*/  LDL.LU.64 R28, [R1+0x3b28] ;  /* 0x003b2800011c7983 */ /* 0x001ea80000300a00 */
[----:B------:R-:W2:Y:S04]  /*238920*/  LDL.LU.64 R20, [R1+0x3b30] ;  /* 0x003b300001147983 */ /* 0x000ea80000300a00 */
[----:B------:R-:W2:Y:S04]  /*238930*/  LDL.LU.64 R18, [R1+0x3b38] ;  /* 0x003b380001127983 */ /* 0x000ea80000300a00 */
[----:B------:R-:W2:Y:S01]  /*238940*/  LDL.LU R24, [R1+0x478] ;  /* 0x0004780001187983 */ /* 0x000ea20000300800 */
[----:B------:R-:W-:-:S02]  /*238950*/  LOP3.LUT R3, R3, 0xfbffffff, RZ, 0xc0, !PT ;  /* 0xfbffffff03037812 */ /* 0x000fc400078ec0ff */
[----:B------:R-:W-:Y:S02]  /*238960*/  LOP3.LUT R5, R5, 0xfffffffe, RZ, 0xc0, !PT ;  /* 0xfffffffe05057812 */ /* 0x000fe400078ec0ff */
[C---:B------:R-:W-:Y:S02]  /*238970*/  LOP3.LUT P3, RZ, R2.reuse, 0x2000000, RZ, 0xc0, !PT ;  /* 0x0200000002ff7812 */ /* 0x040fe4000786c0ff */
[C---:B------:R-:W-:Y:S02]  /*238980*/  LOP3.LUT P4, RZ, R2.reuse, 0x4000000, RZ, 0xc0, !PT ;  /* 0x0400000002ff7812 */ /* 0x040fe4000788c0ff */
[----:B------:R-:W-:Y:S01]  /*238990*/  PRMT R7, R25, 0x7773, RZ ;  /* 0x0000777319077816 */ /* 0x000fe200000000ff */
[----:B------:R-:W2:Y:S04]  /*2389a0*/  LDL.LU.64 R22, [R1+0x3b40] ;  /* 0x003b400001167983 */ /* 0x000ea80000300a00 */
[----:B------:R-:W2:Y:S01]  /*2389b0*/  LDL.LU.64 R26, [R1+0x3b48] ;  /* 0x003b4800011a7983 */ /* 0x000ea20000300a00 */
[----:B------:R-:W-:-:S02]  /*2389c0*/  LOP3.LUT P5, RZ, R2, 0x8000000, RZ, 0xc0, !PT ;  /* 0x0800000002ff7812 */ /* 0x000fc400078ac0ff */
[----:B------:R-:W-:Y:S01]  /*2389d0*/  LOP3.LUT P6, RZ, R2, 0x10000000, RZ, 0xc0, !PT ;  /* 0x1000000002ff7812 */ /* 0x000fe200078cc0ff */
[----:B------:R-:W-:Y:S01]  /*2389e0*/  STL [R1+0x78a0], R2 ;  /* 0x0078a00201007387 */ /* 0x000fe20000100800 */
        /* <DEDUP_REMOVED lines=18> */
[----:B----4-:R2:W-:-:S12]  /*238b10*/  @P3 STG.E.U8 desc[UR4][R16.64], R7 ;  /* 0x0000000710003986 */ /* 0x0105d8000c101104 */
[----:B------:R-:W-:Y:S02]  /*238b20*/  @P0 LOP3.LUT R5, R5, 0x1, RZ, 0xfc, !PT ;  /* 0x0000000105050812 */ /* 0x000fe400078efcff */
[----:B------:R-:W-:Y:S02]  /*238b30*/  LOP3.LUT P0, RZ, R2, 0x40000000, RZ, 0xc0, !PT ;  /* 0x4000000002ff7812 */ /* 0x000fe4000780c0ff */
[----:B--2---:R-:W-:Y:S02]  /*238b40*/  PRMT R7, R24, 0x7770, RZ ;  /* 0x0000777018077816 */ /* 0x004fe400000000ff */
[----:B------:R-:W-:-:S03]  /*238b50*/  LOP3.LUT R5, R5, 0xfffffffd, RZ, 0xc0, !PT ;  /* 0xfffffffd05057812 */ /* 0x000fc600078ec0ff */
[----:B------:R0:W-:Y:S06]  /*238b60*/  @P4 STG.E.U8 desc[UR4][R28.64], R7 ;  /* 0x000000071c004986 */ /* 0x0001ec000c101104 */
[----:B------:R-:W-:Y:S02]  /*238b70*/  @P0 LOP3.LUT R5, R5, 0x2, RZ, 0xfc, !PT ;  /* 0x0000000205050812 */ /* 0x000fe400078efcff */
[----:B------:R-:W-:Y:S02]  /*238b80*/  LOP3.LUT P0, RZ, R2, 0x20000000, RZ, 0xc0, !PT ;  /* 0x2000000002ff7812 */ /* 0x000fe4000780c0ff */
[----:B------:R-:W2:Y:S04]  /*238b90*/  LDL.LU R2, [R1+0x468] ;  /* 0x0004680001027983 */ /* 0x000ea80000300800 */
[----:B0-----:R-:W3:Y:S04]  /*238ba0*/  LDL.LU.64 R28, [R1+0x3b50] ;  /* 0x003b5000011c7983 */ /* 0x001ee80000300a00 */
[----:B------:R-:W4:Y:S04]  /*238bb0*/  LDL.LU R13, [R1+0x458] ;  /* 0x00045800010d7983 */ /* 0x000f280000300800 */
[----:B----4-:R0:W-:Y:S04]  /*238bc0*/  STL [R1+0x7908], R13 ;  /* 0x0079080d01007387 */ /* 0x0101e80000100800 */
        /* <DEDUP_REMOVED lines=9> */
[C---:B------:R-:W-:Y:S02]  /*238c60*/  LOP3.LUT P0, RZ, R5.reuse, 0x2, RZ, 0xc0, !PT ;  /* 0x0000000205ff7812 */ /* 0x040fe4000780c0ff */
[----:B--2---:R-:W-:Y:S01]  /*238c70*/  PRMT R7, R2, 0x7770, RZ ;  /* 0x0000777002077816 */ /* 0x004fe200000000ff */
[----:B------:R-:W2:Y:S04]  /*238c80*/  LDL.LU.64 R10, [R1+0x3b70] ;  /* 0x003b7000010a7983 */ /* 0x000ea80000300a00 */
[----:B------:R-:W2:Y:S04]  /*238c90*/  LDL.LU.64 R8, [R1+0x3b78] ;  /* 0x003b780001087983 */ /* 0x000ea80000300a00 */
[----:B------:R-:W2:Y:S04]  /*238ca0*/  LDL.LU R24, [R1+0x448] ;  /* 0x0004480001187983 */ /* 0x000ea80000300800 */
[----:B------:R-:W2:Y:S04]  /*238cb0*/  LDL.LU.64 R14, [R1+0x3b80] ;  /* 0x003b8000010e7983 */ /* 0x000ea80000300a00 */
[----:B------:R-:W2:Y:S04]  /*238cc0*/  LDL.LU.64 R16, [R1+0x3b88] ;  /* 0x003b880001107983 */ /* 0x000ea80000300a00 */
[----:B------:R-:W2:Y:S04]  /*238cd0*/  LDL.LU.64 R20, [R1+0x3b90] ;  /* 0x003b900001147983 */ /* 0x000ea80000300a00 */
[----:B------:R-:W2:Y:S04]  /*238ce0*/  LDL.LU.64 R18, [R1+0x3b98] ;  /* 0x003b980001127983 */ /* 0x000ea80000300a00 */
[----:B------:R-:W2:Y:S04]  /*238cf0*/  LDL.LU.64 R22, [R1+0x3ba0] ;  /* 0x003ba00001167983 */ /* 0x000ea80000300a00 */
[----:B------:R0:W-:Y:S01]  /*238d00*/  @P0 STG.E.U8 desc[UR4][R26.64], R7 ;  /* 0x000000071a000986 */ /* 0x0001e2000c101104 */
[----:B------:R-:W-:-:S02]  /*238d10*/  LOP3.LUT P0, RZ, R5, 0x1, RZ, 0xc0, !PT ;  /* 0x0000000105ff7812 */ /* 0x000fc4000780c0ff */
[----:B------:R-:W-:Y:S01]  /*238d20*/  PRMT R5, R2, 0x7771, RZ ;  /* 0x0000777102057816 */ /* 0x000fe200000000ff */
[----:B0-----:R-:W2:Y:S10]  /*238d30*/  LDL.LU.64 R26, [R1+0x3ba8] ;  /* 0x003ba800011a7983 */ /* 0x001eb40000300a00 */
[----:B---3--:R0:W-:Y:S01]  /*238d40*/  @P0 STG.E.U8 desc[UR4][R28.64], R5 ;  /* 0x000000051c000986 */ /* 0x0081e2000c101104 */
[----:B------:R-:W-:-:S03]  /*238d50*/  LOP3.LUT P0, RZ, R3, 0x80000000, RZ, 0xc0, !PT ;  /* 0x8000000003ff7812 */ /* 0x000fc6000780c0ff */
[----:B------:R-:W3:Y:S04]  /*238d60*/  LDL.LU R25, [R1+0x47c] ;  /* 0x00047c0001197983 */ /* 0x000ee80000300800 */
[----:B------:R1:W-:Y:S01]  /*238d70*/  STL [R1+0x781c], R6 ;  /* 0x00781c0601007387 */ /* 0x0003e20000100800 */
[----:B0-----:R-:W-:-:S03]  /*238d80*/  PRMT R5, R2, 0x7772, RZ ;  /* 0x0000777202057816 */ /* 0x001fc600000000ff */
[----:B-1----:R-:W2:Y:S04]  /*238d90*/  LDL.LU.64 R6, [R1+0x3b68] ;  /* 0x003b680001067983 */ /* 0x002ea80000300a00 */
[----:B------:R-:W3:Y:S04]  /*238da0*/  LDL.LU.64 R28, [R1+0x3bb0] ;  /* 0x003bb000011c7983 */ /* 0x000ee80000300a00 */
[----:B----4-:R0:W-:Y:S04]  /*238db0*/  @P0 STG.E.U8 desc[UR4][R12.64], R5 ;  /* 0x000000050c000986 */ /* 0x0101e8000c101104 */
[----:B0-----:R-:W4:Y:S01]  /*238dc0*/  LDL.LU.64 R12, [R1+0x7910] ;  /* 0x00791000010c7983 */ /* 0x001f220000300a00 */
[----:B------:R-:W-:-:S02]  /*238dd0*/  LOP3.LUT P0, RZ, R3, 0x40000000, RZ, 0xc0, !PT ;  /* 0x4000000003ff7812 */ /* 0x000fc4000780c0ff */
[----:B------:R-:W-:-:S11]  /*238de0*/  PRMT R5, R2, 0x7773, RZ ;  /* 0x0000777302057816 */ /* 0x000fd600000000ff */
[----:B----4-:R0:W-:Y:S04]  /*238df0*/  @P0 STG.E.U8 desc[UR4][R12.64], R5 ;  /* 0x000000050c000986 */ /* 0x0101e8000c101104 */
[----:B0-----:R-:W4:Y:S01]  /*238e00*/  LDL.LU R13, [R1+0x7908] ;  /* 0x00790800010d7983 */ /* 0x001f220000300800 */
[----:B------:R-:W-:Y:S02]  /*238e10*/  LOP3.LUT P0, RZ, R3, 0x20000000, RZ, 0xc0, !PT ;  /* 0x2000000003ff7812 */ /* 0x000fe4000780c0ff */
[C---:B------:R-:W-:Y:S02]  /*238e20*/  LOP3.LUT P1, RZ, R0.reuse, 0x40, RZ, 0xc0, !PT ;  /* 0x0000004000ff7812 */ /* 0x040fe4000782c0ff */
[C---:B------:R-:W-:Y:S02]  /*238e30*/  LOP3.LUT P2, RZ, R0.reuse, 0x80, RZ, 0xc0, !PT ;  /* 0x0000008000ff7812 */ /* 0x040fe4000784c0ff */
[----:B------:R-:W-:-:S02]  /*238e40*/  LOP3.LUT P3, RZ, R0, 0x100, RZ, 0xc0, !PT ;  /* 0x0000010000ff7812 */ /* 0x000fc4000786c0ff */
[C---:B------:R-:W-:Y:S02]  /*238e50*/  LOP3.LUT P4, RZ, R0.reuse, 0x200, RZ, 0xc0, !PT ;  /* 0x0000020000ff7812 */ /* 0x040fe4000788c0ff */
[C---:B------:R-:W-:Y:S02]  /*238e60*/  LOP3.LUT P5, RZ, R0.reuse, 0x400, RZ, 0xc0, !PT ;  /* 0x0000040000ff7812 */ /* 0x040fe400078ac0ff */
[----:B------:R-:W-:Y:S02]  /*238e70*/  LOP3.LUT P6, RZ, R0, 0x800, RZ, 0xc0, !PT ;  /* 0x0000080000ff7812 */ /* 0x000fe400078cc0ff */
[----:B----4-:R-:W-:-:S05]  /*238e80*/  PRMT R5, R13, 0x7770, RZ ;  /* 0x000077700d057816 */ /* 0x010fca00000000ff */
        /* <DEDUP_REMOVED lines=19> */
[----:B---3--:R-:W-:-:S05]  /*238fc0*/  PRMT R5, R25, 0x7770, RZ ;  /* 0x0000777019057816 */ /* 0x008fca00000000ff */
[----:B------:R0:W-:Y:S02]  /*238fd0*/  @P5 STG.E.U8 desc[UR4][R26.64], R5 ;  /* 0x000000051a005986 */ /* 0x0001e4000c101104 */
[----:B0-----:R-:W-:-:S05]  /*238fe0*/  PRMT R5, R25, 0x7771, RZ ;  /* 0x0000777119057816 */ /* 0x001fca00000000ff */
[----:B------:R0:W-:Y:S04]  /*238ff0*/  @P6 STG.E.U8 desc[UR4][R28.64], R5 ;  /* 0x000000051c006986 */ /* 0x0001e8000c101104 */
        /* <DEDUP_REMOVED lines=8> */
[----:B------:R-:W4:Y:S04]  /*239080*/  LDL.LU.64 R26, [R1+0x3be0] ;  /* 0x003be000011a7983 */ /* 0x000f280000300a00 */
[----:B------:R-:W4:Y:S04]  /*239090*/  LDL.LU R22, [R1+0x45c] ;  /* 0x00045c0001167983 */ /* 0x000f280000300800 */
[----:B--2---:R0:W-:Y:S02]  /*2390a0*/  @P3 STG.E.U8 desc[UR4][R14.64], R5 ;  /* 0x000000050e003986 */ /* 0x0041e4000c101104 */
[----:B0-----:R-:W-:-:S05]  /*2390b0*/  PRMT R5, R25, 0x7773, RZ ;  /* 0x0000777319057816 */ /* 0x001fca00000000ff */
[----:B---3--:R0:W-:Y:S04]  /*2390c0*/  @P4 STG.E.U8 desc[UR4][R28.64], R5 ;  /* 0x000000051c004986 */ /* 0x0081e8000c101104 */
[----:B0-----:R-:W2:Y:S04]  /*2390d0*/  LDL.LU.64 R28, [R1+0x3be8] ;  /* 0x003be800011c7983 */ /* 0x001ea80000300a00 */
[----:B------:R-:W3:Y:S04]  /*2390e0*/  LDL.LU R13, [R1+0x44c] ;  /* 0x00044c00010d7983 */ /* 0x000ee80000300800 */
[----:B---3--:R0:W-:Y:S04]  /*2390f0*/  STL [R1+0x78f0], R13 ;  /* 0x0078f00d01007387 */ /* 0x0081e80000100800 */
        /* <DEDUP_REMOVED lines=27> */
[----:B----4-:R-:W-:Y:S01]  /*2392b0*/  PRMT R5, R24, 0x7770, RZ ;  /* 0x0000777018057816 */ /* 0x010fe200000000ff */
[----:B------:R-:W4:Y:S04]  /*2392c0*/  LDL.LU.64 R6, [R1+0x3c08] ;  /* 0x003c080001067983 */ /* 0x000f280000300a00 */
[----:B------:R-:W4:Y:S04]  /*2392d0*/  LDL.LU.64 R10, [R1+0x3c10] ;  /* 0x003c1000010a7983 */ /* 0x000f280000300a00 */
[----:B------:R-:W4:Y:S04]  /*2392e0*/  LDL.LU.64 R8, [R1+0x3c18] ;  /* 0x003c180001087983 */ /* 0x000f280000300a00 */
[----:B------:R-:W4:Y:S04]  /*2392f0*/  LDL.LU R23, [R1+0x430] ;  /* 0x0004300001177983 */ /* 0x000f280000300800 */
        /* <DEDUP_REMOVED lines=15> */
[----:B------:R-:W4:Y:S04]  /*2393f0*/  LDL.LU.64 R18, [R1+0x3c38] ;  /* 0x003c380001127983 */ /* 0x000f280000300a00 */
[----:B------:R-:W4:Y:S06]  /*239400*/  LDL.LU.64 R24, [R1+0x3c40] ;  /* 0x003c400001187983 */ /* 0x000f2c0000300a00 */
[----:B------:R0:W-:Y:S01]  /*239410*/  @P0 STG.E.U8 desc[UR4][R26.64], R5 ;  /* 0x000000051a000986 */ /* 0x0001e2000c101104 */
[----:B------:R-:W-:-:S02]  /*239420*/  LOP3.LUT P0, RZ, R3, 0x1000000, RZ, 0xc0, !PT ;  /* 0x0100000003ff7812 */ /* 0x000fc4000780c0ff */
[----:B0-----:R-:W-:-:S11]  /*239430*/  PRMT R5, R22, 0x7770, RZ ;  /* 0x0000777016057816 */ /* 0x001fd600000000ff */
[----:B--2---:R0:W-:Y:S01]  /*239440*/  @P0 STG.E.U8 desc[UR4][R28.64], R5 ;  /* 0x000000051c000986 */ /* 0x0041e2000c101104 */
[C---:B------:R-:W-:Y:S02]  /*239450*/  LOP3.LUT P0, RZ, R3.reuse, 0x800000, RZ, 0xc0, !PT ;  /* 0x0080000003ff7812 */ /* 0x040fe4000780c0ff */
[----:B0-----:R-:W-:Y:S01]  /*239460*/  PRMT R5, R22, 0x7771, RZ ;  /* 0x0000777116057816 */ /* 0x001fe200000000ff */
[----:B------:R-:W2:Y:S04]  /*239470*/  LDL.LU.64 R28, [R1+0x3c48] ;  /* 0x003c4800011c7983 */ /* 0x000ea80000300a00 */
[----:B------:R-:W2:Y:S04]  /*239480*/  LDL.LU R26, [R1+0x420] ;  /* 0x00042000011a7983 */ /* 0x000ea80000300800 */
[----:B------:R-:W2:Y:S04]  /*239490*/  LDL.LU R27, [R1] ;  /* 0x00000000011b7983 */ /* 0x000ea80000300800 */
        /* <DEDUP_REMOVED lines=9> */
[----:B0-----:R-:W3:Y:S01]  /*239530*/  LDL.LU R13, [R1+0x78f0] ;  /* 0x0078f000010d7983 */ /* 0x001ee20000300800 */
[----:B------:R-:W-:Y:S02]  /*239540*/  LOP3.LUT P0, RZ, R3, 0x100000, RZ, 0xc0, !PT ;  /* 0x0010000003ff7812 */ /* 0x000fe4000780c0ff */
[C---:B------:R-:W-:Y:S02]  /*239550*/  LOP3.LUT P1, RZ, R0.reuse, 0x2000000, RZ, 0xc0, !PT ;  /* 0x0200000000ff7812 */ /* 0x040fe4000782c0ff */
[C---:B------:R-:W-:Y:S02]  /*239560*/  LOP3.LUT P2, RZ, R0.reuse, 0x4000000, RZ, 0xc0, !PT ;  /* 0x0400000000ff7812 */ /* 0x040fe4000784c0ff */
[----:B------:R-:W-:-:S02]  /*239570*/  LOP3.LUT P3, RZ, R0, 0x8000000, RZ, 0xc0, !PT ;  /* 0x0800000000ff7812 */ /* 0x000fc4000786c0ff */
[C---:B------:R-:W-:Y:S02]  /*239580*/  LOP3.LUT P4, RZ, R0.reuse, 0x10000000, RZ, 0xc0, !PT ;  /* 0x1000000000ff7812 */ /* 0x040fe4000788c0ff */
[C---:B------:R-:W-:Y:S02]  /*239590*/  LOP3.LUT P5, RZ, R0.reuse, 0x20000000, RZ, 0xc0, !PT ;  /* 0x2000000000ff7812 */ /* 0x040fe400078ac0ff */
[----:B------:R-:W-:Y:S02]  /*2395a0*/  LOP3.LUT P6, RZ, R0, 0x40000000, RZ, 0xc0, !PT ;  /* 0x4000000000ff7812 */ /* 0x000fe400078cc0ff */
[----:B---3--:R-:W-:-:S05]  /*2395b0*/  PRMT R5, R13, 0x7770, RZ ;  /* 0x000077700d057816 */ /* 0x008fca00000000ff */
        /* <DEDUP_REMOVED lines=17> */
[----:B--2---:R-:W-:Y:S02]  /*2396d0*/  PRMT R5, R26, 0x7770, RZ ;  /* 0x000077701a057816 */ /* 0x004fe400000000ff */
[----:B------:R-:W2:Y:S04]  /*2396e0*/  LDL.LU.64 R24, [R1+0x3c50] ;  /* 0x003c500001187983 */ /* 0x000ea80000300a00 */
[----:B------:R0:W-:Y:S04]  /*2396f0*/  @P6 STG.E.U8 desc[UR4][R28.64], R5 ;  /* 0x000000051c006986 */ /* 0x0001e8000c101104 */
[----:B0-----:R-:W3:Y:S01]  /*239700*/  LDL.LU.64 R28, [R1+0x3c58] ;  /* 0x003c5800011c7983 */ /* 0x001ee20000300a00 */
[----:B------:R-:W-:-:S02]  /*239710*/  LOP3.LUT P3, RZ, R0, 0x80000000, RZ, 0xc0, !PT ;  /* 0x8000000000ff7812 */ /* 0x000fc4000786c0ff */
        /* <DEDUP_REMOVED lines=95> */
[----:B0-----:R-:W-:Y:S02]  /*239d10*/  PRMT R5, R13, 0x7773, RZ ;  /* 0x000077730d057816 */ /* 0x001fe400000000ff */
[----:B------:R-:W4:Y:S04]  /*239d20*/  LDL.LU.64 R16, [R1+0x3ce8] ;  /* 0x003ce80001107983 */ /* 0x000f280000300a00 */
        /* <DEDUP_REMOVED lines=8> */
[----:B---3--:R0:W-:Y:S04]  /*239db0*/  @P6 STG.E.U8 desc[UR4][R28.64], R5 ;  /* 0x000000051c006986 */ /* 0x0081e8000c101104 */
[----:B0-----:R-:W2:Y:S04]  /*239dc0*/  LDL.LU.64 R28, [R1+0x3cf0] ;  /* 0x003cf000011c7983 */ /* 0x001ea80000300a00 */
[----:B------:R-:W3:Y:S04]  /*239dd0*/  LDL.LU.64 R20, [R1+0x3cf8] ;  /* 0x003cf80001147983 */ /* 0x000ee80000300a00 */
[----:B------:R-:W4:Y:S01]  /*239de0*/  LDL.LU R19, [R1+0x414] ;  /* 0x0004140001137983 */ /* 0x000f220000300800 */
[----:B------:R-:W-:-:S02]  /*239df0*/  LOP3.LUT P0, RZ, R27, 0x40000000, RZ, 0xc0, !PT ;  /* 0x400000001bff7812 */ /* 0x000fc4000780c0ff */
[----:B------:R-:W-:Y:S02]  /*239e00*/  LOP3.LUT R3, R3, 0xfffffffb, RZ, 0xc0, !PT ;  /* 0xfffffffb03037812 */ /* 0x000fe400078ec0ff */
[C---:B------:R-:W-:Y:S02]  /*239e10*/  LOP3.LUT P3, RZ, R27.reuse, 0x40000, RZ, 0xc0, !PT ;  /* 0x000400001bff7812 */ /* 0x040fe4000786c0ff */
[----:B------:R-:W-:Y:S01]  /*239e20*/  LOP3.LUT P4, RZ, R27, 0x80000, RZ, 0xc0, !PT ;  /* 0x000800001bff7812 */ /* 0x000fe2000788c0ff */
[----:B------:R-:W3:Y:S04]  /*239e30*/  LDL.LU.64 R22, [R1+0x3d00] ;  /* 0x003d000001167983 */ /* 0x000ee80000300a00 */
[----:B------:R-:W3:Y:S04]  /*239e40*/  LDL.LU.64 R24, [R1+0x3d08] ;  /* 0x003d080001187983 */ /* 0x000ee80000300a00 */
[----:B------:R-:W3:Y:S04]  /*239e50*/  LDL.LU R2, [R1+0x404] ;  /* 0x0004040001027983 */ /* 0x000ee80000300800 */
[----:B------:R-:W3:Y:S01]  /*239e60*/  LDL.LU R13, [R1+0x4] ;  /* 0x00000400010d7983 */ /* 0x000ee20000300800 */
        /* <DEDUP_REMOVED lines=20> */
[----:B------:R-:W-:Y:S02]  /*239fb0*/  LOP3.LUT R3, R3, 0xfffffdff, RZ, 0xc0, !PT ;  /* 0xfffffdff03037812 */ /* 0x000fe400078ec0ff */
[C---:B------:R-:W-:Y:S02]  /*239fc0*/  LOP3.LUT P5, RZ, R27.reuse, 0x100000, RZ, 0xc0, !PT ;  /* 0x001000001bff7812 */ /* 0x040fe400078ac0ff */
[C---:B------:R-:W-:Y:S02]  /*239fd0*/  LOP3.LUT P6, RZ, R27.reuse, 0x200000, RZ, 0xc0, !PT ;  /* 0x002000001bff7812 */ /* 0x040fe400078cc0ff */
[----:B------:R-:W-:-:S05]  /*239fe0*/  LOP3.LUT P1, RZ, R27, 0x80000000, RZ, 0xc0, !PT ;  /* 0x800000001bff7812 */ /* 0x000fca000782c0ff */
[----:B------:R-:W-:Y:S02]  /*239ff0*/  @P0 LOP3.LUT R3, R3, 0x200, RZ, 0xfc, !PT ;  /* 0x0000020003030812 */ /* 0x000fe400078efcff */
[----:B------:R-:W-:Y:S02]  /*23a000*/  LOP3.LUT P0, RZ, R27, 0x400000, RZ, 0xc0, !PT ;  /* 0x004000001bff7812 */ /* 0x000fe4000780c0ff */
[----:B------:R-:W3:Y:S01]  /*23a010*/  LDL.LU.64 R26, [R1+0x3d10] ;  /* 0x003d1000011a7983 */ /* 0x000ee20000300a00 */
[----:B----4-:R-:W-:-:S05]  /*23a020*/  PRMT R5, R19, 0x7770, RZ ;  /* 0x0000777013057816 */ /* 0x010fca00000000ff */
[----:B------:R0:W-:Y:S02]  /*23a030*/  @P3 STG.E.U8 desc[UR4][R16.64], R5 ;  /* 0x0000000510003986 */ /* 0x0001e4000c101104 */
[----:B0-----:R-:W-:-:S05]  /*23a040*/  PRMT R5, R19, 0x7771, RZ ;  /* 0x0000777113057816 */ /* 0x001fca00000000ff */
[----:B--2---:R0:W-:Y:S04]  /*23a050*/  @P4 STG.E.U8 desc[UR4][R28.64], R5 ;  /* 0x000000051c004986 */ /* 0x0041e8000c101104 */
[----:B0-----:R-:W2:Y:S04]  /*23a060*/  LDL.LU.64 R28, [R1+0x3d18] ;  /* 0x003d1800011c7983 */ /* 0x001ea80000300a00 */
[----:B------:R-:W4:Y:S04]  /*23a070*/  LDL.LU R12, [R1+0x438] ;  /* 0x00043800010c7983 */ /* 0x000f280000300800 */
[----:B------:R-:W3:Y:S04]  /*23a080*/  LDL.LU.64 R6, [R1+0x3d30] ;  /* 0x003d300001067983 */ /* 0x000ee80000300a00 */
[----:B---3--:R0:W-:Y:S04]  /*23a090*/  STL.64 [R1+0x78d0], R6 ;  /* 0x0078d00601007387 */ /* 0x0081e80000100a00 */
[----:B0-----:R-:W3:Y:S01]  /*23a0a0*/  LDL.LU.64 R6, [R1+0x3d28] ;  /* 0x003d280001067983 */ /* 0x001ee20000300a00 */
[----:B------:R-:W-:-:S05]  /*23a0b0*/  PRMT R5, R19, 0x7772, RZ ;  /* 0x0000777213057816 */ /* 0x000fca00000000ff */
[----:B------:R0:W-:Y:S02]  /*23a0c0*/  @P5 STG.E.U8 desc[UR4][R20.64], R5 ;  /* 0x0000000514005986 */ /* 0x0001e4000c101104 */
[----:B0-----:R-:W-:-:S05]  /*23a0d0*/  PRMT R5, R19, 0x7773, RZ ;  /* 0x0000777313057816 */ /* 0x001fca00000000ff */
[----:B------:R0:W-:Y:S02]  /*23a0e0*/  @P6 STG.E.U8 desc[UR4][R22.64], R5 ;  /* 0x0000000516006986 */ /* 0x0001e4000c101104 */
[----:B0-----:R-:W-:-:S05]  /*23a0f0*/  PRMT R5, R2, 0x7770, RZ ;  /* 0x0000777002057816 */ /* 0x001fca00000000ff */
[----:B------:R-:W-:Y:S04]  /*23a100*/  @P0 STG.E.U8 desc[UR4][R24.64], R5 ;  /* 0x0000000518000986 */ /* 0x000fe8000c101104 */
[----:B---3--:R0:W-:Y:S04]  /*23a110*/  STL.64 [R1+0x78d8], R6 ;  /* 0x0078d80601007387 */ /* 0x0081e80000100a00 */
[----:B0-----:R-:W3:Y:S01]  /*23a120*/  LDL.LU.64 R6, [R1+0x3d20] ;  /* 0x003d200001067983 */ /* 0x001ee20000300a00 */
[C---:B------:R-:W-:Y:S02]  /*23a130*/  LOP3.LUT P0, RZ, R3.reuse, 0x200, RZ, 0xc0, !PT ;  /* 0x0000020003ff7812 */ /* 0x040fe4000780c0ff */
[----:B------:R-:W-:Y:S01]  /*23a140*/  PRMT R5, R2, 0x7771, RZ ;  /* 0x0000777102057816 */ /* 0x000fe200000000ff */
[----:B------:R-:W4:Y:S04]  /*23a150*/  LDL.LU.64 R10, [R1+0x3d38] ;  /* 0x003d3800010a7983 */ /* 0x000f280000300a00 */
[----:B------:R-:W4:Y:S04]  /*23a160*/  LDL.LU.64 R8, [R1+0x3d40] ;  /* 0x003d400001087983 */ /* 0x000f280000300a00 */
[----:B------:R-:W4:Y:S04]  /*23a170*/  LDL.LU R23, [R1+0x428] ;  /* 0x0004280001177983 */ /* 0x000f280000300800 */
[----:B------:R-:W4:Y:S04]  /*23a180*/  LDL.LU.64 R14, [R1+0x3d48] ;  /* 0x003d4800010e7983 */ /* 0x000f280000300a00 */
[----:B------:R-:W4:Y:S04]  /*23a190*/  LDL.LU.64 R16, [R1+0x3d50] ;  /* 0x003d500001107983 */ /* 0x000f280000300a00 */
[----:B------:R-:W4:Y:S04]  /*23a1a0*/  LDL.LU.64 R20, [R1+0x3d58] ;  /* 0x003d580001147983 */ /* 0x000f280000300a00 */
[----:B------:R-:W4:Y:S04]  /*23a1b0*/  LDL.LU.64 R18, [R1+0x3d60] ;  /* 0x003d600001127983 */ /* 0x000f280000300a00 */
[----:B------:R-:W4:Y:S04]  /*23a1c0*/  LDL.LU R22, [R1+0x418] ;  /* 0x0004180001167983 */ /* 0x000f280000300800 */
        /* <DEDUP_REMOVED lines=12> */
[----:B----4-:R-:W-:-:S11]  /*23a290*/  PRMT R5, R12, 0x7770, RZ ;  /* 0x000077700c057816 */ /* 0x010fd600000000ff */
[----:B---3--:R0:W-:Y:S04]  /*23a2a0*/  @P0 STG.E.U8 desc[UR4][R6.64], R5 ;  /* 0x0000000506000986 */ /* 0x0081e8000c101104 */
[----:B0-----:R-:W3:Y:S01]  /*23a2b0*/  LDL.LU.64 R6, [R1+0x78d0] ;  /* 0x0078d00001067983 */ /* 0x001ee20000300a00 */
[----:B------:R-:W-:Y:S02]  /*23a2c0*/  LOP3.LUT P0, RZ, R3, 0x20, RZ, 0xc0, !PT ;  /* 0x0000002003ff7812 */ /* 0x000fe4000780c0ff */
[----:B------:R-:W-:Y:S02]  /*23a2d0*/  PRMT R5, R12, 0x7771, RZ ;  /* 0x000077710c057816 */ /* 0x000fe400000000ff */
[C---:B------:R-:W-:Y:S02]  /*23a2e0*/  LOP3.LUT P2, RZ, R13.reuse, 0x1, RZ, 0xc0, !PT ;  /* 0x000000010dff7812 */ /* 0x040fe4000784c0ff */
[----:B------:R-:W-:-:S02]  /*23a2f0*/  LOP3.LUT P3, RZ, R13, 0x2, RZ, 0xc0, !PT ;  /* 0x000000020dff7812 */ /* 0x000fc4000786c0ff */
[C---:B------:R-:W-:Y:S02]  /*23a300*/  LOP3.LUT P4, RZ, R13.reuse, 0x4, RZ, 0xc0, !PT ;  /* 0x000000040dff7812 */ /* 0x040fe4000788c0ff */
[----:B------:R-:W-:Y:S02]  /*23a310*/  LOP3.LUT P5, RZ, R13, 0x8, RZ, 0xc0, !PT ;  /* 0x000000080dff7812 */ /* 0x000fe400078ac0ff */
[----:B------:R-:W-:Y:S01]  /*23a320*/  LOP3.LUT R0, R0, 0xfbffffff, RZ, 0xc0, !PT ;  /* 0xfbffffff00007812 */ /* 0x000fe200078ec0ff */
        /* <DEDUP_REMOVED lines=13> */
[----:B------:R-:W3:Y:S04]  /*23a400*/  LDL.LU.64 R16, [R1+0x3d80] ;  /* 0x003d800001107983 */ /* 0x000ee80000300a00 */
[----:B------:R0:W-:Y:S02]  /*23a410*/  @P2 STG.E.U8 desc[UR4][R20.64], R5 ;  /* 0x0000000514002986 */ /* 0x0001e4000c101104 */
[----:B0-----:R-:W-:-:S05]  /*23a420*/  PRMT R5, R23, 0x7773, RZ ;  /* 0x0000777317057816 */ /* 0x001fca00000000ff */
[----:B------:R0:W-:Y:S02]  /*23a430*/  @P3 STG.E.U8 desc[UR4][R18.64], R5 ;  /* 0x0000000512003986 */ /* 0x0001e4000c101104 */
[----:B0-----:R-:W-:-:S05]  /*23a440*/  PRMT R5, R22, 0x7770, RZ ;  /* 0x0000777016057816 */ /* 0x001fca00000000ff */
[----:B------:R0:W-:Y:S02]  /*23a450*/  @P4 STG.E.U8 desc[UR4][R24.64], R5 ;  /* 0x0000000518004986 */ /* 0x0001e4000c101104 */
[----:B0-----:R-:W-:-:S05]  /*23a460*/  PRMT R5, R22, 0x7771, RZ ;  /* 0x0000777116057816 */ /* 0x001fca00000000ff */
[----:B------:R0:W-:Y:S04]  /*23a470*/  @P5 STG.E.U8 desc[UR4][R26.64], R5 ;  /* 0x000000051a005986 */ /* 0x0001e8000c101104 */
[----:B0-----:R-:W4:Y:S04]  /*23a480*/  LDL.LU.64 R26, [R1+0x3d88] ;  /* 0x003d8800011a7983 */ /* 0x001f280000300a00 */
[----:B------:R-:W4:Y:S04]  /*23a490*/  LDL.LU.64 R18, [R1+0x3d90] ;  /* 0x003d900001127983 */ /* 0x000f280000300a00 */
[----:B------:R-:W4:Y:S04]  /*23a4a0*/  LDL.LU.64 R20, [R1+0x3d98] ;  /* 0x003d980001147983 */ /* 0x000f280000300a00 */
[----:B------:R-:W4:Y:S01]  /*23a4b0*/  LDL.LU R23, [R1+0x408] ;  /* 0x0004080001177983 */ /* 0x000f220000300800 */
[----:B------:R-:W-:-:S02]  /*23a4c0*/  LOP3.LUT P0, RZ, R13, 0x20000, RZ, 0xc0, !PT ;  /* 0x000200000dff7812 */ /* 0x000fc4000780c0ff */
[C---:B------:R-:W-:Y:S02]  /*23a4d0*/  LOP3.LUT P6, RZ, R13.reuse, 0x10, RZ, 0xc0, !PT ;  /* 0x000000100dff7812 */ /* 0x040fe400078cc0ff */
[C---:B------:R-:W-:Y:S02]  /*23a4e0*/  LOP3.LUT P3, RZ, R13.reuse, 0x20, RZ, 0xc0, !PT ;  /* 0x000000200dff7812 */ /* 0x040fe4000786c0ff */
[----:B------:R-:W-:Y:S02]  /*23a4f0*/  PRMT R5, R22, 0x7772, RZ ;  /* 0x0000777216057816 */ /* 0x000fe400000000ff */
[C---:B------:R-:W-:Y:S02]  /*23a500*/  LOP3.LUT P4, RZ, R13.reuse, 0x40, RZ, 0xc0, !PT ;  /* 0x000000400dff7812 */ /* 0x040fe4000788c0ff */
[----:B------:R-:W-:Y:S02]  /*23a510*/  LOP3.LUT P5, RZ, R13, 0x80, RZ, 0xc0, !PT ;  /* 0x000000800dff7812 */ /* 0x000fe400078ac0ff */
[----:B------:R-:W-:Y:S01]  /*23a520*/  LOP3.LUT R3, R3, 0xfffffffe, RZ, 0xc0, !PT ;  /* 0xfffffffe03037812 */ /* 0x000fe200078ec0ff */
[----:B------:R-:W4:Y:S01]  /*23a530*/  LDL.LU.64 R24, [R1+0x3da0] ;  /* 0x003da00001187983 */ /* 0x000f220000300a00 */
        /* <DEDUP_REMOVED lines=17> */
[C---:B------:R-:W-:Y:S02]  /*23a650*/  LOP3.LUT P0, RZ, R13.reuse, 0x800, RZ, 0xc0, !PT ;  /* 0x000008000dff7812 */ /* 0x040fe4000780c0ff */
[----:B0-----:R-:W-:Y:S02]  /*23a660*/  PRMT R5, R22, 0x7773, RZ ;  /* 0x0000777316057816 */ /* 0x001fe400000000ff */
[----:B------:R-:W-:Y:S01]  /*23a670*/  LOP3.LUT P6, RZ, R13, 0x100, RZ, 0xc0, !PT ;  /* 0x000001000dff7812 */ /* 0x000fe200078cc0ff */
[----:B------:R-:W2:Y:S04]  /*23a680*/  LDL.LU.64 R28, [R1+0x3da8] ;  /* 0x003da800011c7983 */ /* 0x000ea80000300a00 */
[----:B------:R-:W2:Y:S04]  /*23a690*/  LDL.LU R2, [R1+0x43c] ;  /* 0x00043c0001027983 */ /* 0x000ea80000300800 */
[----:B------:R-:W-:-:S02]  /*23a6a0*/  @P0 LOP3.LUT R3, R3, 0x1, RZ, 0xfc, !PT ;  /* 0x0000000103030812 */ /* 0x000fc400078efcff */
[----:B------:R-:W-:Y:S02]  /*23a6b0*/  LOP3.LUT P0, RZ, R13, 0x400, RZ, 0xc0, !PT ;  /* 0x000004000dff7812 */ /* 0x000fe4000780c0ff */
[----:B------:R-:W-:Y:S02]  /*23a6c0*/  LOP3.LUT R3, R3, 0xfffffffd, RZ, 0xc0, !PT ;  /* 0xfffffffd03037812 */ /* 0x000fe400078ec0ff */
[C---:B------:R-:W-:Y:S02]  /*23a6d0*/  LOP3.LUT P1, RZ, R13.reuse, 0x40000, RZ, 0xc0, !PT ;  /* 0x000400000dff7812 */ /* 0x040fe4000782c0ff */
[----:B------:R-:W-:-:S07]  /*23a6e0*/  LOP3.LUT P2, RZ, R13, 0x80000, RZ, 0xc0, !PT ;  /* 0x000800000dff7812 */ /* 0x000fce000784c0ff */
[----:B------:R-:W-:Y:S02]  /*23a6f0*/  @P0 LOP3.LUT R3, R3, 0x2, RZ, 0xfc, !PT ;  /* 0x0000000203030812 */ /* 0x000fe400078efcff */
[C---:B------:R-:W-:Y:S01]  /*23a700*/  LOP3.LUT P0, RZ, R13.reuse, 0x200, RZ, 0xc0, !PT ;  /* 0x000002000dff7812 */ /* 0x040fe2000780c0ff */
[----:B---3--:R4:W-:Y:S01]  /*23a710*/  @P3 STG.E.U8 desc[UR4][R16.64], R5 ;  /* 0x0000000510003986 */ /* 0x0089e2000c101104 */
[----:B------:R-:W-:Y:S02]  /*23a720*/  LOP3.LUT P3, RZ, R13, 0x100000, RZ, 0xc0, !PT ;  /* 0x001000000dff7812 */ /* 0x000fe4000786c0ff */
[----:B----4-:R-:W-:-:S05]  /*23a730*/  PRMT R5, R23, 0x7770, RZ ;  /* 0x0000777017057816 */ /* 0x010fca00000000ff */
[----:B------:R0:W-:Y:S02]  /*23a740*/  @P4 STG.E.U8 desc[UR4][R26.64], R5 ;  /* 0x000000051a004986 */ /* 0x0001e4000c101104 */
[----:B0-----:R-:W-:Y:S02]  /*23a750*/  PRMT R5, R23, 0x7771, RZ ;  /* 0x0000777117057816 */ /* 0x001fe400000000ff */
[----:B------:R-:W3:Y:S04]  /*23a760*/  LDL.LU.64 R26, [R1+0x3db0] ;  /* 0x003db000011a7983 */ /* 0x000ee80000300a00 */
[----:B------:R0:W-:Y:S01]  /*23a770*/  @P5 STG.E.U8 desc[UR4][R18.64], R5 ;  /* 0x0000000512005986 */ /* 0x0001e2000c101104 */
[C---:B------:R-:W-:Y:S02]  /*23a780*/  LOP3.LUT P4, RZ, R13.reuse, 0x200000, RZ, 0xc0, !PT ;  /* 0x002000000dff7812 */ /* 0x040fe4000788c0ff */
[----:B------:R-:W-:-:S02]  /*23a790*/  LOP3.LUT P5, RZ, R13, 0x400000, RZ, 0xc0, !PT ;  /* 0x004000000dff7812 */ /* 0x000fc400078ac0ff */
[----:B0-----:R-:W-:Y:S01]  /*23a7a0*/  PRMT R5, R23, 0x7772, RZ ;  /* 0x0000777217057816 */ /* 0x001fe200000000ff */
[----:B------:R-:W4:Y:S04]  /*23a7b0*/  LDL.LU R18, [R1+0x42c] ;  /* 0x00042c0001127983 */ /* 0x000f280000300800 */
[----:B------:R0:W-:Y:S04]  /*23a7c0*/  STL [R1+0x78c0], R13 ;  /* 0x0078c00d01007387 */ /* 0x0001e80000100800 */
[----:B------:R1:W-:Y:S01]  /*23a7d0*/  @P6 STG.E.U8 desc[UR4][R20.64], R5 ;  /* 0x0000000514006986 */ /* 0x0003e2000c101104 */
[----:B------:R-:W-:-:S03]  /*23a7e0*/  LOP3.LUT P6, RZ, R13, 0x800000, RZ, 0xc0, !PT ;  /* 0x008000000dff7812 */ /* 0x000fc600078cc0ff */
[----:B0-----:R-:W2:Y:S01]  /*23a7f0*/  LDL.LU.64 R12, [R1+0x3dc0] ;  /* 0x003dc000010c7983 */ /* 0x001ea20000300a00 */
[----:B-1----:R-:W-:-:S05]  /*23a800*/  PRMT R5, R23, 0x7773, RZ ;  /* 0x0000777317057816 */ /* 0x002fca00000000ff */
[----:B------:R-:W-:Y:S01]  /*23a810*/  @P0 STG.E.U8 desc[UR4][R24.64], R5 ;  /* 0x0000000518000986 */ /* 0x000fe2000c101104 */
[----:B------:R-:W-:-:S03]  /*23a820*/  LOP3.LUT P0, RZ, R3, 0x2, RZ, 0xc0, !PT ;  /* 0x0000000203ff7812 */ /* 0x000fc6000780c0ff */
[----:B--2---:R0:W-:Y:S04]  /*23a830*/  STL.64 [R1+0x78c8], R12 ;  /* 0x0078c80c01007387 */ /* 0x0041e80000100a00 */
[----:B0-----:R-:W2:Y:S01]  /*23a840*/  LDL.LU.64 R12, [R1+0x3db8] ;  /* 0x003db800010c7983 */ /* 0x001ea20000300a00 */
[----:B------:R-:W-:-:S03]  /*23a850*/  PRMT R5, R2, 0x7770, RZ ;  /* 0x0000777002057816 */ /* 0x000fc600000000ff */
[----:B------:R-:W4:Y:S04]  /*23a860*/  LDL.LU.64 R6, [R1+0x3dd0] ;  /* 0x003dd00001067983 */ /* 0x000f280000300a00 */
[----:B------:R-:W4:Y:S04]  /*23a870*/  LDL.LU.64 R10, [R1+0x3dd8] ;  /* 0x003dd800010a7983 */ /* 0x000f280000300a00 */
[----:B------:R-:W4:Y:S04]  /*23a880*/  LDL.LU.64 R8, [R1+0x3de0] ;  /* 0x003de00001087983 */ /* 0x000f280000300a00 */
[----:B------:R0:W-:Y:S01]  /*23a890*/  @P0 STG.E.U8 desc[UR4][R28.64], R5 ;  /* 0x000000051c000986 */ /* 0x0001e2000c101104 */
[----:B------:R-:W-:-:S02]  /*23a8a0*/  LOP3.LUT P0, RZ, R3, 0x1, RZ, 0xc0, !PT ;  /* 0x0000000103ff7812 */ /* 0x000fc4000780c0ff */
[----:B------:R-:W-:Y:S01]  /*23a8b0*/  PRMT R3, R2, 0x7771, RZ ;  /* 0x0000777102037816 */ /* 0x000fe200000000ff */
[----:B------:R-:W4:Y:S04]  /*23a8c0*/  LDL.LU R19, [R1+0x41c] ;  /* 0x00041c0001137983 */ /* 0x000f280000300800 */
[----:B------:R-:W4:Y:S04]  /*23a8d0*/  LDL.LU.64 R14, [R1+0x3de8] ;  /* 0x003de800010e7983 */ /* 0x000f280000300a00 */
[----:B------:R-:W4:Y:S04]  /*23a8e0*/  LDL.LU.64 R16, [R1+0x3df0] ;  /* 0x003df00001107983 */ /* 0x000f280000300a00 */
[----:B------:R-:W4:Y:S04]  /*23a8f0*/  LDL.LU.64 R20, [R1+0x3df8] ;  /* 0x003df80001147983 */ /* 0x000f280000300a00 */
[----:B------:R-:W4:Y:S04]  /*23a900*/  LDL.LU.64 R22, [R1+0x3e00] ;  /* 0x003e000001167983 */ /* 0x000f280000300a00 */
[----:B------:R-:W4:Y:S04]  /*23a910*/  LDL.LU.64 R24, [R1+0x3e08] ;  /* 0x003e080001187983 */ /* 0x000f280000300a00 */
[----:B0-----:R-:W4:Y:S04]  /*23a920*/  LDL.LU R28, [R1+0x40c] ;  /* 0x00040c00011c7983 */ /* 0x001f280000300800 */
[----:B---3--:R0:W-:Y:S01]  /*23a930*/  @P0 STG.E.U8 desc[UR4][R26.64], R3 ;  /* 0x000000031a000986 */ /* 0x0081e2000c101104 */
[----:B------:R-:W-:-:S03]  /*23a940*/  LOP3.LUT P0, RZ, R0, 0x80000000, RZ, 0xc0, !PT ;  /* 0x8000000000ff7812 */ /* 0x000fc6000780c0ff */
[----:B------:R1:W-:Y:S01]  /*23a950*/  STL [R1+0x7858], R4 ;  /* 0x0078580401007387 */ /* 0x0003e20000100800 */
[----:B0-----:R-:W-:-:S03]  /*23a960*/  PRMT R3, R2, 0x7772, RZ ;  /* 0x0000777202037816 */ /* 0x001fc600000000ff */
[----:B-1----:R-:W3:Y:S04]  /*23a970*/  LDL.LU.64 R4, [R1+0x3dc8] ;  /* 0x003dc80001047983 */ /* 0x002ee80000300a00 */
[----:B------:R-:W3:Y:S04]  /*23a980*/  LDL.LU.64 R26, [R1+0x3e10] ;  /* 0x003e1000011a7983 */ /* 0x000ee80000300a00 */
[----:B--2---:R0:W-:Y:S04]  /*23a990*/  @P0 STG.E.U8 desc[UR4][R12.64], R3 ;  /* 0x000000030c000986 */ /* 0x0041e8000c101104 */
[----:B0-----:R-:W2:Y:S01]  /*23a9a0*/  LDL.LU.64 R12, [R1+0x78c8] ;  /* 0x0078c800010c7983 */ /* 0x001ea20000300a00 */
[----:B------:R-:W-:-:S02]  /*23a9b0*/  LOP3.LUT P0, RZ, R0, 0x40000000, RZ, 0xc0, !PT ;  /* 0x4000000000ff7812 */ /* 0x000fc4000780c0ff */
[----:B------:R-:W-:Y:S01]  /*23a9c0*/  PRMT R3, R2, 0x7773, RZ ;  /* 0x0000777302037816 */ /* 0x000fe200000000ff */
[----:B------:R-:W3:Y:S10]  /*23a9d0*/  LDL.LU R29, [R1+0x8] ;  /* 0x00000800011d7983 */ /* 0x000ef40000300800 */
[----:B--2---:R4:W-:Y:S01]  /*23a9e0*/  @P0 STG.E.U8 desc[UR4][R12.64], R3 ;  /* 0x000000030c000986 */ /* 0x0049e2000c101104 */
[----:B------:R-:W-:-:S02]  /*23a9f0*/  LOP3.LUT P0, RZ, R0, 0x20000000, RZ, 0xc0, !PT ;  /* 0x2000000000ff7812 */ /* 0x000fc4000780c0ff */
[----:B----4-:R-:W-:Y:S01]  /*23aa00*/  PRMT R3, R18, 0x7770, RZ ;  /* 0x0000777012037816 */ /* 0x010fe200000000ff */
[----:B------:R-:W2:Y:S10]  /*23aa10*/  LDL.LU R13, [R1+0x78c0] ;  /* 0x0078c000010d7983 */ /* 0x000eb40000300800 */
[----:B---3--:R0:W-:Y:S01]  /*23aa20*/  @P0 STG.E.U8 desc[UR4][R4.64], R3 ;  /* 0x0000000304000986 */ /* 0x0081e2000c101104 */
        /* <DEDUP_REMOVED lines=19> */
[C---:B0-----:R-:W-:Y:S02]  /*23ab60*/  PRMT R3, R28.reuse, 0x7771, RZ ;  /* 0x000077711c037816 */ /* 0x041fe400000000ff */
[----:B------:R-:W3:Y:S04]  /*23ab70*/  LDL.LU.64 R24, [R1+0x3e18] ;  /* 0x003e180001187983 */ /* 0x000ee80000300a00 */
[----:B------:R0:W-:Y:S04]  /*23ab80*/  @P6 STG.E.U8 desc[UR4][R26.64], R3 ;  /* 0x000000031a006986 */ /* 0x0001e8000c101104 */
[----:B0-----:R-:W4:Y:S01]  /*23ab90*/  LDL.LU.64 R26, [R1+0x3e20] ;  /* 0x003e2000011a7983 */ /* 0x001f220000300a00 */
[----:B------:R-:W-:-:S03]  /*23aba0*/  PRMT R3, R28, 0x7772, RZ ;  /* 0x000077721c037816 */ /* 0x000fc600000000ff */
[----:B------:R-:W4:Y:S04]  /*23abb0*/  LDL.LU.64 R16, [R1+0x3e28] ;  /* 0x003e280001107983 */ /* 0x000f280000300a00 */
[----:B------:R-:W4:Y:S04]  /*23abc0*/  LDL.LU.64 R20, [R1+0x3e30] ;  /* 0x003e300001147983 */ /* 0x000f280000300a00 */
[----:B------:R-:W4:Y:S04]  /*23abd0*/  LDL.LU.64 R18, [R1+0x3e38] ;  /* 0x003e380001127983 */ /* 0x000f280000300a00 */
[----:B------:R-:W4:Y:S01]  /*23abe0*/  LDL.LU R23, [R1+0x3f0] ;  /* 0x0003f00001177983 */ /* 0x000f220000300800 */
[----:B--2---:R-:W-:-:S02]  /*23abf0*/  LOP3.LUT P3, RZ, R13, 0x1000000, RZ, 0xc0, !PT ;  /* 0x010000000dff7812 */ /* 0x004fc4000786c0ff */
[----:B------:R-:W-:-:S11]  /*23ac00*/  LOP3.LUT P4, RZ, R13, 0x2000000, RZ, 0xc0, !PT ;  /* 0x020000000dff7812 */ /* 0x000fd6000788c0ff */
[----:B---3--:R0:W-:Y:S02]  /*23ac10*/  @P3 STG.E.U8 desc[UR4][R24.64], R3 ;  /* 0x0000000318003986 */ /* 0x0081e4000c101104 */
[----:B0-----:R-:W-:Y:S02]  /*23ac20*/  PRMT R3, R28, 0x7773, RZ ;  /* 0x000077731c037816 */ /* 0x001fe400000000ff */
[----:B------:R-:W2:Y:S04]  /*23ac30*/  LDL.LU.64 R24, [R1+0x3e40] ;  /* 0x003e400001187983 */ /* 0x000ea80000300a00 */
        /* <DEDUP_REMOVED lines=50> */
[----:B------:R-:W2:Y:S04]  /*23af60*/  LDL.LU.64 R18, [R1+0x3e90] ;  /* 0x003e900001127983 */ /* 0x000ea80000300a00 */
[----:B------:R-:W2:Y:S06]  /*23af70*/  LDL.LU.64 R22, [R1+0x3e98] ;  /* 0x003e980001167983 */ /* 0x000eac0000300a00 */
        /* <DEDUP_REMOVED lines=44> */
[----:B----4-:R0:W-:Y:S04]  /*23b240*/  @P6 STG.E.U8 desc[UR4][R26.64], R3 ;  /* 0x000000031a006986 */ /* 0x0101e8000c101104 */
[----:B0-----:R-:W2:Y:S01]  /*23b250*/  LDL.LU.64 R26, [R1+0x3eb0] ;  /* 0x003eb000011a7983 */ /* 0x001ea20000300a00 */
[----:B------:R-:W-:-:S03]  /*23b260*/  LOP3.LUT P3, RZ, R29, 0x800, RZ, 0xc0, !PT ;  /* 0x000008001dff7812 */ /* 0x000fc6000786c0ff */
[----:B------:R-:W3:Y:S01]  /*23b270*/  LDL.LU.64 R16, [R1+0x3eb8] ;  /* 0x003eb80001107983 */ /* 0x000ee20000300a00 */
[----:B------:R-:W-:-:S03]  /*23b280*/  PRMT R3, R13, 0x7771, RZ ;  /* 0x000077710d037816 */ /* 0x000fc600000000ff */
[----:B------:R-:W4:Y:S04]  /*23b290*/  LDL.LU.64 R24, [R1+0x3ec0] ;  /* 0x003ec00001187983 */ /* 0x000f280000300a00 */
[----:B------:R-:W4:Y:S04]  /*23b2a0*/  LDL.LU.64 R20, [R1+0x3ec8] ;  /* 0x003ec80001147983 */ /* 0x000f280000300a00 */
[----:B------:R-:W4:Y:S04]  /*23b2b0*/  LDL.LU.64 R18, [R1+0x3ed0] ;  /* 0x003ed00001127983 */ /* 0x000f280000300a00 */
[----:B------:R-:W4:Y:S04]  /*23b2c0*/  LDL.LU.64 R22, [R1+0x3ed8] ;  /* 0x003ed80001167983 */ /* 0x000f280000300a00 */
[----:B------:R-:W4:Y:S04]  /*23b2d0*/  LDL.LU R28, [R1+0x3e4] ;  /* 0x0003e400011c7983 */ /* 0x000f280000300800 */
[----:B--2---:R0:W-:Y:S04]  /*23b2e0*/  @P3 STG.E.U8 desc[UR4][R26.64], R3 ;  /* 0x000000031a003986 */ /* 0x0041e8000c101104 */
[----:B0-----:R-:W2:Y:S04]  /*23b2f0*/  LDL.LU.64 R26, [R1+0x3ee0] ;  /* 0x003ee000011a7983 */ /* 0x001ea80000300a00 */
[----:B------:R-:W2:Y:S04]  /*23b300*/  LDL.LU R2, [R1+0x3d4] ;  /* 0x0003d40001027983 */ /* 0x000ea80000300800 */
[----:B------:R-:W3:Y:S01]  /*23b310*/  LDL.LU.64 R4, [R1+0x3ef0] ;  /* 0x003ef00001047983 */ /* 0x000ee20000300a00 */
        /* <DEDUP_REMOVED lines=34> */
[----:B----4-:R0:W-:Y:S02]  /*23b540*/  @P5 STG.E.U8 desc[UR4][R24.64], R3 ;  /* 0x0000000318005986 */ /* 0x0101e4000c101104 */
[C---:B0-----:R-:W-:Y:S02]  /*23b550*/  PRMT R3, R28.reuse, 0x7770, RZ ;  /* 0x000077701c037816 */ /* 0x041fe400000000ff */
[----:B------:R-:W4:Y:S04]  /*23b560*/  LDL.LU R25, [R1+0x3c4] ;  /* 0x0003c40001197983 */ /* 0x000f280000300800 */
[----:B------:R-:W4:Y:S04]  /*23b570*/  LDL.LU.64 R10, [R1+0x3f00] ;  /* 0x003f0000010a7983 */ /* 0x000f280000300a00 */
[----:B------:R-:W4:Y:S04]  /*23b580*/  LDL.LU.64 R12, [R1+0x3f08] ;  /* 0x003f0800010c7983 */ /* 0x000f280000300a00 */
[----:B------:R-:W4:Y:S04]  /*23b590*/  LDL.LU.64 R8, [R1+0x3f10] ;  /* 0x003f100001087983 */ /* 0x000f280000300a00 */
[----:B------:R0:W-:Y:S04]  /*23b5a0*/  @P6 STG.E.U8 desc[UR4][R20.64], R3 ;  /* 0x0000000314006986 */ /* 0x0001e8000c101104 */
[----:B------:R-:W4:Y:S04]  /*23b5b0*/  LDL.LU.64 R14, [R1+0x3f18] ;  /* 0x003f1800010e7983 */ /* 0x000f280000300a00 */
[----:B------:R-:W4:Y:S04]  /*23b5c0*/  LDL.LU.64 R16, [R1+0x3f20] ;  /* 0x003f200001107983 */ /* 0x000f280000300a00 */
[----:B------:R-:W4:Y:S01]  /*23b5d0*/  LDL.LU R24, [R1+0x3f8] ;  /* 0x0003f80001187983 */ /* 0x000f220000300800 */
[----:B0-----:R-:W-:-:S03]  /*23b5e0*/  PRMT R3, R28, 0x7771, RZ ;  /* 0x000077711c037816 */ /* 0x001fc600000000ff */
[----:B------:R-:W4:Y:S04]  /*23b5f0*/  LDL.LU.64 R20, [R1+0x3f28] ;  /* 0x003f280001147983 */ /* 0x000f280000300a00 */
[----:B------:R0:W-:Y:S01]  /*23b600*/  @P0 STG.E.U8 desc[UR4][R18.64], R3 ;  /* 0x0000000312000986 */ /* 0x0001e2000c101104 */
[----:B------:R-:W-:Y:S02]  /*23b610*/  LOP3.LUT P0, RZ, R0, 0x20000, RZ, 0xc0, !PT ;  /* 0x0002000000ff7812 */ /* 0x000fe4000780c0ff */
        /* <DEDUP_REMOVED lines=14> */
[----:B------:R-:W-:Y:S02]  /*23b700*/  PRMT R3, R2, 0x7771, RZ ;  /* 0x0000777102037816 */ /* 0x000fe400000000ff */
        /* <DEDUP_REMOVED lines=28> */
[----:B------:R0:W-:Y:S01]  /*23b8d0*/  @P5 STG.E.U8 desc[UR4][R22.64], R3 ;  /* 0x0000000316005986 */ /* 0x0001e2000c101104 */
[C---:B------:R-:W-:Y:S02]  /*23b8e0*/  LOP3.LUT P3, RZ, R29.reuse, 0x40000000, RZ, 0xc0, !PT ;  /* 0x400000001dff7812 */ /* 0x040fe4000786c0ff */
[----:B------:R-:W-:Y:S02]  /*23b8f0*/  LOP3.LUT P4, RZ, R29, 0x80000000, RZ, 0xc0, !PT ;  /* 0x800000001dff7812 */ /* 0x000fe4000788c0ff */
[----:B0-----:R-:W-:Y:S02]  /*23b900*/  PRMT R3, R24, 0x7773, RZ ;  /* 0x0000777318037816 */ /* 0x001fe400000000ff */
[----:B------:R-:W3:Y:S04]  /*23b910*/  LDL.LU.64 R24, [R1+0x3f48] ;  /* 0x003f480001187983 */ /* 0x000ee80000300a00 */
[----:B--2---:R0:W-:Y:S04]  /*23b920*/  @P6 STG.E.U8 desc[UR4][R26.64], R3 ;  /* 0x000000031a006986 */ /* 0x0041e8000c101104 */
[----:B0-----:R-:W2:Y:S04]  /*23b930*/  LDL.LU.64 R26, [R1+0x3f50] ;  /* 0x003f5000011a7983 */ /* 0x001ea80000300a00 */
[----:B------:R-:W4:Y:S04]  /*23b940*/  LDL.LU.64 R16, [R1+0x3f58] ;  /* 0x003f580001107983 */ /* 0x000f280000300a00 */
[----:B------:R-:W3:Y:S04]  /*23b950*/  LDL.LU R29, [R1+0x3e8] ;  /* 0x0003e800011d7983 */ /* 0x000ee80000300800 */
[----:B------:R-:W4:Y:S04]  /*23b960*/  LDL.LU.64 R20, [R1+0x3f60] ;  /* 0x003f600001147983 */ /* 0x000f280000300a00 */
[----:B------:R-:W4:Y:S04]  /*23b970*/  LDL.LU.64 R18, [R1+0x3f68] ;  /* 0x003f680001127983 */ /* 0x000f280000300a00 */
[----:B------:R-:W4:Y:S04]  /*23b980*/  LDL.LU R2, [R1+0x3d8] ;  /* 0x0003d80001027983 */ /* 0x000f280000300800 */
[----:B------:R-:W4:Y:S01]  /*23b990*/  LDL.LU.64 R22, [R1+0x3f70] ;  /* 0x003f700001167983 */ /* 0x000f220000300a00 */
[----:B---3--:R-:W-:-:S05]  /*23b9a0*/  PRMT R3, R29, 0x7770, RZ ;  /* 0x000077701d037816 */ /* 0x008fca00000000ff */
[----:B------:R0:W-:Y:S02]  /*23b9b0*/  @P3 STG.E.U8 desc[UR4][R24.64], R3 ;  /* 0x0000000318003986 */ /* 0x0001e4000c101104 */
[----:B0-----:R-:W-:-:S05]  /*23b9c0*/  PRMT R3, R29, 0x7771, RZ ;  /* 0x000077711d037816 */ /* 0x001fca00000000ff */
[----:B--2---:R0:W-:Y:S04]  /*23b9d0*/  @P4 STG.E.U8 desc[UR4][R26.64], R3 ;  /* 0x000000031a004986 */ /* 0x0041e8000c101104 */
[----:B0-----:R-:W2:Y:S04]  /*23b9e0*/  LDL.LU.64 R26, [R1+0x3f78] ;  /* 0x003f7800011a7983 */ /* 0x001ea80000300a00 */
        /* <DEDUP_REMOVED lines=26> */
[----:B------:R-:W3:Y:S04]  /*23bb90*/  LDL.LU R24, [R1+0x3c8] ;  /* 0x0003c80001187983 */ /* 0x000ee80000300800 */
        /* <DEDUP_REMOVED lines=9> */
[----:B0-----:R-:W-:Y:S02]  /*23bc30*/  PRMT R3, R29, 0x7773, RZ ;  /* 0x000077731d037816 */ /* 0x001fe400000000ff */
[----:B------:R-:W4:Y:S04]  /*23bc40*/  LDL.LU R29, [R1+0x3fc] ;  /* 0x0003fc00011d7983 */ /* 0x000f280000300800 */
[----:B------:R0:W-:Y:S04]  /*23bc50*/  @P6 STG.E.U8 desc[UR4][R20.64], R3 ;  /* 0x0000000314006986 */ /* 0x0001e8000c101104 */
[----:B------:R-:W4:Y:S04]  /*23bc60*/  LDL.LU.64 R8, [R1+0x3fa8] ;  /* 0x003fa80001087983 */ /* 0x000f280000300a00 */
[----:B------:R-:W4:Y:S04]  /*23bc70*/  LDL.LU.64 R14, [R1+0x3fb0] ;  /* 0x003fb000010e7983 */ /* 0x000f280000300a00 */
[----:B------:R-:W4:Y:S01]  /*23bc80*/  LDL.LU.64 R16, [R1+0x3fb8] ;  /* 0x003fb80001107983 */ /* 0x000f220000300a00 */
[----:B0-----:R-:W-:-:S03]  /*23bc90*/  PRMT R3, R2, 0x7770, RZ ;  /* 0x0000777002037816 */ /* 0x001fc600000000ff */
[----:B------:R-:W4:Y:S04]  /*23bca0*/  LDL.LU.64 R20, [R1+0x3fc0] ;  /* 0x003fc00001147983 */ /* 0x000f280000300a00 */
[----:B------:R-:W4:Y:S04]  /*23bcb0*/  LDL.LU R25, [R1+0x3ec] ;  /* 0x0003ec0001197983 */ /* 0x000f280000300800 */
        /* <DEDUP_REMOVED lines=50> */
[----:B------:R-:W4:Y:S04]  /*23bfe0*/  LDL.LU.64 R16, [R1+0x3ff0] ;  /* 0x003ff00001107983 */ /* 0x000f280000300a00 */
[----:B------:R-:W4:Y:S04]  /*23bff0*/  LDL.LU.64 R20, [R1+0x3ff8] ;  /* 0x003ff80001147983 */ /* 0x000f280000300a00 */
[----:B------:R-:W2:Y:S01]  /*23c000*/  LDL.LU R29, [R1+0x3dc] ;  /* 0x0003dc00011d7983 */ /* 0x000ea20000300800 */
[----:B------:R-:W-:-:S02]  /*23c010*/  LOP3.LUT P3, RZ, R28, 0x20000, RZ, 0xc0, !PT ;  /* 0x000200001cff7812 */ /* 0x000fc4000786c0ff */
[C---:B------:R-:W-:Y:S02]  /*23c020*/  LOP3.LUT P4, RZ, R28.reuse, 0x40000, RZ, 0xc0, !PT ;  /* 0x000400001cff7812 */ /* 0x040fe4000788c0ff */
[----:B------:R-:W-:Y:S01]  /*23c030*/  PRMT R3, R25, 0x7773, RZ ;  /* 0x0000777319037816 */ /* 0x000fe200000000ff */
[----:B------:R-:W4:Y:S04]  /*23c040*/  LDL.LU.64 R18, [R1+0x4000] ;  /* 0x0040000001127983 */ /* 0x000f280000300a00 */
[----:B------:R-:W4:Y:S01]  /*23c050*/  LDL.LU R24, [R1+0x10] ;  /* 0x0000100001187983 */ /* 0x000f220000300800 */
        /* <DEDUP_REMOVED lines=8> */
[----:B---3--:R0:W-:Y:S04]  /*23c0e0*/  @P3 STG.E.U8 desc[UR4][R22.64], R3 ;  /* 0x0000000316003986 */ /* 0x0081e8000c101104 */
[----:B0-----:R-:W3:Y:S01]  /*23c0f0*/  LDL.LU.64 R22, [R1+0x4008] ;  /* 0x0040080001167983 */ /* 0x001ee20000300a00 */
[----:B--2---:R-:W-:-:S05]  /*23c100*/  PRMT R3, R29, 0x7770, RZ ;  /* 0x000077701d037816 */ /* 0x004fca00000000ff */
[----:B------:R0:W-:Y:S04]  /*23c110*/  @P4 STG.E.U8 desc[UR4][R26.64], R3 ;  /* 0x000000031a004986 */ /* 0x0001e8000c101104 */
[----:B0-----:R-:W2:Y:S04]  /*23c120*/  LDL.LU.64 R26, [R1+0x4010] ;  /* 0x00401000011a7983 */ /* 0x001ea80000300a00 */
[----:B------:R-:W4:Y:S01]  /*23c130*/  LDL.LU.64 R4, [R1+0x4020] ;  /* 0x0040200001047983 */ /* 0x000f220000300a00 */
[----:B------:R-:W-:Y:S02]  /*23c140*/  @P0 LOP3.LUT R2, R2, 0x10000000, RZ, 0xfc, !PT ;  /* 0x1000000002020812 */ /* 0x000fe400078efcff */
        /* <DEDUP_REMOVED lines=16> */
[----:B------:R-:W-:-:S02]  /*23c250*/  LOP3.LUT P1, RZ, R28, 0x40000000, RZ, 0xc0, !PT ;  /* 0x400000001cff7812 */ /* 0x000fc4000782c0ff */
[----:B------:R-:W-:-:S03]  /*23c260*/  LOP3.LUT P2, RZ, R28, 0x80000000, RZ, 0xc0, !PT ;  /* 0x800000001cff7812 */ /* 0x000fc6000784c0ff */
[----:B------:R-:W-:Y:S02]  /*23c270*/  @P0 LOP3.LUT R0, R0, 0x2, RZ, 0xfc, !PT ;  /* 0x0000000200000812 */ /* 0x000fe400078efcff */
[----:B------:R-:W-:Y:S01]  /*23c280*/  LOP3.LUT P0, RZ, R28, 0x200000, RZ, 0xc0, !PT ;  /* 0x002000001cff7812 */ /* 0x000fe2000780c0ff */
[----:B----4-:R0:W-:Y:S04]  /*23c290*/  STL.64 [R1+0x7890], R4 ;  /* 0x0078900401007387 */ /* 0x0101e80000100a00 */
[----:B0-----:R-:W4:Y:S04]  /*23c2a0*/  LDL.LU.64 R4, [R1+0x4018] ;  /* 0x0040180001047983 */ /* 0x001f280000300a00 */
[----:B------:R-:W4:Y:S04]  /*23c2b0*/  LDL.LU R25, [R1+0x3b0] ;  /* 0x0003b00001197983 */ /* 0x000f280000300800 */
[----:B------:R-:W4:Y:S04]  /*23c2c0*/  LDL.LU.64 R6, [R1+0x4028] ;  /* 0x0040280001067983 */ /* 0x000f280000300a00 */
[----:B------:R-:W4:Y:S04]  /*23c2d0*/  LDL.LU.64 R10, [R1+0x4030] ;  /* 0x00403000010a7983 */ /* 0x000f280000300a00 */
[----:B------:R-:W4:Y:S04]  /*23c2e0*/  LDL.LU.64 R12, [R1+0x4038] ;  /* 0x00403800010c7983 */ /* 0x000f280000300a00 */
[----:B------:R-:W3:Y:S01]  /*23c2f0*/  LDL.LU R28, [R1+0x3a0] ;  /* 0x0003a000011c7983 */ /* 0x000ee20000300800 */
[----:B------:R-:W-:-:S05]  /*23c300*/  PRMT R3, R29, 0x7771, RZ ;  /* 0x000077711d037816 */ /* 0x000fca00000000ff */
[----:B------:R0:W-:Y:S02]  /*23c310*/  @P5 STG.E.U8 desc[UR4][R16.64], R3 ;  /* 0x0000000310005986 */ /* 0x0001e4000c101104 */
[C---:B0-----:R-:W-:Y:S02]  /*23c320*/  PRMT R3, R29.reuse, 0x7772, RZ ;  /* 0x000077721d037816 */ /* 0x041fe400000000ff */
[----:B---3--:R0:W-:Y:S04]  /*23c330*/  STL [R1+0x7888], R28 ;  /* 0x0078881c01007387 */ /* 0x0081e80000100800 */
[----:B0-----:R-:W3:Y:S04]  /*23c340*/  LDL.LU R28, [R1+0x3cc] ;  /* 0x0003cc00011c7983 */ /* 0x001ee80000300800 */
        /* <DEDUP_REMOVED lines=8> */
[----:B------:R-:W-:-:S03]  /*23c3d0*/  LOP3.LUT P0, RZ, R0, 0x2, RZ, 0xc0, !PT ;  /* 0x0000000200ff7812 */ /* 0x000fc6000780c0ff */
[----:B0-----:R-:W4:Y:S01]  /*23c3e0*/  LDL.LU.64 R18, [R1+0x4060] ;  /* 0x0040600001127983 */ /* 0x001f220000300a00 */
[----:B---3--:R-:W-:-:S09]  /*23c3f0*/  PRMT R3, R28, 0x7770, RZ ;  /* 0x000077701c037816 */ /* 0x008fd200000000ff */
[----:B------:R0:W-:Y:S01]  /*23c400*/  @P0 STG.E.U8 desc[UR4][R22.64], R3 ;  /* 0x0000000316000986 */ /* 0x0001e2000c101104 */
[----:B------:R-:W-:Y:S02]  /*23c410*/  LOP3.LUT P0, RZ, R0, 0x1, RZ, 0xc0, !PT ;  /* 0x0000000100ff7812 */ /* 0x000fe4000780c0ff */
[----:B------:R-:W-:Y:S01]  /*23c420*/  PRMT R0, R28, 0x7771, RZ ;  /* 0x000077711c007816 */ /* 0x000fe200000000ff */
[----:B0-----:R-:W3:Y:S10]  /*23c430*/  LDL.LU.64 R22, [R1+0x4068] ;  /* 0x0040680001167983 */ /* 0x001ef40000300a00 */
[----:B--2---:R0:W-:Y:S01]  /*23c440*/  @P0 STG.E.U8 desc[UR4][R26.64], R0 ;  /* 0x000000001a000986 */ /* 0x0041e2000c101104 */
[----:B------:R-:W-:-:S02]  /*23c450*/  LOP3.LUT P0, RZ, R2, 0x80000000, RZ, 0xc0, !PT ;  /* 0x8000000002ff7812 */ /* 0x000fc4000780c0ff */
[----:B0-----:R-:W-:Y:S01]  /*23c460*/  PRMT R0, R28, 0x7772, RZ ;  /* 0x000077721c007816 */ /* 0x001fe200000000ff */
[----:B------:R-:W2:Y:S10]  /*23c470*/  LDL.LU.64 R26, [R1+0x4070] ;  /* 0x00407000011a7983 */ /* 0x000eb40000300a00 */
[----:B----4-:R0:W-:Y:S04]  /*23c480*/  @P0 STG.E.U8 desc[UR4][R4.64], R0 ;  /* 0x0000000004000986 */ /* 0x0101e8000c101104 */
[----:B0-----:R-:W4:Y:S01]  /*23c490*/  LDL.LU.64 R4, [R1+0x7890] ;  /* 0x0078900001047983 */ /* 0x001f220000300a00 */
[----:B------:R-:W-:-:S02]  /*23c4a0*/  LOP3.LUT P0, RZ, R2, 0x40000000, RZ, 0xc0, !PT ;  /* 0x4000000002ff7812 */ /* 0x000fc4000780c0ff */
[----:B------:R-:W-:Y:S02]  /*23c4b0*/  PRMT R0, R28, 0x7773, RZ ;  /* 0x000077731c007816 */ /* 0x000fe400000000ff */
[----:B------:R-:W3:Y:S09]  /*23c4c0*/  LDL.LU R28, [R1+0x7888] ;  /* 0x00788800011c7983 */ /* 0x000ef20000300800 */
[----:B----4-:R0:W-:Y:S01]  /*23c4d0*/  @P0 STG.E.U8 desc[UR4][R4.64], R0 ;  /* 0x0000000004000986 */ /* 0x0101e2000c101104 */
        /* <DEDUP_REMOVED lines=11> */
[----:B------:R0:W-:Y:S04]  /*23c590*/  @P0 STG.E.U8 desc[UR4][R8.64], R0 ;  /* 0x0000000008000986 */ /* 0x0001e8000c101104 */
[----:B0-----:R-:W4:Y:S01]  /*23c5a0*/  LDL.LU.64 R8, [R1+0x4078] ;  /* 0x0040780001087983 */ /* 0x001f220000300a00 */
[----:B---3--:R-:W-:Y:S02]  /*23c5b0*/  PRMT R0, R28, 0x7770, RZ ;  /* 0x000077701c007816 */ /* 0x008fe400000000ff */
[----:B------:R-:W-:-:S03]  /*23c5c0*/  LOP3.LUT P3, RZ, R24, 0x1, RZ, 0xc0, !PT ;  /* 0x0000000118ff7812 */ /* 0x000fc6000786c0ff */
[----:B------:R0:W-:Y:S01]  /*23c5d0*/  @P1 STG.E.U8 desc[UR4][R14.64], R0 ;  /* 0x000000000e001986 */ /* 0x0001e2000c101104 */
[C---:B------:R-:W-:Y:S02]  /*23c5e0*/  LOP3.LUT P4, RZ, R24.reuse, 0x2, RZ, 0xc0, !PT ;  /* 0x0000000218ff7812 */ /* 0x040fe4000788c0ff */
[----:B------:R-:W-:Y:S02]  /*23c5f0*/  LOP3.LUT P5, RZ, R24, 0x4, RZ, 0xc0, !PT ;  /* 0x0000000418ff7812 */ /* 0x000fe400078ac0ff */
[----:B0-----:R-:W-:Y:S02]  /*23c600*/  PRMT R0, R28, 0x7771, RZ ;  /* 0x000077711c007816 */ /* 0x001fe400000000ff */
[----:B------:R-:W-:Y:S01]  /*23c610*/  LOP3.LUT P6, RZ, R24, 0x8, RZ, 0xc0, !PT ;  /* 0x0000000818ff7812 */ /* 0x000fe200078cc0ff */
[----:B------:R-:W3:Y:S04]  /*23c620*/  LDL.LU.64 R14, [R1+0x4080] ;  /* 0x00408000010e7983 */ /* 0x000ee80000300a00 */
[----:B------:R0:W-:Y:S02]  /*23c630*/  @P2 STG.E.U8 desc[UR4][R16.64], R0 ;  /* 0x0000000010002986 */ /* 0x0001e4000c101104 */
[----:B0-----:R-:W-:-:S02]  /*23c640*/  PRMT R0, R28, 0x7772, RZ ;  /* 0x000077721c007816 */ /* 0x001fc400000000ff */
[----:B------:R-:W3:Y:S04]  /*23c650*/  LDL.LU.64 R16, [R1+0x4088] ;  /* 0x0040880001107983 */ /* 0x000ee80000300a00 */
[----:B------:R0:W-:Y:S01]  /*23c660*/  @P3 STG.E.U8 desc[UR4][R20.64], R0 ;  /* 0x0000000014003986 */ /* 0x0001e2000c101104 */
[----:B------:R-:W-:Y:S02]  /*23c670*/  LOP3.LUT P3, RZ, R24, 0x10, RZ, 0xc0, !PT ;  /* 0x0000001018ff7812 */ /* 0x000fe4000786c0ff */
[----:B0-----:R-:W-:Y:S01]  /*23c680*/  PRMT R0, R28, 0x7773, RZ ;  /* 0x000077731c007816 */ /* 0x001fe200000000ff */
[----:B------:R-:W3:Y:S04]  /*23c690*/  LDL.LU.64 R20, [R1+0x4090] ;  /* 0x0040900001147983 */ /* 0x000ee80000300a00 */
[----:B------:R0:W-:Y:S02]  /*23c6a0*/  @P4 STG.E.U8 desc[UR4][R18.64], R0 ;  /* 0x0000000012004986 */ /* 0x0001e4000c101104 */
[----:B0-----:R-:W-:-:S02]  /*23c6b0*/  PRMT R0, R29, 0x7770, RZ ;  /* 0x000077701d007816 */ /* 0x001fc400000000ff */
[----:B------:R-:W3:Y:S04]  /*23c6c0*/  LDL.LU.64 R18, [R1+0x4098] ;  /* 0x0040980001127983 */ /* 0x000ee80000300a00 */
[----:B------:R0:W-:Y:S02]  /*23c6d0*/  @P5 STG.E.U8 desc[UR4][R22.64], R0 ;  /* 0x0000000016005986 */ /* 0x0001e4000c101104 */
[C---:B0-----:R-:W-:Y:S02]  /*23c6e0*/  PRMT R0, R29.reuse, 0x7771, RZ ;  /* 0x000077711d007816 */ /* 0x041fe400000000ff */
[----:B------:R-:W3:Y:S04]  /*23c6f0*/  LDL.LU R23, [R1+0x380] ;  /* 0x0003800001177983 */ /* 0x000ee80000300800 */
[----:B--2---:R0:W-:Y:S02]  /*23c700*/  @P6 STG.E.U8 desc[UR4][R26.64], R0 ;  /* 0x000000001a006986 */ /* 0x0041e4000c101104 */
[----:B0-----:R-:W-:-:S02]  /*23c710*/  PRMT R0, R29, 0x7772, RZ ;  /* 0x000077721d007816 */ /* 0x001fc400000000ff */
[----:B------:R-:W2:Y:S04]  /*23c720*/  LDL.LU.64 R26, [R1+0x40a0] ;  /* 0x0040a000011a7983 */ /* 0x000ea80000300a00 */
[----:B------:R-:W2:Y:S04]  /*23c730*/  LDL.LU R12, [R1+0x3b4] ;  /* 0x0003b400010c7983 */ /* 0x000ea80000300800 */
[----:B----4-:R0:W-:Y:S02]  /*23c740*/  @P3 STG.E.U8 desc[UR4][R8.64], R0 ;  /* 0x0000000008003986 */ /* 0x0101e4000c101104 */
[----:B0-----:R-:W-:-:S02]  /*23c750*/  PRMT R0, R29, 0x7773, RZ ;  /* 0x000077731d007816 */ /* 0x001fc400000000ff */
[----:B------:R-:W4:Y:S04]  /*23c760*/  LDL.LU.64 R28, [R1+0x40a8] ;  /* 0x0040a800011c7983 */ /* 0x000f280000300a00 */
        /* <DEDUP_REMOVED lines=28> */
[----:B------:R-:W3:Y:S04]  /*23c930*/  LDL.LU R13, [R1+0x3a4] ;  /* 0x0003a400010d7983 */ /* 0x000ee80000300800 */
[----:B------:R-:W3:Y:S04]  /*23c940*/  LDL.LU.64 R6, [R1+0x40c8] ;  /* 0x0040c80001067983 */ /* 0x000ee80000300a00 */
[----:B------:R-:W3:Y:S04]  /*23c950*/  LDL.LU.64 R10, [R1+0x40d0] ;  /* 0x0040d000010a7983 */ /* 0x000ee80000300a00 */
[----:B------:R-:W3:Y:S04]  /*23c960*/  LDL.LU.64 R8, [R1+0x40d8] ;  /* 0x0040d80001087983 */ /* 0x000ee80000300a00 */
[----:B------:R-:W3:Y:S01]  /*23c970*/  LDL.LU R25, [R1+0x394] ;  /* 0x0003940001197983 */ /* 0x000ee20000300800 */
        /* <DEDUP_REMOVED lines=8> */
[----:B------:R0:W-:Y:S02]  /*23ca00*/  @P5 STG.E.U8 desc[UR4][R16.64], R0 ;  /* 0x0000000010005986 */ /* 0x0001e4000c101104 */
[C---:B0-----:R-:W-:Y:S02]  /*23ca10*/  PRMT R0, R23.reuse, 0x7771, RZ ;  /* 0x0000777117007816 */ /* 0x041fe400000000ff */
[----:B------:R-:W3:Y:S04]  /*23ca20*/  LDL.LU.64 R16, [R1+0x40e8] ;  /* 0x0040e80001107983 */ /* 0x000ee80000300a00 */
[----:B------:R0:W-:Y:S02]  /*23ca30*/  @P6 STG.E.U8 desc[UR4][R20.64], R0 ;  /* 0x0000000014006986 */ /* 0x0001e4000c101104 */
[----:B0-----:R-:W-:-:S02]  /*23ca40*/  PRMT R0, R23, 0x7772, RZ ;  /* 0x0000777217007816 */ /* 0x001fc400000000ff */
[----:B------:R-:W3:Y:S04]  /*23ca50*/  LDL.LU.64 R20, [R1+0x40f0] ;  /* 0x0040f00001147983 */ /* 0x000ee80000300a00 */
[----:B------:R0:W-:Y:S01]  /*23ca60*/  @P0 STG.E.U8 desc[UR4][R18.64], R0 ;  /* 0x0000000012000986 */ /* 0x0001e2000c101104 */
[C---:B------:R-:W-:Y:S02]  /*23ca70*/  LOP3.LUT P0, RZ, R2.reuse, 0x2000000, RZ, 0xc0, !PT ;  /* 0x0200000002ff7812 */ /* 0x040fe4000780c0ff */
[----:B0-----:R-:W-:Y:S01]  /*23ca80*/  PRMT R0, R23, 0x7773, RZ ;  /* 0x0000777317007816 */ /* 0x001fe200000000ff */
[----:B------:R-:W3:Y:S04]  /*23ca90*/  LDL.LU.64 R18, [R1+0x40f8] ;  /* 0x0040f80001127983 */ /* 0x000ee80000300a00 */
[----:B------:R-:W3:Y:S06]  /*23caa0*/  LDL.LU.64 R22, [R1+0x4100] ;  /* 0x0041000001167983 */ /* 0x000eec0000300a00 */
[----:B--2---:R0:W-:Y:S01]  /*23cab0*/  @P0 STG.E.U8 desc[UR4][R26.64], R0 ;  /* 0x000000001a000986 */ /* 0x0041e2000c101104 */
[----:B------:R-:W-:-:S02]  /*23cac0*/  LOP3.LUT P0, RZ, R2, 0x1000000, RZ, 0xc0, !PT ;  /* 0x0100000002ff7812 */ /* 0x000fc4000780c0ff */
[----:B0-----:R-:W-:-:S11]  /*23cad0*/  PRMT R0, R12, 0x7770, RZ ;  /* 0x000077700c007816 */ /* 0x001fd600000000ff */
[----:B----4-:R0:W-:Y:S01]  /*23cae0*/  @P0 STG.E.U8 desc[UR4][R28.64], R0 ;  /* 0x000000001c000986 */ /* 0x0101e2000c101104 */
[----:B------:R-:W-:Y:S02]  /*23caf0*/  LOP3.LUT P0, RZ, R2, 0x800000, RZ, 0xc0, !PT ;  /* 0x0080000002ff7812 */ /* 0x000fe4000780c0ff */
[----:B0-----:R-:W-:Y:S01]  /*23cb00*/  PRMT R0, R12, 0x7771, RZ ;  /* 0x000077710c007816 */ /* 0x001fe200000000ff */
[----:B------:R-:W2:Y:S04]  /*23cb10*/  LDL.LU.64 R28, [R1+0x4108] ;  /* 0x00410800011c7983 */ /* 0x000ea80000300a00 */
[----:B------:R-:W4:Y:S06]  /*23cb20*/  LDL.LU R26, [R1+0x384] ;  /* 0x00038400011a7983 */ /* 0x000f2c0000300800 */
[----:B---3--:R0:W-:Y:S04]  /*23cb30*/  @P0 STG.E.U8 desc[UR4][R4.64], R0 ;  /* 0x0000000004000986 */ /* 0x0081e8000c101104 */
[----:B0-----:R-:W3:Y:S01]  /*23cb40*/  LDL.LU.64 R4, [R1+0x7880] ;  /* 0x0078800001047983 */ /* 0x001ee20000300a00 */
[----:B------:R-:W-:-:S02]  /*23cb50*/  LOP3.LUT P0, RZ, R2, 0x400000, RZ, 0xc0, !PT ;  /* 0x0040000002ff7812 */ /* 0x000fc4000780c0ff */
[----:B------:R-:W-:Y:S01]  /*23cb60*/  PRMT R0, R12, 0x7772, RZ ;  /* 0x000077720c007816 */ /* 0x000fe200000000ff */
[----:B------:R-:W2:Y:S10]  /*23cb70*/  LDL.LU R27, [R1+0x14] ;  /* 0x00001400011b7983 */ /* 0x000eb40000300800 */
        /* <DEDUP_REMOVED lines=30> */
[----:B----4-:R-:W-:-:S05]  /*23cd60*/  PRMT R0, R26, 0x7770, RZ ;  /* 0x000077701a007816 */ /* 0x010fca00000000ff */
[----:B--2---:R0:W-:Y:S04]  /*23cd70*/  @P6 STG.E.U8 desc[UR4][R28.64], R0 ;  /* 0x000000001c006986 */ /* 0x0041e8000c101104 */
[----:B0-----:R-:W2:Y:S01]  /*23cd80*/  LDL.LU.64 R28, [R1+0x4110] ;  /* 0x00411000011c7983 */ /* 0x001ea20000300a00 */
[----:B------:R-:W-:Y:S02]  /*23cd90*/  LOP3.LUT P0, RZ, R27, 0x8, RZ, 0xc0, !PT ;  /* 0x000000081bff7812 */ /* 0x000fe4000780c0ff */
[----:B------:R-:W-:Y:S02]  /*23cda0*/  LOP3.LUT R2, R2, 0xfffffbff, RZ, 0xc0, !PT ;  /* 0xfffffbff02027812 */ /* 0x000fe400078ec0ff */
[----:B------:R-:W-:Y:S01]  /*23cdb0*/  LOP3.LUT P3, RZ, R24, 0x800000, RZ, 0xc0, !PT ;  /* 0x0080000018ff7812 */ /* 0x000fe2000786c0ff */
[----:B------:R-:W3:Y:S01]  /*23cdc0*/  LDL.LU.64 R16, [R1+0x4118] ;  /* 0x0041180001107983 */ /* 0x000ee20000300a00 */
[----:B------:R-:W-:-:S03]  /*23cdd0*/  PRMT R0, R26, 0x7771, RZ ;  /* 0x000077711a007816 */ /* 0x000fc600000000ff */
[----:B------:R-:W4:Y:S04]  /*23cde0*/  LDL.LU.64 R20, [R1+0x4120] ;  /* 0x0041200001147983 */ /* 0x000f280000300a00 */
[----:B------:R-:W4:Y:S04]  /*23cdf0*/  LDL.LU.64 R18, [R1+0x4128] ;  /* 0x0041280001127983 */ /* 0x000f280000300a00 */
[----:B------:R-:W4:Y:S04]  /*23ce00*/  LDL.LU.64 R22, [R1+0x4130] ;  /* 0x0041300001167983 */ /* 0x000f280000300a00 */
[----:B------:R-:W4:Y:S01]  /*23ce10*/  LDL.LU R3, [R1+0x3b8] ;  /* 0x0003b80001037983 */ /* 0x000f220000300800 */
        /* <DEDUP_REMOVED lines=26> */
[----:B------:R-:W4:Y:S04]  /*23cfc0*/  LDL.LU.64 R24, [R1+0x4138] ;  /* 0x0041380001187983 */ /* 0x000f280000300a00 */
[----:B--2---:R0:W-:Y:S04]  /*23cfd0*/  @P3 STG.E.U8 desc[UR4][R28.64], R0 ;  /* 0x000000001c003986 */ /* 0x0041e8000c101104 */
[----:B0-----:R-:W2:Y:S04]  /*23cfe0*/  LDL.LU.64 R28, [R1+0x4140] ;  /* 0x00414000011c7983 */ /* 0x001ea80000300a00 */
[----:B------:R-:W2:Y:S04]  /*23cff0*/  LDL.LU R12, [R1+0x3a8] ;  /* 0x0003a800010c7983 */ /* 0x000ea80000300800 */
[----:B------:R-:W2:Y:S01]  /*23d000*/  LDL.LU.64 R4, [R1+0x4150] ;  /* 0x0041500001047983 */ /* 0x000ea20000300a00 */
[----:B------:R-:W-:-:S05]  /*23d010*/  PRMT R0, R26, 0x7772, RZ ;  /* 0x000077721a007816 */ /* 0x000fca00000000ff */
[----:B---3--:R0:W-:Y:S02]  /*23d020*/  @P4 STG.E.U8 desc[UR4][R16.64], R0 ;  /* 0x0000000010004986 */ /* 0x0081e4000c101104 */
[----:B0-----:R-:W-:-:S05]  /*23d030*/  PRMT R0, R26, 0x7773, RZ ;  /* 0x000077731a007816 */ /* 0x001fca00000000ff */
[----:B----4-:R0:W-:Y:S02]  /*23d040*/  @P5 STG.E.U8 desc[UR4][R20.64], R0 ;  /* 0x0000000014005986 */ /* 0x0101e4000c101104 */
[----:B0-----:R-:W-:-:S05]  /*23d050*/  PRMT R0, R3, 0x7770, RZ ;  /* 0x0000777003007816 */ /* 0x001fca00000000ff */
[----:B------:R-:W-:Y:S04]  /*23d060*/  @P6 STG.E.U8 desc[UR4][R18.64], R0 ;  /* 0x0000000012006986 */ /* 0x000fe8000c101104 */
[----:B--2---:R0:W-:Y:S04]  /*23d070*/  STL.64 [R1+0x7870], R4 ;  /* 0x0078700401007387 */ /* 0x0041e80000100a00 */
[----:B0-----:R-:W2:Y:S01]  /*23d080*/  LDL.LU.64 R4, [R1+0x4148] ;  /* 0x0041480001047983 */ /* 0x001ea20000300a00 */
[----:B------:R-:W-:-:S03]  /*23d090*/  PRMT R0, R3, 0x7771, RZ ;  /* 0x0000777103007816 */ /* 0x000fc600000000ff */
[----:B------:R-:W3:Y:S04]  /*23d0a0*/  LDL.LU.64 R6, [R1+0x4158] ;  /* 0x0041580001067983 */ /* 0x000ee80000300a00 */
[----:B------:R-:W4:Y:S04]  /*23d0b0*/  LDL.LU.64 R10, [R1+0x4160] ;  /* 0x00416000010a7983 */ /* 0x000f280000300a00 */
[----:B------:R-:W4:Y:S04]  /*23d0c0*/  LDL.LU R13, [R1+0x398] ;  /* 0x00039800010d7983 */ /* 0x000f280000300800 */
[----:B------:R0:W-:Y:S01]  /*23d0d0*/  @P0 STG.E.U8 desc[UR4][R22.64], R0 ;  /* 0x0000000016000986 */ /* 0x0001e2000c101104 */
[----:B------:R-:W-:-:S03]  /*23d0e0*/  LOP3.LUT P0, RZ, R2, 0x20000, RZ, 0xc0, !PT ;  /* 0x0002000002ff7812 */ /* 0x000fc6000780c0ff */
[----:B------:R-:W4:Y:S04]  /*23d0f0*/  LDL.LU.64 R8, [R1+0x4168] ;  /* 0x0041680001087983 */ /* 0x000f280000300a00 */
[----:B------:R-:W4:Y:S04]  /*23d100*/  LDL.LU.64 R14, [R1+0x4170] ;  /* 0x00417000010e7983 */ /* 0x000f280000300a00 */
[----:B------:R-:W4:Y:S04]  /*23d110*/  LDL.LU R26, [R1+0x388] ;  /* 0x00038800011a7983 */ /* 0x000f280000300800 */
[----:B------:R-:W4:Y:S04]  /*23d120*/  LDL.LU.64 R16, [R1+0x4178] ;  /* 0x0041780001107983 */ /* 0x000f280000300a00 */
[----:B------:R-:W4:Y:S04]  /*23d130*/  LDL.LU.64 R20, [R1+0x4180] ;  /* 0x0041800001147983 */ /* 0x000f280000300a00 */
[----:B------:R-:W4:Y:S01]  /*23d140*/  LDL.LU.64 R18, [R1+0x4188] ;  /* 0x0041880001127983 */ /* 0x000f220000300a00 */
[----:B0-----:R-:W-:-:S03]  /*23d150*/  PRMT R0, R3, 0x7772, RZ ;  /* 0x0000777203007816 */ /* 0x001fc600000000ff */
        /* <DEDUP_REMOVED lines=9> */
[----:B--2---:R0:W-:Y:S04]  /*23d1f0*/  @P0 STG.E.U8 desc[UR4][R4.64], R0 ;  /* 0x0000000004000986 */ /* 0x0041e8000c101104 */
[----:B0-----:R-:W2:Y:S01]  /*23d200*/  LDL.LU.64 R4, [R1+0x7870] ;  /* 0x0078700001047983 */ /* 0x001ea20000300a00 */
        /* <DEDUP_REMOVED lines=8> */
[----:B--2---:R0:W-:Y:S01]  /*23d290*/  @P0 STG.E.U8 desc[UR4][R4.64], R0 ;  /* 0x0000000004000986 */ /* 0x0041e2000c101104 */
[----:B------:R-:W-:Y:S02]  /*23d2a0*/  LOP3.LUT P0, RZ, R2, 0x2000, RZ, 0xc0, !PT ;  /* 0x0000200002ff7812 */ /* 0x000fe4000780c0ff */
[----:B0-----:R-:W-:-:S11]  /*23d2b0*/  PRMT R0, R12, 0x7772, RZ ;  /* 0x000077720c007816 */ /* 0x001fd600000000ff */
[----:B---3--:R0:W-:Y:S01]  /*23d2c0*/  @P0 STG.E.U8 desc[UR4][R6.64], R0 ;  /* 0x0000000006000986 */ /* 0x0081e2000c101104 */
        /* <DEDUP_REMOVED lines=18> */
[----:B------:R-:W2:Y:S04]  /*23d3f0*/  LDL.LU.64 R22, [R1+0x41a8] ;  /* 0x0041a80001167983 */ /* 0x000ea80000300a00 */
[----:B------:R0:W-:Y:S02]  /*23d400*/  @P5 STG.E.U8 desc[UR4][R24.64], R0 ;  /* 0x0000000018005986 */ /* 0x0001e4000c101104 */
[----:B0-----:R-:W-:-:S02]  /*23d410*/  PRMT R0, R26, 0x7773, RZ ;  /* 0x000077731a007816 */ /* 0x001fc400000000ff */
[----:B------:R-:W3:Y:S04]  /*23d420*/  LDL.LU.64 R24, [R1+0x41b0] ;  /* 0x0041b00001187983 */ /* 0x000ee80000300a00 */
[----:B------:R-:W4:Y:S04]  /*23d430*/  LDL.LU.64 R16, [R1+0x41b8] ;  /* 0x0041b80001107983 */ /* 0x000f280000300a00 */
[----:B------:R0:W-:Y:S04]  /*23d440*/  @P6 STG.E.U8 desc[UR4][R28.64], R0 ;  /* 0x000000001c006986 */ /* 0x0001e8000c101104 */
[----:B0-----:R-:W2:Y:S01]  /*23d450*/  LDL.LU R28, [R1+0x3bc] ;  /* 0x0003bc00011c7983 */ /* 0x001ea20000300800 */
[----:B------:R-:W-:-:S02]  /*23d460*/  LOP3.LUT P3, RZ, R27, 0x400, RZ, 0xc0, !PT ;  /* 0x000004001bff7812 */ /* 0x000fc4000786c0ff */
[----:B------:R-:W-:Y:S01]  /*23d470*/  LOP3.LUT P4, RZ, R27, 0x800, RZ, 0xc0, !PT ;  /* 0x000008001bff7812 */ /* 0x000fe2000788c0ff */
[----:B------:R-:W4:Y:S04]  /*23d480*/  LDL.LU.64 R20, [R1+0x41c0] ;  /* 0x0041c00001147983 */ /* 0x000f280000300a00 */
[----:B------:R-:W4:Y:S04]  /*23d490*/  LDL.LU.64 R18, [R1+0x41c8] ;  /* 0x0041c80001127983 */ /* 0x000f280000300a00 */
[----:B------:R-:W4:Y:S01]  /*23d4a0*/  LDL.LU R29, [R1+0x3ac] ;  /* 0x0003ac00011d7983 */ /* 0x000f220000300800 */
[----:B--2---:R-:W-:-:S05]  /*23d4b0*/  PRMT R0, R28, 0x7770, RZ ;  /* 0x000077701c007816 */ /* 0x004fca00000000ff */
[----:B------:R0:W-:Y:S02]  /*23d4c0*/  @P3 STG.E.U8 desc[UR4][R22.64], R0 ;  /* 0x0000000016003986 */ /* 0x0001e4000c101104 */
[----:B0-----:R-:W-:Y:S02]  /*23d4d0*/  PRMT R0, R28, 0x7771, RZ ;  /* 0x000077711c007816 */ /* 0x001fe400000000ff */
[----:B------:R-:W2:Y:S04]  /*23d4e0*/  LDL.LU.64 R22, [R1+0x41d0] ;  /* 0x0041d00001167983 */ /* 0x000ea80000300a00 */
[----:B---3--:R0:W-:Y:S04]  /*23d4f0*/  @P4 STG.E.U8 desc[UR4][R24.64], R0 ;  /* 0x0000000018004986 */ /* 0x0081e8000c101104 */
[----:B0-----:R-:W3:Y:S04]  /*23d500*/  LDL.LU.64 R24, [R1+0x41d8] ;  /* 0x0041d80001187983 */ /* 0x001ee80000300a00 */
[----:B------:R-:W4:Y:S01]  /*23d510*/  LDL.LU R10, [R1+0x39c] ;  /* 0x00039c00010a7983 */ /* 0x000f220000300800 */
        /* <DEDUP_REMOVED lines=17> */
[----:B----4-:R0:W-:Y:S04]  /*23d630*/  STL [R1+0x7868], R10 ;  /* 0x0078680a01007387 */ /* 0x0101e80000100800 */
[----:B0-----:R-:W4:Y:S04]  /*23d640*/  LDL.LU.64 R10, [R1+0x41e0] ;  /* 0x0041e000010a7983 */ /* 0x001f280000300a00 */
[----:B------:R-:W4:Y:S02]  /*23d650*/  LDL.LU.64 R4, [R1+0x41f0] ;  /* 0x0041f00001047983 */ /* 0x000f240000300a00 */
[----:B------:R-:W-:-:S02]  /*23d660*/  @P0 LOP3.LUT R2, R2, 0x80, RZ, 0xfc, !PT ;  /* 0x0000008002020812 */ /* 0x000fc400078efcff */
[C---:B------:R-:W-:Y:S02]  /*23d670*/  LOP3.LUT P0, RZ, R27.reuse, 0x10000, RZ, 0xc0, !PT ;  /* 0x000100001bff7812 */ /* 0x040fe4000780c0ff */
        /* <DEDUP_REMOVED lines=16> */
[----:B--2---:R0:W-:Y:S01]  /*23d780*/  @P0 STG.E.U8 desc[UR4][R22.64], R0 ;  /* 0x0000000016000986 */ /* 0x0041e2000c101104 */
[----:B------:R-:W-:Y:S02]  /*23d790*/  LOP3.LUT P0, RZ, R2, 0x100, RZ, 0xc0, !PT ;  /* 0x0000010002ff7812 */ /* 0x000fe4000780c0ff */
[----:B0-----:R-:W-:-:S11]  /*23d7a0*/  PRMT R0, R29, 0x7772, RZ ;  /* 0x000077721d007816 */ /* 0x001fd600000000ff */
[----:B---3--:R0:W-:Y:S01]  /*23d7b0*/  @P0 STG.E.U8 desc[UR4][R24.64], R0 ;  /* 0x0000000018000986 */ /* 0x0081e2000c101104 */
[C---:B------:R-:W-:Y:S02]  /*23d7c0*/  LOP3.LUT P0, RZ, R2.reuse, 0x80, RZ, 0xc0, !PT ;  /* 0x0000008002ff7812 */ /* 0x040fe4000780c0ff */
[----:B0-----:R-:W-:Y:S01]  /*23d7d0*/  PRMT R0, R29, 0x7773, RZ ;  /* 0x000077731d007816 */ /* 0x001fe200000000ff */
[----:B----4-:R0:W-:Y:S10]  /*23d7e0*/  STL.64 [R1+0x7860], R4 ;  /* 0x0078600401007387 */ /* 0x0101f40000100a00 */
[----:B------:R1:W-:Y:S04]  /*23d7f0*/  @P0 STG.E.U8 desc[UR4][R10.64], R0 ;  /* 0x000000000a000986 */ /* 0x0003e8000c101104 */
[----:B0-----:R-:W2:Y:S04]  /*23d800*/  LDL.LU.64 R4, [R1+0x41e8] ;  /* 0x0041e80001047983 */ /* 0x001ea80000300a00 */
[----:B------:R-:W3:Y:S04]  /*23d810*/  LDL.LU.64 R6, [R1+0x41f8] ;  /* 0x0041f80001067983 */ /* 0x000ee80000300a00 */
[----:B------:R-:W4:Y:S04]  /*23d820*/  LDL.LU.64 R12, [R1+0x4200] ;  /* 0x00420000010c7983 */ /* 0x000f280000300a00 */
[----:B------:R-:W4:Y:S04]  /*23d830*/  LDL.LU R26, [R1+0x38c] ;  /* 0x00038c00011a7983 */ /* 0x000f280000300800 */
[----:B------:R-:W4:Y:S04]  /*23d840*/  LDL.LU.64 R8, [R1+0x4208] ;  /* 0x0042080001087983 */ /* 0x000f280000300a00 */
[----:B------:R-:W4:Y:S04]  /*23d850*/  LDL.LU.64 R14, [R1+0x4210] ;  /* 0x00421000010e7983 */ /* 0x000f280000300a00 */
[----:B------:R-:W4:Y:S04]  /*23d860*/  LDL.LU.64 R16, [R1+0x4218] ;  /* 0x0042180001107983 */ /* 0x000f280000300a00 */
[----:B------:R-:W4:Y:S04]  /*23d870*/  LDL.LU R28, [R1+0x370] ;  /* 0x00037000011c7983 */ /* 0x000f280000300800 */
[----:B------:R-:W4:Y:S04]  /*23d880*/  LDL.LU.64 R20, [R1+0x4220] ;  /* 0x0042200001147983 */ /* 0x000f280000300a00 */
[----:B------:R-:W4:Y:S04]  /*23d890*/  LDL.LU.64 R18, [R1+0x4228] ;  /* 0x0042280001127983 */ /* 0x000f280000300a00 */
[----:B------:R-:W4:Y:S04]  /*23d8a0*/  LDL.LU.64 R22, [R1+0x4230] ;  /* 0x0042300001167983 */ /* 0x000f280000300a00 */
[----:B------:R-:W4:Y:S04]  /*23d8b0*/  LDL.LU.64 R24, [R1+0x4238] ;  /* 0x0042380001187983 */ /* 0x000f280000300a00 */
[----:B-1----:R-:W2:Y:S01]  /*23d8c0*/  LDL.LU R10, [R1+0x7868] ;  /* 0x00786800010a7983 */ /* 0x002ea20000300800 */
[----:B------:R-:W-:-:S03]  /*23d8d0*/  LOP3.LUT P0, RZ, R2, 0x40, RZ, 0xc0, !PT ;  /* 0x0000004002ff7812 */ /* 0x000fc6000780c0ff */
[----:B------:R-:W4:Y:S01]  /*23d8e0*/  LDL.LU R29, [R1+0x18] ;  /* 0x00001800011d7983 */ /* 0x000f220000300800 */
[----:B--2---:R-:W-:-:S09]  /*23d8f0*/  PRMT R0, R10, 0x7770, RZ ;  /* 0x000077700a007816 */ /* 0x004fd200000000ff */
        /* <DEDUP_REMOVED lines=32> */
[C---:B------:R-:W-:Y:S02]  /*23db00*/  LOP3.LUT P4, RZ, R27.reuse, 0x40000000, RZ, 0xc0, !PT ;  /* 0x400000001bff7812 */ /* 0x040fe4000788c0ff */
[----:B------:R-:W-:Y:S02]  /*23db10*/  LOP3.LUT P5, RZ, R27, 0x80000000, RZ, 0xc0, !PT ;  /* 0x800000001bff7812 */ /* 0x000fe400078ac0ff */
[----:B0-----:R-:W-:-:S05]  /*23db20*/  PRMT R0, R28, 0x7772, RZ ;  /* 0x000077721c007816 */ /* 0x001fca00000000ff */
[----:B------:R0:W-:Y:S04]  /*23db30*/  @P6 STG.E.U8 desc[UR4][R24.64], R0 ;  /* 0x0000000018006986 */ /* 0x0001e8000c101104 */
[----:B0-----:R-:W3:Y:S04]  /*23db40*/  LDL.LU.64 R24, [R1+0x4240] ;  /* 0x0042400001187983 */ /* 0x001ee80000300a00 */
[----:B------:R-:W4:Y:S04]  /*23db50*/  LDL.LU.64 R26, [R1+0x4248] ;  /* 0x00424800011a7983 */ /* 0x000f280000300a00 */
[----:B------:R-:W2:Y:S04]  /*23db60*/  LDL.LU.64 R14, [R1+0x4250] ;  /* 0x00425000010e7983 */ /* 0x000ea80000300a00 */
[----:B------:R-:W2:Y:S04]  /*23db70*/  LDL.LU.64 R20, [R1+0x4258] ;  /* 0x0042580001147983 */ /* 0x000ea80000300a00 */
[----:B------:R-:W4:Y:S01]  /*23db80*/  LDL.LU R19, [R1+0x360] ;  /* 0x0003600001137983 */ /* 0x000f220000300800 */
[----:B------:R-:W-:-:S03]  /*23db90*/  PRMT R0, R28, 0x7773, RZ ;  /* 0x000077731c007816 */ /* 0x000fc600000000ff */
[----:B------:R-:W2:Y:S04]  /*23dba0*/  LDL.LU.64 R22, [R1+0x4260] ;  /* 0x0042600001167983 */ /* 0x000ea80000300a00 */
[----:B------:R-:W2:Y:S04]  /*23dbb0*/  LDL.LU R17, [R1+0x350] ;  /* 0x0003500001117983 */ /* 0x000ea80000300800 */
[----:B---3--:R4:W-:Y:S02]  /*23dbc0*/  @P3 STG.E.U8 desc[UR4][R24.64], R0 ;  /* 0x0000000018003986 */ /* 0x0089e4000c101104 */
[----:B----4-:R-:W-:-:S02]  /*23dbd0*/  PRMT R0, R19, 0x7770, RZ ;  /* 0x0000777013007816 */ /* 0x010fc400000000ff */
[----:B------:R-:W3:Y:S04]  /*23dbe0*/  LDL.LU.64 R24, [R1+0x4268] ;  /* 0x0042680001187983 */ /* 0x000ee80000300a00 */
[----:B------:R0:W-:Y:S04]  /*23dbf0*/  @P4 STG.E.U8 desc[UR4][R26.64], R0 ;  /* 0x000000001a004986 */ /* 0x0001e8000c101104 */
[----:B0-----:R-:W4:Y:S04]  /*23dc00*/  LDL.LU.64 R26, [R1+0x4270] ;  /* 0x00427000011a7983 */ /* 0x001f280000300a00 */
[----:B------:R-:W2:Y:S04]  /*23dc10*/  LDL.LU R13, [R1+0x340] ;  /* 0x00034000010d7983 */ /* 0x000ea80000300800 */
[----:B--2---:R0:W-:Y:S04]  /*23dc20*/  STL [R1+0x7848], R13 ;  /* 0x0078480d01007387 */ /* 0x0041e80000100800 */
        /* <DEDUP_REMOVED lines=22> */
[----:B------:R-:W-:Y:S02]  /*23dd90*/  LOP3.LUT R2, R2, 0xfffffffe, RZ, 0xc0, !PT ;  /* 0xfffffffe02027812 */ /* 0x000fe400078ec0ff */
[----:B------:R-:W-:Y:S02]  /*23dda0*/  LOP3.LUT P6, RZ, R29, 0x1, RZ, 0xc0, !PT ;  /* 0x000000011dff7812 */ /* 0x000fe400078cc0ff */
[----:B------:R-:W-:Y:S01]  /*23ddb0*/  PRMT R0, R19, 0x7771, RZ ;  /* 0x0000777113007816 */ /* 0x000fe200000000ff */
        /* <DEDUP_REMOVED lines=25> */
[----:B------:R-:W3:Y:S06]  /*23df50*/  LDL.LU.64 R2, [R1+0x4288] ;  /* 0x0042880001027983 */ /* 0x000eec0000300a00 */
        /* <DEDUP_REMOVED lines=40> */
[----:B----4-:R0:W-:Y:S04]  /*23e1e0*/  @P6 STG.E.U8 desc[UR4][R26.64], R0 ;  /* 0x000000001a006986 */ /* 0x0101e8000c101104 */
        /* <DEDUP_REMOVED lines=40> */
[C---:B------:R-:W-:Y:S02]  /*23e470*/  LOP3.LUT P6, RZ, R29.reuse, 0x80000, RZ, 0xc0, !PT ;  /* 0x000800001dff7812 */ /* 0x040fe400078cc0ff */
[----:B------:R-:W-:Y:S02]  /*23e480*/  LOP3.LUT R4, R4, 0xfeffffff, RZ, 0xc0, !PT ;  /* 0xfeffffff04047812 */ /* 0x000fe400078ec0ff */
[----:B------:R-:W-:Y:S01]  /*23e490*/  PRMT R0, R28, 0x7770, RZ ;  /* 0x000077701c007816 */ /* 0x000fe200000000ff */
[----:B------:R-:W4:Y:S04]  /*23e4a0*/  LDL.LU R9, [R1+0x378] ;  /* 0x0003780001097983 */ /* 0x000f280000300800 */
[----:B------:R-:W4:Y:S01]  /*23e4b0*/  LDL.LU.64 R6, [R1+0x4328] ;  /* 0x0043280001067983 */ /* 0x000f220000300a00 */
[----:B------:R-:W-:-:S02]  /*23e4c0*/  LOP3.LUT P1, RZ, R29, 0x20000000, RZ, 0xc0, !PT ;  /* 0x200000001dff7812 */ /* 0x000fc4000782c0ff */
[C---:B------:R-:W-:Y:S02]  /*23e4d0*/  LOP3.LUT P2, RZ, R29.reuse, 0x40000000, RZ, 0xc0, !PT ;  /* 0x400000001dff7812 */ /* 0x040fe4000784c0ff */
[C---:B------:R-:W-:Y:S01]  /*23e4e0*/  LOP3.LUT P3, RZ, R29.reuse, 0x80000000, RZ, 0xc0, !PT ;  /* 0x800000001dff7812 */ /* 0x040fe2000786c0ff */
[----:B------:R-:W4:Y:S01]  /*23e4f0*/  LDL.LU.64 R10, [R1+0x4330] ;  /* 0x00433000010a7983 */ /* 0x000f220000300a00 */
[----:B------:R-:W-:Y:S02]  /*23e500*/  @P0 LOP3.LUT R4, R4, 0x1000000, RZ, 0xfc, !PT ;  /* 0x0100000004040812 */ /* 0x000fe400078efcff */
[----:B------:R-:W-:Y:S02]  /*23e510*/  LOP3.LUT P0, RZ, R29, 0x200000, RZ, 0xc0, !PT ;  /* 0x002000001dff7812 */ /* 0x000fe4000780c0ff */
[----:B------:R-:W-:Y:S01]  /*23e520*/  LOP3.LUT R4, R4, 0xfdffffff, RZ, 0xc0, !PT ;  /* 0xfdffffff04047812 */ /* 0x000fe200078ec0ff */
[----:B------:R0:W-:Y:S10]  /*23e530*/  @P5 STG.E.U8 desc[UR4][R20.64], R0 ;  /* 0x0000000014005986 */ /* 0x0001f4000c101104 */
[----:B------:R-:W-:-:S02]  /*23e540*/  @P0 LOP3.LUT R4, R4, 0x2000000, RZ, 0xfc, !PT ;  /* 0x0200000004040812 */ /* 0x000fc400078efcff */
[----:B------:R-:W-:Y:S02]  /*23e550*/  LOP3.LUT P0, RZ, R29, 0x100000, RZ, 0xc0, !PT ;  /* 0x001000001dff7812 */ /* 0x000fe4000780c0ff */
[C---:B0-----:R-:W-:Y:S01]  /*23e560*/  PRMT R0, R28.reuse, 0x7771, RZ ;  /* 0x000077711c007816 */ /* 0x041fe200000000ff */
[----:B------:R-:W4:Y:S04]  /*23e570*/  LDL.LU R29, [R1+0x368] ;  /* 0x00036800011d7983 */ /* 0x000f280000300800 */
[----:B------:R-:W4:Y:S04]  /*23e580*/  LDL.LU.64 R14, [R1+0x4338] ;  /* 0x00433800010e7983 */ /* 0x000f280000300a00 */
[----:B------:R-:W4:Y:S04]  /*23e590*/  LDL.LU.64 R16, [R1+0x4340] ;  /* 0x0043400001107983 */ /* 0x000f280000300a00 */
[----:B------:R-:W4:Y:S04]  /*23e5a0*/  LDL.LU.64 R20, [R1+0x4348] ;  /* 0x0043480001147983 */ /* 0x000f280000300a00 */
[----:B------:R0:W-:Y:S02]  /*23e5b0*/  @P6 STG.E.U8 desc[UR4][R18.64], R0 ;  /* 0x0000000012006986 */ /* 0x0001e4000c101104 */
[----:B0-----:R-:W-:-:S02]  /*23e5c0*/  PRMT R0, R28, 0x7772, RZ ;  /* 0x000077721c007816 */ /* 0x001fc400000000ff */
        /* <DEDUP_REMOVED lines=24> */
[----:B------:R-:W-:-:S05]  /*23e750*/  LOP3.LUT P6, RZ, R13, 0x4, RZ, 0xc0, !PT ;  /* 0x000000040dff7812 */ /* 0x000fca00078cc0ff */
        /* <DEDUP_REMOVED lines=22> */
[----:B---3--:R0:W-:Y:S04]  /*23e8c0*/  @P6 STG.E.U8 desc[UR4][R26.64], R0 ;  /* 0x000000001a006986 */ /* 0x0081e8000c101104 */
        /* <DEDUP_REMOVED lines=55> */
[----:B------:R-:W4:Y:S04]  /*23ec40*/  LDL.LU R28, [R1+0x35c] ;  /* 0x00035c00011c7983 */ /* 0x000f280000300800 */
[----:B------:R0:W-:Y:S02]  /*23ec50*/  @P6 STG.E.U8 desc[UR4][R18.64], R0 ;  /* 0x0000000012006986 */ /* 0x0001e4000c101104 */
[----:B0-----:R-:W-:-:S02]  /*23ec60*/  PRMT R0, R29, 0x7771, RZ ;  /* 0x000077711d007816 */ /* 0x001fc400000000ff */
[----:B------:R-:W4:Y:S04]  /*23ec70*/  LDL.LU.64 R18, [R1+0x43e8] ;  /* 0x0043e80001127983 */ /* 0x000f280000300a00 */
[----:B------:R0:W-:Y:S01]  /*23ec80*/  @P0 STG.E.U8 desc[UR4][R22.64], R0 ;  /* 0x0000000016000986 */ /* 0x0001e2000c101104 */
[C---:B------:R-:W-:Y:S02]  /*23ec90*/  LOP3.LUT P0, RZ, R4.reuse, 0x20000, RZ, 0xc0, !PT ;  /* 0x0002000004ff7812 */ /* 0x040fe4000780c0ff */
        /* <DEDUP_REMOVED lines=13> */
[----:B------:R-:W-:Y:S01]  /*23ed70*/  PRMT R0, R17, 0x7771, RZ ;  /* 0x0000777111007816 */ /* 0x000fe200000000ff */
[----:B------:R-:W3:Y:S10]  /*23ed80*/  LDL.LU R29, [R1+0x20] ;  /* 0x00002000011d7983 */ /* 0x000ef40000300800 */
[----:B----4-:R0:W-:Y:S04]  /*23ed90*/  @P0 STG.E.U8 desc[UR4][R2.64], R0 ;  /* 0x0000000002000986 */ /* 0x0101e8000c101104 */
[----:B0-----:R-:W4:Y:S01]  /*23eda0*/  LDL.LU.64 R2, [R1+0x7828] ;  /* 0x0078280001027983 */ /* 0x001f220000300a00 */
        /* <DEDUP_REMOVED lines=31> */
[----:B0-----:R-:W3:Y:S04]  /*23efa0*/  LDL.LU.64 R26, [R1+0x4410] ;  /* 0x00441000011a7983 */ /* 0x001ee80000300a00 */
[----:B------:R-:W4:Y:S04]  /*23efb0*/  LDL.LU.64 R20, [R1+0x4418] ;  /* 0x0044180001147983 */ /* 0x000f280000300a00 */
[----:B------:R-:W2:Y:S01]  /*23efc0*/  LDL.LU R28, [R1+0x34c] ;  /* 0x00034c00011c7983 */ /* 0x000ea20000300800 */
        /* <DEDUP_REMOVED lines=80> */
[----:B0-----:R-:W-:Y:S01]  /*23f4d0*/  PRMT R0, R12, 0x7771, RZ ;  /* 0x000077710c007816 */ /* 0x001fe200000000ff */
[----:B------:R-:W4:Y:S10]  /*23f4e0*/  LDL.LU R6, [R1+0x781c] ;  /* 0x00781c0001067983 */ /* 0x000f340000300800 */
        /* <DEDUP_REMOVED lines=33> */
[----:B----4-:R2:W-:Y:S02]  /*23f700*/  @P3 STG.E.U8 desc[UR4][R16.64], R0 ;  /* 0x0000000010003986 */ /* 0x0105e4000c101104 */
[----:B--2---:R-:W-:-:S05]  /*23f710*/  PRMT R0, R28, 0x7770, RZ ;  /* 0x000077701c007816 */ /* 0x004fca00000000ff */
[----:B------:R0:W-:Y:S04]  /*23f720*/  @P4 STG.E.U8 desc[UR4][R26.64], R0 ;  /* 0x000000001a004986 */ /* 0x0001e8000c101104 */
[----:B0-----:R-:W2:Y:S04]  /*23f730*/  LDL.LU.64 R26, [R1+0x44d0] ;  /* 0x0044d000011a7983 */ /* 0x001ea80000300a00 */
[----:B------:R-:W4:Y:S04]  /*23f740*/  LDL.LU R17, [R1+0x314] ;  /* 0x0003140001117983 */ /* 0x000f280000300800 */
[----:B----4-:R0:W-:Y:S04]  /*23f750*/  STL [R1+0x7818], R17 ;  /* 0x0078181101007387 */ /* 0x0101e80000100800 */
[----:B0-----:R-:W4:Y:S04]  /*23f760*/  LDL.LU.64 R16, [R1+0x44d8] ;  /* 0x0044d80001107983 */ /* 0x001f280000300a00 */
        /* <DEDUP_REMOVED lines=30> */
[----:B------:R-:W-:-:S02]  /*23f950*/  @P0 LOP3.LUT R4, R4, 0x2, RZ, 0xfc, !PT ;  /* 0x0000000204040812 */ /* 0x000fc400078efcff */
[----:B------:R-:W-:Y:S01]  /*23f960*/  LOP3.LUT P0, RZ, R29, 0x2000, RZ, 0xc0, !PT ;  /* 0x000020001dff7812 */ /* 0x000fe2000780c0ff */
[----:B------:R0:W-:Y:S02]  /*23f970*/  @P5 STG.E.U8 desc[UR4][R20.64], R0 ;  /* 0x0000000014005986 */ /* 0x0001e4000c101104 */
[----:B0-----:R-:W-:-:S05]  /*23f980*/  PRMT R0, R28, 0x7772, RZ ;  /* 0x000077721c007816 */ /* 0x001fca00000000ff */
[----:B------:R0:W-:Y:S02]  /*23f990*/  @P6 STG.E.U8 desc[UR4][R18.64], R0 ;  /* 0x0000000012006986 */ /* 0x0001e4000c101104 */
[----:B0-----:R-:W-:Y:S02]  /*23f9a0*/  PRMT R0, R28, 0x7773, RZ ;  /* 0x000077731c007816 */ /* 0x001fe400000000ff */
[----:B------:R-:W3:Y:S04]  /*23f9b0*/  LDL.LU R28, [R1+0x304] ;  /* 0x00030400011c7983 */ /* 0x000ee80000300800 */
[----:B------:R0:W-:Y:S01]  /*23f9c0*/  @P0 STG.E.U8 desc[UR4][R22.64], R0 ;  /* 0x0000000016000986 */ /* 0x0001e2000c101104 */
[----:B------:R-:W-:-:S03]  /*23f9d0*/  LOP3.LUT P0, RZ, R4, 0x2, RZ, 0xc0, !PT ;  /* 0x0000000204ff7812 */ /* 0x000fc6000780c0ff */
[----:B------:R-:W3:Y:S04]  /*23f9e0*/  LDL.LU.64 R8, [R1+0x4500] ;  /* 0x0045000001087983 */ /* 0x000ee80000300a00 */
[----:B------:R-:W3:Y:S04]  /*23f9f0*/  LDL.LU.64 R14, [R1+0x4508] ;  /* 0x00450800010e7983 */ /* 0x000ee80000300a00 */
[----:B------:R-:W3:Y:S04]  /*23fa00*/  LDL.LU.64 R20, [R1+0x4510] ;  /* 0x0045100001147983 */ /* 0x000ee80000300a00 */
[----:B------:R-:W3:Y:S01]  /*23fa10*/  LDL.LU.64 R18, [R1+0x4518] ;  /* 0x0045180001127983 */ /* 0x000ee20000300a00 */
[----:B0-----:R-:W-:-:S03]  /*23fa20*/  PRMT R0, R12, 0x7770, RZ ;  /* 0x000077700c007816 */ /* 0x001fc600000000ff */
[----:B------:R-:W3:Y:S04]  /*23fa30*/  LDL.LU.64 R22, [R1+0x4520] ;  /* 0x0045200001167983 */ /* 0x000ee80000300a00 */
[----:B------:R0:W-:Y:S01]  /*23fa40*/  @P0 STG.E.U8 desc[UR4][R24.64], R0 ;  /* 0x0000000018000986 */ /* 0x0001e2000c101104 */
[----:B------:R-:W-:Y:S02]  /*23fa50*/  LOP3.LUT P0, RZ, R4, 0x1, RZ, 0xc0, !PT ;  /* 0x0000000104ff7812 */ /* 0x000fe4000780c0ff */
[----:B0-----:R-:W-:Y:S01]  /*23fa60*/  PRMT R0, R12, 0x7771, RZ ;  /* 0x000077710c007816 */ /* 0x001fe200000000ff */
[----:B------:R-:W3:Y:S04]  /*23fa70*/  LDL.LU.64 R24, [R1+0x4528] ;  /* 0x0045280001187983 */ /* 0x000ee80000300a00 */
[----:B------:R-:W3:Y:S04]  /*23fa80*/  LDL.LU R13, [R1+0x338] ;  /* 0x00033800010d7983 */ /* 0x000ee80000300800 */
[----:B------:R-:W3:Y:S04]  /*23fa90*/  LDL.LU.64 R4, [R1+0x44e8] ;  /* 0x0044e80001047983 */ /* 0x000ee80000300a00 */
[----:B--2---:R0:W-:Y:S01]  /*23faa0*/  @P0 STG.E.U8 desc[UR4][R26.64], R0 ;  /* 0x000000001a000986 */ /* 0x0041e2000c101104 */
[----:B------:R-:W-:-:S02]  /*23fab0*/  LOP3.LUT P0, RZ, R6, 0x80000000, RZ, 0xc0, !PT ;  /* 0x8000000006ff7812 */ /* 0x000fc4000780c0ff */
[----:B0-----:R-:W-:Y:S01]  /*23fac0*/  PRMT R0, R12, 0x7772, RZ ;  /* 0x000077720c007816 */ /* 0x001fe200000000ff */
[----:B------:R-:W2:Y:S10]  /*23fad0*/  LDL.LU.64 R26, [R1+0x4530] ;  /* 0x00453000011a7983 */ /* 0x000eb40000300a00 */
[----:B----4-:R0:W-:Y:S01]  /*23fae0*/  @P0 STG.E.U8 desc[UR4][R16.64], R0 ;  /* 0x0000000010000986 */ /* 0x0101e2000c101104 */
[----:B------:R-:W-:-:S03]  /*23faf0*/  LOP3.LUT P0, RZ, R6, 0x40000000, RZ, 0xc0, !PT ;  /* 0x4000000006ff7812 */ /* 0x000fc6000780c0ff */
[----:B0-----:R-:W4:Y:S01]  /*23fb00*/  LDL.LU R17, [R1+0x7818] ;  /* 0x0078180001117983 */ /* 0x001f220000300800 */
[----:B------:R-:W-:-:S03]  /*23fb10*/  PRMT R0, R12, 0x7773, RZ ;  /* 0x000077730c007816 */ /* 0x000fc600000000ff */
[----:B------:R-:W2:Y:S06]  /*23fb20*/  LDL.LU R16, [R1+0x24] ;  /* 0x0000240001107983 */ /* 0x000eac0000300800 */
        /* <DEDUP_REMOVED lines=9> */
[----:B----4-:R-:W-:-:S05]  /*23fbc0*/  PRMT R0, R17, 0x7770, RZ ;  /* 0x0000777011007816 */ /* 0x010fca00000000ff */
[----:B------:R0:W-:Y:S01]  /*23fbd0*/  @P0 STG.E.U8 desc[UR4][R4.64], R0 ;  /* 0x0000000004000986 */ /* 0x0001e2000c101104 */
[----:B------:R-:W-:Y:S02]  /*23fbe0*/  LOP3.LUT P0, RZ, R6, 0x10000000, RZ, 0xc0, !PT ;  /* 0x1000000006ff7812 */ /* 0x000fe4000780c0ff */
[----:B0-----:R-:W-:-:S11]  /*23fbf0*/  PRMT R0, R17, 0x7771, RZ ;  /* 0x0000777111007816 */ /* 0x001fd600000000ff */
        /* <DEDUP_REMOVED lines=17> */
[----:B------:R-:W-:Y:S02]  /*23fd10*/  LOP3.LUT P3, RZ, R29, 0x10000000, RZ, 0xc0, !PT ;  /* 0x100000001dff7812 */ /* 0x000fe4000786c0ff */
[----:B0-----:R-:W-:-:S05]  /*23fd20*/  PRMT R0, R13, 0x7771, RZ ;  /* 0x000077710d007816 */ /* 0x001fca00000000ff */
[----:B--2---:R0:W-:Y:S01]  /*23fd30*/  @P6 STG.E.U8 desc[UR4][R26.64], R0 ;  /* 0x000000001a006986 */ /* 0x0041e2000c101104 */
[C---:B------:R-:W-:Y:S02]  /*23fd40*/  LOP3.LUT P4, RZ, R29.reuse, 0x20000000, RZ, 0xc0, !PT ;  /* 0x200000001dff7812 */ /* 0x040fe4000788c0ff */
[C---:B------:R-:W-:Y:S02]  /*23fd50*/  LOP3.LUT P5, RZ, R29.reuse, 0x40000000, RZ, 0xc0, !PT ;  /* 0x400000001dff7812 */ /* 0x040fe400078ac0ff */
[----:B------:R-:W-:Y:S01]  /*23fd60*/  LOP3.LUT P6, RZ, R29, 0x80000000, RZ, 0xc0, !PT ;  /* 0x800000001dff7812 */ /* 0x000fe200078cc0ff */
[----:B0-----:R-:W2:Y:S04]  /*23fd70*/  LDL.LU.64 R26, [R1+0x4538] ;  /* 0x00453800011a7983 */ /* 0x001ea80000300a00 */
[----:B------:R-:W3:Y:S01]  /*23fd80*/  LDL.LU.64 R28, [R1+0x4540] ;  /* 0x00454000011c7983 */ /* 0x000ee20000300a00 */
[----:B------:R-:W-:-:S03]  /*23fd90*/  PRMT R0, R13, 0x7772, RZ ;  /* 0x000077720d007816 */ /* 0x000fc600000000ff */
        /* <DEDUP_REMOVED lines=34> */
[----:B------:R-:W-:-:S11]  /*23ffc0*/  LOP3.LUT R6, R6, 0xfeffffff, RZ, 0xc0, !PT ;  /* 0xfeffffff06067812 */ /* 0x000fd600078ec0ff */
[----:B------:R-:W-:Y:S02]  /*23ffd0*/  @P0 LOP3.LUT R6, R6, 0x1000000, RZ, 0xfc, !PT ;  /* 0x0100000006060812 */ /* 0x000fe400078efcff */
[----:B------:R-:W-:Y:S02]  /*23ffe0*/  LOP3.LUT P0, RZ, R16, 0x2, RZ, 0xc0, !PT ;  /* 0x0000000210ff7812 */ /* 0x000fe4000780c0ff */
[----:B------:R-:W-:Y:S02]  /*23fff0*/  PRMT R0, R23, 0x7770, RZ ;  /* 0x0000777017007816 */ /* 0x000fe400000000ff */
[----:B------:R-:W-:-:S03]  /*240000*/  LOP3.LUT R6, R6, 0xfdffffff, RZ, 0xc0, !PT ;  /* 0xfdffffff06067812 */ /* 0x000fc600078ec0ff */
[----:B------:R0:W-:Y:S06]  /*240010*/  @P5 STG.E.U8 desc[UR4][R24.64], R0 ;  /* 0x0000000018005986 */ /* 0x0001ec000c101104 */
[----:B------:R-:W-:Y:S02]  /*240020*/  @P0 LOP3.LUT R6, R6, 0x2000000, RZ, 0xfc, !PT ;  /* 0x0200000006060812 */ /* 0x000fe400078efcff */
[----:B------:R-:W-:Y:S02]  /*240030*/  LOP3.LUT P0, RZ, R16, 0x1, RZ, 0xc0, !PT ;  /* 0x0000000110ff7812 */ /* 0x000fe4000780c0ff */
[C---:B0-----:R-:W-:Y:S01]  /*240040*/  PRMT R0, R23.reuse, 0x7771, RZ ;  /* 0x0000777117007816 */ /* 0x041fe200000000ff */
[----:B------:R-:W4:Y:S04]  /*240050*/  LDL.LU R25, [R1+0x308] ;  /* 0x0003080001197983 */ /* 0x000f280000300800 */
[----:B------:R-:W4:Y:S04]  /*240060*/  LDL.LU.64 R2, [R1+0x4588] ;  /* 0x0045880001027983 */ /* 0x000f280000300a00 */
[----:B------:R-:W4:Y:S04]  /*240070*/  LDL.LU.64 R10, [R1+0x4590] ;  /* 0x00459000010a7983 */ /* 0x000f280000300a00 */
[----:B------:R-:W4:Y:S04]  /*240080*/  LDL.LU R24, [R1+0x33c] ;  /* 0x00033c0001187983 */ /* 0x000f280000300800 */
[----:B------:R0:W-:Y:S04]  /*240090*/  @P6 STG.E.U8 desc[UR4][R20.64], R0 ;  /* 0x0000000014006986 */ /* 0x0001e8000c101104 */
[----:B------:R-:W4:Y:S04]  /*2400a0*/  LDL.LU.64 R8, [R1+0x4598] ;  /* 0x0045980001087983 */ /* 0x000f280000300a00 */
[----:B------:R-:W4:Y:S01]  /*2400b0*/  LDL.LU.64 R14, [R1+0x45a0] ;  /* 0x0045a000010e7983 */ /* 0x000f220000300a00 */
[----:B0-----:R-:W-:-:S03]  /*2400c0*/  PRMT R0, R23, 0x7772, RZ ;  /* 0x0000777217007816 */ /* 0x001fc600000000ff */
        /* <DEDUP_REMOVED lines=51> */
[----:B0-----:R-:W2:Y:S01]  /*240400*/  LDL.LU.64 R28, [R1+0x45d0] ;  /* 0x0045d000011c7983 */ /* 0x001ea20000300a00 */
[----:B------:R-:W-:-:S03]  /*240410*/  LOP3.LUT P3, RZ, R16, 0x8000, RZ, 0xc0, !PT ;  /* 0x0000800010ff7812 */ /* 0x000fc6000786c0ff */
[----:B------:R-:W3:Y:S04]  /*240420*/  LDL.LU.64 R14, [R1+0x45d8] ;  /* 0x0045d800010e7983 */ /* 0x000ee80000300a00 */
[----:B------:R-:W4:Y:S01]  /*240430*/  LDL.LU.64 R26, [R1+0x45e0] ;  /* 0x0045e000011a7983 */ /* 0x000f220000300a00 */
[----:B------:R-:W-:-:S03]  /*240440*/  PRMT R0, R13, 0x7771, RZ ;  /* 0x000077710d007816 */ /* 0x000fc600000000ff */
[----:B------:R-:W4:Y:S04]  /*240450*/  LDL.LU.64 R20, [R1+0x45e8] ;  /* 0x0045e80001147983 */ /* 0x000f280000300a00 */
[----:B------:R-:W4:Y:S04]  /*240460*/  LDL.LU.64 R18, [R1+0x45f0] ;  /* 0x0045f00001127983 */ /* 0x000f280000300a00 */
[----:B------:R-:W4:Y:S04]  /*240470*/  LDL.LU R7, [R1+0x31c] ;  /* 0x00031c0001077983 */ /* 0x000f280000300800 */
[----:B------:R-:W4:Y:S04]  /*240480*/  LDL.LU R25, [R1+0x28] ;  /* 0x0000280001197983 */ /* 0x000f280000300800 */
[----:B------:R-:W4:Y:S04]  /*240490*/  LDL.LU.64 R22, [R1+0x45f8] ;  /* 0x0045f80001167983 */ /* 0x000f280000300a00 */
        /* <DEDUP_REMOVED lines=38> */
[C---:B------:R-:W-:Y:S01]  /*240700*/  LOP3.LUT P0, RZ, R16.reuse, 0x80000, RZ, 0xc0, !PT ;  /* 0x0008000010ff7812 */ /* 0x040fe2000780c0ff */
[----:B----4-:R0:W-:Y:S02]  /*240710*/  @P5 STG.E.U8 desc[UR4][R26.64], R0 ;  /* 0x000000001a005986 */ /* 0x0101e4000c101104 */
[----:B0-----:R-:W-:Y:S02]  /*240720*/  PRMT R0, R7, 0x7770, RZ ;  /* 0x0000777007007816 */ /* 0x001fe400000000ff */
[----:B------:R-:W4:Y:S04]  /*240730*/  LDL.LU R26, [R1+0x2f0] ;  /* 0x0002f000011a7983 */ /* 0x000f280000300800 */
[----:B------:R-:W4:Y:S04]  /*240740*/  LDL.LU.64 R10, [R1+0x4628] ;  /* 0x00462800010a7983 */ /* 0x000f280000300a00 */
[----:B------:R-:W4:Y:S04]  /*240750*/  LDL.LU.64 R12, [R1+0x4630] ;  /* 0x00463000010c7983 */ /* 0x000f280000300a00 */
[----:B------:R-:W4:Y:S04]  /*240760*/  LDL.LU R27, [R1+0x2e0] ;  /* 0x0002e000011b7983 */ /* 0x000f280000300800 */
[----:B------:R0:W-:Y:S01]  /*240770*/  @P6 STG.E.U8 desc[UR4][R20.64], R0 ;  /* 0x0000000014006986 */ /* 0x0001e2000c101104 */
[----:B------:R-:W-:-:S02]  /*240780*/  LOP3.LUT P1, RZ, R16, 0x10000000, RZ, 0xc0, !PT ;  /* 0x1000000010ff7812 */ /* 0x000fc4000782c0ff */
[C---:B------:R-:W-:Y:S02]  /*240790*/  LOP3.LUT P2, RZ, R16.reuse, 0x20000000, RZ, 0xc0, !PT ;  /* 0x2000000010ff7812 */ /* 0x040fe4000784c0ff */
[C---:B------:R-:W-:Y:S02]  /*2407a0*/  LOP3.LUT P3, RZ, R16.reuse, 0x40000000, RZ, 0xc0, !PT ;  /* 0x4000000010ff7812 */ /* 0x040fe4000786c0ff */
[----:B------:R-:W-:Y:S01]  /*2407b0*/  LOP3.LUT P4, RZ, R16, 0x80000000, RZ, 0xc0, !PT ;  /* 0x8000000010ff7812 */ /* 0x000fe2000788c0ff */
        /* <DEDUP_REMOVED lines=21> */
[----:B---3--:R0:W-:Y:S01]  /*240910*/  @P0 STG.E.U8 desc[UR4][R8.64], R0 ;  /* 0x0000000008000986 */ /* 0x0081e2000c101104 */
[----:B------:R-:W-:Y:S02]  /*240920*/  LOP3.LUT P0, RZ, R6, 0x2000, RZ, 0xc0, !PT ;  /* 0x0000200006ff7812 */ /* 0x000fe4000780c0ff */
[----:B0-----:R-:W-:Y:S01]  /*240930*/  PRMT R0, R24, 0x7772, RZ ;  /* 0x0000777218007816 */ /* 0x001fe200000000ff */
[----:B------:R-:W3:Y:S10]  /*240940*/  LDL.LU R8, [R1+0x77f0] ;  /* 0x0077f00001087983 */ /* 0x000ef40000300800 */
[----:B------:R0:W-:Y:S01]  /*240950*/  @P0 STG.E.U8 desc[UR4][R4.64], R0 ;  /* 0x0000000004000986 */ /* 0x0001e2000c101104 */
[----:B------:R-:W-:-:S02]  /*240960*/  LOP3.LUT P0, RZ, R6, 0x1000, RZ, 0xc0, !PT ;  /* 0x0000100006ff7812 */ /* 0x000fc4000780c0ff */
[----:B0-----:R-:W-:-:S11]  /*240970*/  PRMT R0, R24, 0x7773, RZ ;  /* 0x0000777318007816 */ /* 0x001fd600000000ff */
[----:B------:R4:W-:Y:S01]  /*240980*/  @P0 STG.E.U8 desc[UR4][R2.64], R0 ;  /* 0x0000000002000986 */ /* 0x0009e2000c101104 */
[----:B------:R-:W-:Y:S02]  /*240990*/  LOP3.LUT P0, RZ, R6, 0x800, RZ, 0xc0, !PT ;  /* 0x0000080006ff7812 */ /* 0x000fe4000780c0ff */
[----:B----4-:R-:W-:-:S11]  /*2409a0*/  PRMT R0, R26, 0x7770, RZ ;  /* 0x000077701a007816 */ /* 0x010fd600000000ff */
        /* <DEDUP_REMOVED lines=15> */
[----:B------:R-:W4:Y:S04]  /*240aa0*/  LDL.LU.64 R22, [R1+0x4668] ;  /* 0x0046680001167983 */ /* 0x000f280000300a00 */
[----:B------:R-:W3:Y:S04]  /*240ab0*/  LDL.LU.64 R26, [R1+0x4670] ;  /* 0x00467000011a7983 */ /* 0x000ee80000300a00 */
[----:B------:R-:W3:Y:S04]  /*240ac0*/  LDL.LU.64 R20, [R1+0x4678] ;  /* 0x0046780001147983 */ /* 0x000ee80000300a00 */
[----:B------:R-:W4:Y:S01]  /*240ad0*/  LDL.LU R13, [R1+0x2d0] ;  /* 0x0002d000010d7983 */ /* 0x000f220000300800 */
[----:B------:R-:W-:-:S02]  /*240ae0*/  LOP3.LUT P6, RZ, R25, 0x2, RZ, 0xc0, !PT ;  /* 0x0000000219ff7812 */ /* 0x000fc400078cc0ff */
[C---:B------:R-:W-:Y:S02]  /*240af0*/  LOP3.LUT P3, RZ, R25.reuse, 0x4, RZ, 0xc0, !PT ;  /* 0x0000000419ff7812 */ /* 0x040fe4000786c0ff */
[----:B------:R-:W-:-:S09]  /*240b00*/  LOP3.LUT P4, RZ, R25, 0x8, RZ, 0xc0, !PT ;  /* 0x0000000819ff7812 */ /* 0x000fd2000788c0ff */
[----:B--2---:R0:W-:Y:S04]  /*240b10*/  @P6 STG.E.U8 desc[UR4][R28.64], R0 ;  /* 0x000000001c006986 */ /* 0x0041e8000c101104 */
[----:B0-----:R-:W2:Y:S04]  /*240b20*/  LDL.LU.64 R28, [R1+0x4680] ;  /* 0x00468000011c7983 */ /* 0x001ea80000300a00 */
[----:B------:R-:W2:Y:S04]  /*240b30*/  LDL.LU.64 R18, [R1+0x4688] ;  /* 0x0046880001127983 */ /* 0x000ea80000300a00 */
[----:B------:R-:W2:Y:S01]  /*240b40*/  LDL.LU R24, [R1+0x2c0] ;  /* 0x0002c00001187983 */ /* 0x000ea20000300800 */
[----:B----4-:R-:W-:-:S05]  /*240b50*/  PRMT R0, R13, 0x7770, RZ ;  /* 0x000077700d007816 */ /* 0x010fca00000000ff */
[----:B------:R0:W-:Y:S02]  /*240b60*/  @P3 STG.E.U8 desc[UR4][R22.64], R0 ;  /* 0x0000000016003986 */ /* 0x0001e4000c101104 */
[----:B0-----:R-:W-:Y:S02]  /*240b70*/  PRMT R0, R13, 0x7771, RZ ;  /* 0x000077710d007816 */ /* 0x001fe400000000ff */
[----:B------:R-:W4:Y:S04]  /*240b80*/  LDL.LU.64 R22, [R1+0x4690] ;  /* 0x0046900001167983 */ /* 0x000f280000300a00 */
[----:B---3--:R0:W-:Y:S04]  /*240b90*/  @P4 STG.E.U8 desc[UR4][R26.64], R0 ;  /* 0x000000001a004986 */ /* 0x0081e8000c101104 */
[----:B0-----:R-:W3:Y:S04]  /*240ba0*/  LDL.LU.64 R26, [R1+0x4698] ;  /* 0x00469800011a7983 */ /* 0x001ee80000300a00 */
[----:B------:R-:W2:Y:S01]  /*240bb0*/  LDL.LU R9, [R1+0x2f4] ;  /* 0x0002f40001097983 */ /* 0x000ea20000300800 */
        /* <DEDUP_REMOVED lines=38> */
[----:B----4-:R0:W-:Y:S01]  /*240e20*/  @P0 STG.E.U8 desc[UR4][R22.64], R0 ;  /* 0x0000000016000986 */ /* 0x0101e2000c101104 */
[----:B------:R-:W-:Y:S02]  /*240e30*/  LOP3.LUT P0, RZ, R6, 0x100, RZ, 0xc0, !PT ;  /* 0x0000010006ff7812 */ /* 0x000fe4000780c0ff */
[----:B0-----:R-:W-:-:S11]  /*240e40*/  PRMT R0, R24, 0x7772, RZ ;  /* 0x0000777218007816 */ /* 0x001fd600000000ff */
[----:B---3--:R0:W-:Y:S01]  /*240e50*/  @P0 STG.E.U8 desc[UR4][R26.64], R0 ;  /* 0x000000001a000986 */ /* 0x0081e2000c101104 */
[----:B------:R-:W-:Y:S02]  /*240e60*/  LOP3.LUT P0, RZ, R6, 0x80, RZ, 0xc0, !PT ;  /* 0x0000008006ff7812 */ /* 0x000fe4000780c0ff */
[----:B0-----:R-:W-:Y:S01]  /*240e70*/  PRMT R0, R24, 0x7773, RZ ;  /* 0x0000777318007816 */ /* 0x001fe200000000ff */
[----:B--2---:R0:W-:Y:S10]  /*240e80*/  STL.64 [R1+0x77e0], R4 ;  /* 0x0077e00401007387 */ /* 0x0041f40000100a00 */
        /* <DEDUP_REMOVED lines=13> */
[----:B-1----:R-:W2:Y:S01]  /*240f60*/  LDL.LU.64 R8, [R1+0x77e8] ;  /* 0x0077e80001087983 */ /* 0x002ea20000300a00 */
        /* <DEDUP_REMOVED lines=12> */
[----:B------:R-:W-:Y:S02]  /*241030*/  LOP3.LUT P6, RZ, R25, 0x100000, RZ, 0xc0, !PT ;  /* 0x0010000019ff7812 */ /* 0x000fe400078cc0ff */
[----:B------:R-:W-:Y:S01]  /*241040*/  LOP3.LUT R8, R8, 0xfbffffff, RZ, 0xc0, !PT ;  /* 0xfbffffff08087812 */ /* 0x000fe200078ec0ff */
[----:B--2---:R0:W-:Y:S01]  /*241050*/  @P0 STG.E.U8 desc[UR4][R4.64], R0 ;  /* 0x0000000004000986 */ /* 0x0041e2000c101104 */
[----:B------:R-:W-:-:S02]  /*241060*/  LOP3.LUT P0, RZ, R6, 0x10, RZ, 0xc0, !PT ;  /* 0x0000001006ff7812 */ /* 0x000fc4000780c0ff */
[----:B0-----:R-:W-:-:S11]  /*241070*/  PRMT R0, R9, 0x7772, RZ ;  /* 0x0000777209007816 */ /* 0x001fd600000000ff */
[----:B---3--:R0:W-:Y:S01]  /*241080*/  @P0 STG.E.U8 desc[UR4][R2.64], R0 ;  /* 0x0000000002000986 */ /* 0x0081e2000c101104 */
        /* <DEDUP_REMOVED lines=18> */
[----:B------:R0:W-:Y:S04]  /*2411b0*/  @P6 STG.E.U8 desc[UR4][R26.64], R0 ;  /* 0x000000001a006986 */ /* 0x0001e8000c101104 */
[----:B0-----:R-:W3:Y:S04]  /*2411c0*/  LDL.LU.64 R26, [R1+0x4708] ;  /* 0x00470800011a7983 */ /* 0x001ee80000300a00 */
[----:B------:R-:W4:Y:S04]  /*2411d0*/  LDL.LU.64 R16, [R1+0x4710] ;  /* 0x0047100001107983 */ /* 0x000f280000300a00 */
[----:B------:R-:W4:Y:S04]  /*2411e0*/  LDL.LU.64 R20, [R1+0x4718] ;  /* 0x0047180001147983 */ /* 0x000f280000300a00 */
[----:B------:R-:W3:Y:S01]  /*2411f0*/  LDL.LU R29, [R1+0x2c4] ;  /* 0x0002c400011d7983 */ /* 0x000ee20000300800 */
[----:B------:R-:W-:-:S02]  /*241200*/  LOP3.LUT P0, RZ, R24, 0x2, RZ, 0xc0, !PT ;  /* 0x0000000218ff7812 */ /* 0x000fc4000780c0ff */
[C---:B------:R-:W-:Y:S02]  /*241210*/  LOP3.LUT P3, RZ, R25.reuse, 0x200000, RZ, 0xc0, !PT ;  /* 0x0020000019ff7812 */ /* 0x040fe4000786c0ff */
[----:B------:R-:W-:Y:S02]  /*241220*/  LOP3.LUT R6, R6, 0xfffffffe, RZ, 0xc0, !PT ;  /* 0xfffffffe06067812 */ /* 0x000fe400078ec0ff */
[----:B------:R-:W-:Y:S02]  /*241230*/  LOP3.LUT P4, RZ, R25, 0x400000, RZ, 0xc0, !PT ;  /* 0x0040000019ff7812 */ /* 0x000fe4000788c0ff */
[----:B------:R-:W-:Y:S01]  /*241240*/  PRMT R0, R28, 0x7773, RZ ;  /* 0x000077731c007816 */ /* 0x000fe200000000ff */
[----:B------:R-:W4:Y:S04]  /*241250*/  LDL.LU.64 R18, [R1+0x4720] ;  /* 0x0047200001127983 */ /* 0x000f280000300a00 */
[----:B------:R-:W4:Y:S04]  /*241260*/  LDL.LU R9, [R1+0x2f8] ;  /* 0x0002f80001097983 */ /* 0x000f280000300800 */
        /* <DEDUP_REMOVED lines=17> */
[----:B------:R-:W-:-:S13]  /*241380*/  LOP3.LUT P0, RZ, R25, 0x8000000, RZ, 0xc0, !PT ;  /* 0x0800000019ff7812 */ /* 0x000fda000780c0ff */
[----:B------:R-:W-:Y:S02]  /*241390*/  @P0 LOP3.LUT R6, R6, 0x1, RZ, 0xfc, !PT ;  /* 0x0000000106060812 */ /* 0x000fe400078efcff */
[C---:B------:R-:W-:Y:S02]  /*2413a0*/  LOP3.LUT P0, RZ, R25.reuse, 0x4000000, RZ, 0xc0, !PT ;  /* 0x0400000019ff7812 */ /* 0x040fe4000780c0ff */
[----:B------:R-:W-:Y:S02]  /*2413b0*/  LOP3.LUT R6, R6, 0xfffffffd, RZ, 0xc0, !PT ;  /* 0xfffffffd06067812 */ /* 0x000fe400078ec0ff */
[C---:B------:R-:W-:Y:S02]  /*2413c0*/  LOP3.LUT P5, RZ, R25.reuse, 0x800000, RZ, 0xc0, !PT ;  /* 0x0080000019ff7812 */ /* 0x040fe400078ac0ff */
[----:B------:R-:W-:-:S07]  /*2413d0*/  LOP3.LUT P6, RZ, R25, 0x1000000, RZ, 0xc0, !PT ;  /* 0x0100000019ff7812 */ /* 0x000fce00078cc0ff */
[----:B------:R-:W-:Y:S02]  /*2413e0*/  @P0 LOP3.LUT R6, R6, 0x2, RZ, 0xfc, !PT ;  /* 0x0000000206060812 */ /* 0x000fe400078efcff */
[----:B------:R-:W-:Y:S01]  /*2413f0*/  LOP3.LUT P0, RZ, R25, 0x2000000, RZ, 0xc0, !PT ;  /* 0x0200000019ff7812 */ /* 0x000fe2000780c0ff */
[----:B--2---:R3:W-:Y:S02]  /*241400*/  @P3 STG.E.U8 desc[UR4][R14.64], R0 ;  /* 0x000000000e003986 */ /* 0x0047e4000c101104 */
[----:B---3--:R-:W-:-:S05]  /*241410*/  PRMT R0, R29, 0x7770, RZ ;  /* 0x000077701d007816 */ /* 0x008fca00000000ff */
[----:B------:R0:W-:Y:S04]  /*241420*/  @P4 STG.E.U8 desc[UR4][R26.64], R0 ;  /* 0x000000001a004986 */ /* 0x0001e8000c101104 */
[----:B0-----:R-:W2:Y:S04]  /*241430*/  LDL.LU.64 R26, [R1+0x4730] ;  /* 0x00473000011a7983 */ /* 0x001ea80000300a00 */
[----:B------:R-:W3:Y:S04]  /*241440*/  LDL.LU R25, [R1+0x2e8] ;  /* 0x0002e80001197983 */ /* 0x000ee80000300800 */
[----:B------:R-:W2:Y:S01]  /*241450*/  LDL.LU.64 R4, [R1+0x4748] ;  /* 0x0047480001047983 */ /* 0x000ea20000300a00 */
[----:B------:R-:W-:-:S05]  /*241460*/  PRMT R0, R29, 0x7771, RZ ;  /* 0x000077711d007816 */ /* 0x000fca00000000ff */
[----:B----4-:R0:W-:Y:S02]  /*241470*/  @P5 STG.E.U8 desc[UR4][R16.64], R0 ;  /* 0x0000000010005986 */ /* 0x0101e4000c101104 */
        /* <DEDUP_REMOVED lines=20> */
[----:B------:R-:W4:Y:S04]  /*2415c0*/  LDL.LU.64 R22, [R1+0x4788] ;  /* 0x0047880001167983 */ /* 0x000f280000300a00 */
[----:B------:R-:W3:Y:S06]  /*2415d0*/  LDL.LU.64 R6, [R1+0x4740] ;  /* 0x0047400001067983 */ /* 0x000eec0000300a00 */
[----:B------:R0:W-:Y:S01]  /*2415e0*/  @P0 STG.E.U8 desc[UR4][R26.64], R0 ;  /* 0x000000001a000986 */ /* 0x0001e2000c101104 */
[----:B------:R-:W-:-:S02]  /*2415f0*/  LOP3.LUT P0, RZ, R8, 0x80000000, RZ, 0xc0, !PT ;  /* 0x8000000008ff7812 */ /* 0x000fc4000780c0ff */
[----:B0-----:R-:W-:Y:S01]  /*241600*/  PRMT R0, R9, 0x7772, RZ ;  /* 0x0000777209007816 */ /* 0x001fe200000000ff */
[----:B------:R-:W4:Y:S10]  /*241610*/  LDL.LU.64 R26, [R1+0x4790] ;  /* 0x00479000011a7983 */ /* 0x000f340000300a00 */
[----:B--2---:R0:W-:Y:S04]  /*241620*/  @P0 STG.E.U8 desc[UR4][R4.64], R0 ;  /* 0x0000000004000986 */ /* 0x0041e8000c101104 */
[----:B0-----:R-:W2:Y:S01]  /*241630*/  LDL.LU.64 R4, [R1+0x77d8] ;  /* 0x0077d80001047983 */ /* 0x001ea20000300a00 */
[----:B------:R-:W-:-:S02]  /*241640*/  LOP3.LUT P0, RZ, R8, 0x40000000, RZ, 0xc0, !PT ;  /* 0x4000000008ff7812 */ /* 0x000fc4000780c0ff */
[----:B------:R-:W-:-:S11]  /*241650*/  PRMT R0, R9, 0x7773, RZ ;  /* 0x0000777309007816 */ /* 0x000fd600000000ff */
[----:B---3--:R0:W-:Y:S01]  /*241660*/  @P0 STG.E.U8 desc[UR4][R6.64], R0 ;  /* 0x0000000006000986 */ /* 0x0081e2000c101104 */
[----:B------:R-:W-:Y:S02]  /*241670*/  LOP3.LUT P0, RZ, R8, 0x20000000, RZ, 0xc0, !PT ;  /* 0x2000000008ff7812 */ /* 0x000fe4000780c0ff */
[----:B0-----:R-:W-:-:S11]  /*241680*/  PRMT R0, R25, 0x7770, RZ ;  /* 0x0000777019007816 */ /* 0x001fd600000000ff */
[----:B--2---:R0:W-:Y:S01]  /*241690*/  @P0 STG.E.U8 desc[UR4][R4.64], R0 ;  /* 0x0000000004000986 */ /* 0x0041e2000c101104 */
        /* <DEDUP_REMOVED lines=8> */
[----:B------:R0:W-:Y:S04]  /*241720*/  @P0 STG.E.U8 desc[UR4][R12.64], R0 ;  /* 0x000000000c000986 */ /* 0x0001e8000c101104 */
[----:B0-----:R-:W2:Y:S01]  /*241730*/  LDL.LU.64 R12, [R1+0x4798] ;  /* 0x00479800010c7983 */ /* 0x001ea20000300a00 */
[C---:B------:R-:W-:Y:S02]  /*241740*/  LOP3.LUT P1, RZ, R24.reuse, 0x4, RZ, 0xc0, !PT ;  /* 0x0000000418ff7812 */ /* 0x040fe4000782c0ff */
[----:B------:R-:W-:Y:S02]  /*241750*/  LOP3.LUT P2, RZ, R24, 0x8, RZ, 0xc0, !PT ;  /* 0x0000000818ff7812 */ /* 0x000fe4000784c0ff */
[----:B------:R-:W-:Y:S02]  /*241760*/  PRMT R0, R28, 0x7770, RZ ;  /* 0x000077701c007816 */ /* 0x000fe400000000ff */
[----:B------:R-:W-:-:S02]  /*241770*/  LOP3.LUT P3, RZ, R24, 0x10, RZ, 0xc0, !PT ;  /* 0x0000001018ff7812 */ /* 0x000fc4000786c0ff */
[----:B------:R-:W-:-:S05]  /*241780*/  LOP3.LUT P4, RZ, R24, 0x20, RZ, 0xc0, !PT ;  /* 0x0000002018ff7812 */ /* 0x000fca000788c0ff */
[----:B------:R0:W-:Y:S01]  /*241790*/  @P1 STG.E.U8 desc[UR4][R14.64], R0 ;  /* 0x000000000e001986 */ /* 0x0001e2000c101104 */
[----:B------:R-:W-:Y:S02]  /*2417a0*/  LOP3.LUT P5, RZ, R24, 0x40, RZ, 0xc0, !PT ;  /* 0x0000004018ff7812 */ /* 0x000fe400078ac0ff */
[----:B0-----:R-:W-:Y:S02]  /*2417b0*/  PRMT R0, R28, 0x7771, RZ ;  /* 0x000077711c007816 */ /* 0x001fe400000000ff */
[----:B------:R-:W-:Y:S01]  /*2417c0*/  LOP3.LUT P6, RZ, R24, 0x80, RZ, 0xc0, !PT ;  /* 0x0000008018ff7812 */ /* 0x000fe200078cc0ff */
[----:B------:R-:W3:Y:S04]  /*2417d0*/  LDL.LU.64 R14, [R1+0x47a0] ;  /* 0x0047a000010e7983 */ /* 0x000ee80000300a00 */
[----:B------:R0:W-:Y:S02]  /*2417e0*/  @P2 STG.E.U8 desc[UR4][R16.64], R0 ;  /* 0x0000000010002986 */ /* 0x0001e4000c101104 */
[----:B0-----:R-:W-:-:S05]  /*2417f0*/  PRMT R0, R28, 0x7772, RZ ;  /* 0x000077721c007816 */ /* 0x001fca00000000ff */
[----:B------:R0:W-:Y:S01]  /*241800*/  @P3 STG.E.U8 desc[UR4][R20.64], R0 ;  /* 0x0000000014003986 */ /* 0x0001e2000c101104 */
[----:B------:R-:W-:Y:S02]  /*241810*/  LOP3.LUT P3, RZ, R24, 0x100, RZ, 0xc0, !PT ;  /* 0x0000010018ff7812 */ /* 0x000fe4000786c0ff */
[----:B0-----:R-:W-:-:S05]  /*241820*/  PRMT R0, R28, 0x7773, RZ ;  /* 0x000077731c007816 */ /* 0x001fca00000000ff */
[----:B------:R0:W-:Y:S02]  /*241830*/  @P4 STG.E.U8 desc[UR4][R18.64], R0 ;  /* 0x0000000012004986 */ /* 0x0001e4000c101104 */
[C---:B0-----:R-:W-:Y:S02]  /*241840*/  PRMT R0, R29.reuse, 0x7770, RZ ;  /* 0x000077701d007816 */ /* 0x041fe400000000ff */
[----:B------:R-:W4:Y:S04]  /*241850*/  LDL.LU.64 R18, [R1+0x47a8] ;  /* 0x0047a80001127983 */ /* 0x000f280000300a00 */
[----:B------:R-:W4:Y:S04]  /*241860*/  LDL.LU.64 R16, [R1+0x47b0] ;  /* 0x0047b00001107983 */ /* 0x000f280000300a00 */
[----:B------:R-:W4:Y:S04]  /*241870*/  LDL.LU.64 R20, [R1+0x47c0] ;  /* 0x0047c00001147983 */ /* 0x000f280000300a00 */
[----:B------:R0:W-:Y:S02]  /*241880*/  @P5 STG.E.U8 desc[UR4][R22.64], R0 ;  /* 0x0000000016005986 */ /* 0x0001e4000c101104 */
[----:B0-----:R-:W-:-:S02]  /*241890*/  PRMT R0, R29, 0x7771, RZ ;  /* 0x000077711d007816 */ /* 0x001fc400000000ff */
[----:B------:R-:W4:Y:S04]  /*2418a0*/  LDL.LU R23, [R1+0x2fc] ;  /* 0x0002fc0001177983 */ /* 0x000f280000300800 */
[----:B------:R0:W-:Y:S02]  /*2418b0*/  @P6 STG.E.U8 desc[UR4][R26.64], R0 ;  /* 0x000000001a006986 */ /* 0x0001e4000c101104 */
[C---:B0-----:R-:W-:Y:S02]  /*2418c0*/  PRMT R0, R29.reuse, 0x7772, RZ ;  /* 0x000077721d007816 */ /* 0x041fe400000000ff */
[----:B------:R-:W4:Y:S04]  /*2418d0*/  LDL.LU.64 R26, [R1+0x47d8] ;  /* 0x0047d800011a7983 */ /* 0x000f280000300a00 */
[----:B------:R-:W4:Y:S04]  /*2418e0*/  LDL.LU R9, [R1+0x2ec] ;  /* 0x0002ec0001097983 */ /* 0x000f280000300800 */
[----:B--2---:R0:W-:Y:S02]  /*2418f0*/  @P3 STG.E.U8 desc[UR4][R12.64], R0 ;  /* 0x000000000c003986 */ /* 0x0041e4000c101104 */
[----:B0-----:R-:W-:-:S02]  /*241900*/  PRMT R0, R29, 0x7773, RZ ;  /* 0x000077731d007816 */ /* 0x001fc400000000ff */
[----:B------:R-:W2:Y:S04]  /*241910*/  LDL.LU.64 R28, [R1+0x47f8] ;  /* 0x0047f800011c7983 */ /* 0x000ea80000300a00 */
        /* <DEDUP_REMOVED lines=25> */
[----:B------:R-:W-:Y:S02]  /*241ab0*/  LOP3.LUT R8, R8, 0xfeffffff, RZ, 0xc0, !PT ;  /* 0xfeffffff08087812 */ /* 0x000fe400078ec0ff */
[----:B------:R-:W-:-:S07]  /*241ac0*/  LOP3.LUT P5, RZ, R24, 0x400, RZ, 0xc0, !PT ;  /* 0x0000040018ff7812 */ /* 0x000fce00078ac0ff */
[----:B------:R-:W-:Y:S02]  /*241ad0*/  @P0 LOP3.LUT R8, R8, 0x1000000, RZ, 0xfc, !PT ;  /* 0x0100000008080812 */ /* 0x000fe400078efcff */
[C---:B------:R-:W-:Y:S02]  /*241ae0*/  LOP3.LUT P0, RZ, R24.reuse, 0x2000, RZ, 0xc0, !PT ;  /* 0x0000200018ff7812 */ /* 0x040fe4000780c0ff */
[----:B------:R-:W-:Y:S01]  /*241af0*/  LOP3.LUT P6, RZ, R24, 0x800, RZ, 0xc0, !PT ;  /* 0x0000080018ff7812 */ /* 0x000fe200078cc0ff */
[----:B------:R4:W-:Y:S01]  /*241b00*/  @P4 STG.E.U8 desc[UR4][R14.64], R0 ;  /* 0x000000000e004986 */ /* 0x0009e2000c101104 */
[----:B------:R-:W-:Y:S02]  /*241b10*/  LOP3.LUT R8, R8, 0xfdffffff, RZ, 0xc0, !PT ;  /* 0xfdffffff08087812 */ /* 0x000fe400078ec0ff */
[----:B----4-:R-:W-:-:S07]  /*241b20*/  PRMT R0, R23, 0x7770, RZ ;  /* 0x0000777017007816 */ /* 0x010fce00000000ff */
[----:B------:R-:W-:Y:S02]  /*241b30*/  @P0 LOP3.LUT R8, R8, 0x2000000, RZ, 0xfc, !PT ;  /* 0x0200000008080812 */ /* 0x000fe400078efcff */
[----:B------:R-:W-:Y:S01]  /*241b40*/  LOP3.LUT P0, RZ, R24, 0x1000, RZ, 0xc0, !PT ;  /* 0x0000100018ff7812 */ /* 0x000fe2000780c0ff */
[----:B------:R0:W-:Y:S02]  /*241b50*/  @P5 STG.E.U8 desc[UR4][R18.64], R0 ;  /* 0x0000000012005986 */ /* 0x0001e4000c101104 */
[C---:B0-----:R-:W-:Y:S02]  /*241b60*/  PRMT R0, R23.reuse, 0x7771, RZ ;  /* 0x0000777117007816 */ /* 0x041fe400000000ff */
[----:B------:R-:W4:Y:S04]  /*241b70*/  LDL.LU R18, [R1+0x2dc] ;  /* 0x0002dc0001127983 */ /* 0x000f280000300800 */
[----:B------:R-:W4:Y:S04]  /*241b80*/  LDL.LU.64 R4, [R1+0x4850] ;  /* 0x0048500001047983 */ /* 0x000f280000300a00 */
[----:B------:R-:W4:Y:S04]  /*241b90*/  LDL.LU.64 R2, [R1+0x4878] ;  /* 0x0048780001027983 */ /* 0x000f280000300a00 */
[----:B------:R-:W4:Y:S04]  /*241ba0*/  LDL.LU.64 R10, [R1+0x4890] ;  /* 0x00489000010a7983 */ /* 0x000f280000300a00 */
[----:B------:R0:W-:Y:S04]  /*241bb0*/  @P6 STG.E.U8 desc[UR4][R16.64], R0 ;  /* 0x0000000010006986 */ /* 0x0001e8000c101104 */
[----:B------:R-:W4:Y:S04]  /*241bc0*/  LDL.LU R25, [R1+0x2cc] ;  /* 0x0002cc0001197983 */ /* 0x000f280000300800 */
        /* <DEDUP_REMOVED lines=52> */
[----:B--2---:R-:W-:-:S05]  /*241f10*/  PRMT R0, R13, 0x7770, RZ ;  /* 0x000077700d007816 */ /* 0x004fca00000000ff */
[----:B------:R0:W-:Y:S04]  /*241f20*/  @P6 STG.E.U8 desc[UR4][R28.64], R0 ;  /* 0x000000001c006986 */ /* 0x0001e8000c101104 */
        /* <DEDUP_REMOVED lines=107> */
[----:B0-----:R-:W3:Y:S04]  /*2425e0*/  LDL.LU.64 R28, [R1+0x4a78] ;  /* 0x004a7800011c7983 */ /* 0x001ee80000300a00 */
[----:B------:R-:W4:Y:S04]  /*2425f0*/  LDL.LU.64 R20, [R1+0x4a80] ;  /* 0x004a800001147983 */ /* 0x000f280000300a00 */
[----:B------:R-:W2:Y:S01]  /*242600*/  LDL.LU R13, [R1+0x2a4] ;  /* 0x0002a400010d7983 */ /* 0x000ea20000300800 */
[----:B------:R-:W-:-:S02]  /*242610*/  LOP3.LUT P3, RZ, R19, 0x4000, RZ, 0xc0, !PT ;  /* 0x0000400013ff7812 */ /* 0x000fc4000786c0ff */
[----:B------:R-:W-:Y:S01]  /*242620*/  LOP3.LUT P4, RZ, R19, 0x8000, RZ, 0xc0, !PT ;  /* 0x0000800013ff7812 */ /* 0x000fe2000788c0ff */
[----:B------:R-:W4:Y:S04]  /*242630*/  LDL.LU.64 R26, [R1+0x4a88] ;  /* 0x004a8800011a7983 */ /* 0x000f280000300a00 */
[----:B------:R-:W4:Y:S04]  /*242640*/  LDL.LU.64 R22, [R1+0x4a90] ;  /* 0x004a900001167983 */ /* 0x000f280000300a00 */
[----:B------:R-:W4:Y:S04]  /*242650*/  LDL.LU R9, [R1+0x294] ;  /* 0x0002940001097983 */ /* 0x000f280000300800 */
        /* <DEDUP_REMOVED lines=47> */
[----:B------:R-:W4:Y:S04]  /*242950*/  LDL.LU.64 R12, [R1+0x4ad0] ;  /* 0x004ad000010c7983 */ /* 0x000f280000300a00 */
[----:B------:R-:W4:Y:S01]  /*242960*/  LDL.LU.64 R14, [R1+0x4ad8] ;  /* 0x004ad800010e7983 */ /* 0x000f220000300a00 */
[----:B------:R-:W-:-:S03]  /*242970*/  LOP3.LUT P1, RZ, R19, 0x8000000, RZ, 0xc0, !PT ;  /* 0x0800000013ff7812 */ /* 0x000fc6000782c0ff */
[----:B------:R0:W-:Y:S01]  /*242980*/  @P0 STG.E.U8 desc[UR4][R22.64], R0 ;  /* 0x0000000016000986 */ /* 0x0001e2000c101104 */
[----:B------:R-:W-:Y:S02]  /*242990*/  LOP3.LUT P0, RZ, R8, 0x200, RZ, 0xc0, !PT ;  /* 0x0000020008ff7812 */ /* 0x000fe4000780c0ff */
[C---:B------:R-:W-:Y:S02]  /*2429a0*/  LOP3.LUT P2, RZ, R19.reuse, 0x10000000, RZ, 0xc0, !PT ;  /* 0x1000000013ff7812 */ /* 0x040fe4000784c0ff */
[C---:B------:R-:W-:Y:S02]  /*2429b0*/  LOP3.LUT P3, RZ, R19.reuse, 0x20000000, RZ, 0xc0, !PT ;  /* 0x2000000013ff7812 */ /* 0x040fe4000786c0ff */
[C---:B------:R-:W-:Y:S02]  /*2429c0*/  LOP3.LUT P4, RZ, R19.reuse, 0x40000000, RZ, 0xc0, !PT ;  /* 0x4000000013ff7812 */ /* 0x040fe4000788c0ff */
[----:B------:R-:W-:Y:S01]  /*2429d0*/  LOP3.LUT P5, RZ, R19, 0x80000000, RZ, 0xc0, !PT ;  /* 0x8000000013ff7812 */ /* 0x000fe200078ac0ff */
[----:B------:R-:W4:Y:S04]  /*2429e0*/  LDL.LU.64 R20, [R1+0x4ae0] ;  /* 0x004ae00001147983 */ /* 0x000f280000300a00 */
[----:B------:R-:W4:Y:S04]  /*2429f0*/  LDL.LU.64 R18, [R1+0x4ae8] ;  /* 0x004ae80001127983 */ /* 0x000f280000300a00 */
[----:B------:R-:W4:Y:S01]  /*242a00*/  LDL.LU R26, [R1+0x2a8] ;  /* 0x0002a800011a7983 */ /* 0x000f220000300800 */
[----:B0-----:R-:W-:-:S03]  /*242a10*/  PRMT R0, R9, 0x7771, RZ ;  /* 0x0000777109007816 */ /* 0x001fc600000000ff */
[----:B------:R-:W4:Y:S04]  /*242a20*/  LDL.LU.64 R22, [R1+0x4af0] ;  /* 0x004af00001167983 */ /* 0x000f280000300a00 */
[----:B--2---:R0:W-:Y:S01]  /*242a30*/  @P0 STG.E.U8 desc[UR4][R24.64], R0 ;  /* 0x0000000018000986 */ /* 0x0041e2000c101104 */
[C---:B------:R-:W-:Y:S02]  /*242a40*/  LOP3.LUT P0, RZ, R8.reuse, 0x100, RZ, 0xc0, !PT ;  /* 0x0000010008ff7812 */ /* 0x040fe4000780c0ff */
[----:B0-----:R-:W-:Y:S01]  /*242a50*/  PRMT R0, R9, 0x7772, RZ ;  /* 0x0000777209007816 */ /* 0x001fe200000000ff */
[----:B------:R-:W2:Y:S10]  /*242a60*/  LDL.LU.64 R24, [R1+0x4af8] ;  /* 0x004af80001187983 */ /* 0x000eb40000300a00 */
[----:B---3--:R0:W-:Y:S01]  /*242a70*/  @P0 STG.E.U8 desc[UR4][R28.64], R0 ;  /* 0x000000001c000986 */ /* 0x0081e2000c101104 */
[----:B------:R-:W-:-:S02]  /*242a80*/  LOP3.LUT P0, RZ, R8, 0x80, RZ, 0xc0, !PT ;  /* 0x0000008008ff7812 */ /* 0x000fc4000780c0ff */
[----:B0-----:R-:W-:Y:S01]  /*242a90*/  PRMT R0, R9, 0x7773, RZ ;  /* 0x0000777309007816 */ /* 0x001fe200000000ff */
[----:B------:R-:W3:Y:S04]  /*242aa0*/  LDL.LU.64 R28, [R1+0x4b00] ;  /* 0x004b0000011c7983 */ /* 0x000ee80000300a00 */
[----:B------:R-:W3:Y:S06]  /*242ab0*/  LDL.LU R9, [R1+0x77b8] ;  /* 0x0077b80001097983 */ /* 0x000eec0000300800 */
[----:B----4-:R0:W-:Y:S04]  /*242ac0*/  @P0 STG.E.U8 desc[UR4][R6.64], R0 ;  /* 0x0000000006000986 */ /* 0x0101e8000c101104 */
[----:B0-----:R-:W4:Y:S01]  /*242ad0*/  LDL.LU.64 R6, [R1+0x77b0] ;  /* 0x0077b00001067983 */ /* 0x001f220000300a00 */
[----:B------:R-:W-:-:S02]  /*242ae0*/  LOP3.LUT P0, RZ, R8, 0x40, RZ, 0xc0, !PT ;  /* 0x0000004008ff7812 */ /* 0x000fc4000780c0ff */
[----:B------:R-:W-:Y:S02]  /*242af0*/  PRMT R0, R16, 0x7770, RZ ;  /* 0x0000777010007816 */ /* 0x000fe400000000ff */
[----:B------:R-:W-:-:S09]  /*242b00*/  LOP3.LUT P6, RZ, R17, 0x1, RZ, 0xc0, !PT ;  /* 0x0000000111ff7812 */ /* 0x000fd200078cc0ff */
        /* <DEDUP_REMOVED lines=73> */
[----:B------:R-:W3:Y:S01]  /*242fa0*/  LDL.LU.64 R2, [R1+0x4b60] ;  /* 0x004b600001027983 */ /* 0x000ee20000300a00 */
        /* <DEDUP_REMOVED lines=19> */
[----:B------:R-:W3:Y:S06]  /*2430e0*/  LDL.LU R26, [R1+0x29c] ;  /* 0x00029c00011a7983 */ /* 0x000eec0000300800 */
[----:B--2---:R0:W-:Y:S01]  /*2430f0*/  @P0 STG.E.U8 desc[UR4][R28.64], R0 ;  /* 0x000000001c000986 */ /* 0x0041e2000c101104 */
[----:B------:R-:W-:-:S02]  /*243100*/  LOP3.LUT P0, RZ, R9, 0x80000000, RZ, 0xc0, !PT ;  /* 0x8000000009ff7812 */ /* 0x000fc4000780c0ff */
[----:B0-----:R-:W-:Y:S01]  /*243110*/  PRMT R0, R16, 0x7772, RZ ;  /* 0x0000777210007816 */ /* 0x001fe200000000ff */
[----:B------:R-:W2:Y:S10]  /*243120*/  LDL.LU.64 R28, [R1+0x4b98] ;  /* 0x004b9800011c7983 */ /* 0x000eb40000300a00 */
[----:B----4-:R0:W-:Y:S01]  /*243130*/  @P0 STG.E.U8 desc[UR4][R12.64], R0 ;  /* 0x000000000c000986 */ /* 0x0101e2000c101104 */
[----:B------:R-:W-:-:S02]  /*243140*/  LOP3.LUT P0, RZ, R9, 0x40000000, RZ, 0xc0, !PT ;  /* 0x4000000009ff7812 */ /* 0x000fc4000780c0ff */
[----:B0-----:R-:W-:Y:S01]  /*243150*/  PRMT R0, R16, 0x7773, RZ ;  /* 0x0000777310007816 */ /* 0x001fe200000000ff */
[----:B------:R-:W4:Y:S04]  /*243160*/  LDL.LU R12, [R1+0x77ac] ;  /* 0x0077ac00010c7983 */ /* 0x000f280000300800 */
[----:B------:R-:W2:Y:S04]  /*243170*/  LDL.LU R13, [R1+0x38] ;  /* 0x00003800010d7983 */ /* 0x000ea80000300800 */
[----:B------:R-:W2:Y:S04]  /*243180*/  LDL.LU R16, [R1+0x77a8] ;  /* 0x0077a80001107983 */ /* 0x000ea80000300800 */
        /* <DEDUP_REMOVED lines=33> */
[----:B0-----:R-:W2:Y:S01]  /*2433a0*/  LDL.LU.64 R28, [R1+0x4ba8] ;  /* 0x004ba800011c7983 */ /* 0x001ea20000300a00 */
[----:B------:R-:W-:-:S02]  /*2433b0*/  LOP3.LUT P3, RZ, R17, 0x100000, RZ, 0xc0, !PT ;  /* 0x0010000011ff7812 */ /* 0x000fc4000786c0ff */
[----:B------:R-:W-:Y:S02]  /*2433c0*/  LOP3.LUT P4, RZ, R17, 0x200000, RZ, 0xc0, !PT ;  /* 0x0020000011ff7812 */ /* 0x000fe4000788c0ff */
[C---:B------:R-:W-:Y:S01]  /*2433d0*/  PRMT R0, R26.reuse, 0x7772, RZ ;  /* 0x000077721a007816 */ /* 0x040fe200000000ff */
[----:B------:R-:W4:Y:S04]  /*2433e0*/  LDL.LU.64 R20, [R1+0x4bb0] ;  /* 0x004bb00001147983 */ /* 0x000f280000300a00 */
[----:B------:R-:W4:Y:S04]  /*2433f0*/  LDL.LU.64 R18, [R1+0x4bb8] ;  /* 0x004bb80001127983 */ /* 0x000f280000300a00 */
[----:B------:R-:W4:Y:S04]  /*243400*/  LDL.LU.64 R22, [R1+0x4bc0] ;  /* 0x004bc00001167983 */ /* 0x000f280000300a00 */
[----:B------:R-:W4:Y:S04]  /*243410*/  LDL.LU R27, [R1+0x28c] ;  /* 0x00028c00011b7983 */ /* 0x000f280000300800 */
[----:B---3--:R0:W-:Y:S02]  /*243420*/  @P3 STG.E.U8 desc[UR4][R24.64], R0 ;  /* 0x0000000018003986 */ /* 0x0081e4000c101104 */
[----:B0-----:R-:W-:-:S02]  /*243430*/  PRMT R0, R26, 0x7773, RZ ;  /* 0x000077731a007816 */ /* 0x001fc400000000ff */
[----:B------:R-:W3:Y:S04]  /*243440*/  LDL.LU.64 R24, [R1+0x4bc8] ;  /* 0x004bc80001187983 */ /* 0x000ee80000300a00 */
[----:B------:R-:W3:Y:S04]  /*243450*/  LDL.LU R12, [R1+0x270] ;  /* 0x00027000010c7983 */ /* 0x000ee80000300800 */
[----:B--2---:R0:W-:Y:S04]  /*243460*/  @P4 STG.E.U8 desc[UR4][R28.64], R0 ;  /* 0x000000001c004986 */ /* 0x0041e8000c101104 */
[----:B0-----:R-:W2:Y:S04]  /*243470*/  LDL.LU.64 R28, [R1+0x4bd0] ;  /* 0x004bd000011c7983 */ /* 0x001ea80000300a00 */
        /* <DEDUP_REMOVED lines=34> */
[----:B------:R-:W4:Y:S04]  /*2436a0*/  LDL.LU R17, [R1+0x260] ;  /* 0x0002600001117983 */ /* 0x000f280000300800 */
[----:B------:R-:W4:Y:S04]  /*2436b0*/  LDL.LU.64 R6, [R1+0x4bf0] ;  /* 0x004bf00001067983 */ /* 0x000f280000300a00 */
[----:B------:R-:W4:Y:S01]  /*2436c0*/  LDL.LU.64 R4, [R1+0x4bf8] ;  /* 0x004bf80001047983 */ /* 0x000f220000300a00 */
[----:B0-----:R-:W-:-:S03]  /*2436d0*/  PRMT R0, R27, 0x7771, RZ ;  /* 0x000077711b007816 */ /* 0x001fc600000000ff */
        /* <DEDUP_REMOVED lines=11> */
[----:B---3--:R0:W-:Y:S01]  /*243790*/  @P0 STG.E.U8 desc[UR4][R24.64], R0 ;  /* 0x0000000018000986 */ /* 0x0081e2000c101104 */
        /* <DEDUP_REMOVED lines=110> */
[----:B---3--:R0:W-:Y:S01]  /*243e80*/  @P0 STG.E.U8 desc[UR4][R24.64], R0 ;  /* 0x0000000018000986 */ /* 0x0081e2000c101104 */
[----:B------:R-:W-:-:S02]  /*243e90*/  LOP3.LUT P0, RZ, R9, 0x10000, RZ, 0xc0, !PT ;  /* 0x0001000009ff7812 */ /* 0x000fc4000780c0ff */
[----:B0-----:R-:W-:Y:S01]  /*243ea0*/  PRMT R0, R26, 0x7773, RZ ;  /* 0x000077731a007816 */ /* 0x001fe200000000ff */
[----:B------:R-:W3:Y:S10]  /*243eb0*/  LDL.LU.64 R24, [R1+0x4cc0] ;  /* 0x004cc00001187983 */ /* 0x000ef40000300a00 */
[----:B--2---:R0:W-:Y:S01]  /*243ec0*/  @P0 STG.E.U8 desc[UR4][R28.64], R0 ;  /* 0x000000001c000986 */ /* 0x0041e2000c101104 */
[----:B------:R-:W-:-:S02]  /*243ed0*/  LOP3.LUT P0, RZ, R9, 0x8000, RZ, 0xc0, !PT ;  /* 0x0000800009ff7812 */ /* 0x000fc4000780c0ff */
[----:B0-----:R-:W-:Y:S01]  /*243ee0*/  PRMT R0, R14, 0x7770, RZ ;  /* 0x000077700e007816 */ /* 0x001fe200000000ff */
[----:B------:R-:W2:Y:S10]  /*243ef0*/  LDL.LU.64 R28, [R1+0x4cc8] ;  /* 0x004cc800011c7983 */ /* 0x000eb40000300a00 */
[----:B----4-:R0:W-:Y:S04]  /*243f00*/  @P0 STG.E.U8 desc[UR4][R16.64], R0 ;  /* 0x0000000010000986 */ /* 0x0101e8000c101104 */
[----:B0-----:R-:W4:Y:S01]  /*243f10*/  LDL.LU.64 R16, [R1+0x7780] ;  /* 0x0077800001107983 */ /* 0x001f220000300a00 */
[----:B------:R-:W-:-:S02]  /*243f20*/  LOP3.LUT P0, RZ, R9, 0x4000, RZ, 0xc0, !PT ;  /* 0x0000400009ff7812 */ /* 0x000fc4000780c0ff */
[----:B------:R-:W-:Y:S01]  /*243f30*/  PRMT R0, R14, 0x7771, RZ ;  /* 0x000077710e007816 */ /* 0x000fe200000000ff */
[----:B------:R-:W2:Y:S10]  /*243f40*/  LDL.LU R26, [R1+0x3c] ;  /* 0x00003c00011a7983 */ /* 0x000eb40000300800 */
        /* <DEDUP_REMOVED lines=16> */
[----:B----4-:R-:W-:-:S05]  /*244050*/  PRMT R0, R17, 0x7770, RZ ;  /* 0x0000777011007816 */ /* 0x010fca00000000ff */
        /* <DEDUP_REMOVED lines=17> */
[----:B0-----:R-:W2:Y:S04]  /*244170*/  LDL.LU.64 R28, [R1+0x4cd8] ;  /* 0x004cd800011c7983 */ /* 0x001ea80000300a00 */
[----:B------:R-:W4:Y:S04]  /*244180*/  LDL.LU.64 R20, [R1+0x4ce0] ;  /* 0x004ce00001147983 */ /* 0x000f280000300a00 */
[----:B------:R-:W3:Y:S01]  /*244190*/  LDL.LU R27, [R1+0x278] ;  /* 0x00027800011b7983 */ /* 0x000ee20000300800 */
[----:B------:R-:W-:-:S02]  /*2441a0*/  LOP3.LUT P3, RZ, R13, 0x4000000, RZ, 0xc0, !PT ;  /* 0x040000000dff7812 */ /* 0x000fc4000786c0ff */
[----:B------:R-:W-:Y:S01]  /*2441b0*/  LOP3.LUT P4, RZ, R13, 0x8000000, RZ, 0xc0, !PT ;  /* 0x080000000dff7812 */ /* 0x000fe2000788c0ff */
[----:B------:R-:W4:Y:S04]  /*2441c0*/  LDL.LU.64 R18, [R1+0x4ce8] ;  /* 0x004ce80001127983 */ /* 0x000f280000300a00 */
[----:B------:R-:W4:Y:S04]  /*2441d0*/  LDL.LU.64 R22, [R1+0x4cf0] ;  /* 0x004cf00001167983 */ /* 0x000f280000300a00 */
[----:B------:R-:W4:Y:S01]  /*2441e0*/  LDL.LU R8, [R1+0x268] ;  /* 0x0002680001087983 */ /* 0x000f220000300800 */
[----:B---3--:R-:W-:-:S05]  /*2441f0*/  PRMT R0, R27, 0x7770, RZ ;  /* 0x000077701b007816 */ /* 0x008fca00000000ff */
[----:B------:R0:W-:Y:S02]  /*244200*/  @P3 STG.E.U8 desc[UR4][R24.64], R0 ;  /* 0x0000000018003986 */ /* 0x0001e4000c101104 */
[----:B0-----:R-:W-:Y:S02]  /*244210*/  PRMT R0, R27, 0x7771, RZ ;  /* 0x000077711b007816 */ /* 0x001fe400000000ff */
[----:B------:R-:W3:Y:S04]  /*244220*/  LDL.LU.64 R24, [R1+0x4cf8] ;  /* 0x004cf80001187983 */ /* 0x000ee80000300a00 */
[----:B--2---:R0:W-:Y:S04]  /*244230*/  @P4 STG.E.U8 desc[UR4][R28.64], R0 ;  /* 0x000000001c004986 */ /* 0x0041e8000c101104 */
[----:B0-----:R-:W2:Y:S04]  /*244240*/  LDL.LU.64 R28, [R1+0x4d00] ;  /* 0x004d0000011c7983 */ /* 0x001ea80000300a00 */
        /* <DEDUP_REMOVED lines=19> */
[----:B0-----:R-:W4:Y:S04]  /*244380*/  LDL.LU.64 R14, [R1+0x4d08] ;  /* 0x004d0800010e7983 */ /* 0x001f280000300a00 */
[----:B------:R-:W4:Y:S02]  /*244390*/  LDL.LU.64 R6, [R1+0x4d18] ;  /* 0x004d180001067983 */ /* 0x000f240000300a00 */
        /* <DEDUP_REMOVED lines=21> */
[----:B--2---:R0:W-:Y:S01]  /*2444f0*/  @P0 STG.E.U8 desc[UR4][R28.64], R0 ;  /* 0x000000001c000986 */ /* 0x0041e2000c101104 */
        /* <DEDUP_REMOVED lines=63> */
[----:B---3--:R-:W-:-:S05]  /*2448f0*/  PRMT R0, R27, 0x7770, RZ ;  /* 0x000077701b007816 */ /* 0x008fca00000000ff */
[----:B------:R0:W-:Y:S04]  /*244900*/  @P4 STG.E.U8 desc[UR4][R28.64], R0 ;  /* 0x000000001c004986 */ /* 0x0001e8000c101104 */
[----:B0-----:R-:W2:Y:S04]  /*244910*/  LDL.LU.64 R28, [R1+0x4d98] ;  /* 0x004d9800011c7983 */ /* 0x001ea80000300a00 */
[----:B------:R-:W3:Y:S04]  /*244920*/  LDL.LU R17, [R1+0x24c] ;  /* 0x00024c0001117983 */ /* 0x000ee80000300800 */
        /* <DEDUP_REMOVED lines=49> */
[----:B0-----:R-:W-:Y:S02]  /*244c40*/  PRMT R0, R14, 0x7771, RZ ;  /* 0x000077710e007816 */ /* 0x001fe400000000ff */
[C---:B------:R-:W-:Y:S02]  /*244c50*/  LOP3.LUT P1, RZ, R26.reuse, 0x4000000, RZ, 0xc0, !PT ;  /* 0x040000001aff7812 */ /* 0x040fe4000782c0ff */
[----:B------:R-:W-:-:S02]  /*244c60*/  LOP3.LUT P2, RZ, R26, 0x8000000, RZ, 0xc0, !PT ;  /* 0x080000001aff7812 */ /* 0x000fc4000784c0ff */
[C---:B------:R-:W-:Y:S02]  /*244c70*/  LOP3.LUT P3, RZ, R26.reuse, 0x10000000, RZ, 0xc0, !PT ;  /* 0x100000001aff7812 */ /* 0x040fe4000786c0ff */
[----:B------:R-:W-:-:S03]  /*244c80*/  LOP3.LUT P4, RZ, R26, 0x20000000, RZ, 0xc0, !PT ;  /* 0x200000001aff7812 */ /* 0x000fc6000788c0ff */
[----:B--2---:R0:W-:Y:S01]  /*244c90*/  @P0 STG.E.U8 desc[UR4][R28.64], R0 ;  /* 0x000000001c000986 */ /* 0x0041e2000c101104 */
[----:B------:R-:W-:Y:S02]  /*244ca0*/  LOP3.LUT P0, RZ, R15, 0x80000000, RZ, 0xc0, !PT ;  /* 0x800000000fff7812 */ /* 0x000fe4000780c0ff */
[C---:B------:R-:W-:Y:S02]  /*244cb0*/  LOP3.LUT P5, RZ, R26.reuse, 0x40000000, RZ, 0xc0, !PT ;  /* 0x400000001aff7812 */ /* 0x040fe400078ac0ff */
[----:B------:R-:W-:Y:S01]  /*244cc0*/  LOP3.LUT P6, RZ, R26, 0x80000000, RZ, 0xc0, !PT ;  /* 0x800000001aff7812 */ /* 0x000fe200078cc0ff */
[----:B------:R-:W2:Y:S04]  /*244cd0*/  LDL.LU.64 R24, [R1+0x4df0] ;  /* 0x004df00001187983 */ /* 0x000ea80000300a00 */
[----:B------:R-:W2:Y:S04]  /*244ce0*/  LDL.LU R26, [R1+0x220] ;  /* 0x00022000011a7983 */ /* 0x000ea80000300800 */
[----:B------:R-:W2:Y:S04]  /*244cf0*/  LDL.LU R13, [R1+0x40] ;  /* 0x00004000010d7983 */ /* 0x000ea80000300800 */
[----:B------:R-:W4:Y:S01]  /*244d00*/  LDL.LU.64 R8, [R1+0x4db0] ;  /* 0x004db00001087983 */ /* 0x000f220000300a00 */
[----:B0-----:R-:W-:-:S03]  /*244d10*/  PRMT R0, R14, 0x7772, RZ ;  /* 0x000077720e007816 */ /* 0x001fc600000000ff */
[----:B------:R-:W2:Y:S04]  /*244d20*/  LDL.LU.64 R28, [R1+0x4df8] ;  /* 0x004df800011c7983 */ /* 0x000ea80000300a00 */
[----:B---3--:R0:W-:Y:S04]  /*244d30*/  @P0 STG.E.U8 desc[UR4][R16.64], R0 ;  /* 0x0000000010000986 */ /* 0x0081e8000c101104 */
[----:B0-----:R-:W3:Y:S01]  /*244d40*/  LDL.LU.64 R16, [R1+0x7758] ;  /* 0x0077580001107983 */ /* 0x001ee20000300a00 */
[----:B------:R-:W-:Y:S02]  /*244d50*/  LOP3.LUT P0, RZ, R15, 0x40000000, RZ, 0xc0, !PT ;  /* 0x400000000fff7812 */ /* 0x000fe4000780c0ff */
[----:B------:R-:W-:-:S11]  /*244d60*/  PRMT R0, R14, 0x7773, RZ ;  /* 0x000077730e007816 */ /* 0x000fd600000000ff */
[----:B---3--:R0:W-:Y:S04]  /*244d70*/  @P0 STG.E.U8 desc[UR4][R16.64], R0 ;  /* 0x0000000010000986 */ /* 0x0081e8000c101104 */
[----:B0-----:R-:W3:Y:S01]  /*244d80*/  LDL.LU.64 R16, [R1+0x7750] ;  /* 0x0077500001107983 */ /* 0x001ee20000300a00 */
[----:B------:R-:W-:Y:S02]  /*244d90*/  LOP3.LUT P0, RZ, R15, 0x20000000, RZ, 0xc0, !PT ;  /* 0x200000000fff7812 */ /* 0x000fe4000780c0ff */
[----:B---3--:R-:W-:-:S11]  /*244da0*/  PRMT R0, R17, 0x7770, RZ ;  /* 0x0000777011007816 */ /* 0x008fd600000000ff */
        /* <DEDUP_REMOVED lines=19> */
[----:B------:R0:W-:Y:S02]  /*244ee0*/  @P5 STG.E.U8 desc[UR4][R24.64], R0 ;  /* 0x0000000018005986 */ /* 0x0001e4000c101104 */
[----:B0-----:R-:W-:Y:S02]  /*244ef0*/  PRMT R0, R26, 0x7771, RZ ;  /* 0x000077711a007816 */ /* 0x001fe400000000ff */
        /* <DEDUP_REMOVED lines=216> */
[----:B--2---:R0:W-:Y:S04]  /*245c80*/  @P5 STG.E.U8 desc[UR4][R24.64], R0 ;  /* 0x0000000018005986 */ /* 0x0041e8000c101104 */
[----:B0-----:R-:W2:Y:S04]  /*245c90*/  LDL.LU.64 R24, [R1+0x4f38] ;  /* 0x004f380001187983 */ /* 0x001ea80000300a00 */
[----:B------:R-:W2:Y:S04]  /*245ca0*/  LDL.LU.64 R20, [R1+0x4f40] ;  /* 0x004f400001147983 */ /* 0x000ea80000300a00 */
[----:B------:R-:W4:Y:S01]  /*245cb0*/  LDL.LU R13, [R1+0x208] ;  /* 0x00020800010d7983 */ /* 0x000f220000300800 */
[----:B------:R-:W-:-:S02]  /*245cc0*/  LOP3.LUT P6, RZ, R26, 0x20, RZ, 0xc0, !PT ;  /* 0x000000201aff7812 */ /* 0x000fc400078cc0ff */
[C---:B------:R-:W-:Y:S02]  /*245cd0*/  LOP3.LUT P3, RZ, R26.reuse, 0x40, RZ, 0xc0, !PT ;  /* 0x000000401aff7812 */ /* 0x040fe4000786c0ff */
[----:B------:R-:W-:Y:S02]  /*245ce0*/  PRMT R0, R27, 0x7773, RZ ;  /* 0x000077731b007816 */ /* 0x000fe400000000ff */
[----:B------:R-:W-:-:S07]  /*245cf0*/  LOP3.LUT P4, RZ, R26, 0x80, RZ, 0xc0, !PT ;  /* 0x000000801aff7812 */ /* 0x000fce000788c0ff */
[----:B---3--:R0:W-:Y:S04]  /*245d00*/  @P6 STG.E.U8 desc[UR4][R28.64], R0 ;  /* 0x000000001c006986 */ /* 0x0081e8000c101104 */
[----:B0-----:R-:W3:Y:S04]  /*245d10*/  LDL.LU.64 R28, [R1+0x4f48] ;  /* 0x004f4800011c7983 */ /* 0x001ee80000300a00 */
[----:B------:R-:W3:Y:S04]  /*245d20*/  LDL.LU.64 R18, [R1+0x4f50] ;  /* 0x004f500001127983 */ /* 0x000ee80000300a00 */
[----:B------:R-:W3:Y:S01]  /*245d30*/  LDL.LU R27, [R1+0x23c] ;  /* 0x00023c00011b7983 */ /* 0x000ee20000300800 */
[----:B----4-:R-:W-:-:S05]  /*245d40*/  PRMT R0, R13, 0x7770, RZ ;  /* 0x000077700d007816 */ /* 0x010fca00000000ff */
[----:B------:R0:W-:Y:S02]  /*245d50*/  @P3 STG.E.U8 desc[UR4][R22.64], R0 ;  /* 0x0000000016003986 */ /* 0x0001e4000c101104 */
[----:B0-----:R-:W-:Y:S02]  /*245d60*/  PRMT R0, R13, 0x7771, RZ ;  /* 0x000077710d007816 */ /* 0x001fe400000000ff */
[----:B------:R-:W4:Y:S04]  /*245d70*/  LDL.LU.64 R22, [R1+0x4f58] ;  /* 0x004f580001167983 */ /* 0x000f280000300a00 */
[----:B--2---:R0:W-:Y:S04]  /*245d80*/  @P4 STG.E.U8 desc[UR4][R24.64], R0 ;  /* 0x0000000018004986 */ /* 0x0041e8000c101104 */
[----:B0-----:R-:W2:Y:S04]  /*245d90*/  LDL.LU.64 R24, [R1+0x4f60] ;  /* 0x004f600001187983 */ /* 0x001ea80000300a00 */
[----:B------:R-:W3:Y:S01]  /*245da0*/  LDL.LU R17, [R1+0x22c] ;  /* 0x00022c0001117983 */ /* 0x000ee20000300800 */
        /* <DEDUP_REMOVED lines=179> */
[----:B------:R0:W-:Y:S04]  /*2468e0*/  @P0 STG.E.U8 desc[UR4][R4.64], R0 ;  /* 0x0000000004000986 */ /* 0x0001e8000c101104 */
[----:B0-----:R-:W2:Y:S01]  /*2468f0*/  LDL.LU.64 R4, [R1+0x5060] ;  /* 0x0050600001047983 */ /* 0x001ea20000300a00 */
[----:B------:R-:W-:Y:S02]  /*246900*/  LOP3.LUT P0, RZ, R16, 0x4000000, RZ, 0xc0, !PT ;  /* 0x0400000010ff7812 */ /* 0x000fe4000780c0ff */
[C---:B------:R-:W-:Y:S02]  /*246910*/  LOP3.LUT P1, RZ, R27.reuse, 0x40, RZ, 0xc0, !PT ;  /* 0x000000401bff7812 */ /* 0x040fe4000782c0ff */
[----:B------:R-:W-:Y:S02]  /*246920*/  PRMT R0, R26, 0x7773, RZ ;  /* 0x000077731a007816 */ /* 0x000fe400000000ff */
[----:B------:R-:W-:-:S02]  /*246930*/  LOP3.LUT P2, RZ, R27, 0x80, RZ, 0xc0, !PT ;  /* 0x000000801bff7812 */ /* 0x000fc4000784c0ff */
[----:B------:R-:W-:-:S05]  /*246940*/  LOP3.LUT P3, RZ, R27, 0x100, RZ, 0xc0, !PT ;  /* 0x000001001bff7812 */ /* 0x000fca000786c0ff */
[----:B------:R0:W-:Y:S01]  /*246950*/  @P0 STG.E.U8 desc[UR4][R2.64], R0 ;  /* 0x0000000002000986 */ /* 0x0001e2000c101104 */
[C---:B------:R-:W-:Y:S02]  /*246960*/  LOP3.LUT P4, RZ, R27.reuse, 0x200, RZ, 0xc0, !PT ;  /* 0x000002001bff7812 */ /* 0x040fe4000788c0ff */
[C---:B0-----:R-:W-:Y:S02]  /*246970*/  PRMT R0, R28.reuse, 0x7770, RZ ;  /* 0x000077701c007816 */ /* 0x041fe400000000ff */
[C---:B------:R-:W-:Y:S02]  /*246980*/  LOP3.LUT P5, RZ, R27.reuse, 0x400, RZ, 0xc0, !PT ;  /* 0x000004001bff7812 */ /* 0x040fe400078ac0ff */
[----:B------:R-:W-:Y:S01]  /*246990*/  LOP3.LUT P6, RZ, R27, 0x800, RZ, 0xc0, !PT ;  /* 0x000008001bff7812 */ /* 0x000fe200078cc0ff */
[----:B------:R-:W3:Y:S04]  /*2469a0*/  LDL.LU.64 R2, [R1+0x5068] ;  /* 0x0050680001027983 */ /* 0x000ee80000300a00 */
[----:B------:R0:W-:Y:S02]  /*2469b0*/  @P1 STG.E.U8 desc[UR4][R10.64], R0 ;  /* 0x000000000a001986 */ /* 0x0001e4000c101104 */
[----:B0-----:R-:W-:-:S02]  /*2469c0*/  PRMT R0, R28, 0x7771, RZ ;  /* 0x000077711c007816 */ /* 0x001fc400000000ff */
        /* <DEDUP_REMOVED lines=8> */
[----:B------:R0:W-:Y:S02]  /*246a50*/  @P4 STG.E.U8 desc[UR4][R18.64], R0 ;  /* 0x0000000012004986 */ /* 0x0001e4000c101104 */
[----:B0-----:R-:W-:-:S05]  /*246a60*/  PRMT R0, R29, 0x7770, RZ ;  /* 0x000077701d007816 */ /* 0x001fca00000000ff */
[----:B------:R0:W-:Y:S02]  /*246a70*/  @P5 STG.E.U8 desc[UR4][R22.64], R0 ;  /* 0x0000000016005986 */ /* 0x0001e4000c101104 */
[----:B0-----:R-:W-:-:S05]  /*246a80*/  PRMT R0, R29, 0x7771, RZ ;  /* 0x000077711d007816 */ /* 0x001fca00000000ff */
[----:B------:R0:W-:Y:S02]  /*246a90*/  @P6 STG.E.U8 desc[UR4][R24.64], R0 ;  /* 0x0000000018006986 */ /* 0x0001e4000c101104 */
[C---:B0-----:R-:W-:Y:S02]  /*246aa0*/  PRMT R0, R29.reuse, 0x7772, RZ ;  /* 0x000077721d007816 */ /* 0x041fe400000000ff */
[----:B------:R-:W4:Y:S04]  /*246ab0*/  LDL.LU R25, [R1+0x1e4] ;  /* 0x0001e40001197983 */ /* 0x000f280000300800 */
        /* <DEDUP_REMOVED lines=64> */
[----:B------:R-:W2:Y:S04]  /*246ec0*/  LDL.LU R22, [R1+0x1e8] ;  /* 0x0001e80001167983 */ /* 0x000ea80000300800 */
[----:B------:R-:W2:Y:S04]  /*246ed0*/  LDL.LU R25, [R1+0x4c] ;  /* 0x00004c0001197983 */ /* 0x000ea80000300800 */
        /* <DEDUP_REMOVED lines=109> */
[----:B------:R-:W-:-:S03]  /*2475b0*/  LOP3.LUT P0, RZ, R16, 0x4000, RZ, 0xc0, !PT ;  /* 0x0000400010ff7812 */ /* 0x000fc6000780c0ff */
[----:B------:R-:W2:Y:S01]  /*2475c0*/  LDL.LU R17, [R1+0x50] ;  /* 0x0000500001117983 */ /* 0x000ea20000300800 */
        /* <DEDUP_REMOVED lines=35> */
[----:B------:R-:W3:Y:S01]  /*247800*/  LDL.LU R13, [R1+0x1dc] ;  /* 0x0001dc00010d7983 */ /* 0x000ee20000300800 */
[----:B------:R-:W-:-:S02]  /*247810*/  LOP3.LUT P0, RZ, R17, 0x2, RZ, 0xc0, !PT ;  /* 0x0000000211ff7812 */ /* 0x000fc4000780c0ff */
[----:B------:R-:W-:Y:S02]  /*247820*/  LOP3.LUT R16, R16, 0xfffffffb, RZ, 0xc0, !PT ;  /* 0xfffffffb10107812 */ /* 0x000fe400078ec0ff */
[C---:B------:R-:W-:Y:S02]  /*247830*/  LOP3.LUT P3, RZ, R25.reuse, 0x200000, RZ, 0xc0, !PT ;  /* 0x0020000019ff7812 */ /* 0x040fe4000786c0ff */
[----:B------:R-:W-:Y:S01]  /*247840*/  LOP3.LUT P4, RZ, R25, 0x400000, RZ, 0xc0, !PT ;  /* 0x0040000019ff7812 */ /* 0x000fe2000788c0ff */
[----:B------:R-:W4:Y:S04]  /*247850*/  LDL.LU.64 R26, [R1+0x4820] ;  /* 0x00482000011a7983 */ /* 0x000f280000300a00 */
[----:B------:R-:W4:Y:S02]  /*247860*/  LDL.LU.64 R20, [R1+0x47f0] ;  /* 0x0047f00001147983 */ /* 0x000f240000300a00 */
        /* <DEDUP_REMOVED lines=22> */
[----:B------:R-:W-:Y:S01]  /*2479d0*/  LOP3.LUT P6, RZ, R25, 0x1000000, RZ, 0xc0, !PT ;  /* 0x0100000019ff7812 */ /* 0x000fe200078cc0ff */
[----:B------:R0:W-:Y:S06]  /*2479e0*/  STL [R1+0x75e4], R25 ;  /* 0x0075e41901007387 */ /* 0x0001ec0000100800 */
[----:B------:R-:W-:-:S02]  /*2479f0*/  @P0 LOP3.LUT R16, R16, 0x200, RZ, 0xfc, !PT ;  /* 0x0000020010100812 */ /* 0x000fc400078efcff */
[----:B------:R-:W-:Y:S02]  /*247a00*/  LOP3.LUT P0, RZ, R25, 0x2000000, RZ, 0xc0, !PT ;  /* 0x0200000019ff7812 */ /* 0x000fe4000780c0ff */
[----:B0-----:R-:W4:Y:S01]  /*247a10*/  LDL.LU R25, [R1+0x1cc] ;  /* 0x0001cc0001197983 */ /* 0x001f220000300800 */
[----:B---3--:R-:W-:-:S05]  /*247a20*/  PRMT R0, R13, 0x7770, RZ ;  /* 0x000077700d007816 */ /* 0x008fca00000000ff */
[----:B------:R0:W-:Y:S02]  /*247a30*/  @P3 STG.E.U8 desc[UR4][R22.64], R0 ;  /* 0x0000000016003986 */ /* 0x0001e4000c101104 */
[C---:B0-----:R-:W-:Y:S02]  /*247a40*/  PRMT R0, R13.reuse, 0x7771, RZ ;  /* 0x000077710d007816 */ /* 0x041fe400000000ff */
[----:B------:R-:W3:Y:S04]  /*247a50*/  LDL.LU.64 R22, [R1+0x47b8] ;  /* 0x0047b80001167983 */ /* 0x000ee80000300a00 */
[----:B--2---:R0:W-:Y:S04]  /*247a60*/  @P4 STG.E.U8 desc[UR4][R28.64], R0 ;  /* 0x000000001c004986 */ /* 0x0041e8000c101104 */
[----:B0-----:R-:W2:Y:S04]  /*247a70*/  LDL.LU.64 R28, [R1+0x47d0] ;  /* 0x0047d000011c7983 */ /* 0x001ea80000300a00 */
[----:B------:R-:W3:Y:S01]  /*247a80*/  LDL.LU.64 R18, [R1+0x47c8] ;  /* 0x0047c80001127983 */ /* 0x000ee20000300a00 */
[----:B------:R-:W-:-:S05]  /*247a90*/  PRMT R0, R13, 0x7772, RZ ;  /* 0x000077720d007816 */ /* 0x000fca00000000ff */
[----:B----4-:R0:W-:Y:S02]  /*247aa0*/  @P5 STG.E.U8 desc[UR4][R10.64], R0 ;  /* 0x000000000a005986 */ /* 0x0101e4000c101104 */
[----:B0-----:R-:W-:-:S05]  /*247ab0*/  PRMT R0, R13, 0x7773, RZ ;  /* 0x000077730d007816 */ /* 0x001fca00000000ff */
[----:B------:R-:W-:Y:S04]  /*247ac0*/  @P6 STG.E.U8 desc[UR4][R26.64], R0 ;  /* 0x000000001a006986 */ /* 0x000fe8000c101104 */
[----:B---3--:R0:W-:Y:S04]  /*247ad0*/  STL.64 [R1+0x76f8], R18 ;  /* 0x0076f81201007387 */ /* 0x0081e80000100a00 */
[----:B0-----:R-:W3:Y:S01]  /*247ae0*/  LDL.LU.64 R18, [R1+0x47e8] ;  /* 0x0047e80001127983 */ /* 0x001ee20000300a00 */
[----:B------:R-:W-:-:S03]  /*247af0*/  PRMT R0, R25, 0x7770, RZ ;  /* 0x0000777019007816 */ /* 0x000fc600000000ff */
[----:B------:R-:W4:Y:S04]  /*247b00*/  LDL.LU R24, [R1+0x1b0] ;  /* 0x0001b00001187983 */ /* 0x000f280000300800 */
[----:B------:R-:W4:Y:S04]  /*247b10*/  LDL.LU.64 R14, [R1+0x47e0] ;  /* 0x0047e000010e7983 */ /* 0x000f280000300a00 */
[----:B------:R-:W4:Y:S04]  /*247b20*/  LDL.LU.64 R8, [R1+0x4800] ;  /* 0x0048000001087983 */ /* 0x000f280000300a00 */
[----:B------:R0:W-:Y:S01]  /*247b30*/  @P0 STG.E.U8 desc[UR4][R20.64], R0 ;  /* 0x0000000014000986 */ /* 0x0001e2000c101104 */
[----:B------:R-:W-:-:S03]  /*247b40*/  LOP3.LUT P0, RZ, R16, 0x200, RZ, 0xc0, !PT ;  /* 0x0000020010ff7812 */ /* 0x000fc6000780c0ff */
[----:B------:R-:W4:Y:S04]  /*247b50*/  LDL.LU.64 R6, [R1+0x4810] ;  /* 0x0048100001067983 */ /* 0x000f280000300a00 */
[----:B------:R-:W4:Y:S04]  /*247b60*/  LDL.LU R27, [R1+0x1a0] ;  /* 0x0001a000011b7983 */ /* 0x000f280000300800 */
[----:B------:R-:W4:Y:S04]  /*247b70*/  LDL.LU.64 R4, [R1+0x4818] ;  /* 0x0048180001047983 */ /* 0x000f280000300a00 */
[----:B------:R-:W4:Y:S04]  /*247b80*/  LDL.LU.64 R2, [R1+0x4830] ;  /* 0x0048300001027983 */ /* 0x000f280000300a00 */
[----:B------:R-:W4:Y:S04]  /*247b90*/  LDL.LU.64 R10, [R1+0x4848] ;  /* 0x00484800010a7983 */ /* 0x000f280000300a00 */
[----:B------:R-:W4:Y:S04]  /*247ba0*/  LDL.LU.64 R12, [R1+0x4860] ;  /* 0x00486000010c7983 */ /* 0x000f280000300a00 */
[----:B------:R-:W4:Y:S01]  /*247bb0*/  LDL.LU R26, [R1+0x190] ;  /* 0x00019000011a7983 */ /* 0x000f220000300800 */
        /* <DEDUP_REMOVED lines=13> */
[----:B----4-:R-:W-:Y:S02]  /*247c90*/  PRMT R0, R24, 0x7770, RZ ;  /* 0x0000777018007816 */ /* 0x010fe400000000ff */
        /* <DEDUP_REMOVED lines=8> */
[----:B0-----:R-:W-:Y:S01]  /*247d20*/  PRMT R0, R24, 0x7771, RZ ;  /* 0x0000777118007816 */ /* 0x001fe200000000ff */
[----:B------:R-:W3:Y:S10]  /*247d30*/  LDL.LU.64 R18, [R1+0x76f0] ;  /* 0x0076f00001127983 */ /* 0x000ef40000300a00 */
        /* <DEDUP_REMOVED lines=31> */
[----:B------:R-:W3:Y:S04]  /*247f30*/  LDL.LU R25, [R1+0x1b4] ;  /* 0x0001b40001197983 */ /* 0x000ee80000300800 */
[----:B------:R-:W3:Y:S04]  /*247f40*/  LDL.LU.64 R22, [R1+0x48b8] ;  /* 0x0048b80001167983 */ /* 0x000ee80000300a00 */
[----:B----4-:R2:W-:Y:S02]  /*247f50*/  @P3 STG.E.U8 desc[UR4][R2.64], R0 ;  /* 0x0000000002003986 */ /* 0x0105e4000c101104 */
[----:B--2---:R-:W-:-:S05]  /*247f60*/  PRMT R0, R27, 0x7770, RZ ;  /* 0x000077701b007816 */ /* 0x004fca00000000ff */
[----:B------:R0:W-:Y:S04]  /*247f70*/  @P4 STG.E.U8 desc[UR4][R28.64], R0 ;  /* 0x000000001c004986 */ /* 0x0001e8000c101104 */
[----:B0-----:R-:W2:Y:S04]  /*247f80*/  LDL.LU.64 R28, [R1+0x48d0] ;  /* 0x0048d000011c7983 */ /* 0x001ea80000300a00 */
[----:B------:R-:W4:Y:S04]  /*247f90*/  LDL.LU R14, [R1+0x1a4] ;  /* 0x0001a400010e7983 */ /* 0x000f280000300800 */
[----:B----4-:R0:W-:Y:S04]  /*247fa0*/  STL [R1+0x76e0], R14 ;  /* 0x0076e00e01007387 */ /* 0x0101e80000100800 */
[----:B0-----:R-:W4:Y:S01]  /*247fb0*/  LDL.LU.64 R14, [R1+0x48f8] ;  /* 0x0048f800010e7983 */ /* 0x001f220000300a00 */
[----:B------:R-:W-:-:S02]  /*247fc0*/  LOP3.LUT P0, RZ, R17, 0x100000, RZ, 0xc0, !PT ;  /* 0x0010000011ff7812 */ /* 0x000fc4000780c0ff */
[----:B---3--:R-:W-:-:S11]  /*247fd0*/  LOP3.LUT R18, R18, 0xfbffffff, RZ, 0xc0, !PT ;  /* 0xfbffffff12127812 */ /* 0x008fd600078ec0ff */
        /* <DEDUP_REMOVED lines=16> */
[----:B0-----:R-:W3:Y:S04]  /*2480e0*/  LDL.LU.64 R14, [R1+0x48e0] ;  /* 0x0048e000010e7983 */ /* 0x001ee80000300a00 */
[----:B------:R-:W4:Y:S02]  /*2480f0*/  LDL.LU.64 R8, [R1+0x4920] ;  /* 0x0049200001087983 */ /* 0x000f240000300a00 */
        /* <DEDUP_REMOVED lines=22> */
[C---:B------:R-:W-:Y:S02]  /*248260*/  LOP3.LUT P0, RZ, R18.reuse, 0x80000000, RZ, 0xc0, !PT ;  /* 0x8000000012ff7812 */ /* 0x040fe4000780c0ff */
[----:B0-----:R-:W-:Y:S01]  /*248270*/  PRMT R0, R25, 0x7772, RZ ;  /* 0x0000777219007816 */ /* 0x001fe200000000ff */
[----:B----4-:R0:W-:Y:S10]  /*248280*/  STL.64 [R1+0x76d8], R8 ;  /* 0x0076d80801007387 */ /* 0x0101f40000100a00 */
[----:B---3--:R1:W-:Y:S04]  /*248290*/  @P0 STG.E.U8 desc[UR4][R14.64], R0 ;  /* 0x000000000e000986 */ /* 0x0083e8000c101104 */
[----:B0-----:R-:W2:Y:S04]  /*2482a0*/  LDL.LU.64 R8, [R1+0x4908] ;  /* 0x0049080001087983 */ /* 0x001ea80000300a00 */
[----:B------:R-:W3:Y:S04]  /*2482b0*/  LDL.LU.64 R6, [R1+0x4938] ;  /* 0x0049380001067983 */ /* 0x000ee80000300a00 */
[----:B------:R-:W4:Y:S04]  /*2482c0*/  LDL.LU R26, [R1+0x194] ;  /* 0x00019400011a7983 */ /* 0x000f280000300800 */
[----:B------:R-:W4:Y:S04]  /*2482d0*/  LDL.LU.64 R4, [R1+0x4930] ;  /* 0x0049300001047983 */ /* 0x000f280000300a00 */
[----:B------:R-:W4:Y:S04]  /*2482e0*/  LDL.LU.64 R2, [R1+0x4928] ;  /* 0x0049280001027983 */ /* 0x000f280000300a00 */
[----:B------:R-:W4:Y:S04]  /*2482f0*/  LDL.LU.64 R10, [R1+0x4948] ;  /* 0x00494800010a7983 */ /* 0x000f280000300a00 */
[----:B------:R-:W4:Y:S04]  /*248300*/  LDL.LU.64 R12, [R1+0x4960] ;  /* 0x00496000010c7983 */ /* 0x000f280000300a00 */
[----:B------:R-:W4:Y:S04]  /*248310*/  LDL.LU.64 R20, [R1+0x4970] ;  /* 0x0049700001147983 */ /* 0x000f280000300a00 */
[----:B------:R-:W4:Y:S04]  /*248320*/  LDL.LU.64 R22, [R1+0x4980] ;  /* 0x0049800001167983 */ /* 0x000f280000300a00 */
[----:B------:R-:W4:Y:S04]  /*248330*/  LDL.LU R24, [R1+0x184] ;  /* 0x0001840001187983 */ /* 0x000f280000300800 */
[----:B------:R-:W4:Y:S04]  /*248340*/  LDL.LU.64 R28, [R1+0x4998] ;  /* 0x00499800011c7983 */ /* 0x000f280000300a00 */
[----:B-1----:R-:W2:Y:S01]  /*248350*/  LDL.LU.64 R14, [R1+0x76e8] ;  /* 0x0076e800010e7983 */ /* 0x002ea20000300a00 */
[----:B------:R-:W-:-:S02]  /*248360*/  LOP3.LUT P0, RZ, R18, 0x40000000, RZ, 0xc0, !PT ;  /* 0x4000000012ff7812 */ /* 0x000fc4000780c0ff */
[----:B------:R-:W-:Y:S01]  /*248370*/  PRMT R0, R25, 0x7773, RZ ;  /* 0x0000777319007816 */ /* 0x000fe200000000ff */
[----:B------:R-:W4:Y:S10]  /*248380*/  LDL.LU R27, [R1+0x54] ;  /* 0x00005400011b7983 */ /* 0x000f340000300800 */
[----:B--2---:R0:W-:Y:S04]  /*248390*/  @P0 STG.E.U8 desc[UR4][R14.64], R0 ;  /* 0x000000000e000986 */ /* 0x0041e8000c101104 */
[----:B0-----:R-:W2:Y:S01]  /*2483a0*/  LDL.LU R14, [R1+0x76e0] ;  /* 0x0076e000010e7983 */ /* 0x001ea20000300800 */
        /* <DEDUP_REMOVED lines=184> */
[----:B------:R-:W4:Y:S04]  /*248f30*/  LDL.LU.64 R8, [R1+0x2de0] ;  /* 0x002de00001087983 */ /* 0x000f280000300a00 */
[----:B------:R-:W4:Y:S04]  /*248f40*/  LDL.LU R26, [R1+0x18c] ;  /* 0x00018c00011a7983 */ /* 0x000f280000300800 */
[----:B------:R-:W4:Y:S01]  /*248f50*/  LDL.LU.64 R6, [R1+0x2dd0] ;  /* 0x002dd00001067983 */ /* 0x000f220000300a00 */
[----:B------:R-:W-:-:S02]  /*248f60*/  LOP3.LUT P1, RZ, R27, 0x8000000, RZ, 0xc0, !PT ;  /* 0x080000001bff7812 */ /* 0x000fc4000782c0ff */
[C---:B------:R-:W-:Y:S02]  /*248f70*/  LOP3.LUT P2, RZ, R27.reuse, 0x10000000, RZ, 0xc0, !PT ;  /* 0x100000001bff7812 */ /* 0x040fe4000784c0ff */
        /* <DEDUP_REMOVED lines=19> */
[----:B------:R-:W-:Y:S02]  /*2490b0*/  LOP3.LUT P0, RZ, R18, 0x8000, RZ, 0xc0, !PT ;  /* 0x0000800012ff7812 */ /* 0x000fe4000780c0ff */
[----:B------:R-:W-:Y:S02]  /*2490c0*/  LOP3.LUT P5, RZ, R27, 0x80000000, RZ, 0xc0, !PT ;  /* 0x800000001bff7812 */ /* 0x000fe400078ac0ff */
[----:B------:R-:W2:Y:S04]  /*2490d0*/  LDL.LU R27, [R1+0x170] ;  /* 0x00017000011b7983 */ /* 0x000ea80000300800 */
[----:B------:R-:W3:Y:S04]  /*2490e0*/  LDL.LU.64 R2, [R1+0x2db8] ;  /* 0x002db80001027983 */ /* 0x000ee80000300a00 */
[----:B------:R-:W2:Y:S04]  /*2490f0*/  LDL.LU.64 R10, [R1+0x2db0] ;  /* 0x002db000010a7983 */ /* 0x000ea80000300a00 */
[----:B------:R-:W2:Y:S04]  /*249100*/  LDL.LU.64 R12, [R1+0x2da0] ;  /* 0x002da000010c7983 */ /* 0x000ea80000300a00 */
[----:B------:R-:W2:Y:S04]  /*249110*/  LDL.LU.64 R20, [R1+0x2d90] ;  /* 0x002d900001147983 */ /* 0x000ea80000300a00 */
[----:B------:R-:W2:Y:S01]  /*249120*/  LDL.LU.64 R22, [R1+0x2d80] ;  /* 0x002d800001167983 */ /* 0x000ea20000300a00 */
[----:B0-----:R-:W-:-:S03]  /*249130*/  PRMT R0, R17, 0x7770, RZ ;  /* 0x0000777011007816 */ /* 0x001fc600000000ff */
[----:B------:R-:W2:Y:S04]  /*249140*/  LDL.LU.64 R28, [R1+0x2d70] ;  /* 0x002d7000011c7983 */ /* 0x000ea80000300a00 */
[----:B----4-:R0:W-:Y:S04]  /*249150*/  @P0 STG.E.U8 desc[UR4][R14.64], R0 ;  /* 0x000000000e000986 */ /* 0x0101e8000c101104 */
[----:B0-----:R-:W4:Y:S01]  /*249160*/  LDL.LU.64 R14, [R1+0x76c0] ;  /* 0x0076c000010e7983 */ /* 0x001f220000300a00 */
[----:B------:R-:W-:Y:S02]  /*249170*/  LOP3.LUT P0, RZ, R18, 0x4000, RZ, 0xc0, !PT ;  /* 0x0000400012ff7812 */ /* 0x000fe4000780c0ff */
[----:B------:R-:W-:-:S11]  /*249180*/  PRMT R0, R17, 0x7771, RZ ;  /* 0x0000777111007816 */ /* 0x000fd600000000ff */
[----:B----4-:R0:W-:Y:S04]  /*249190*/  @P0 STG.E.U8 desc[UR4][R14.64], R0 ;  /* 0x000000000e000986 */ /* 0x0101e8000c101104 */
[----:B0-----:R-:W4:Y:S01]  /*2491a0*/  LDL.LU.64 R14, [R1+0x76b8] ;  /* 0x0076b800010e7983 */ /* 0x001f220000300a00 */
        /* <DEDUP_REMOVED lines=13> */
[----:B---3--:R0:W-:Y:S02]  /*249280*/  @P1 STG.E.U8 desc[UR4][R2.64], R0 ;  /* 0x0000000002001986 */ /* 0x0081e4000c101104 */
[----:B0-----:R-:W-:-:S05]  /*249290*/  PRMT R0, R26, 0x7773, RZ ;  /* 0x000077731a007816 */ /* 0x001fca00000000ff */
[----:B--2---:R0:W-:Y:S02]  /*2492a0*/  @P2 STG.E.U8 desc[UR4][R10.64], R0 ;  /* 0x000000000a002986 */ /* 0x0041e4000c101104 */
        /* <DEDUP_REMOVED lines=8> */
[----:B------:R-:W3:Y:S04]  /*249330*/  LDL.LU.64 R26, [R1+0x2d50] ;  /* 0x002d5000011a7983 */ /* 0x000ee80000300a00 */
[----:B------:R-:W4:Y:S04]  /*249340*/  LDL.LU.64 R10, [R1+0x2d40] ;  /* 0x002d4000010a7983 */ /* 0x000f280000300a00 */
[----:B------:R-:W2:Y:S01]  /*249350*/  LDL.LU R17, [R1+0x160] ;  /* 0x0001600001117983 */ /* 0x000ea20000300800 */
[----:B------:R-:W-:-:S02]  /*249360*/  LOP3.LUT P6, RZ, R24, 0x1, RZ, 0xc0, !PT ;  /* 0x0000000118ff7812 */ /* 0x000fc400078cc0ff */
[C---:B------:R-:W-:Y:S02]  /*249370*/  LOP3.LUT P3, RZ, R24.reuse, 0x2, RZ, 0xc0, !PT ;  /* 0x0000000218ff7812 */ /* 0x040fe4000786c0ff */
[----:B------:R-:W-:-:S09]  /*249380*/  LOP3.LUT P4, RZ, R24, 0x4, RZ, 0xc0, !PT ;  /* 0x0000000418ff7812 */ /* 0x000fd2000788c0ff */
[----:B------:R0:W-:Y:S04]  /*249390*/  @P6 STG.E.U8 desc[UR4][R28.64], R0 ;  /* 0x000000001c006986 */ /* 0x0001e8000c101104 */
[----:B0-----:R-:W4:Y:S04]  /*2493a0*/  LDL.LU.64 R28, [R1+0x2d30] ;  /* 0x002d3000011c7983 */ /* 0x001f280000300a00 */
[----:B------:R-:W4:Y:S04]  /*2493b0*/  LDL.LU.64 R12, [R1+0x2d20] ;  /* 0x002d2000010c7983 */ /* 0x000f280000300a00 */
[----:B------:R-:W4:Y:S04]  /*2493c0*/  LDL.LU R25, [R1+0x150] ;  /* 0x0001500001197983 */ /* 0x000f280000300800 */
[----:B------:R-:W4:Y:S01]  /*2493d0*/  LDL.LU.64 R20, [R1+0x2d10] ;  /* 0x002d100001147983 */ /* 0x000f220000300a00 */
[----:B--2---:R-:W-:-:S05]  /*2493e0*/  PRMT R0, R17, 0x7770, RZ ;  /* 0x0000777011007816 */ /* 0x004fca00000000ff */
[----:B------:R0:W-:Y:S02]  /*2493f0*/  @P3 STG.E.U8 desc[UR4][R22.64], R0 ;  /* 0x0000000016003986 */ /* 0x0001e4000c101104 */
[----:B0-----:R-:W-:-:S05]  /*249400*/  PRMT R0, R17, 0x7771, RZ ;  /* 0x0000777111007816 */ /* 0x001fca00000000ff */
[----:B---3--:R0:W-:Y:S04]  /*249410*/  @P4 STG.E.U8 desc[UR4][R26.64], R0 ;  /* 0x000000001a004986 */ /* 0x0081e8000c101104 */
[----:B0-----:R-:W2:Y:S04]  /*249420*/  LDL.LU.64 R26, [R1+0x2d00] ;  /* 0x002d0000011a7983 */ /* 0x001ea80000300a00 */
[----:B------:R-:W3:Y:S01]  /*249430*/  LDL.LU R23, [R1+0x140] ;  /* 0x0001400001177983 */ /* 0x000ee20000300800 */
[----:B------:R-:W-:Y:S02]  /*249440*/  LOP3.LUT P5, RZ, R24, 0x8, RZ, 0xc0, !PT ;  /* 0x0000000818ff7812 */ /* 0x000fe400078ac0ff */
[----:B------:R-:W-:-:S11]  /*249450*/  PRMT R0, R17, 0x7772, RZ ;  /* 0x0000777211007816 */ /* 0x000fd600000000ff */
[----:B----4-:R0:W-:Y:S02]  /*249460*/  @P5 STG.E.U8 desc[UR4][R10.64], R0 ;  /* 0x000000000a005986 */ /* 0x0101e4000c101104 */
[----:B0-----:R-:W-:Y:S02]  /*249470*/  PRMT R0, R17, 0x7773, RZ ;  /* 0x0000777311007816 */ /* 0x001fe400000000ff */
        /* <DEDUP_REMOVED lines=14> */
[----:B---3--:R0:W-:Y:S04]  /*249560*/  STL [R1+0x76b0], R23 ;  /* 0x0076b01701007387 */ /* 0x0081e80000100800 */
[----:B0-----:R-:W3:Y:S04]  /*249570*/  LDL.LU.64 R22, [R1+0x2cf0] ;  /* 0x002cf00001167983 */ /* 0x001ee80000300a00 */
[----:B------:R-:W4:Y:S02]  /*249580*/  LDL.LU.64 R16, [R1+0x2cd0] ;  /* 0x002cd00001107983 */ /* 0x000f240000300a00 */
[----:B------:R-:W-:-:S02]  /*249590*/  @P0 LOP3.LUT R18, R18, 0x40, RZ, 0xfc, !PT ;  /* 0x0000004012120812 */ /* 0x000fc400078efcff */
[----:B------:R-:W-:Y:S02]  /*2495a0*/  LOP3.LUT P0, RZ, R24, 0x100, RZ, 0xc0, !PT ;  /* 0x0000010018ff7812 */ /* 0x000fe4000780c0ff */
[----:B------:R-:W-:-:S11]  /*2495b0*/  LOP3.LUT R18, R18, 0xffffff7f, RZ, 0xc0, !PT ;  /* 0xffffff7f12127812 */ /* 0x000fd600078ec0ff */
[----:B------:R-:W-:Y:S02]  /*2495c0*/  @P0 LOP3.LUT R18, R18, 0x80, RZ, 0xfc, !PT ;  /* 0x0000008012120812 */ /* 0x000fe400078efcff */
[----:B------:R-:W-:Y:S02]  /*2495d0*/  LOP3.LUT P0, RZ, R24, 0x80, RZ, 0xc0, !PT ;  /* 0x0000008018ff7812 */ /* 0x000fe4000780c0ff */
        /* <DEDUP_REMOVED lines=72> */
[----:B------:R-:W4:Y:S04]  /*249a60*/  LDL.LU.64 R10, [R1+0x2c00] ;  /* 0x002c0000010a7983 */ /* 0x000f280000300a00 */
[----:B------:R-:W3:Y:S01]  /*249a70*/  LDL.LU R29, [R1+0x154] ;  /* 0x00015400011d7983 */ /* 0x000ee20000300800 */
[----:B------:R-:W-:-:S02]  /*249a80*/  LOP3.LUT P0, RZ, R22, 0x1, RZ, 0xc0, !PT ;  /* 0x0000000116ff7812 */ /* 0x000fc4000780c0ff */
[----:B------:R-:W-:Y:S02]  /*249a90*/  LOP3.LUT P3, RZ, R24, 0x100000, RZ, 0xc0, !PT ;  /* 0x0010000018ff7812 */ /* 0x000fe4000786c0ff */
[----:B------:R-:W-:Y:S02]  /*249aa0*/  LOP3.LUT R18, R18, 0xfffffffe, RZ, 0xc0, !PT ;  /* 0xfffffffe12127812 */ /* 0x000fe400078ec0ff */
[----:B------:R-:W-:Y:S02]  /*249ab0*/  LOP3.LUT P4, RZ, R24, 0x200000, RZ, 0xc0, !PT ;  /* 0x0020000018ff7812 */ /* 0x000fe4000788c0ff */
[----:B------:R-:W-:Y:S01]  /*249ac0*/  PRMT R0, R28, 0x7773, RZ ;  /* 0x000077731c007816 */ /* 0x000fe200000000ff */
        /* <DEDUP_REMOVED lines=20> */
[----:B------:R-:W-:Y:S02]  /*249c10*/  LOP3.LUT P0, RZ, R24, 0x2000000, RZ, 0xc0, !PT ;  /* 0x0200000018ff7812 */ /* 0x000fe4000780c0ff */
[----:B------:R-:W-:Y:S02]  /*249c20*/  LOP3.LUT R18, R18, 0xfffffffd, RZ, 0xc0, !PT ;  /* 0xfffffffd12127812 */ /* 0x000fe400078ec0ff */
[C---:B------:R-:W-:Y:S02]  /*249c30*/  LOP3.LUT P5, RZ, R24.reuse, 0x400000, RZ, 0xc0, !PT ;  /* 0x0040000018ff7812 */ /* 0x040fe400078ac0ff */
[----:B------:R-:W-:-:S07]  /*249c40*/  LOP3.LUT P6, RZ, R24, 0x800000, RZ, 0xc0, !PT ;  /* 0x0080000018ff7812 */ /* 0x000fce00078cc0ff */
[----:B------:R-:W-:Y:S02]  /*249c50*/  @P0 LOP3.LUT R18, R18, 0x2, RZ, 0xfc, !PT ;  /* 0x0000000212120812 */ /* 0x000fe400078efcff */
[----:B------:R-:W-:Y:S01]  /*249c60*/  LOP3.LUT P0, RZ, R24, 0x1000000, RZ, 0xc0, !PT ;  /* 0x0100000018ff7812 */ /* 0x000fe2000780c0ff */
[----:B--2---:R0:W-:Y:S04]  /*249c70*/  @P3 STG.E.U8 desc[UR4][R20.64], R0 ;  /* 0x0000000014003986 */ /* 0x0041e8000c101104 */
[----:B0-----:R-:W2:Y:S01]  /*249c80*/  LDL.LU.64 R20, [R1+0x2be0] ;  /* 0x002be00001147983 */ /* 0x001ea20000300a00 */
[----:B---3--:R-:W-:-:S05]  /*249c90*/  PRMT R0, R29, 0x7770, RZ ;  /* 0x000077701d007816 */ /* 0x008fca00000000ff */
[----:B------:R0:W-:Y:S04]  /*249ca0*/  @P4 STG.E.U8 desc[UR4][R26.64], R0 ;  /* 0x000000001a004986 */ /* 0x0001e8000c101104 */
        /* <DEDUP_REMOVED lines=13> */
[----:B------:R-:W-:Y:S01]  /*249d80*/  PRMT R0, R23, 0x7770, RZ ;  /* 0x0000777017007816 */ /* 0x000fe200000000ff */
        /* <DEDUP_REMOVED lines=22> */
[----:B------:R-:W3:Y:S09]  /*249ef0*/  LDL.LU R23, [R1+0x769c] ;  /* 0x00769c0001177983 */ /* 0x000ef20000300800 */
[----:B----4-:R0:W-:Y:S04]  /*249f00*/  @P0 STG.E.U8 desc[UR4][R24.64], R0 ;  /* 0x0000000018000986 */ /* 0x0101e8000c101104 */
[----:B0-----:R-:W4:Y:S01]  /*249f10*/  LDL.LU R24, [R1+0x7698] ;  /* 0x0076980001187983 */ /* 0x001f220000300800 */
[----:B------:R-:W-:-:S02]  /*249f20*/  LOP3.LUT P0, RZ, R19, 0x20000000, RZ, 0xc0, !PT ;  /* 0x2000000013ff7812 */ /* 0x000fc4000780c0ff */
[C---:B------:R-:W-:Y:S02]  /*249f30*/  LOP3.LUT P1, RZ, R22.reuse, 0x2, RZ, 0xc0, !PT ;  /* 0x0000000216ff7812 */ /* 0x040fe4000782c0ff */
[----:B------:R-:W-:Y:S02]  /*249f40*/  LOP3.LUT P2, RZ, R22, 0x4, RZ, 0xc0, !PT ;  /* 0x0000000416ff7812 */ /* 0x000fe4000784c0ff */
[----:B----4-:R-:W-:-:S07]  /*249f50*/  PRMT R0, R24, 0x7770, RZ ;  /* 0x0000777018007816 */ /* 0x010fce00000000ff */
        /* <DEDUP_REMOVED lines=8> */
[----:B------:R-:W-:Y:S02]  /*249fe0*/  LOP3.LUT P0, RZ, R19, 0x4000000, RZ, 0xc0, !PT ;  /* 0x0400000013ff7812 */ /* 0x000fe4000780c0ff */
[----:B------:R-:W-:Y:S02]  /*249ff0*/  PRMT R0, R24, 0x7773, RZ ;  /* 0x0000777318007816 */ /* 0x000fe400000000ff */
[----:B------:R-:W-:-:S09]  /*24a000*/  LOP3.LUT P3, RZ, R22, 0x8, RZ, 0xc0, !PT ;  /* 0x0000000816ff7812 */ /* 0x000fd2000786c0ff */
[----:B------:R0:W-:Y:S01]  /*24a010*/  @P0 STG.E.U8 desc[UR4][R6.64], R0 ;  /* 0x0000000006000986 */ /* 0x0001e2000c101104 */
[----:B------:R-:W-:Y:S02]  /*24a020*/  LOP3.LUT P4, RZ, R22, 0x10, RZ, 0xc0, !PT ;  /* 0x0000001016ff7812 */ /* 0x000fe4000788c0ff */
[----:B0-----:R-:W-:Y:S02]  /*24a030*/  PRMT R0, R28, 0x7770, RZ ;  /* 0x000077701c007816 */ /* 0x001fe400000000ff */
[C---:B------:R-:W-:Y:S02]  /*24a040*/  LOP3.LUT P5, RZ, R22.reuse, 0x20, RZ, 0xc0, !PT ;  /* 0x0000002016ff7812 */ /* 0x040fe400078ac0ff */
[----:B------:R-:W-:Y:S01]  /*24a050*/  LOP3.LUT P6, RZ, R22, 0x40, RZ, 0xc0, !PT ;  /* 0x0000004016ff7812 */ /* 0x000fe200078cc0ff */
[----:B------:R-:W4:Y:S04]  /*24a060*/  LDL.LU.64 R6, [R1+0x2900] ;  /* 0x0029000001067983 */ /* 0x000f280000300a00 */
        /* <DEDUP_REMOVED lines=12> */
[----:B--2---:R0:W-:Y:S02]  /*24a130*/  @P5 STG.E.U8 desc[UR4][R20.64], R0 ;  /* 0x0000000014005986 */ /* 0x0041e4000c101104 */
[C---:B0-----:R-:W-:Y:S02]  /*24a140*/  PRMT R0, R29.reuse, 0x7771, RZ ;  /* 0x000077711d007816 */ /* 0x041fe400000000ff */
[----:B------:R-:W2:Y:S04]  /*24a150*/  LDL.LU R20, [R1+0x148] ;  /* 0x0001480001147983 */ /* 0x000ea80000300800 */
[----:B---3--:R0:W-:Y:S02]  /*24a160*/  @P6 STG.E.U8 desc[UR4][R26.64], R0 ;  /* 0x000000001a006986 */ /* 0x0081e4000c101104 */
[----:B0-----:R-:W-:-:S02]  /*24a170*/  PRMT R0, R29, 0x7772, RZ ;  /* 0x000077721d007816 */ /* 0x001fc400000000ff */
[----:B------:R-:W3:Y:S04]  /*24a180*/  LDL.LU.64 R26, [R1+0x28d8] ;  /* 0x0028d800011a7983 */ /* 0x000ee80000300a00 */
[----:B------:R-:W3:Y:S04]  /*24a190*/  LDL.LU R12, [R1+0x17c] ;  /* 0x00017c00010c7983 */ /* 0x000ee80000300800 */
[----:B----4-:R0:W-:Y:S02]  /*24a1a0*/  @P3 STG.E.U8 desc[UR4][R8.64], R0 ;  /* 0x0000000008003986 */ /* 0x0101e4000c101104 */
[----:B0-----:R-:W-:-:S02]  /*24a1b0*/  PRMT R0, R29, 0x7773, RZ ;  /* 0x000077731d007816 */ /* 0x001fc400000000ff */
[----:B------:R-:W4:Y:S04]  /*24a1c0*/  LDL.LU.64 R28, [R1+0x28d0] ;  /* 0x0028d000011c7983 */ /* 0x000f280000300a00 */
[----:B------:R-:W4:Y:S04]  /*24a1d0*/  LDL.LU.64 R24, [R1+0x28c8] ;  /* 0x0028c80001187983 */ /* 0x000f280000300a00 */
        /* <DEDUP_REMOVED lines=23> */
[----:B------:R-:W-:Y:S01]  /*24a350*/  LOP3.LUT P4, RZ, R22, 0x100, RZ, 0xc0, !PT ;  /* 0x0000010016ff7812 */ /* 0x000fe2000788c0ff */
[----:B--2---:R0:W-:Y:S04]  /*24a360*/  STL.64 [R1+0x7690], R16 ;  /* 0x0076901001007387 */ /* 0x0041e80000100a00 */
[----:B0-----:R-:W2:Y:S01]  /*24a370*/  LDL.LU.64 R16, [R1+0x28c0] ;  /* 0x0028c00001107983 */ /* 0x001ea20000300a00 */
[----:B------:R-:W-:-:S02]  /*24a380*/  LOP3.LUT R19, R19, 0xfeffffff, RZ, 0xc0, !PT ;  /* 0xfeffffff13137812 */ /* 0x000fc400078ec0ff */
[C---:B------:R-:W-:Y:S02]  /*24a390*/  LOP3.LUT P5, RZ, R22.reuse, 0x200, RZ, 0xc0, !PT ;  /* 0x0000020016ff7812 */ /* 0x040fe400078ac0ff */
[----:B------:R-:W-:-:S03]  /*24a3a0*/  LOP3.LUT P6, RZ, R22, 0x400, RZ, 0xc0, !PT ;  /* 0x0000040016ff7812 */ /* 0x000fc600078cc0ff */
[----:B------:R0:W-:Y:S01]  /*24a3b0*/  @P4 STG.E.U8 desc[UR4][R6.64], R0 ;  /* 0x0000000006004986 */ /* 0x0001e2000c101104 */
[----:B------:R-:W-:Y:S02]  /*24a3c0*/  @P0 LOP3.LUT R19, R19, 0x1000000, RZ, 0xfc, !PT ;  /* 0x0100000013130812 */ /* 0x000fe400078efcff */
[----:B------:R-:W-:Y:S01]  /*24a3d0*/  LOP3.LUT P0, RZ, R22, 0x1000, RZ, 0xc0, !PT ;  /* 0x0000100016ff7812 */ /* 0x000fe2000780c0ff */
[----:B------:R-:W2:Y:S04]  /*24a3e0*/  LDL.LU.64 R14, [R1+0x28a8] ;  /* 0x0028a800010e7983 */ /* 0x000ea80000300a00 */
[----:B------:R-:W2:Y:S01]  /*24a3f0*/  LDL.LU.64 R8, [R1+0x28a0] ;  /* 0x0028a00001087983 */ /* 0x000ea20000300a00 */
[----:B------:R-:W-:-:S03]  /*24a400*/  LOP3.LUT R19, R19, 0xfdffffff, RZ, 0xc0, !PT ;  /* 0xfdffffff13137812 */ /* 0x000fc600078ec0ff */
[----:B------:R-:W2:Y:S01]  /*24a410*/  LDL.LU R13, [R1+0x15c] ;  /* 0x00015c00010d7983 */ /* 0x000ea20000300800 */
[----:B0-----:R-:W-:-:S03]  /*24a420*/  PRMT R0, R20, 0x7770, RZ ;  /* 0x0000777014007816 */ /* 0x001fc600000000ff */
[----:B------:R-:W2:Y:S01]  /*24a430*/  LDL.LU.64 R6, [R1+0x2898] ;  /* 0x0028980001067983 */ /* 0x000ea20000300a00 */
[----:B------:R-:W-:Y:S02]  /*24a440*/  @P0 LOP3.LUT R19, R19, 0x2000000, RZ, 0xfc, !PT ;  /* 0x0200000013130812 */ /* 0x000fe400078efcff */
[----:B------:R-:W-:Y:S01]  /*24a450*/  LOP3.LUT P0, RZ, R22, 0x800, RZ, 0xc0, !PT ;  /* 0x0000080016ff7812 */ /* 0x000fe2000780c0ff */
[----:B------:R0:W-:Y:S02]  /*24a460*/  @P5 STG.E.U8 desc[UR4][R4.64], R0 ;  /* 0x0000000004005986 */ /* 0x0001e4000c101104 */
[C---:B0-----:R-:W-:Y:S02]  /*24a470*/  PRMT R0, R20.reuse, 0x7771, RZ ;  /* 0x0000777114007816 */ /* 0x041fe400000000ff */
[----:B------:R-:W2:Y:S04]  /*24a480*/  LDL.LU.64 R4, [R1+0x2890] ;  /* 0x0028900001047983 */ /* 0x000ea80000300a00 */
[----:B------:R0:W-:Y:S02]  /*24a490*/  @P6 STG.E.U8 desc[UR4][R2.64], R0 ;  /* 0x0000000002006986 */ /* 0x0001e4000c101104 */
[----:B0-----:R-:W-:-:S02]  /*24a4a0*/  PRMT R0, R20, 0x7772, RZ ;  /* 0x0000777214007816 */ /* 0x001fc400000000ff */
        /* <DEDUP_REMOVED lines=12> */
[----:B------:R-:W4:Y:S04]  /*24a570*/  LDL.LU.64 R28, [R1+0x2870] ;  /* 0x00287000011c7983 */ /* 0x000f280000300a00 */
[----:B------:R-:W4:Y:S06]  /*24a580*/  LDL.LU R20, [R1+0x14c] ;  /* 0x00014c0001147983 */ /* 0x000f2c0000300800 */
[----:B------:R0:W-:Y:S01]  /*24a590*/  @P0 STG.E.U8 desc[UR4][R24.64], R0 ;  /* 0x0000000018000986 */ /* 0x0001e2000c101104 */
[----:B------:R-:W-:-:S02]  /*24a5a0*/  LOP3.LUT P0, RZ, R19, 0x400000, RZ, 0xc0, !PT ;  /* 0x0040000013ff7812 */ /* 0x000fc4000780c0ff */
[----:B0-----:R-:W-:Y:S01]  /*24a5b0*/  PRMT R0, R12, 0x7772, RZ ;  /* 0x000077720c007816 */ /* 0x001fe200000000ff */
[----:B------:R-:W4:Y:S10]  /*24a5c0*/  LDL.LU R24, [R1+0x60] ;  /* 0x0000600001187983 */ /* 0x000f340000300800 */
        /* <DEDUP_REMOVED lines=32> */
[----:B----4-:R-:W-:-:S05]  /*24a7d0*/  PRMT R0, R20, 0x7770, RZ ;  /* 0x0000777014007816 */ /* 0x010fca00000000ff */
[----:B------:R0:W-:Y:S04]  /*24a7e0*/  @P6 STG.E.U8 desc[UR4][R28.64], R0 ;  /* 0x000000001c006986 */ /* 0x0001e8000c101104 */
[----:B0-----:R-:W3:Y:S01]  /*24a7f0*/  LDL.LU.64 R28, [R1+0x2860] ;  /* 0x00286000011c7983 */ /* 0x001ee20000300a00 */
[----:B------:R-:W-:Y:S02]  /*24a800*/  LOP3.LUT P0, RZ, R24, 0x40, RZ, 0xc0, !PT ;  /* 0x0000004018ff7812 */ /* 0x000fe4000780c0ff */
[----:B------:R-:W-:Y:S02]  /*24a810*/  LOP3.LUT R19, R19, 0xfffffbff, RZ, 0xc0, !PT ;  /* 0xfffffbff13137812 */ /* 0x000fe400078ec0ff */
[C---:B------:R-:W-:Y:S02]  /*24a820*/  LOP3.LUT P3, RZ, R22.reuse, 0x4000000, RZ, 0xc0, !PT ;  /* 0x0400000016ff7812 */ /* 0x040fe4000786c0ff */
[----:B------:R-:W-:-:S02]  /*24a830*/  LOP3.LUT P4, RZ, R22, 0x8000000, RZ, 0xc0, !PT ;  /* 0x0800000016ff7812 */ /* 0x000fc4000788c0ff */
[----:B------:R-:W-:Y:S01]  /*24a840*/  PRMT R0, R20, 0x7771, RZ ;  /* 0x0000777114007816 */ /* 0x000fe200000000ff */
        /* <DEDUP_REMOVED lines=30> */
[C---:B0-----:R-:W-:Y:S02]  /*24aa30*/  PRMT R0, R20.reuse, 0x7772, RZ ;  /* 0x0000777214007816 */ /* 0x041fe400000000ff */
[----:B------:R-:W2:Y:S04]  /*24aa40*/  LDL.LU.64 R12, [R1+0x2840] ;  /* 0x00284000010c7983 */ /* 0x000ea80000300a00 */
[----:B------:R-:W2:Y:S04]  /*24aa50*/  LDL.LU R22, [R1+0x120] ;  /* 0x0001200001167983 */ /* 0x000ea80000300800 */
[----:B---3--:R0:W-:Y:S04]  /*24aa60*/  @P4 STG.E.U8 desc[UR4][R28.64], R0 ;  /* 0x000000001c004986 */ /* 0x0081e8000c101104 */
[----:B0-----:R-:W3:Y:S01]  /*24aa70*/  LDL.LU.64 R28, [R1+0x2838] ;  /* 0x00283800011c7983 */ /* 0x001ee20000300a00 */
[----:B------:R-:W-:-:S03]  /*24aa80*/  PRMT R0, R20, 0x7773, RZ ;  /* 0x0000777314007816 */ /* 0x000fc600000000ff */
[----:B------:R-:W4:Y:S04]  /*24aa90*/  LDL.LU.64 R20, [R1+0x2820] ;  /* 0x0028200001147983 */ /* 0x000f280000300a00 */
[----:B----4-:R0:W-:Y:S04]  /*24aaa0*/  STL.64 [R1+0x7678], R20 ;  /* 0x0076781401007387 */ /* 0x0101e80000100a00 */
[----:B0-----:R-:W4:Y:S04]  /*24aab0*/  LDL.LU.64 R20, [R1+0x2828] ;  /* 0x0028280001147983 */ /* 0x001f280000300a00 */
[----:B------:R0:W-:Y:S02]  /*24aac0*/  @P5 STG.E.U8 desc[UR4][R26.64], R0 ;  /* 0x000000001a005986 */ /* 0x0001e4000c101104 */
[----:B0-----:R-:W-:-:S05]  /*24aad0*/  PRMT R0, R25, 0x7770, RZ ;  /* 0x0000777019007816 */ /* 0x001fca00000000ff */
[----:B------:R0:W-:Y:S02]  /*24aae0*/  @P6 STG.E.U8 desc[UR4][R2.64], R0 ;  /* 0x0000000002006986 */ /* 0x0001e4000c101104 */
[----:B0-----:R-:W-:-:S05]  /*24aaf0*/  PRMT R0, R25, 0x7771, RZ ;  /* 0x0000777119007816 */ /* 0x001fca00000000ff */
[----:B------:R-:W-:Y:S01]  /*24ab00*/  @P0 STG.E.U8 desc[UR4][R10.64], R0 ;  /* 0x000000000a000986 */ /* 0x000fe2000c101104 */
[----:B------:R-:W-:-:S03]  /*24ab10*/  LOP3.LUT P0, RZ, R19, 0x20000, RZ, 0xc0, !PT ;  /* 0x0002000013ff7812 */ /* 0x000fc6000780c0ff */
[----:B----4-:R0:W-:Y:S04]  /*24ab20*/  STL.64 [R1+0x7680], R20 ;  /* 0x0076801401007387 */ /* 0x0101e80000100a00 */
[----:B0-----:R-:W4:Y:S01]  /*24ab30*/  LDL.LU.64 R20, [R1+0x2830] ;  /* 0x0028300001147983 */ /* 0x001f220000300a00 */
[----:B------:R-:W-:-:S03]  /*24ab40*/  PRMT R0, R25, 0x7772, RZ ;  /* 0x0000777219007816 */ /* 0x000fc600000000ff */
[----:B------:R-:W4:Y:S04]  /*24ab50*/  LDL.LU.64 R16, [R1+0x2818] ;  /* 0x0028180001107983 */ /* 0x000f280000300a00 */
[----:B------:R-:W4:Y:S04]  /*24ab60*/  LDL.LU R26, [R1+0x110] ;  /* 0x00011000011a7983 */ /* 0x000f280000300800 */
[----:B------:R-:W4:Y:S04]  /*24ab70*/  LDL.LU.64 R14, [R1+0x2810] ;  /* 0x00281000010e7983 */ /* 0x000f280000300a00 */
[----:B--2---:R0:W-:Y:S01]  /*24ab80*/  @P0 STG.E.U8 desc[UR4][R12.64], R0 ;  /* 0x000000000c000986 */ /* 0x0041e2000c101104 */
[----:B------:R-:W-:-:S03]  /*24ab90*/  LOP3.LUT P0, RZ, R19, 0x10000, RZ, 0xc0, !PT ;  /* 0x0001000013ff7812 */ /* 0x000fc6000780c0ff */
[----:B------:R-:W2:Y:S04]  /*24aba0*/  LDL.LU.64 R8, [R1+0x2808] ;  /* 0x0028080001087983 */ /* 0x000ea80000300a00 */
[----:B------:R-:W2:Y:S04]  /*24abb0*/  LDL.LU R27, [R1+0x100] ;  /* 0x00010000011b7983 */ /* 0x000ea80000300800 */
[----:B------:R-:W2:Y:S04]  /*24abc0*/  LDL.LU.64 R6, [R1+0x2800] ;  /* 0x0028000001067983 */ /* 0x000ea80000300a00 */
[----:B------:R-:W2:Y:S04]  /*24abd0*/  LDL.LU.64 R4, [R1+0x27f8] ;  /* 0x0027f80001047983 */ /* 0x000ea80000300a00 */
[----:B------:R-:W2:Y:S04]  /*24abe0*/  LDL.LU.64 R2, [R1+0x27f0] ;  /* 0x0027f00001027983 */ /* 0x000ea80000300a00 */
[----:B------:R-:W2:Y:S01]  /*24abf0*/  LDL.LU.64 R10, [R1+0x27e8] ;  /* 0x0027e800010a7983 */ /* 0x000ea20000300a00 */
[----:B0-----:R-:W-:-:S03]  /*24ac00*/  PRMT R0, R25, 0x7773, RZ ;  /* 0x0000777319007816 */ /* 0x001fc600000000ff */
[----:B------:R-:W2:Y:S04]  /*24ac10*/  LDL.LU.64 R12, [R1+0x27e0] ;  /* 0x0027e000010c7983 */ /* 0x000ea80000300a00 */
[----:B---3--:R0:W-:Y:S01]  /*24ac20*/  @P0 STG.E.U8 desc[UR4][R28.64], R0 ;  /* 0x000000001c000986 */ /* 0x0081e2000c101104 */
[C---:B------:R-:W-:Y:S02]  /*24ac30*/  LOP3.LUT P0, RZ, R19.reuse, 0x8000, RZ, 0xc0, !PT ;  /* 0x0000800013ff7812 */ /* 0x040fe4000780c0ff */
        /* <DEDUP_REMOVED lines=17> */
[C---:B------:R-:W-:Y:S02]  /*24ad50*/  LOP3.LUT P0, RZ, R19.reuse, 0x1000, RZ, 0xc0, !PT ;  /* 0x0000100013ff7812 */ /* 0x040fe4000780c0ff */
        /* <DEDUP_REMOVED lines=8> */
[----:B--2---:R0:W-:Y:S02]  /*24ade0*/  @P0 STG.E.U8 desc[UR4][R8.64], R0 ;  /* 0x0000000008000986 */ /* 0x0041e4000c101104 */
        /* <DEDUP_REMOVED lines=27> */
[----:B------:R-:W4:Y:S04]  /*24afa0*/  LDL.LU R17, [R1+0x114] ;  /* 0x0001140001117983 */ /* 0x000f280000300800 */
[----:B----4-:R0:W-:Y:S04]  /*24afb0*/  STL [R1+0x7670], R17 ;  /* 0x0076701101007387 */ /* 0x0101e80000100800 */
[----:B0-----:R-:W4:Y:S04]  /*24afc0*/  LDL.LU.64 R16, [R1+0x2798] ;  /* 0x0027980001107983 */ /* 0x001f280000300a00 */
[----:B------:R-:W2:Y:S01]  /*24afd0*/  LDL.LU.64 R14, [R1+0x2780] ;  /* 0x00278000010e7983 */ /* 0x000ea20000300a00 */
        /* <DEDUP_REMOVED lines=39> */
[C---:B------:R-:W-:Y:S02]  /*24b250*/  LOP3.LUT P1, RZ, R24.reuse, 0x4000000, RZ, 0xc0, !PT ;  /* 0x0400000018ff7812 */ /* 0x040fe4000782c0ff */
[C---:B------:R-:W-:Y:S02]  /*24b260*/  LOP3.LUT P2, RZ, R24.reuse, 0x8000000, RZ, 0xc0, !PT ;  /* 0x0800000018ff7812 */ /* 0x040fe4000784c0ff */
[----:B0-----:R-:W-:Y:S02]  /*24b270*/  PRMT R0, R25, 0x7772, RZ ;  /* 0x0000777219007816 */ /* 0x001fe400000000ff */
[----:B------:R-:W-:-:S05]  /*24b280*/  LOP3.LUT P3, RZ, R24, 0x10000000, RZ, 0xc0, !PT ;  /* 0x1000000018ff7812 */ /* 0x000fca000786c0ff */
[----:B---3--:R0:W-:Y:S01]  /*24b290*/  @P0 STG.E.U8 desc[UR4][R28.64], R0 ;  /* 0x000000001c000986 */ /* 0x0081e2000c101104 */
[----:B------:R-:W-:Y:S02]  /*24b2a0*/  LOP3.LUT P0, RZ, R19, 0x80, RZ, 0xc0, !PT ;  /* 0x0000008013ff7812 */ /* 0x000fe4000780c0ff */
[C---:B------:R-:W-:Y:S02]  /*24b2b0*/  LOP3.LUT P4, RZ, R24.reuse, 0x20000000, RZ, 0xc0, !PT ;  /* 0x2000000018ff7812 */ /* 0x040fe4000788c0ff */
[C---:B------:R-:W-:Y:S02]  /*24b2c0*/  LOP3.LUT P5, RZ, R24.reuse, 0x40000000, RZ, 0xc0, !PT ;  /* 0x4000000018ff7812 */ /* 0x040fe400078ac0ff */
[----:B------:R-:W-:Y:S02]  /*24b2d0*/  LOP3.LUT P6, RZ, R24, 0x80000000, RZ, 0xc0, !PT ;  /* 0x8000000018ff7812 */ /* 0x000fe400078cc0ff */
[----:B0-----:R-:W-:-:S05]  /*24b2e0*/  PRMT R0, R25, 0x7773, RZ ;  /* 0x0000777319007816 */ /* 0x001fca00000000ff */
[----:B----4-:R-:W-:Y:S04]  /*24b2f0*/  @P0 STG.E.U8 desc[UR4][R16.64], R0 ;  /* 0x0000000010000986 */ /* 0x010fe8000c101104 */
[----:B--2---:R0:W-:Y:S04]  /*24b300*/  STL.64 [R1+0x7668], R14 ;  /* 0x0076680e01007387 */ /* 0x0041e80000100a00 */
[----:B0-----:R-:W2:Y:S04]  /*24b310*/  LDL.LU.64 R14, [R1+0x2790] ;  /* 0x00279000010e7983 */ /* 0x001ea80000300a00 */
[----:B------:R-:W3:Y:S04]  /*24b320*/  LDL.LU.64 R8, [R1+0x2778] ;  /* 0x0027780001087983 */ /* 0x000ee80000300a00 */
        /* <DEDUP_REMOVED lines=9> */
[----:B------:R-:W4:Y:S04]  /*24b3c0*/  LDL.LU.64 R28, [R1+0x2740] ;  /* 0x00274000011c7983 */ /* 0x000f280000300a00 */
[----:B------:R-:W2:Y:S01]  /*24b3d0*/  LDL.LU R17, [R1+0x7670] ;  /* 0x0076700001117983 */ /* 0x000ea20000300800 */
        /* <DEDUP_REMOVED lines=10> */
[----:B--2---:R0:W-:Y:S01]  /*24b480*/  @P0 STG.E.U8 desc[UR4][R14.64], R0 ;  /* 0x000000000e000986 */ /* 0x0041e2000c101104 */
[----:B------:R-:W-:Y:S02]  /*24b490*/  LOP3.LUT P0, RZ, R19, 0x8, RZ, 0xc0, !PT ;  /* 0x0000000813ff7812 */ /* 0x000fe4000780c0ff */
[----:B0-----:R-:W-:-:S11]  /*24b4a0*/  PRMT R0, R17, 0x7773, RZ ;  /* 0x0000777311007816 */ /* 0x001fd600000000ff */
[----:B---3--:R4:W-:Y:S01]  /*24b4b0*/  @P0 STG.E.U8 desc[UR4][R8.64], R0 ;  /* 0x0000000008000986 */ /* 0x0089e2000c101104 */
        /* <DEDUP_REMOVED lines=24> */
[----:B------:R-:W4:Y:S04]  /*24b640*/  LDL.LU R25, [R1+0x118] ;  /* 0x0001180001197983 */ /* 0x000f280000300800 */
        /* <DEDUP_REMOVED lines=30> */
[C---:B------:R-:W-:Y:S02]  /*24b830*/  LOP3.LUT P5, RZ, R22.reuse, 0x4, RZ, 0xc0, !PT ;  /* 0x0000000416ff7812 */ /* 0x040fe400078ac0ff */
[----:B------:R-:W-:Y:S02]  /*24b840*/  LOP3.LUT P6, RZ, R22, 0x8, RZ, 0xc0, !PT ;  /* 0x0000000816ff7812 */ /* 0x000fe400078cc0ff */
[----:B------:R-:W-:Y:S01]  /*24b850*/  PRMT R0, R24, 0x7771, RZ ;  /* 0x0000777118007816 */ /* 0x000fe200000000ff */
        /* <DEDUP_REMOVED lines=188> */
[----:B------:R-:W2:Y:S04]  /*24c420*/  LDL.LU.64 R24, [R1+0x25d0] ;  /* 0x0025d00001187983 */ /* 0x000ea80000300a00 */
        /* <DEDUP_REMOVED lines=21> */
[----:B---3--:R0:W-:Y:S04]  /*24c580*/  STL.64 [R1+0x7638], R18 ;  /* 0x0076381201007387 */ /* 0x0081e80000100a00 */
[----:B0-----:R-:W3:Y:S01]  /*24c590*/  LDL.LU.64 R18, [R1+0x25c8] ;  /* 0x0025c80001127983 */ /* 0x001ee20000300a00 */
[----:B------:R-:W-:-:S02]  /*24c5a0*/  LOP3.LUT R21, R21, 0xfffeffff, RZ, 0xc0, !PT ;  /* 0xfffeffff15157812 */ /* 0x000fc400078ec0ff */
[----:B------:R-:W-:-:S03]  /*24c5b0*/  LOP3.LUT P5, RZ, R20, 0x100, RZ, 0xc0, !PT ;  /* 0x0000010014ff7812 */ /* 0x000fc600078ac0ff */
[----:B------:R-:W-:Y:S02]  /*24c5c0*/  @P0 LOP3.LUT R21, R21, 0x10000, RZ, 0xfc, !PT ;  /* 0x0001000015150812 */ /* 0x000fe400078efcff */
[C---:B------:R-:W-:Y:S02]  /*24c5d0*/  LOP3.LUT P0, RZ, R20.reuse, 0x800, RZ, 0xc0, !PT ;  /* 0x0000080014ff7812 */ /* 0x040fe4000780c0ff */
[----:B------:R-:W-:Y:S02]  /*24c5e0*/  PRMT R0, R17, 0x7772, RZ ;  /* 0x0000777211007816 */ /* 0x000fe400000000ff */
[----:B------:R-:W-:Y:S02]  /*24c5f0*/  LOP3.LUT P6, RZ, R20, 0x200, RZ, 0xc0, !PT ;  /* 0x0000020014ff7812 */ /* 0x000fe400078cc0ff */
[----:B------:R-:W-:Y:S01]  /*24c600*/  LOP3.LUT R21, R21, 0xfffdffff, RZ, 0xc0, !PT ;  /* 0xfffdffff15157812 */ /* 0x000fe200078ec0ff */
[----:B------:R0:W-:Y:S06]  /*24c610*/  @P4 STG.E.U8 desc[UR4][R6.64], R0 ;  /* 0x0000000006004986 */ /* 0x0001ec000c101104 */
[----:B------:R-:W-:-:S02]  /*24c620*/  @P0 LOP3.LUT R21, R21, 0x20000, RZ, 0xfc, !PT ;  /* 0x0002000015150812 */ /* 0x000fc400078efcff */
[----:B------:R-:W-:Y:S02]  /*24c630*/  LOP3.LUT P0, RZ, R20, 0x400, RZ, 0xc0, !PT ;  /* 0x0000040014ff7812 */ /* 0x000fe4000780c0ff */
[----:B0-----:R-:W-:-:S05]  /*24c640*/  PRMT R0, R17, 0x7773, RZ ;  /* 0x0000777311007816 */ /* 0x001fca00000000ff */
        /* <DEDUP_REMOVED lines=24> */
[----:B------:R0:W-:Y:S01]  /*24c7d0*/  @P0 STG.E.U8 desc[UR4][R24.64], R0 ;  /* 0x0000000018000986 */ /* 0x0001e2000c101104 */
[----:B------:R-:W-:-:S02]  /*24c7e0*/  LOP3.LUT P0, RZ, R21, 0x4000, RZ, 0xc0, !PT ;  /* 0x0000400015ff7812 */ /* 0x000fc4000780c0ff */
[----:B0-----:R-:W-:Y:S01]  /*24c7f0*/  PRMT R0, R22, 0x7771, RZ ;  /* 0x0000777116007816 */ /* 0x001fe200000000ff */
        /* <DEDUP_REMOVED lines=91> */
[----:B------:R-:W-:Y:S02]  /*24cdb0*/  LOP3.LUT P0, RZ, R21, 0x80, RZ, 0xc0, !PT ;  /* 0x0000008015ff7812 */ /* 0x000fe4000780c0ff */
        /* <DEDUP_REMOVED lines=15> */
[----:B-1----:R-:W2:Y:S01]  /*24ceb0*/  LDL.LU R17, [R1+0x7630] ;  /* 0x0076300001117983 */ /* 0x002ea20000300800 */
        /* <DEDUP_REMOVED lines=38> */
[----:B------:R-:W-:Y:S02]  /*24d120*/  PRMT R0, R20, 0x7772, RZ ;  /* 0x0000777214007816 */ /* 0x000fe400000000ff */
[----:B------:R-:W-:Y:S01]  /*24d130*/  LOP3.LUT P4, RZ, R24, 0x2000, RZ, 0xc0, !PT ;  /* 0x0000200018ff7812 */ /* 0x000fe2000788c0ff */
[----:B------:R-:W4:Y:S06]  /*24d140*/  LDL.LU.64 R12, [R1+0x24b8] ;  /* 0x0024b800010c7983 */ /* 0x000f2c0000300a00 */
[----:B------:R0:W-:Y:S02]  /*24d150*/  @P6 STG.E.U8 desc[UR4][R28.64], R0 ;  /* 0x000000001c006986 */ /* 0x0001e4000c101104 */
[----:B0-----:R-:W-:-:S02]  /*24d160*/  PRMT R0, R20, 0x7773, RZ ;  /* 0x0000777314007816 */ /* 0x001fc400000000ff */
[----:B------:R-:W4:Y:S04]  /*24d170*/  LDL.LU.64 R28, [R1+0x24b0] ;  /* 0x0024b000011c7983 */ /* 0x000f280000300a00 */
[----:B------:R-:W4:Y:S04]  /*24d180*/  LDL.LU R25, [R1+0xec] ;  /* 0x0000ec0001197983 */ /* 0x000f280000300800 */
[----:B--2---:R3:W-:Y:S02]  /*24d190*/  @P3 STG.E.U8 desc[UR4][R4.64], R0 ;  /* 0x0000000004003986 */ /* 0x0047e4000c101104 */
[----:B---3--:R-:W-:-:S05]  /*24d1a0*/  PRMT R0, R22, 0x7770, RZ ;  /* 0x0000777016007816 */ /* 0x008fca00000000ff */
[----:B------:R0:W-:Y:S04]  /*24d1b0*/  @P4 STG.E.U8 desc[UR4][R26.64], R0 ;  /* 0x000000001a004986 */ /* 0x0001e8000c101104 */
        /* <DEDUP_REMOVED lines=54> */
[----:B------:R-:W3:Y:S10]  /*24d520*/  LDL.LU R28, [R1+0xb0] ;  /* 0x0000b000011c7983 */ /* 0x000ef40000300800 */
        /* <DEDUP_REMOVED lines=8> */
[----:B------:R-:W-:-:S11]  /*24d5b0*/  PRMT R0, R25, 0x7773, RZ ;  /* 0x0000777319007816 */ /* 0x000fd600000000ff */
[----:B----4-:R0:W-:Y:S04]  /*24d5c0*/  @P0 STG.E.U8 desc[UR4][R18.64], R0 ;  /* 0x0000000012000986 */ /* 0x0101e8000c101104 */
[----:B0-----:R-:W4:Y:S01]  /*24d5d0*/  LDL.LU.64 R18, [R1+0x7618] ;  /* 0x0076180001127983 */ /* 0x001f220000300a00 */
[----:B------:R-:W-:Y:S02]  /*24d5e0*/  LOP3.LUT P0, RZ, R23, 0x20000000, RZ, 0xc0, !PT ;  /* 0x2000000017ff7812 */ /* 0x000fe4000780c0ff */
[----:B---3--:R-:W-:Y:S02]  /*24d5f0*/  PRMT R0, R20, 0x7770, RZ ;  /* 0x0000777014007816 */ /* 0x008fe400000000ff */
        /* <DEDUP_REMOVED lines=134> */
[----:B0-----:R-:W3:Y:S01]  /*24de60*/  LDL.LU.64 R12, [R1+0x23a8] ;  /* 0x0023a800010c7983 */ /* 0x001ee20000300a00 */
[----:B------:R-:W-:Y:S02]  /*24de70*/  LOP3.LUT P0, RZ, R29, 0x40000000, RZ, 0xc0, !PT ;  /* 0x400000001dff7812 */ /* 0x000fe4000780c0ff */
[----:B------:R-:W-:Y:S02]  /*24de80*/  LOP3.LUT R23, R23, 0xfffffbff, RZ, 0xc0, !PT ;  /* 0xfffffbff17177812 */ /* 0x000fe400078ec0ff */
[C---:B------:R-:W-:Y:S02]  /*24de90*/  LOP3.LUT P6, RZ, R29.reuse, 0x20000, RZ, 0xc0, !PT ;  /* 0x000200001dff7812 */ /* 0x040fe400078cc0ff */
[----:B------:R-:W-:-:S02]  /*24dea0*/  LOP3.LUT P3, RZ, R29, 0x40000, RZ, 0xc0, !PT ;  /* 0x000400001dff7812 */ /* 0x000fc4000786c0ff */
[----:B------:R-:W-:Y:S01]  /*24deb0*/  PRMT R0, R24, 0x7770, RZ ;  /* 0x0000777018007816 */ /* 0x000fe200000000ff */
[----:B------:R-:W4:Y:S04]  /*24dec0*/  LDL.LU.64 R4, [R1+0x23a0] ;  /* 0x0023a00001047983 */ /* 0x000f280000300a00 */
        /* <DEDUP_REMOVED lines=21> */
[----:B0-----:R-:W-:Y:S01]  /*24e020*/  PRMT R0, R24, 0x7771, RZ ;  /* 0x0000777118007816 */ /* 0x001fe200000000ff */
[----:B------:R-:W2:Y:S01]  /*24e030*/  LDL.LU.64 R26, [R1+0x2398] ;  /* 0x00239800011a7983 */ /* 0x000ea20000300a00 */
[----:B------:R-:W-:-:S03]  /*24e040*/  LOP3.LUT R23, R23, 0xfffdffff, RZ, 0xc0, !PT ;  /* 0xfffdffff17177812 */ /* 0x000fc600078ec0ff */
[----:B------:R-:W2:Y:S04]  /*24e050*/  LDL.LU.64 R2, [R1+0x2390] ;  /* 0x0023900001027983 */ /* 0x000ea80000300a00 */
[----:B------:R-:W2:Y:S04]  /*24e060*/  LDL.LU.64 R10, [R1+0x2388] ;  /* 0x00238800010a7983 */ /* 0x000ea80000300a00 */
[----:B------:R-:W2:Y:S04]  /*24e070*/  LDL.LU R21, [R1+0x94] ;  /* 0x0000940001157983 */ /* 0x000ea80000300800 */
[----:B------:R-:W2:Y:S01]  /*24e080*/  LDL.LU R22, [R1+0x74] ;  /* 0x0000740001167983 */ /* 0x000ea20000300800 */
[----:B------:R-:W-:-:S02]  /*24e090*/  LOP3.LUT P4, RZ, R29, 0x80000, RZ, 0xc0, !PT ;  /* 0x000800001dff7812 */ /* 0x000fc4000788c0ff */
[C---:B------:R-:W-:Y:S02]  /*24e0a0*/  LOP3.LUT P5, RZ, R29.reuse, 0x100000, RZ, 0xc0, !PT ;  /* 0x001000001dff7812 */ /* 0x040fe400078ac0ff */
[C---:B------:R-:W-:Y:S02]  /*24e0b0*/  LOP3.LUT P6, RZ, R29.reuse, 0x200000, RZ, 0xc0, !PT ;  /* 0x002000001dff7812 */ /* 0x040fe400078cc0ff */
[----:B------:R-:W-:Y:S02]  /*24e0c0*/  LOP3.LUT P1, RZ, R29, 0x80000000, RZ, 0xc0, !PT ;  /* 0x800000001dff7812 */ /* 0x000fe4000782c0ff */
[----:B------:R-:W-:Y:S02]  /*24e0d0*/  @P0 LOP3.LUT R23, R23, 0x20000, RZ, 0xfc, !PT ;  /* 0x0002000017170812 */ /* 0x000fe400078efcff */
[----:B------:R-:W-:Y:S01]  /*24e0e0*/  LOP3.LUT P0, RZ, R29, 0x400000, RZ, 0xc0, !PT ;  /* 0x004000001dff7812 */ /* 0x000fe2000780c0ff */
[----:B---3--:R0:W-:Y:S04]  /*24e0f0*/  @P3 STG.E.U8 desc[UR4][R12.64], R0 ;  /* 0x000000000c003986 */ /* 0x0081e8000c101104 */
[----:B0-----:R-:W3:Y:S04]  /*24e100*/  LDL.LU.64 R12, [R1+0x2380] ;  /* 0x00238000010c7983 */ /* 0x001ee80000300a00 */
[----:B------:R-:W3:Y:S04]  /*24e110*/  LDL.LU.64 R28, [R1+0x2378] ;  /* 0x00237800011c7983 */ /* 0x000ee80000300a00 */
[----:B------:R-:W3:Y:S04]  /*24e120*/  LDL.LU R20, [R1+0x84] ;  /* 0x0000840001147983 */ /* 0x000ee80000300800 */
[----:B------:R-:W2:Y:S01]  /*24e130*/  LDL.LU.64 R18, [R1+0x2368] ;  /* 0x0023680001127983 */ /* 0x000ea20000300a00 */
[----:B------:R-:W-:-:S05]  /*24e140*/  PRMT R0, R24, 0x7772, RZ ;  /* 0x0000777218007816 */ /* 0x000fca00000000ff */
[----:B----4-:R0:W-:Y:S02]  /*24e150*/  @P4 STG.E.U8 desc[UR4][R4.64], R0 ;  /* 0x0000000004004986 */ /* 0x0101e4000c101104 */
[----:B0-----:R-:W-:Y:S02]  /*24e160*/  PRMT R0, R24, 0x7773, RZ ;  /* 0x0000777318007816 */ /* 0x001fe400000000ff */
[----:B--2---:R0:W-:Y:S04]  /*24e170*/  STL.64 [R1+0x7600], R18 ;  /* 0x0076001201007387 */ /* 0x0041e80000100a00 */
[----:B0-----:R-:W2:Y:S04]  /*24e180*/  LDL.LU.64 R18, [R1+0x2370] ;  /* 0x0023700001127983 */ /* 0x001ea80000300a00 */
[----:B------:R0:W-:Y:S04]  /*24e190*/  @P5 STG.E.U8 desc[UR4][R26.64], R0 ;  /* 0x000000001a005986 */ /* 0x0001e8000c101104 */
[----:B------:R-:W4:Y:S04]  /*24e1a0*/  LDL.LU.64 R16, [R1+0x2360] ;  /* 0x0023600001107983 */ /* 0x000f280000300a00 */
[----:B------:R-:W4:Y:S01]  /*24e1b0*/  LDL.LU.64 R24, [R1+0x2358] ;  /* 0x0023580001187983 */ /* 0x000f220000300a00 */
[----:B0-----:R-:W-:-:S03]  /*24e1c0*/  PRMT R0, R21, 0x7770, RZ ;  /* 0x0000777015007816 */ /* 0x001fc600000000ff */
        /* <DEDUP_REMOVED lines=16> */
[----:B------:R-:W3:Y:S10]  /*24e2d0*/  LDL.LU.64 R12, [R1+0x2320] ;  /* 0x00232000010c7983 */ /* 0x000ef40000300a00 */
[----:B------:R0:W-:Y:S01]  /*24e2e0*/  @P0 STG.E.U8 desc[UR4][R28.64], R0 ;  /* 0x000000001c000986 */ /* 0x0001e2000c101104 */
[----:B------:R-:W-:-:S02]  /*24e2f0*/  LOP3.LUT P0, RZ, R23, 0x8000, RZ, 0xc0, !PT ;  /* 0x0000800017ff7812 */ /* 0x000fc4000780c0ff */
[----:B0-----:R-:W-:Y:S01]  /*24e300*/  PRMT R0, R20, 0x7770, RZ ;  /* 0x0000777014007816 */ /* 0x001fe200000000ff */
[----:B------:R-:W3:Y:S10]  /*24e310*/  LDL.LU.64 R28, [R1+0x2318] ;  /* 0x00231800011c7983 */ /* 0x000ef40000300a00 */
        /* <DEDUP_REMOVED lines=8> */
[----:B------:R-:W-:Y:S01]  /*24e3a0*/  LOP3.LUT P6, RZ, R22, 0x10, RZ, 0xc0, !PT ;  /* 0x0000001016ff7812 */ /* 0x000fe200078cc0ff */
[----:B--2---:R0:W-:Y:S01]  /*24e3b0*/  @P0 STG.E.U8 desc[UR4][R18.64], R0 ;  /* 0x0000000012000986 */ /* 0x0041e2000c101104 */
[----:B------:R-:W-:-:S02]  /*24e3c0*/  LOP3.LUT P0, RZ, R23, 0x2000, RZ, 0xc0, !PT ;  /* 0x0000200017ff7812 */ /* 0x000fc4000780c0ff */
[----:B0-----:R-:W-:-:S11]  /*24e3d0*/  PRMT R0, R20, 0x7772, RZ ;  /* 0x0000777214007816 */ /* 0x001fd600000000ff */
        /* <DEDUP_REMOVED lines=13> */
[----:B------:R-:W2:Y:S04]  /*24e4b0*/  LDL.LU.64 R6, [R1+0x2310] ;  /* 0x0023100001067983 */ /* 0x000ea80000300a00 */
        /* <DEDUP_REMOVED lines=9> */
[----:B------:R0:W-:Y:S04]  /*24e550*/  @P6 STG.E.U8 desc[UR4][R28.64], R0 ;  /* 0x000000001c006986 */ /* 0x0001e8000c101104 */
[----:B------:R-:W4:Y:S04]  /*24e560*/  LDL.LU.64 R4, [R1+0x2300] ;  /* 0x0023000001047983 */ /* 0x000f280000300a00 */
[----:B0-----:R-:W2:Y:S01]  /*24e570*/  LDL.LU R29, [R1+0x98] ;  /* 0x00009800011d7983 */ /* 0x001ea20000300800 */
[----:B------:R-:W-:-:S02]  /*24e580*/  LOP3.LUT P3, RZ, R22, 0x20, RZ, 0xc0, !PT ;  /* 0x0000002016ff7812 */ /* 0x000fc4000786c0ff */
[----:B------:R-:W-:Y:S01]  /*24e590*/  LOP3.LUT P4, RZ, R22, 0x40, RZ, 0xc0, !PT ;  /* 0x0000004016ff7812 */ /* 0x000fe2000788c0ff */
[----:B------:R-:W4:Y:S04]  /*24e5a0*/  LDL.LU.64 R2, [R1+0x22f8] ;  /* 0x0022f80001027983 */ /* 0x000f280000300a00 */
[----:B------:R-:W4:Y:S04]  /*24e5b0*/  LDL.LU.64 R12, [R1+0x22f0] ;  /* 0x0022f000010c7983 */ /* 0x000f280000300a00 */
[----:B------:R-:W4:Y:S04]  /*24e5c0*/  LDL.LU.64 R10, [R1+0x22e8] ;  /* 0x0022e800010a7983 */ /* 0x000f280000300a00 */
[----:B------:R-:W4:Y:S01]  /*24e5d0*/  LDL.LU R28, [R1+0x88] ;  /* 0x00008800011c7983 */ /* 0x000f220000300800 */
[----:B--2---:R-:W-:-:S05]  /*24e5e0*/  PRMT R0, R29, 0x7770, RZ ;  /* 0x000077701d007816 */ /* 0x004fca00000000ff */
[----:B------:R0:W-:Y:S02]  /*24e5f0*/  @P3 STG.E.U8 desc[UR4][R6.64], R0 ;  /* 0x0000000006003986 */ /* 0x0001e4000c101104 */
[----:B0-----:R-:W-:-:S05]  /*24e600*/  PRMT R0, R29, 0x7771, RZ ;  /* 0x000077711d007816 */ /* 0x001fca00000000ff */
[----:B---3--:R0:W-:Y:S04]  /*24e610*/  @P4 STG.E.U8 desc[UR4][R26.64], R0 ;  /* 0x000000001a004986 */ /* 0x0081e8000c101104 */
[----:B0-----:R-:W2:Y:S04]  /*24e620*/  LDL.LU.64 R26, [R1+0x22e0] ;  /* 0x0022e000011a7983 */ /* 0x001ea80000300a00 */
[----:B------:R-:W3:Y:S04]  /*24e630*/  LDL.LU.64 R24, [R1+0x22d8] ;  /* 0x0022d80001187983 */ /* 0x000ee80000300a00 */
        /* <DEDUP_REMOVED lines=22> */
[C---:B------:R-:W-:Y:S01]  /*24e7a0*/  LOP3.LUT P0, RZ, R22.reuse, 0x800, RZ, 0xc0, !PT ;  /* 0x0000080016ff7812 */ /* 0x040fe2000780c0ff */
[----:B----4-:R0:W-:Y:S04]  /*24e7b0*/  STL.64 [R1+0x75f8], R18 ;  /* 0x0075f81201007387 */ /* 0x0101e80000100a00 */
[----:B0-----:R-:W4:Y:S01]  /*24e7c0*/  LDL.LU.64 R18, [R1+0x22d0] ;  /* 0x0022d00001127983 */ /* 0x001f220000300a00 */
[----:B------:R-:W-:Y:S02]  /*24e7d0*/  LOP3.LUT R23, R23, 0xfffffeff, RZ, 0xc0, !PT ;  /* 0xfffffeff17177812 */ /* 0x000fe400078ec0ff */
[----:B------:R-:W-:-:S05]  /*24e7e0*/  LOP3.LUT P5, RZ, R22, 0x80, RZ, 0xc0, !PT ;  /* 0x0000008016ff7812 */ /* 0x000fca00078ac0ff */
        /* <DEDUP_REMOVED lines=8> */
[----:B0-----:R-:W-:Y:S02]  /*24e870*/  PRMT R0, R29, 0x7773, RZ ;  /* 0x000077731d007816 */ /* 0x001fe400000000ff */
[----:B------:R-:W4:Y:S04]  /*24e880*/  LDL.LU R29, [R1+0xac] ;  /* 0x0000ac00011d7983 */ /* 0x000f280000300800 */
[----:B------:R0:W-:Y:S04]  /*24e890*/  @P6 STG.E.U8 desc[UR4][R2.64], R0 ;  /* 0x0000000002006986 */ /* 0x0001e8000c101104 */
[----:B------:R-:W4:Y:S04]  /*24e8a0*/  LDL.LU.64 R16, [R1+0x22b8] ;  /* 0x0022b80001107983 */ /* 0x000f280000300a00 */
[----:B------:R-:W4:Y:S04]  /*24e8b0*/  LDL.LU.64 R14, [R1+0x22b0] ;  /* 0x0022b000010e7983 */ /* 0x000f280000300a00 */
[----:B------:R-:W4:Y:S01]  /*24e8c0*/  LDL.LU.64 R8, [R1+0x22a8] ;  /* 0x0022a80001087983 */ /* 0x000f220000300a00 */
[----:B0-----:R-:W-:-:S05]  /*24e8d0*/  PRMT R0, R28, 0x7770, RZ ;  /* 0x000077701c007816 */ /* 0x001fca00000000ff */
[----:B------:R0:W-:Y:S01]  /*24e8e0*/  @P0 STG.E.U8 desc[UR4][R12.64], R0 ;  /* 0x000000000c000986 */ /* 0x0001e2000c101104 */
        /* <DEDUP_REMOVED lines=17> */
[----:B------:R-:W3:Y:S04]  /*24ea00*/  LDL.LU R24, [R1+0x78] ;  /* 0x0000780001187983 */ /* 0x000ee80000300800 */
[----:B------:R-:W3:Y:S06]  /*24ea10*/  LDL.LU R28, [R1+0x7c] ;  /* 0x00007c00011c7983 */ /* 0x000eec0000300800 */
        /* <DEDUP_REMOVED lines=51> */
[----:B---3--:R-:W-:-:S02]  /*24ed50*/  LOP3.LUT P0, RZ, R24, 0x10, RZ, 0xc0, !PT ;  /* 0x0000001018ff7812 */ /* 0x008fc4000780c0ff */
        /* <DEDUP_REMOVED lines=58> */
[----:B------:R-:W2:Y:S09]  /*24f100*/  LDL.LU R25, [R1+0x75e4] ;  /* 0x0075e40001197983 */ /* 0x000eb20000300800 */
[----:B---3--:R0:W-:Y:S04]  /*24f110*/  @P0 STG.E.U8 desc[UR4][R20.64], R0 ;  /* 0x0000000014000986 */ /* 0x0081e8000c101104 */
[----:B0-----:R-:W3:Y:S01]  /*24f120*/  LDL.LU R20, [R1+0x75e0] ;  /* 0x0075e00001147983 */ /* 0x001ee20000300800 */
        /* <DEDUP_REMOVED lines=34> */
[----:B------:R-:W4:Y:S04]  /*24f350*/  LDL.LU.64 R4, [R1+0x21c0] ;  /* 0x0021c00001047983 */ /* 0x000f280000300a00 */
[----:B------:R-:W4:Y:S01]  /*24f360*/  LDL.LU R22, [R1+0x714] ;  /* 0x0007140001167983 */ /* 0x000f220000300800 */
[----:B------:R-:W-:-:S02]  /*24f370*/  LOP3.LUT P2, RZ, R24, 0x800, RZ, 0xc0, !PT ;  /* 0x0000080018ff7812 */ /* 0x000fc4000784c0ff */
[C---:B------:R-:W-:Y:S02]  /*24f380*/  LOP3.LUT P3, RZ, R24.reuse, 0x1000, RZ, 0xc0, !PT ;  /* 0x0000100018ff7812 */ /* 0x040fe4000786c0ff */
[C---:B------:R-:W-:Y:S02]  /*24f390*/  PRMT R0, R29.reuse, 0x7772, RZ ;  /* 0x000077721d007816 */ /* 0x040fe400000000ff */
[----:B------:R-:W-:Y:S01]  /*24f3a0*/  LOP3.LUT P4, RZ, R24, 0x2000, RZ, 0xc0, !PT ;  /* 0x0000200018ff7812 */ /* 0x000fe2000788c0ff */
[----:B------:R-:W4:Y:S04]  /*24f3b0*/  LDL.LU.64 R2, [R1+0x21b8] ;  /* 0x0021b80001027983 */ /* 0x000f280000300a00 */
[----:B------:R-:W4:Y:S04]  /*24f3c0*/  LDL.LU R21, [R1+0x774] ;  /* 0x0007740001157983 */ /* 0x000f280000300800 */
[----:B---3--:R0:W-:Y:S02]  /*24f3d0*/  @P2 STG.E.U8 desc[UR4][R12.64], R0 ;  /* 0x000000000c002986 */ /* 0x0081e4000c101104 */
[----:B0-----:R-:W-:-:S02]  /*24f3e0*/  PRMT R0, R29, 0x7773, RZ ;  /* 0x000077731d007816 */ /* 0x001fc400000000ff */
[----:B------:R-:W3:Y:S04]  /*24f3f0*/  LDL.LU.64 R12, [R1+0x21b0] ;  /* 0x0021b000010c7983 */ /* 0x000ee80000300a00 */
[----:B--2---:R4:W-:Y:S02]  /*24f400*/  @P3 STG.E.U8 desc[UR4][R26.64], R0 ;  /* 0x000000001a003986 */ /* 0x0049e4000c101104 */
[----:B----4-:R-:W-:Y:S02]  /*24f410*/  PRMT R0, R22, 0x7770, RZ ;  /* 0x0000777016007816 */ /* 0x010fe400000000ff */
[----:B------:R-:W2:Y:S04]  /*24f420*/  LDL.LU.64 R26, [R1+0x21a8] ;  /* 0x0021a800011a7983 */ /* 0x000ea80000300a00 */
[----:B------:R0:W-:Y:S04]  /*24f430*/  @P4 STG.E.U8 desc[UR4][R10.64], R0 ;  /* 0x000000000a004986 */ /* 0x0001e8000c101104 */
        /* <DEDUP_REMOVED lines=17> */
[----:B----4-:R0:W-:Y:S04]  /*24f550*/  STL.64 [R1+0x75d8], R10 ;  /* 0x0075d80a01007387 */ /* 0x0101e80000100a00 */
[----:B0-----:R-:W4:Y:S01]  /*24f560*/  LDL.LU.64 R10, [R1+0x21a0] ;  /* 0x0021a000010a7983 */ /* 0x001f220000300a00 */
[----:B------:R-:W-:Y:S02]  /*24f570*/  LOP3.LUT R28, R28, 0xfeffffff, RZ, 0xc0, !PT ;  /* 0xfeffffff1c1c7812 */ /* 0x000fe400078ec0ff */
[----:B------:R-:W-:-:S02]  /*24f580*/  LOP3.LUT P6, RZ, R24, 0x4000, RZ, 0xc0, !PT ;  /* 0x0000400018ff7812 */ /* 0x000fc400078cc0ff */
[----:B------:R-:W-:Y:S02]  /*24f590*/  LOP3.LUT P5, RZ, R24, 0x8000, RZ, 0xc0, !PT ;  /* 0x0000800018ff7812 */ /* 0x000fe400078ac0ff */
[----:B------:R-:W-:Y:S02]  /*24f5a0*/  PRMT R0, R22, 0x7771, RZ ;  /* 0x0000777116007816 */ /* 0x000fe400000000ff */
[----:B------:R-:W-:Y:S02]  /*24f5b0*/  @P0 LOP3.LUT R28, R28, 0x1000000, RZ, 0xfc, !PT ;  /* 0x010000001c1c0812 */ /* 0x000fe400078efcff */
[----:B------:R-:W-:Y:S01]  /*24f5c0*/  LOP3.LUT P0, RZ, R24, 0x20000, RZ, 0xc0, !PT ;  /* 0x0002000018ff7812 */ /* 0x000fe2000780c0ff */
[----:B------:R-:W4:Y:S04]  /*24f5d0*/  LDL.LU R20, [R1+0x764] ;  /* 0x0007640001147983 */ /* 0x000f280000300800 */
[----:B------:R-:W4:Y:S01]  /*24f5e0*/  LDL.LU.64 R18, [R1+0x2190] ;  /* 0x0021900001127983 */ /* 0x000f220000300a00 */
[----:B------:R-:W-:-:S03]  /*24f5f0*/  LOP3.LUT R28, R28, 0xfdffffff, RZ, 0xc0, !PT ;  /* 0xfdffffff1c1c7812 */ /* 0x000fc600078ec0ff */
[----:B------:R-:W4:Y:S04]  /*24f600*/  LDL.LU.64 R16, [R1+0x2188] ;  /* 0x0021880001107983 */ /* 0x000f280000300a00 */
[----:B------:R-:W4:Y:S04]  /*24f610*/  LDL.LU R29, [R1+0x784] ;  /* 0x00078400011d7983 */ /* 0x000f280000300800 */
[----:B------:R-:W4:Y:S04]  /*24f620*/  LDL.LU.64 R14, [R1+0x2180] ;  /* 0x00218000010e7983 */ /* 0x000f280000300a00 */
[----:B------:R-:W4:Y:S04]  /*24f630*/  LDL.LU.64 R8, [R1+0x2178] ;  /* 0x0021780001087983 */ /* 0x000f280000300a00 */
[----:B------:R0:W-:Y:S01]  /*24f640*/  @P6 STG.E.U8 desc[UR4][R6.64], R0 ;  /* 0x0000000006006986 */ /* 0x0001e2000c101104 */
        /* <DEDUP_REMOVED lines=53> */
[----:B--2---:R0:W-:Y:S04]  /*24f9a0*/  @P5 STG.E.U8 desc[UR4][R26.64], R0 ;  /* 0x000000001a005986 */ /* 0x0041e8000c101104 */
[----:B0-----:R-:W2:Y:S04]  /*24f9b0*/  LDL.LU.64 R26, [R1+0x2140] ;  /* 0x00214000011a7983 */ /* 0x001ea80000300a00 */
[----:B------:R-:W3:Y:S04]  /*24f9c0*/  LDL.LU.64 R6, [R1+0x2138] ;  /* 0x0021380001067983 */ /* 0x000ee80000300a00 */
[----:B------:R-:W3:Y:S04]  /*24f9d0*/  LDL.LU.64 R2, [R1+0x2130] ;  /* 0x0021300001027983 */ /* 0x000ee80000300a00 */
[----:B------:R-:W3:Y:S04]  /*24f9e0*/  LDL.LU.64 R4, [R1+0x2120] ;  /* 0x0021200001047983 */ /* 0x000ee80000300a00 */
[----:B------:R-:W3:Y:S04]  /*24f9f0*/  LDL.LU.64 R16, [R1+0x2110] ;  /* 0x0021100001107983 */ /* 0x000ee80000300a00 */
[----:B------:R-:W3:Y:S04]  /*24fa00*/  LDL.LU R29, [R1+0x778] ;  /* 0x00077800011d7983 */ /* 0x000ee80000300800 */
[----:B------:R-:W3:Y:S01]  /*24fa10*/  LDL.LU.64 R14, [R1+0x2100] ;  /* 0x00210000010e7983 */ /* 0x000ee20000300a00 */
[----:B------:R-:W-:-:S02]  /*24fa20*/  LOP3.LUT P2, RZ, R24, 0x40000000, RZ, 0xc0, !PT ;  /* 0x4000000018ff7812 */ /* 0x000fc4000784c0ff */
[----:B------:R-:W-:Y:S01]  /*24fa30*/  LOP3.LUT P3, RZ, R24, 0x80000000, RZ, 0xc0, !PT ;  /* 0x8000000018ff7812 */ /* 0x000fe2000786c0ff */
[----:B------:R-:W3:Y:S04]  /*24fa40*/  LDL.LU.64 R12, [R1+0x20f8] ;  /* 0x0020f800010c7983 */ /* 0x000ee80000300a00 */
[----:B------:R-:W3:Y:S01]  /*24fa50*/  LDL.LU R24, [R1+0x768] ;  /* 0x0007680001187983 */ /* 0x000ee20000300800 */
[----:B------:R-:W-:Y:S02]  /*24fa60*/  PRMT R0, R22, 0x7771, RZ ;  /* 0x0000777116007816 */ /* 0x000fe400000000ff */
[C---:B------:R-:W-:Y:S02]  /*24fa70*/  LOP3.LUT P4, RZ, R28.reuse, 0x1, RZ, 0xc0, !PT ;  /* 0x000000011cff7812 */ /* 0x040fe4000788c0ff */
[----:B------:R-:W-:-:S02]  /*24fa80*/  LOP3.LUT P6, RZ, R28, 0x2, RZ, 0xc0, !PT ;  /* 0x000000021cff7812 */ /* 0x000fc400078cc0ff */
[C---:B------:R-:W-:Y:S02]  /*24fa90*/  LOP3.LUT P5, RZ, R28.reuse, 0x4, RZ, 0xc0, !PT ;  /* 0x000000041cff7812 */ /* 0x040fe400078ac0ff */
[C---:B------:R-:W-:Y:S02]  /*24faa0*/  LOP3.LUT P0, RZ, R28.reuse, 0x200, RZ, 0xc0, !PT ;  /* 0x000002001cff7812 */ /* 0x040fe4000780c0ff */
[----:B------:R-:W-:-:S11]  /*24fab0*/  LOP3.LUT R28, R28, 0xffffdfff, RZ, 0xc0, !PT ;  /* 0xffffdfff1c1c7812 */ /* 0x000fd600078ec0ff */
[----:B------:R-:W-:-:S04]  /*24fac0*/  @P0 LOP3.LUT R28, R28, 0x2000, RZ, 0xfc, !PT ;  /* 0x000020001c1c0812 */ /* 0x000fc800078efcff */
[C---:B------:R-:W-:Y:S02]  /*24fad0*/  LOP3.LUT P0, RZ, R28.reuse, 0x100, RZ, 0xc0, !PT ;  /* 0x000001001cff7812 */ /* 0x040fe4000780c0ff */
[----:B------:R-:W-:Y:S01]  /*24fae0*/  LOP3.LUT R28, R28, 0xffffbfff, RZ, 0xc0, !PT ;  /* 0xffffbfff1c1c7812 */ /* 0x000fe200078ec0ff */
[----:B----4-:R0:W-:Y:S02]  /*24faf0*/  @P2 STG.E.U8 desc[UR4][R8.64], R0 ;  /* 0x0000000008002986 */ /* 0x0101e4000c101104 */
[----:B0-----:R-:W-:-:S05]  /*24fb00*/  PRMT R0, R22, 0x7772, RZ ;  /* 0x0000777216007816 */ /* 0x001fca00000000ff */
[----:B--2---:R0:W-:Y:S04]  /*24fb10*/  @P3 STG.E.U8 desc[UR4][R26.64], R0 ;  /* 0x000000001a003986 */ /* 0x0041e8000c101104 */
[----:B0-----:R-:W2:Y:S04]  /*24fb20*/  LDL.LU.64 R26, [R1+0x20f0] ;  /* 0x0020f000011a7983 */ /* 0x001ea80000300a00 */
[----:B------:R-:W4:Y:S01]  /*24fb30*/  LDL.LU.64 R8, [R1+0x20e8] ;  /* 0x0020e80001087983 */ /* 0x000f220000300a00 */
[----:B------:R-:W-:-:S05]  /*24fb40*/  PRMT R0, R22, 0x7773, RZ ;  /* 0x0000777316007816 */ /* 0x000fca00000000ff */
[----:B---3--:R0:W-:Y:S02]  /*24fb50*/  @P4 STG.E.U8 desc[UR4][R6.64], R0 ;  /* 0x0000000006004986 */ /* 0x0081e4000c101104 */
[----:B0-----:R-:W-:-:S05]  /*24fb60*/  PRMT R0, R29, 0x7770, RZ ;  /* 0x000077701d007816 */ /* 0x001fca00000000ff */
[----:B------:R0:W-:Y:S04]  /*24fb70*/  @P6 STG.E.U8 desc[UR4][R2.64], R0 ;  /* 0x0000000002006986 */ /* 0x0001e8000c101104 */
[----:B0-----:R-:W3:Y:S01]  /*24fb80*/  LDL.LU.64 R2, [R1+0x20d8] ;  /* 0x0020d80001027983 */ /* 0x001ee20000300a00 */
[----:B------:R-:W-:-:S03]  /*24fb90*/  PRMT R0, R29, 0x7771, RZ ;  /* 0x000077711d007816 */ /* 0x000fc600000000ff */
[----:B------:R-:W3:Y:S04]  /*24fba0*/  LDL.LU R6, [R1+0x788] ;  /* 0x0007880001067983 */ /* 0x000ee80000300800 */
[----:B------:R-:W3:Y:S04]  /*24fbb0*/  LDL.LU R7, [R1+0x375c] ;  /* 0x00375c0001077983 */ /* 0x000ee80000300800 */
[----:B------:R0:W-:Y:S04]  /*24fbc0*/  @P5 STG.E.U8 desc[UR4][R4.64], R0 ;  /* 0x0000000004005986 */ /* 0x0001e8000c101104 */
[----:B0-----:R-:W3:Y:S01]  /*24fbd0*/  LDL.LU.64 R4, [R1+0x20d0] ;  /* 0x0020d00001047983 */ /* 0x001ee20000300a00 */
[----:B------:R-:W-:-:S02]  /*24fbe0*/  @P0 LOP3.LUT R28, R28, 0x4000, RZ, 0xfc, !PT ;  /* 0x000040001c1c0812 */ /* 0x000fc400078efcff */
[----:B------:R-:W-:Y:S01]  /*24fbf0*/  PRMT R0, R29, 0x7772, RZ ;  /* 0x000077721d007816 */ /* 0x000fe200000000ff */
[----:B------:R-:W3:Y:S01]  /*24fc00*/  LDL.LU.64 R18, [R1+0x20e0] ;  /* 0x0020e00001127983 */ /* 0x000ee20000300a00 */
[C---:B------:R-:W-:Y:S02]  /*24fc10*/  LOP3.LUT P0, RZ, R28.reuse, 0x80, RZ, 0xc0, !PT ;  /* 0x000000801cff7812 */ /* 0x040fe4000780c0ff */
[----:B------:R-:W-:-:S11]  /*24fc20*/  LOP3.LUT R28, R28, 0xffff7fff, RZ, 0xc0, !PT ;  /* 0xffff7fff1c1c7812 */ /* 0x000fd600078ec0ff */
[----:B------:R-:W-:-:S04]  /*24fc30*/  @P0 LOP3.LUT R28, R28, 0x8000, RZ, 0xfc, !PT ;  /* 0x000080001c1c0812 */ /* 0x000fc800078efcff */
        /* <DEDUP_REMOVED lines=9> */
[----:B------:R-:W-:-:S13]  /*24fcd0*/  LOP3.LUT P0, RZ, R28, 0x8, RZ, 0xc0, !PT ;  /* 0x000000081cff7812 */ /* 0x000fda000780c0ff */
[----:B------:R0:W-:Y:S01]  /*24fce0*/  @P0 STG.E.U8 desc[UR4][R16.64], R0 ;  /* 0x0000000010000986 */ /* 0x0001e2000c101104 */
[C---:B------:R-:W-:Y:S02]  /*24fcf0*/  LOP3.LUT P0, RZ, R28.reuse, 0x40000, RZ, 0xc0, !PT ;  /* 0x000400001cff7812 */ /* 0x040fe4000780c0ff */
[----:B0-----:R-:W-:Y:S02]  /*24fd00*/  PRMT R0, R29, 0x7773, RZ ;  /* 0x000077731d007816 */ /* 0x001fe400000000ff */
[----:B------:R-:W3:Y:S09]  /*24fd10*/  LDL.LU R29, [R1+0x71c] ;  /* 0x00071c00011d7983 */ /* 0x000ef20000300800 */
[----:B------:R0:W-:Y:S01]  /*24fd20*/  @P0 STG.E.U8 desc[UR4][R14.64], R0 ;  /* 0x000000000e000986 */ /* 0x0001e2000c101104 */
[----:B------:R-:W-:-:S02]  /*24fd30*/  LOP3.LUT P0, RZ, R28, 0x20000, RZ, 0xc0, !PT ;  /* 0x000200001cff7812 */ /* 0x000fc4000780c0ff */
[----:B0-----:R-:W-:Y:S01]  /*24fd40*/  PRMT R0, R24, 0x7770, RZ ;  /* 0x0000777018007816 */ /* 0x001fe200000000ff */
[----:B------:R-:W3:Y:S10]  /*24fd50*/  LDL.LU R15, [R1+0x3990] ;  /* 0x00399000010f7983 */ /* 0x000ef40000300800 */
[----:B------:R0:W-:Y:S01]  /*24fd60*/  @P0 STG.E.U8 desc[UR4][R12.64], R0 ;  /* 0x000000000c000986 */ /* 0x0001e2000c101104 */
[----:B------:R-:W-:-:S02]  /*24fd70*/  LOP3.LUT P0, RZ, R28, 0x10000, RZ, 0xc0, !PT ;  /* 0x000100001cff7812 */ /* 0x000fc4000780c0ff */
[----:B0-----:R-:W-:Y:S01]  /*24fd80*/  PRMT R0, R24, 0x7771, RZ ;  /* 0x0000777118007816 */ /* 0x001fe200000000ff */
[----:B------:R-:W3:Y:S01]  /*24fd90*/  LDL.LU.64 R12, [R1+0x20c8] ;  /* 0x0020c800010c7983 */ /* 0x000ee20000300a00 */
[C---:B------:R-:W-:Y:S02]  /*24fda0*/  LOP3.LUT P4, RZ, R25.reuse, 0x1000, RZ, 0xc0, !PT ;  /* 0x0000100019ff7812 */ /* 0x040fe4000788c0ff */
[----:B------:R-:W-:Y:S02]  /*24fdb0*/  LOP3.LUT P5, RZ, R25, 0x2000, RZ, 0xc0, !PT ;  /* 0x0000200019ff7812 */ /* 0x000fe400078ac0ff */
[C---:B------:R-:W-:Y:S02]  /*24fdc0*/  LOP3.LUT P1, RZ, R28.reuse, 0x400, RZ, 0xc0, !PT ;  /* 0x000004001cff7812 */ /* 0x040fe4000782c0ff */
[C---:B------:R-:W-:Y:S02]  /*24fdd0*/  LOP3.LUT P2, RZ, R28.reuse, 0x800, RZ, 0xc0, !PT ;  /* 0x000008001cff7812 */ /* 0x040fe4000784c0ff */
[C---:B------:R-:W-:Y:S01]  /*24fde0*/  LOP3.LUT P3, RZ, R28.reuse, 0x1000, RZ, 0xc0, !PT ;  /* 0x000010001cff7812 */ /* 0x040fe2000786c0ff */
[----:B--2---:R0:W-:Y:S01]  /*24fdf0*/  @P0 STG.E.U8 desc[UR4][R26.64], R0 ;  /* 0x000000001a000986 */ /* 0x0041e2000c101104 */
[----:B------:R-:W-:-:S02]  /*24fe00*/  LOP3.LUT P0, RZ, R28, 0x8000, RZ, 0xc0, !PT ;  /* 0x000080001cff7812 */ /* 0x000fc4000780c0ff */
[----:B0-----:R-:W-:Y:S01]  /*24fe10*/  PRMT R0, R24, 0x7772, RZ ;  /* 0x0000777218007816 */ /* 0x001fe200000000ff */
[----:B------:R-:W2:Y:S10]  /*24fe20*/  LDL.LU.64 R26, [R1+0x20c0] ;  /* 0x0020c000011a7983 */ /* 0x000eb40000300a00 */
[----:B----4-:R0:W-:Y:S01]  /*24fe30*/  @P0 STG.E.U8 desc[UR4][R8.64], R0 ;  /* 0x0000000008000986 */ /* 0x0101e2000c101104 */
[----:B------:R-:W-:-:S02]  /*24fe40*/  LOP3.LUT P0, RZ, R28, 0x4000, RZ, 0xc0, !PT ;  /* 0x000040001cff7812 */ /* 0x000fc4000780c0ff */
[----:B0-----:R-:W-:Y:S01]  /*24fe50*/  PRMT R0, R24, 0x7773, RZ ;  /* 0x0000777318007816 */ /* 0x001fe200000000ff */
[----:B------:R-:W4:Y:S04]  /*24fe60*/  LDL.LU.64 R8, [R1+0x1d00] ;  /* 0x001d000001087983 */ /* 0x000f280000300a00 */
[----:B------:R-:W4:Y:S04]  /*24fe70*/  LDL.LU R10, [R1+0x398c] ;  /* 0x00398c00010a7983 */ /* 0x000f280000300800 */
[----:B------:R-:W4:Y:S04]  /*24fe80*/  LDL.LU R14, [R1+0x3988] ;  /* 0x00398800010e7983 */ /* 0x000f280000300800 */
[----:B------:R-:W4:Y:S04]  /*24fe90*/  LDL.LU.64 R24, [R1+0x1b50] ;  /* 0x001b500001187983 */ /* 0x000f280000300a00 */
[----:B------:R-:W4:Y:S04]  /*24fea0*/  LDL.LU R17, [R1+0x3984] ;  /* 0x0039840001117983 */ /* 0x000f280000300800 */
[----:B---3--:R0:W-:Y:S01]  /*24feb0*/  @P0 STG.E.U8 desc[UR4][R2.64], R0 ;  /* 0x0000000002000986 */ /* 0x0081e2000c101104 */
[----:B------:R-:W-:-:S02]  /*24fec0*/  LOP3.LUT P0, RZ, R28, 0x2000, RZ, 0xc0, !PT ;  /* 0x000020001cff7812 */ /* 0x000fc4000780c0ff */
[----:B0-----:R-:W-:-:S11]  /*24fed0*/  PRMT R0, R6, 0x7770, RZ ;  /* 0x0000777006007816 */ /* 0x001fd600000000ff */
[----:B------:R0:W-:Y:S04]  /*24fee0*/  @P0 STG.E.U8 desc[UR4][R4.64], R0 ;  /* 0x0000000004000986 */ /* 0x0001e8000c101104 */
[----:B0-----:R-:W3:Y:S04]  /*24fef0*/  LDL.LU.64 R4, [R1+0x1b58] ;  /* 0x001b580001047983 */ /* 0x001ee80000300a00 */
[----:B------:R-:W3:Y:S04]  /*24ff00*/  LDL.LU R28, [R1+0x77c] ;  /* 0x00077c00011c7983 */ /* 0x000ee80000300800 */
[----:B------:R-:W3:Y:S04]  /*24ff10*/  LDL.LU R20, [R1+0x3980] ;  /* 0x0039800001147983 */ /* 0x000ee80000300800 */
[----:B------:R-:W3:Y:S01]  /*24ff20*/  LDL R22, [R1+0x397c] ;  /* 0x00397c0001167983 */ /* 0x000ee20000100800 */
[----:B------:R-:W-:-:S05]  /*24ff30*/  VIADD R2, R7, 0xf5 ;  /* 0x000000f507027836 */ /* 0x000fca0000000000 */
[----:B------:R-:W-:Y:S02]  /*24ff40*/  ISETP.GE.AND P0, PT, R2, UR9, PT ;  /* 0x0000000902007c0c */ /* 0x000fe4000bf06270 */
[C---:B------:R-:W-:Y:S02]  /*24ff50*/  PRMT R2, R6.reuse, 0x7771, RZ ;  /* 0x0000777106027816 */ /* 0x040fe400000000ff */
[----:B------:R-:W-:-:S03]  /*24ff60*/  PRMT R0, R6, 0x7772, RZ ;  /* 0x0000777206007816 */ /* 0x000fc600000000ff */
[----:B------:R0:W-:Y:S02]  /*24ff70*/  @P1 STG.E.U8 desc[UR4][R18.64], R2 ;  /* 0x0000000212001986 */ /* 0x0001e4000c101104 */
[----:B0-----:R-:W-:Y:S02]  /*24ff80*/  PRMT R2, R6, 0x7773, RZ ;  /* 0x0000777306027816 */ /* 0x001fe400000000ff */
[----:B------:R0:W-:Y:S02]  /*24ff90*/  @P2 STG.E.U8 desc[UR4][R12.64], R0 ;  /* 0x000000000c002986 */ /* 0x0001e4000c101104 */
[C---:B0-----:R-:W-:Y:S02]  /*24ffa0*/  PRMT R0, R29.reuse, 0x7770, RZ ;  /* 0x000077701d007816 */ /* 0x041fe400000000ff */
[----:B--2---:R0:W-:Y:S02]  /*24ffb0*/  @P3 STG.E.U8 desc[UR4][R26.64], R2 ;  /* 0x000000021a003986 */ /* 0x0041e4000c101104 */
[----:B0-----:R-:W-:-:S02]  /*24ffc0*/  PRMT R2, R29, 0x7771, RZ ;  /* 0x000077711d027816 */ /* 0x001fc400000000ff */
[----:B----4-:R-:W-:Y:S04]  /*24ffd0*/  @P4 STG.E.U8 desc[UR4][R8.64], R0 ;  /* 0x0000000008004986 */ /* 0x010fe8000c101104 */
[----:B------:R-:W-:Y:S04]  /*24ffe0*/  @P5 STG.E.U8 desc[UR4][R24.64], R2 ;  /* 0x0000000218005986 */ /* 0x000fe8000c101104 */
[----:B---3--:R0:W-:Y:S04]  /*24fff0*/  STL [R1+0x75d0], R22 ;  /* 0x0075d01601007387 */ /* 0x0081e80000100800 */
[----:B------:R-:W2:Y:S04]  /*250000*/  LDL.LU R13, [R1+0x3974] ;  /* 0x00397400010d7983 */ /* 0x000ea80000300800 */
[----:B0-----:R-:W3:Y:S04]  /*250010*/  LDL.LU.64 R22, [R1+0x1d08] ;  /* 0x001d080001167983 */ /* 0x001ee80000300a00 */
[----:B------:R-:W4:Y:S04]  /*250020*/  LDL.LU.64 R26, [R1+0x1a90] ;  /* 0x001a9000011a7983 */ /* 0x000f280000300a00 */
[----:B------:R-:W2:Y:S04]  /*250030*/  LDL.LU R21, [R1+0x3978] ;  /* 0x0039780001157983 */ /* 0x000ea80000300800 */
[----:B------:R-:W2:Y:S01]  /*250040*/  LDL.LU.64 R24, [R1+0x1a78] ;  /* 0x001a780001187983 */ /* 0x000ea20000300a00 */
[----:B------:R-:W-:Y:S01]  /*250050*/  LOP3.LUT P6, RZ, R11, 0x400, RZ, 0xc0, !PT ;  /* 0x000004000bff7812 */ /* 0x000fe200078cc0ff */
[----:B------:R-:W-:-:S03]  /*250060*/  VIADD R3, R7, 0xd7 ;  /* 0x000000d707037836 */ /* 0x000fc60000000000 */
[----:B------:R-:W-:Y:S01]  /*250070*/  ISETP.LT.AND P3, PT, R15, UR8, !P6 ;  /* 0x000000080f007c0c */ /* 0x000fe2000f761270 */
[----:B------:R-:W-:Y:S01]  /*250080*/  ULDC.64 UR8, c[0x0][0x228] ;  /* 0x00008a0000087ab9 */ /* 0x000fe20000000a00 */
[----:B------:R-:W-:Y:S02]  /*250090*/  ISETP.GE.AND P1, PT, R3, UR6, PT ;  /* 0x0000000603007c0c */ /* 0x000fe4000bf26270 */
[----:B------:R-:W-:Y:S01]  /*2500a0*/  PRMT R0, R29, 0x7772, RZ ;  /* 0x000077721d007816 */ /* 0x000fe200000000ff */
[----:B------:R-:W-:Y:S01]  /*2500b0*/  ULDC.64 UR6, c[0x0][0x228] ;  /* 0x00008a0000067ab9 */ /* 0x000fe20000000a00 */
[----:B------:R-:W-:Y:S01]  /*2500c0*/  ISETP.LT.AND P5, PT, R10, UR8, !P6 ;  /* 0x000000080a007c0c */ /* 0x000fe2000f7a1270 */
[----:B------:R-:W-:Y:S01]  /*2500d0*/  VIADD R2, R7, 0xd8 ;  /* 0x000000d807027836 */ /* 0x000fe20000000000 */
[----:B------:R-:W-:Y:S01]  /*2500e0*/  ISETP.LT.AND P4, PT, R14, UR6, !P6 ;  /* 0x000000060e007c0c */ /* 0x000fe2000f781270 */
[----:B------:R-:W-:Y:S01]  /*2500f0*/  STL [R1+0x75c8], R10 ;  /* 0x0075c80a01007387 */ /* 0x000fe20000100800 */
[----:B------:R-:W-:Y:S01]  /*250100*/  PRMT R3, R28, 0x7770, RZ ;  /* 0x000077701c037816 */ /* 0x000fe200000000ff */
[----:B------:R-:W-:-:S02]  /*250110*/  ULDC UR6, c[0x0][0x228] ;  /* 0x00008a0000067ab9 */ /* 0x000fc40000000800 */
[----:B------:R0:W-:Y:S01]  /*250120*/  @P3 STG.E.U8 desc[UR4][R4.64], R0 ;  /* 0x0000000004003986 */ /* 0x0001e2000c101104 */
[----:B------:R-:W-:Y:S02]  /*250130*/  ISETP.LT.AND P3, PT, R17, UR24, !P6 ;  /* 0x0000001811007c0c */ /* 0x000fe4000f761270 */
[----:B------:R-:W-:Y:S02]  /*250140*/  ISETP.GE.AND P2, PT, R2, UR10, PT ;  /* 0x0000000a02007c0c */ /* 0x000fe4000bf46270 */
[----:B------:R-:W-:Y:S01]  /*250150*/  PRMT R2, R29, 0x7773, RZ ;  /* 0x000077731d027816 */ /* 0x000fe200000000ff */
[----:B------:R-:W-:Y:S01]  /*250160*/  ULDC.64 UR10, c[0x0][0x228] ;  /* 0x00008a00000a7ab9 */ /* 0x000fe20000000a00 */
[----:B------:R-:W2:Y:S04]  /*250170*/  LDL.LU R29, [R1+0x76c] ;  /* 0x00076c00011d7983 */ /* 0x000ea80000300800 */
[----:B------:R-:W2:Y:S04]  /*250180*/  LDL.LU.64 R18, [R1+0x1a88] ;  /* 0x001a880001127983 */ /* 0x000ea80000300a00 */
[----:B------:R1:W-:Y:S01]  /*250190*/  STL [R1+0x75cc], R17 ;  /* 0x0075cc1101007387 */ /* 0x0003e20000100800 */
[----:B------:R-:W-:Y:S01]  /*2501a0*/  ULDC UR8, c[0x0][0x228] ;  /* 0x00008a0000087ab9 */ /* 0x000fe20000000800 */
[----:B0-----:R-:W-:-:S02]  /*2501b0*/  PRMT R4, R28, 0x7771, RZ ;  /* 0x000077711c047816 */ /* 0x001fc400000000ff */
[----:B-1----:R-:W2:Y:S04]  /*2501c0*/  LDL.LU.64 R16, [R1+0x1a80] ;  /* 0x001a800001107983 */ /* 0x002ea80000300a00 */
[----:B------:R-:W2:Y:S04]  /*2501d0*/  LDL.LU.64 R10, [R1+0x1a70] ;  /* 0x001a7000010a7983 */ /* 0x000ea80000300a00 */
[----:B------:R-:W2:Y:S01]  /*2501e0*/  LDL.LU.64 R8, [R1+0x1a68] ;  /* 0x001a680001087983 */ /* 0x000ea20000300a00 */
[C---:B------:R-:W-:Y:S02]  /*2501f0*/  PRMT R0, R28.reuse, 0x7772, RZ ;  /* 0x000077721c007816 */ /* 0x040fe400000000ff */
[----:B------:R-:W-:Y:S01]  /*250200*/  PRMT R5, R28, 0x7773, RZ ;  /* 0x000077731c057816 */ /* 0x000fe200000000ff */
[----:B---3--:R0:W-:Y:S04]  /*250210*/  @P5 STG.E.U8 desc[UR4][R22.64], R2 ;  /* 0x0000000216005986 */ /* 0x0081e8000c101104 */
[----:B----4-:R1:W-:Y:S04]  /*250220*/  @P4 STG.E.U8 desc[UR4][R26.64], R3 ;  /* 0x000000031a004986 */ /* 0x0103e8000c101104 */
[----:B--2---:R2:W-:Y:S04]  /*250230*/  @P3 STG.E.U8 desc[UR4][R24.64], R4 ;  /* 0x0000000418003986 */ /* 0x0045e8000c101104 */
[----:B0-----:R-:W3:Y:S04]  /*250240*/  LDL.LU R22, [R1+0x75d0] ;  /* 0x0075d00001167983 */ /* 0x001ee80000300800 */
[----:B-1----:R-:W4:Y:S04]  /*250250*/  LDL.LU.64 R26, [R1+0x1a58] ;  /* 0x001a5800011a7983 */ /* 0x002f280000300a00 */
[----:B------:R-:W-:Y:S04]  /*250260*/  STL [R1+0x75b4], R13 ;  /* 0x0075b40d01007387 */ /* 0x000fe80000100800 */
[----:B------:R-:W4:Y:S04]  /*250270*/  LDL.LU R28, [R1+0x78c] ;  /* 0x00078c00011c7983 */ /* 0x000f280000300800 */
[----:B--2---:R-:W2:Y:S01]  /*250280*/  LDL.LU.64 R24, [R1+0x1a48] ;  /* 0x001a480001187983 */ /* 0x004ea20000300a00 */
[----:B------:R-:W-:-:S03]  /*250290*/  ISETP.LT.AND P5, PT, R20, UR22, !P6 ;  /* 0x0000001614007c0c */ /* 0x000fc6000f7a1270 */
[----:B--2---:R0:W-:Y:S04]  /*2502a0*/  STL.64 [R1+0x75b8], R24 ;  /* 0x0075b81801007387 */ /* 0x0041e80000100a00 */
[----:B0-----:R-:W2:Y:S01]  /*2502b0*/  LDL.LU.64 R24, [R1+0x1a50] ;  /* 0x001a500001187983 */ /* 0x001ea20000300a00 */
[----:B---3--:R-:W-:Y:S02]  /*2502c0*/  ISETP.LT.AND P4, PT, R22, UR20, !P6 ;  /* 0x0000001416007c0c */ /* 0x008fe4000f781270 */
[----:B------:R-:W-:Y:S02]  /*2502d0*/  ISETP.LT.AND P6, PT, R13, UR18, !P1 ;  /* 0x000000120d007c0c */ /* 0x000fe4000cfc1270 */
[----:B------:R-:W-:Y:S01]  /*2502e0*/  PRMT R2, R29, 0x7770, RZ ;  /* 0x000077701d027816 */ /* 0x000fe200000000ff */
[----:B------:R-:W-:Y:S08]  /*2502f0*/  @P5 STG.E.U8 desc[UR4][R18.64], R0 ;  /* 0x0000000012005986 */ /* 0x000ff0000c101104 */
[----:B------:R-:W-:Y:S04]  /*250300*/  @P4 STG.E.U8 desc[UR4][R16.64], R5 ;  /* 0x0000000510004986 */ /* 0x000fe8000c101104 */
[----:B------:R-:W-:Y:S04]  /*250310*/  @P6 STG.E.U8 desc[UR4][R10.64], R2 ;  /* 0x000000020a006986 */ /* 0x000fe8000c101104 */
[----:B--2---:R0:W-:Y:S04]  /*250320*/  STL.64 [R1+0x75c0], R24 ;  /* 0x0075c01801007387 */ /* 0x0041e80000100a00 */
[----:B0-----:R-:W2:Y:S04]  /*250330*/  LDL.LU.64 R24, [R1+0x1a60] ;  /* 0x001a600001187983 */ /* 0x001ea80000300a00 */
[----:B------:R-:W3:Y:S04]  /*250340*/  LDL.LU.64 R12, [R1+0x1a40] ;  /* 0x001a4000010c7983 */ /* 0x000ee80000300a00 */
[----:B------:R-:W3:Y:S04]  /*250350*/  LDL.LU.64 R18, [R1+0x1a38] ;  /* 0x001a380001127983 */ /* 0x000ee80000300a00 */
[----:B------:R-:W3:Y:S04]  /*250360*/  LDL.LU R17, [R1+0x75cc] ;  /* 0x0075cc0001117983 */ /* 0x000ee80000300800 */
[----:B------:R-:W2:Y:S01]  /*250370*/  LDL.LU R10, [R1+0x75c8] ;  /* 0x0075c800010a7983 */ /* 0x000ea20000300800 */
[----:B------:R-:W-:-:S02]  /*250380*/  ISETP.LT.AND P3, PT, R21, UR16, !P1 ;  /* 0x0000001015007c0c */ /* 0x000fc4000cf61270 */
[----:B------:R-:W-:Y:S02]  /*250390*/  PRMT R3, R29, 0x7771, RZ ;  /* 0x000077711d037816 */ /* 0x000fe400000000ff */
[----:B------:R-:W-:Y:S02]  /*2503a0*/  ISETP.LT.AND P5, PT, R15, UR14, !P1 ;  /* 0x0000000e0f007c0c */ /* 0x000fe4000cfa1270 */
[C---:B------:R-:W-:Y:S02]  /*2503b0*/  PRMT R4, R29.reuse, 0x7772, RZ ;  /* 0x000077721d047816 */ /* 0x040fe400000000ff */
[----:B------:R-:W-:Y:S02]  /*2503c0*/  PRMT R6, R29, 0x7773, RZ ;  /* 0x000077731d067816 */ /* 0x000fe400000000ff */
[----:B------:R-:W3:Y:S04]  /*2503d0*/  LDL.LU R29, [R1+0x750] ;  /* 0x00075000011d7983 */ /* 0x000ee80000300800 */
[----:B------:R0:W-:Y:S04]  /*2503e0*/  @P3 STG.E.U8 desc[UR4][R8.64], R3 ;  /* 0x0000000308003986 */ /* 0x0001e8000c101104 */
[----:B----4-:R1:W-:Y:S04]  /*2503f0*/  @P5 STG.E.U8 desc[UR4][R26.64], R4 ;  /* 0x000000041a005986 */ /* 0x0103e8000c101104 */
[----:B0-----:R-:W4:Y:S04]  /*250400*/  LDL.LU.64 R8, [R1+0x1a30] ;  /* 0x001a300001087983 */ /* 0x001f280000300a00 */
[----:B-1----:R-:W4:Y:S01]  /*250410*/  LDL.LU.64 R26, [R1+0x1a28] ;  /* 0x001a2800011a7983 */ /* 0x002f220000300a00 */
[----:B--2---:R-:W-:-:S13]  /*250420*/  ISETP.LT.AND P3, PT, R10, UR12, !P1 ;  /* 0x0000000c0a007c0c */ /* 0x004fda000cf61270 */
[----:B------:R0:W-:Y:S04]  /*250430*/  @P3 STG.E.U8 desc[UR4][R24.64], R6 ;  /* 0x0000000618003986 */ /* 0x0001e8000c101104 */
[----:B0-----:R-:W2:Y:S01]  /*250440*/  LDL.LU.64 R24, [R1+0x75c0] ;  /* 0x0075c00001187983 */ /* 0x001ea20000300a00 */
[----:B------:R-:W-:Y:S02]  /*250450*/  ISETP.LT.AND P6, PT, R14, UR10, !P1 ;  /* 0x0000000a0e007c0c */ /* 0x000fe4000cfc1270 */
[----:B------:R-:W-:Y:S02]  /*250460*/  PRMT R0, R28, 0x7770, RZ ;  /* 0x000077701c007816 */ /* 0x000fe400000000ff */
[----:B---3--:R-:W-:Y:S02]  /*250470*/  ISETP.LT.AND P4, PT, R17, UR26, !P1 ;  /* 0x0000001a11007c0c */ /* 0x008fe4000cf81270 */
[----:B------:R-:W-:-:S02]  /*250480*/  ISETP.LT.AND P5, PT, R20, UR6, !P1 ;  /* 0x0000000614007c0c */ /* 0x000fc4000cfa1270 */
[C---:B------:R-:W-:Y:S02]  /*250490*/  PRMT R2, R28.reuse, 0x7771, RZ ;  /* 0x000077711c027816 */ /* 0x040fe400000000ff */
[C---:B------:R-:W-:Y:S01]  /*2504a0*/  PRMT R3, R28.reuse, 0x7772, RZ ;  /* 0x000077721c037816 */ /* 0x040fe200000000ff */
[----:B------:R-:W-:Y:S01]  /*2504b0*/  ULDC UR6, c[0x0][0x228] ;  /* 0x00008a0000067ab9 */ /* 0x000fe20000000800 */
[----:B------:R-:W-:Y:S01]  /*2504c0*/  PRMT R4, R28, 0x7773, RZ ;  /* 0x000077731c047816 */ /* 0x000fe200000000ff */
[----:B------:R-:W-:Y:S01]  /*2504d0*/  ULDC UR10, c[0x0][0x228] ;  /* 0x00008a00000a7ab9 */ /* 0x000fe20000000800 */
[----:B--2---:R0:W-:Y:S04]  /*2504e0*/  @P6 STG.E.U8 desc[UR4][R24.64], R0 ;  /* 0x0000000018006986 */ /* 0x0041e8000c101104 */
[----:B0-----:R-:W2:Y:S01]  /*2504f0*/  LDL.LU.64 R24, [R1+0x75b8] ;  /* 0x0075b80001187983 */ /* 0x001ea20000300a00 */
[----:B------:R-:W-:Y:S01]  /*250500*/  ISETP.LT.AND P1, PT, R22, UR6, !P1 ;  /* 0x0000000616007c0c */ /* 0x000fe2000cf21270 */
[----:B------:R-:W-:-:S02]  /*250510*/  ULDC UR6, c[0x0][0x228] ;  /* 0x00008a0000067ab9 */ /* 0x000fc40000000800 */
[----:B--2---:R0:W-:Y:S04]  /*250520*/  @P4 STG.E.U8 desc[UR4][R24.64], R2 ;  /* 0x0000000218004986 */ /* 0x0041e8000c101104 */
[----:B------:R1:W-:Y:S04]  /*250530*/  @P5 STG.E.U8 desc[UR4][R12.64], R3 ;  /* 0x000000030c005986 */ /* 0x0003e8000c101104 */
[----:B0-----:R-:W2:Y:S04]  /*250540*/  LDL.LU.64 R24, [R1+0x1998] ;  /* 0x0019980001187983 */ /* 0x001ea80000300a00 */
[----:B-1----:R-:W3:Y:S04]  /*250550*/  LDL.LU R13, [R1+0x75b4] ;  /* 0x0075b400010d7983 */ /* 0x002ee80000300800 */
[----:B------:R-:W2:Y:S04]  /*250560*/  LDL.LU R12, [R1+0x7c0] ;  /* 0x0007c000010c7983 */ /* 0x000ea80000300800 */
[----:B------:R0:W-:Y:S04]  /*250570*/  @P1 STG.E.U8 desc[UR4][R18.64], R4 ;  /* 0x0000000412001986 */ /* 0x0001e8000c101104 */
[----:B0-----:R-:W2:Y:S04]  /*250580*/  LDL.LU.64 R4, [R1+0x1a20] ;  /* 0x001a200001047983 */ /* 0x001ea80000300a00 */
[----:B------:R-:W2:Y:S01]  /*250590*/  LDL.LU.64 R18, [R1+0x1990] ;  /* 0x0019900001127983 */ /* 0x000ea20000300a00 */
[----:B------:R-:W-:-:S03]  /*2505a0*/  ISETP.LT.AND P5, PT, R10, UR10, !P2 ;  /* 0x0000000a0a007c0c */ /* 0x000fc6000d7a1270 */
[----:B------:R0:W-:Y:S01]  /*2505b0*/  STL [R1+0x75b0], R10 ;  /* 0x0075b00a01007387 */ /* 0x0001e20000100800 */
[----:B------:R-:W-:Y:S01]  /*2505c0*/  ISETP.LT.AND P4, PT, R21, UR8, !P2 ;  /* 0x0000000815007c0c */ /* 0x000fe2000d781270 */
[----:B------:R-:W-:Y:S01]  /*2505d0*/  ULDC UR8, c[0x0][0x228] ;  /* 0x00008a0000087ab9 */ /* 0x000fe20000000800 */
[----:B------:R-:W-:Y:S01]  /*2505e0*/  VIADD R0, R7, 0xd9 ;  /* 0x000000d907007836 */ /* 0x000fe20000000000 */
[C---:B------:R-:W-:Y:S02]  /*2505f0*/  PRMT R2, R29.reuse, 0x7770, RZ ;  /* 0x000077701d027816 */ /* 0x040fe400000000ff */
[----:B------:R-:W-:Y:S01]  /*250600*/  PRMT R3, R29, 0x7771, RZ ;  /* 0x000077711d037816 */ /* 0x000fe200000000ff */
[----:B------:R-:W-:Y:S01]  /*250610*/  ULDC UR10, c[0x0][0x228] ;  /* 0x00008a00000a7ab9 */ /* 0x000fe20000000800 */
[----:B0-----:R-:W2:Y:S01]  /*250620*/  LDL.LU.64 R10, [R1+0x1988] ;  /* 0x00198800010a7983 */ /* 0x001ea20000300a00 */
[----:B------:R-:W-:Y:S01]  /*250630*/  ISETP.LT.AND P6, PT, R15, UR8, !P2 ;  /* 0x000000080f007c0c */ /* 0x000fe2000d7c1270 */
[----:B------:R-:W-:Y:S01]  /*250640*/  ULDC UR8, c[0x0][0x228] ;  /* 0x00008a0000087ab9 */ /* 0x000fe20000000800 */
[----:B---3--:R-:W-:Y:S01]  /*250650*/  ISETP.LT.AND P3, PT, R13, UR6, !P2 ;  /* 0x000000060d007c0c */ /* 0x008fe2000d761270 */
[----:B------:R-:W-:-:S02]  /*250660*/  ULDC UR6, c[0x0][0x22c] ;  /* 0x00008b0000067ab9 */ /* 0x000fc40000000800 */
[----:B------:R-:W-:Y:S02]  /*250670*/  ISETP.GE.AND P1, PT, R0, UR6, PT ;  /* 0x0000000600007c0c */ /* 0x000fe4000bf26270 */
[----:B------:R-:W-:Y:S01]  /*250680*/  PRMT R0, R29, 0x7772, RZ ;  /* 0x000077721d007816 */ /* 0x000fe200000000ff */
[----:B------:R-:W-:-:S07]  /*250690*/  ULDC UR6, c[0x0][0x228] ;  /* 0x00008a0000067ab9 */ /* 0x000fce0000000800 */
[----:B----4-:R0:W-:Y:S04]  /*2506a0*/  @P3 STG.E.U8 desc[UR4][R8.64], R2 ;  /* 0x0000000208003986 */ /* 0x0101e8000c101104 */
[----:B------:R-:W-:Y:S01]  /*2506b0*/  @P4 STG.E.U8 desc[UR4][R26.64], R3 ;  /* 0x000000031a004986 */ /* 0x000fe2000c101104 */
[----:B------:R-:W-:-:S03]  /*2506c0*/  ISETP.LT.AND P4, PT, R14, UR6, !P2 ;  /* 0x000000060e007c0c */ /* 0x000fc6000d781270 */
[----:B--2---:R1:W-:Y:S01]  /*2506d0*/  @P6 STG.E.U8 desc[UR4][R4.64], R0 ;  /* 0x0000000004006986 */ /* 0x0043e2000c101104 */
[----:B------:R-:W-:Y:S01]  /*2506e0*/  ULDC UR6, c[0x0][0x228] ;  /* 0x00008a0000067ab9 */ /* 0x000fe20000000800 */
[----:B0-----:R-:W-:Y:S02]  /*2506f0*/  PRMT R2, R29, 0x7773, RZ ;  /* 0x000077731d027816 */ /* 0x001fe400000000ff */
[----:B------:R-:W2:Y:S04]  /*250700*/  LDL.LU.64 R8, [R1+0x1978] ;  /* 0x0019780001087983 */ /* 0x000ea80000300a00 */
[----:B------:R-:W3:Y:S01]  /*250710*/  LDL.LU R28, [R1+0x7b0] ;  /* 0x0007b000011c7983 */ /* 0x000ee20000300800 */
[----:B-1----:R-:W-:-:S03]  /*250720*/  VIADD R0, R7, 0xda ;  /* 0x000000da07007836 */ /* 0x002fc60000000000 */
[----:B------:R-:W4:Y:S04]  /*250730*/  LDL.LU.64 R26, [R1+0x1980] ;  /* 0x00198000011a7983 */ /* 0x000f280000300a00 */
[----:B------:R0:W-:Y:S01]  /*250740*/  @P5 STG.E.U8 desc[UR4][R24.64], R2 ;  /* 0x0000000218005986 */ /* 0x0001e2000c101104 */
[----:B------:R-:W-:Y:S01]  /*250750*/  ISETP.LT.AND P5, PT, R17, UR6, !P2 ;  /* 0x0000000611007c0c */ /* 0x000fe2000d7a1270 */
[----:B------:R-:W-:Y:S02]  /*250760*/  ULDC UR6, c[0x0][0x22c] ;  /* 0x00008b0000067ab9 */ /* 0x000fe40000000800 */
[----:B------:R-:W3:Y:S01]  /*250770*/  LDL.LU.64 R4, [R1+0x1970] ;  /* 0x0019700001047983 */ /* 0x000ee20000300a00 */
[----:B------:R-:W-:Y:S02]  /*250780*/  ISETP.GE.AND P3, PT, R0, UR6, PT ;  /* 0x0000000600007c0c */ /* 0x000fe4000bf66270 */
[----:B------:R-:W-:-:S02]  /*250790*/  PRMT R0, R12, 0x7771, RZ ;  /* 0x000077710c007816 */ /* 0x000fc400000000ff */
[----:B------:R-:W-:Y:S01]  /*2507a0*/  ISETP.LT.AND P6, PT, R20, UR8, !P2 ;  /* 0x0000000814007c0c */ /* 0x000fe2000d7c1270 */
[----:B------:R-:W-:Y:S01]  /*2507b0*/  ULDC UR6, c[0x0][0x228] ;  /* 0x00008a0000067ab9 */ /* 0x000fe20000000800 */
[----:B------:R-:W-:Y:S01]  /*2507c0*/  ULDC UR8, c[0x0][0x228] ;  /* 0x00008a0000087ab9 */ /* 0x000fe20000000800 */
[----:B0-----:R-:W-:Y:S01]  /*2507d0*/  PRMT R2, R12, 0x7770, RZ ;  /* 0x000077700c027816 */ /* 0x001fe200000000ff */
[----:B------:R-:W3:Y:S04]  /*2507e0*/  LDL.LU.64 R24, [R1+0x1968] ;  /* 0x0019680001187983 */ /* 0x000ee80000300a00 */
[----:B------:R0:W-:Y:S04]  /*2507f0*/  @P4 STG.E.U8 desc[UR4][R18.64], R2 ;  /* 0x0000000212004986 */ /* 0x0001e8000c101104 */
[----:B------:R1:W-:Y:S04]  /*250800*/  @P5 STG.E.U8 desc[UR4][R10.64], R0 ;  /* 0x000000000a005986 */ /* 0x0003e8000c101104 */
[----:B0-----:R-:W3:Y:S04]  /*250810*/  LDL.LU.64 R18, [R1+0x1958] ;  /* 0x0019580001127983 */ /* 0x001ee80000300a00 */
[----:B-1----:R-:W3:Y:S01]  /*250820*/  LDL.LU R10, [R1+0x75b0] ;  /* 0x0075b000010a7983 */ /* 0x002ee20000300800 */
[----:B------:R-:W-:-:S02]  /*250830*/  ISETP.LT.AND P2, PT, R22, UR6, !P2 ;  /* 0x0000000616007c0c */ /* 0x000fc4000d741270 */
[C---:B------:R-:W-:Y:S01]  /*250840*/  PRMT R2, R12.reuse, 0x7772, RZ ;  /* 0x000077720c027816 */ /* 0x040fe200000000ff */
[----:B------:R-:W-:Y:S01]  /*250850*/  ULDC UR6, c[0x0][0x228] ;  /* 0x00008a0000067ab9 */ /* 0x000fe20000000800 */
[----:B------:R-:W-:Y:S02]  /*250860*/  ISETP.LT.AND P4, PT, R13, UR8, !P1 ;  /* 0x000000080d007c0c */ /* 0x000fe4000cf81270 */
[----:B------:R-:W-:Y:S01]  /*250870*/  PRMT R0, R12, 0x7773, RZ ;  /* 0x000077730c007816 */ /* 0x000fe200000000ff */
[----:B------:R-:W3:Y:S01]  /*250880*/  LDL.LU R29, [R1+0x7a0] ;  /* 0x0007a000011d7983 */ /* 0x000ee20000300800 */
[----:B------:R-:W-:-:S03]  /*250890*/  ULDC UR8, c[0x0][0x228] ;  /* 0x00008a0000087ab9 */ /* 0x000fc60000000800 */
[----:B--2---:R3:W-:Y:S01]  /*2508a0*/  @P6 STG.E.U8 desc[UR4][R8.64], R2 ;  /* 0x0000000208006986 */ /* 0x0047e2000c101104 */
[----:B------:R-:W-:-:S03]  /*2508b0*/  ISETP.LT.AND P6, PT, R21, UR6, !P1 ;  /* 0x0000000615007c0c */ /* 0x000fc6000cfc1270 */
[----:B----4-:R0:W-:Y:S01]  /*2508c0*/  @P2 STG.E.U8 desc[UR4][R26.64], R0 ;  /* 0x000000001a002986 */ /* 0x0101e2000c101104 */
[----:B------:R-:W-:Y:S01]  /*2508d0*/  ULDC UR6, c[0x0][0x228] ;  /* 0x00008a0000067ab9 */ /* 0x000fe20000000800 */
[C---:B---3--:R-:W-:Y:S02]  /*2508e0*/  PRMT R2, R28.reuse, 0x7770, RZ ;  /* 0x000077701c027816 */ /* 0x048fe400000000ff */
[----:B------:R-:W2:Y:S01]  /*2508f0*/  LDL.LU.64 R8, [R1+0x1960] ;  /* 0x0019600001087983 */ /* 0x000ea20000300a00 */
[----:B0-----:R-:W-:-:S03]  /*250900*/  PRMT R0, R28, 0x7771, RZ ;  /* 0x000077711c007816 */ /* 0x001fc600000000ff */
[----:B------:R-:W3:Y:S04]  /*250910*/  LDL.LU.64 R26, [R1+0x1950] ;  /* 0x00195000011a7983 */ /* 0x000ee80000300a00 */
[----:B------:R-:W-:Y:S04]  /*250920*/  @P4 STG.E.U8 desc[UR4][R4.64], R2 ;  /* 0x0000000204004986 */ /* 0x000fe8000c101104 */
[----:B------:R0:W-:Y:S04]  /*250930*/  @P6 STG.E.U8 desc[UR4][R24.64], R0 ;  /* 0x0000000018006986 */ /* 0x0001e8000c101104 */
[----:B------:R-:W-:Y:S04]  /*250940*/  STL [R1+0x759c], R10 ;  /* 0x00759c0a01007387 */ /* 0x000fe80000100800 */
[----:B0-----:R-:W4:Y:S04]  /*250950*/  LDL.LU R24, [R1+0x754] ;  /* 0x0007540001187983 */ /* 0x001f280000300800 */
[----:B----4-:R0:W-:Y:S04]  /*250960*/  STL [R1+0x75a0], R24 ;  /* 0x0075a01801007387 */ /* 0x0101e80000100800 */
[----:B0-----:R-:W4:Y:S01]  /*250970*/  LDL.LU.64 R24, [R1+0x1938] ;  /* 0x0019380001187983 */ /* 0x001f220000300a00 */
[----:B------:R-:W-:Y:S01]  /*250980*/  ISETP.LT.AND P5, PT, R15, UR6, !P1 ;  /* 0x000000060f007c0c */ /* 0x000fe2000cfa1270 */
[----:B------:R-:W-:Y:S01]  /*250990*/  ULDC UR6, c[0x0][0x228] ;  /* 0x00008a0000067ab9 */ /* 0x000fe20000000800 */
[----:B------:R-:W-:-:S02]  /*2509a0*/  PRMT R2, R28, 0x7772, RZ ;  /* 0x000077721c027816 */ /* 0x000fc400000000ff */
[----:B------:R-:W-:Y:S02]  /*2509b0*/  ISETP.LT.AND P2, PT, R10, UR6, !P1 ;  /* 0x000000060a007c0c */ /* 0x000fe4000cf41270 */
[----:B------:R-:W-:Y:S01]  /*2509c0*/  ISETP.LT.AND P4, PT, R14, UR8, !P1 ;  /* 0x000000080e007c0c */ /* 0x000fe2000cf81270 */
[----:B------:R-:W-:Y:S01]  /*2509d0*/  ULDC UR8, c[0x0][0x228] ;  /* 0x00008a0000087ab9 */ /* 0x000fe20000000800 */
[----:B------:R-:W-:Y:S01]  /*2509e0*/  VIADD R0, R7, 0xdb ;  /* 0x000000db07007836 */ /* 0x000fe20000000000 */
[----:B------:R-:W-:Y:S01]  /*2509f0*/  ULDC UR6, c[0x0][0x22c] ;  /* 0x00008b0000067ab9 */ /* 0x000fe20000000800 */
[----:B----4-:R0:W-:Y:S04]  /*250a00*/  STL.64 [R1+0x75a8], R24 ;  /* 0x0075a81801007387 */ /* 0x0101e80000100a00 */
[----:B0-----:R-:W4:Y:S04]  /*250a10*/  LDL.LU.64 R24, [R1+0x1948] ;  /* 0x0019480001187983 */ /* 0x001f280000300a00 */
[----:B------:R0:W-:Y:S01]  /*250a20*/  @P5 STG.E.U8 desc[UR4][R18.64], R2 ;  /* 0x0000000212005986 */ /* 0x0001e2000c101104 */
[----:B------:R-:W-:-:S03]  /*250a30*/  ISETP.LT.AND P5, PT, R17, UR8, !P1 ;  /* 0x0000000811007c0c */ /* 0x000fc6000cfa1270 */
[----:B------:R-:W4:Y:S01]  /*250a40*/  LDL.LU.64 R10, [R1+0x1940] ;  /* 0x00194000010a7983 */ /* 0x000f220000300a00 */
[----:B------:R-:W-:-:S03]  /*250a50*/  PRMT R3, R29, 0x7770, RZ ;  /* 0x000077701d037816 */ /* 0x000fc600000000ff */
[----:B------:R-:W4:Y:S04]  /*250a60*/  LDL.LU.64 R4, [R1+0x1930] ;  /* 0x0019300001047983 */ /* 0x000f280000300a00 */
[----:B------:R-:W-:Y:S01]  /*250a70*/  STL [R1+0x7598], R7 ;  /* 0x0075980701007387 */ /* 0x000fe20000100800 */
[----:B------:R-:W-:Y:S01]  /*250a80*/  ISETP.LT.AND P6, PT, R20, UR10, !P1 ;  /* 0x0000000a14007c0c */ /* 0x000fe2000cfc1270 */
[----:B------:R-:W-:Y:S01]  /*250a90*/  ULDC UR8, c[0x0][0x228] ;  /* 0x00008a0000087ab9 */ /* 0x000fe20000000800 */
[----:B------:R-:W-:Y:S01]  /*250aa0*/  ULDC UR10, c[0x0][0x228] ;  /* 0x00008a00000a7ab9 */ /* 0x000fe20000000800 */
[----:B0-----:R-:W-:Y:S01]  /*250ab0*/  PRMT R2, R28, 0x7773, RZ ;  /* 0x000077731c027816 */ /* 0x001fe200000000ff */
[----:B------:R-:W4:Y:S04]  /*250ac0*/  LDL.LU.64 R18, [R1+0x1928] ;  /* 0x0019280001127983 */ /* 0x000f280000300a00 */
[----:B--2---:R0:W-:Y:S01]  /*250ad0*/  @P2 STG.E.U8 desc[UR4][R8.64], R2 ;  /* 0x0000000208002986 */ /* 0x0041e2000c101104 */
[----:B------:R-:W-:-:S02]  /*250ae0*/  ISETP.GE.AND P2, PT, R0, UR6, PT ;  /* 0x0000000600007c0c */ /* 0x000fc4000bf46270 */
[----:B------:R-:W-:Y:S01]  /*250af0*/  PRMT R0, R29, 0x7771, RZ ;  /* 0x000077711d007816 */ /* 0x000fe200000000ff */
[----:B---3--:R1:W-:Y:S01]  /*250b00*/  @P4 STG.E.U8 desc[UR4][R26.64], R3 ;  /* 0x000000031a004986 */ /* 0x0083e2000c101104 */
[----:B------:R-:W-:-:S03]  /*250b10*/  ULDC UR6, c[0x0][0x228] ;  /* 0x00008a0000067ab9 */ /* 0x000fc60000000800 */
[----:B0-----:R-:W2:Y:S04]  /*250b20*/  LDL.LU.64 R8, [R1+0x1920] ;  /* 0x0019200001087983 */ /* 0x001ea80000300a00 */
[----:B------:R-:W3:Y:S04]  /*250b30*/  LDL.LU.64 R6, [R1+0x1918] ;  /* 0x0019180001067983 */ /* 0x000ee80000300a00 */
[----:B-1----:R-:W3:Y:S04]  /*250b40*/  LDL.LU.64 R26, [R1+0x1910] ;  /* 0x00191000011a7983 */ /* 0x002ee80000300a00 */
[----:B------:R-:W3:Y:S04]  /*250b50*/  LDL.LU R28, [R1+0x7c4] ;  /* 0x0007c400011c7983 */ /* 0x000ee80000300800 */
[----:B----4-:R0:W-:Y:S04]  /*250b60*/  @P5 STG.E.U8 desc[UR4][R24.64], R0 ;  /* 0x0000000018005986 */ /* 0x0101e8000c101104 */
[----:B0-----:R-:W4:Y:S01]  /*250b70*/  LDL.LU.64 R24, [R1+0x75a8] ;  /* 0x0075a80001187983 */ /* 0x001f220000300a00 */
[----:B------:R-:W-:-:S02]  /*250b80*/  ISETP.LT.AND P1, PT, R22, UR6, !P1 ;  /* 0x0000000616007c0c */ /* 0x000fc4000cf21270 */
[C---:B------:R-:W-:Y:S02]  /*250b90*/  PRMT R2, R29.reuse, 0x7772, RZ ;  /* 0x000077721d027816 */ /* 0x040fe400000000ff */
[----:B------:R-:W-:Y:S02]  /*250ba0*/  PRMT R0, R29, 0x7773, RZ ;  /* 0x000077731d007816 */ /* 0x000fe400000000ff */
[----:B------:R-:W-:Y:S01]  /*250bb0*/  ISETP.LT.AND P4, PT, R13, UR8, !P3 ;  /* 0x000000080d007c0c */ /* 0x000fe2000df81270 */
[----:B------:R-:W-:Y:S01]  /*250bc0*/  ULDC UR6, c[0x0][0x228] ;  /* 0x00008a0000067ab9 */ /* 0x000fe20000000800 */
[----:B------:R-:W-:Y:S01]  /*250bd0*/  ULDC UR8, c[0x0][0x228] ;  /* 0x00008a0000087ab9 */ /* 0x000fe20000000800 */
[----:B----4-:R0:W-:Y:S04]  /*250be0*/  @P6 STG.E.U8 desc[UR4][R24.64], R2 ;  /* 0x0000000218006986 */ /* 0x0101e8000c101104 */
[----:B------:R1:W-:Y:S04]  /*250bf0*/  @P1 STG.E.U8 desc[UR4][R10.64], R0 ;  /* 0x000000000a001986 */ /* 0x0003e8000c101104 */
[----:B0-----:R-:W4:Y:S04]  /*250c00*/  LDL.LU R24, [R1+0x75a0] ;  /* 0x0075a00001187983 */ /* 0x001f280000300800 */
[----:B-1----:R-:W2:Y:S01]  /*250c10*/  LDL.LU R10, [R1+0x759c] ;  /* 0x00759c00010a7983 */ /* 0x002ea20000300800 */
[----:B------:R-:W-:-:S02]  /*250c20*/  ISETP.LT.AND P6, PT, R21, UR6, !P3 ;  /* 0x0000000615007c0c */ /* 0x000fc4000dfc1270 */
[----:B------:R-:W-:Y:S01]  /*250c30*/  ISETP.LT.AND P5, PT, R15, UR8, !P3 ;  /* 0x000000080f007c0c */ /* 0x000fe2000dfa1270 */
[----:B------:R-:W-:Y:S01]  /*250c40*/  ULDC UR6, c[0x0][0x228] ;  /* 0x00008a0000067ab9 */ /* 0x000fe20000000800 */
[----:B------:R-:W-:Y:S01]  /*250c50*/  ULDC UR8, c[0x0][0x228] ;  /* 0x00008a0000087ab9 */ /* 0x000fe20000000800 */
[----:B----4-:R-:W-:-:S05]  /*250c60*/  PRMT R2, R24, 0x7770, RZ ;  /* 0x0000777018027816 */ /* 0x010fca00000000ff */
[----:B------:R0:W-:Y:S01]  /*250c70*/  @P4 STG.E.U8 desc[UR4][R4.64], R2 ;  /* 0x0000000204004986 */ /* 0x0001e2000c101104 */
[----:B--2---:R-:W-:Y:S01]  /*250c80*/  ISETP.LT.AND P4, PT, R10, UR6, !P3 ;  /* 0x000000060a007c0c */ /* 0x004fe2000df81270 */
[----:B------:R-:W-:Y:S01]  /*250c90*/  ULDC UR6, c[0x0][0x228] ;  /* 0x00008a0000067ab9 */ /* 0x000fe20000000800 */
[----:B------:R-:W-:Y:S02]  /*250ca0*/  PRMT R0, R24, 0x7771, RZ ;  /* 0x0000777118007816 */ /* 0x000fe400000000ff */
[----:B------:R-:W-:Y:S01]  /*250cb0*/  ISETP.LT.AND P1, PT, R14, UR6, !P3 ;  /* 0x000000060e007c0c */ /* 0x000fe2000df21270 */
[----:B------:R-:W-:Y:S02]  /*250cc0*/  ULDC UR6, c[0x0][0x228] ;  /* 0x00008a0000067ab9 */ /* 0x000fe40000000800 */
[----:B------:R1:W-:Y:S01]  /*250cd0*/  @P6 STG.E.U8 desc[UR4][R18.64], R0 ;  /* 0x0000000012006986 */ /* 0x0003e2000c101104 */
[----:B0-----:R-:W-:-:S03]  /*250ce0*/  PRMT R2, R24, 0x7772, RZ ;  /* 0x0000777218027816 */ /* 0x001fc600000000ff */
[----:B------:R-:W2:Y:S04]  /*250cf0*/  LDL.LU.64 R4, [R1+0x18f8] ;  /* 0x0018f80001047983 */ /* 0x000ea80000300a00 */
[----:B------:R-:W4:Y:S04]  /*250d00*/  LDL.LU R29, [R1+0x7b4] ;  /* 0x0007b400011d7983 */ /* 0x000f280000300800 */
[----:B------:R0:W-:Y:S04]  /*250d10*/  @P5 STG.E.U8 desc[UR4][R8.64], R2 ;  /* 0x0000000208005986 */ /* 0x0001e8000c101104 */
[----:B-1----:R-:W2:Y:S01]  /*250d20*/  LDL.LU.64 R18, [R1+0x1900] ;  /* 0x0019000001127983 */ /* 0x002ea20000300a00 */
[----:B------:R-:W-:-:S02]  /*250d30*/  PRMT R0, R24, 0x7773, RZ ;  /* 0x0000777318007816 */ /* 0x000fc400000000ff */
[----:B------:R-:W-:Y:S01]  /*250d40*/  ISETP.LT.AND P5, PT, R17, UR6, !P3 ;  /* 0x0000000611007c0c */ /* 0x000fe2000dfa1270 */
[----:B------:R-:W-:Y:S02]  /*250d50*/  ULDC UR6, c[0x0][0x228] ;  /* 0x00008a0000067ab9 */ /* 0x000fe40000000800 */
[----:B---3--:R1:W-:Y:S01]  /*250d60*/  @P4 STG.E.U8 desc[UR4][R6.64], R0 ;  /* 0x0000000006004986 */ /* 0x0083e2000c101104 */
[----:B0-----:R-:W-:-:S03]  /*250d70*/  PRMT R2, R28, 0x7770, RZ ;  /* 0x000077701c027816 */ /* 0x001fc600000000ff */
[----:B------:R-:W3:Y:S04]  /*250d80*/  LDL.LU.64 R8, [R1+0x18f0] ;  /* 0x0018f00001087983 */ /* 0x000ee80000300a00 */
[----:B------:R-:W3:Y:S01]  /*250d90*/  LDL.LU.64 R24, [R1+0x18e8] ;  /* 0x0018e80001187983 */ /* 0x000ee20000300a00 */
[----:B------:R-:W-:-:S03]  /*250da0*/  ISETP.LT.AND P4, PT, R20, UR8, !P3 ;  /* 0x0000000814007c0c */ /* 0x000fc6000df81270 */
[----:B------:R0:W-:Y:S04]  /*250db0*/  @P1 STG.E.U8 desc[UR4][R26.64], R2 ;  /* 0x000000021a001986 */ /* 0x0001e8000c101104 */
[----:B-1----:R-:W3:Y:S01]  /*250dc0*/  LDL.LU R7, [R1+0x7598] ;  /* 0x0075980001077983 */ /* 0x002ee20000300800 */
[----:B------:R-:W-:Y:S02]  /*250dd0*/  ISETP.LT.AND P3, PT, R22, UR6, !P3 ;  /* 0x0000000616007c0c */ /* 0x000fe4000df61270 */
[C---:B------:R-:W-:Y:S01]  /*250de0*/  PRMT R0, R28.reuse, 0x7771, RZ ;  /* 0x000077711c007816 */ /* 0x040fe200000000ff */
[----:B------:R-:W-:Y:S01]  /*250df0*/  ULDC UR8, c[0x0][0x228] ;  /* 0x00008a0000087ab9 */ /* 0x000fe20000000800 */
[----:B------:R-:W-:Y:S01]  /*250e00*/  ULDC UR6, c[0x0][0x228] ;  /* 0x00008a0000067ab9 */ /* 0x000fe20000000800 */
[----:B0-----:R-:W3:Y:S04]  /*250e10*/  LDL.LU.64 R26, [R1+0x18d8] ;  /* 0x0018d800011a7983 */ /* 0x001ee80000300a00 */
[----:B------:R-:W3:Y:S04]  /*250e20*/  LDL.LU R12, [R1+0x7a4] ;  /* 0x0007a400010c7983 */ /* 0x000ee80000300800 */
[----:B------:R0:W-:Y:S04]  /*250e30*/  STL [R1+0x7580], R22 ;  /* 0x0075801601007387 */ /* 0x0001e80000100800 */
[----:B0-----:R-:W4:Y:S04]  /*250e40*/  LDL.LU.64 R22, [R1+0x1908] ;  /* 0x0019080001167983 */ /* 0x001f280000300a00 */
[----:B----4-:R0:W-:Y:S04]  /*250e50*/  @P5 STG.E.U8 desc[UR4][R22.64], R0 ;  /* 0x0000000016005986 */ /* 0x0101e8000c101104 */
[----:B0-----:R-:W4:Y:S04]  /*250e60*/  LDL.LU.64 R22, [R1+0x18c8] ;  /* 0x0018c80001167983 */ /* 0x001f280000300a00 */
[----:B----4-:R0:W-:Y:S04]  /*250e70*/  STL.64 [R1+0x7588], R22 ;  /* 0x0075881601007387 */ /* 0x0101e80000100a00 */
[----:B0-----:R-:W4:Y:S01]  /*250e80*/  LDL.LU.64 R22, [R1+0x18d0] ;  /* 0x0018d00001167983 */ /* 0x001f220000300a00 */
[----:B------:R-:W-:-:S02]  /*250e90*/  PRMT R2, R28, 0x7772, RZ ;  /* 0x000077721c027816 */ /* 0x000fc400000000ff */
[----:B------:R-:W-:Y:S02]  /*250ea0*/  ISETP.LT.AND P6, PT, R13, UR8, !P2 ;  /* 0x000000080d007c0c */ /* 0x000fe4000d7c1270 */
[----:B------:R-:W-:Y:S02]  /*250eb0*/  ISETP.LT.AND P1, PT, R21, UR10, !P2 ;  /* 0x0000000a15007c0c */ /* 0x000fe4000d721270 */
[----:B------:R-:W-:Y:S02]  /*250ec0*/  PRMT R0, R28, 0x7773, RZ ;  /* 0x000077731c007816 */ /* 0x000fe400000000ff */
[----:B------:R-:W-:Y:S01]  /*250ed0*/  PRMT R3, R29, 0x7771, RZ ;  /* 0x000077711d037816 */ /* 0x000fe200000000ff */
[----:B--2---:R-:W-:Y:S01]  /*250ee0*/  @P4 STG.E.U8 desc[UR4][R4.64], R2 ;  /* 0x0000000204004986 */ /* 0x004fe2000c101104 */
[----:B------:R-:W-:Y:S01]  /*250ef0*/  ISETP.LT.AND P4, PT, R15, UR6, !P2 ;  /* 0x000000060f007c0c */ /* 0x000fe2000d781270 */
[----:B------:R-:W-:Y:S02]  /*250f00*/  ULDC UR6, c[0x0][0x228] ;  /* 0x00008a0000067ab9 */ /* 0x000fe40000000800 */
[----:B------:R-:W-:Y:S01]  /*250f10*/  @P3 STG.E.U8 desc[UR4][R18.64], R0 ;  /* 0x0000000012003986 */ /* 0x000fe2000c101104 */
[----:B------:R-:W-:Y:S01]  /*250f20*/  ISETP.LT.AND P3, PT, R10, UR6, !P2 ;  /* 0x000000060a007c0c */ /* 0x000fe2000d761270 */
[----:B------:R-:W-:Y:S01]  /*250f30*/  ULDC UR8, c[0x0][0x228] ;  /* 0x00008a0000087ab9 */ /* 0x000fe20000000800 */
[----:B------:R-:W-:Y:S01]  /*250f40*/  ULDC UR6, c[0x0][0x22c] ;  /* 0x00008b0000067ab9 */ /* 0x000fe20000000800 */
[----:B------:R-:W-:Y:S01]  /*250f50*/  ULDC UR10, c[0x0][0x228] ;  /* 0x00008a00000a7ab9 */ /* 0x000fe20000000800 */
[----:B----4-:R0:W-:Y:S04]  /*250f60*/  STL.64 [R1+0x7590], R22 ;  /* 0x0075901601007387 */ /* 0x0101e80000100a00 */
[----:B0-----:R-:W2:Y:S01]  /*250f70*/  LDL.LU.64 R22, [R1+0x18e0] ;  /* 0x0018e00001167983 */ /* 0x001ea20000300a00 */
[----:B------:R-:W-:-:S02]  /*250f80*/  PRMT R2, R29, 0x7770, RZ ;  /* 0x000077701d027816 */ /* 0x000fc400000000ff */
[C---:B------:R-:W-:Y:S01]  /*250f90*/  PRMT R0, R29.reuse, 0x7772, RZ ;  /* 0x000077721d007816 */ /* 0x040fe200000000ff */
[----:B------:R-:W4:Y:S04]  /*250fa0*/  LDL.LU.64 R4, [R1+0x18b8] ;  /* 0x0018b80001047983 */ /* 0x000f280000300a00 */
[----:B---3--:R0:W-:Y:S04]  /*250fb0*/  @P6 STG.E.U8 desc[UR4][R8.64], R2 ;  /* 0x0000000208006986 */ /* 0x0081e8000c101104 */
[----:B------:R-:W-:Y:S04]  /*250fc0*/  @P1 STG.E.U8 desc[UR4][R24.64], R3 ;  /* 0x0000000318001986 */ /* 0x000fe8000c101104 */
[----:B------:R1:W-:Y:S04]  /*250fd0*/  @P4 STG.E.U8 desc[UR4][R26.64], R0 ;  /* 0x000000001a004986 */ /* 0x0003e8000c101104 */
[----:B0-----:R-:W3:Y:S04]  /*250fe0*/  LDL.LU.64 R8, [R1+0x18c0] ;  /* 0x0018c00001087983 */ /* 0x001ee80000300a00 */
[----:B------:R-:W3:Y:S01]  /*250ff0*/  LDL.LU R28, [R1+0x758] ;  /* 0x00075800011c7983 */ /* 0x000ee20000300800 */
[----:B-1----:R-:W-:-:S03]  /*251000*/  PRMT R0, R29, 0x7773, RZ ;  /* 0x000077731d007816 */ /* 0x002fc600000000ff */
[----:B------:R-:W3:Y:S04]  /*251010*/  LDL.LU.64 R18, [R1+0x18b0] ;  /* 0x0018b00001127983 */ /* 0x000ee80000300a00 */
[----:B------:R-:W3:Y:S04]  /*251020*/  LDL.LU.64 R24, [R1+0x1898] ;  /* 0x0018980001187983 */ /* 0x000ee80000300a00 */
[----:B------:R-:W3:Y:S04]  /*251030*/  LDL.LU.64 R26, [R1+0x1890] ;  /* 0x00189000011a7983 */ /* 0x000ee80000300a00 */
[----:B--2---:R0:W-:Y:S04]  /*251040*/  @P3 STG.E.U8 desc[UR4][R22.64], R0 ;  /* 0x0000000016003986 */ /* 0x0041e8000c101104 */
[----:B0-----:R-:W2:Y:S01]  /*251050*/  LDL.LU.64 R22, [R1+0x7590] ;  /* 0x0075900001167983 */ /* 0x001ea20000300a00 */
[----:B------:R-:W-:Y:S01]  /*251060*/  ISETP.LT.AND P5, PT, R14, UR8, !P2 ;  /* 0x000000080e007c0c */ /* 0x000fe2000d7a1270 */
[----:B------:R-:W-:Y:S01]  /*251070*/  VIADD R2, R7, 0xdc ;  /* 0x000000dc07027836 */ /* 0x000fe20000000000 */
[----:B------:R-:W-:-:S04]  /*251080*/  ULDC UR8, c[0x0][0x228] ;  /* 0x00008a0000087ab9 */ /* 0x000fc80000000800 */
[----:B------:R-:W-:Y:S02]  /*251090*/  ISETP.GE.AND P1, PT, R2, UR6, PT ;  /* 0x0000000602007c0c */ /* 0x000fe4000bf26270 */
[C---:B------:R-:W-:Y:S02]  /*2510a0*/  PRMT R2, R12.reuse, 0x7770, RZ ;  /* 0x000077700c027816 */ /* 0x040fe400000000ff */
[----:B------:R-:W-:Y:S02]  /*2510b0*/  ISETP.LT.AND P6, PT, R17, UR8, !P2 ;  /* 0x0000000811007c0c */ /* 0x000fe4000d7c1270 */
[----:B------:R-:W-:Y:S01]  /*2510c0*/  PRMT R0, R12, 0x7771, RZ ;  /* 0x000077710c007816 */ /* 0x000fe200000000ff */
[----:B------:R-:W-:Y:S01]  /*2510d0*/  ULDC UR8, c[0x0][0x228] ;  /* 0x00008a0000087ab9 */ /* 0x000fe20000000800 */
[----:B------:R-:W-:Y:S01]  /*2510e0*/  ULDC UR6, c[0x0][0x228] ;  /* 0x00008a0000067ab9 */ /* 0x000fe20000000800 */
[----:B--2---:R0:W-:Y:S04]  /*2510f0*/  @P5 STG.E.U8 desc[UR4][R22.64], R2 ;  /* 0x0000000216005986 */ /* 0x0041e8000c101104 */
[----:B0-----:R-:W2:Y:S01]  /*251100*/  LDL.LU.64 R22, [R1+0x7588] ;  /* 0x0075880001167983 */ /* 0x001ea20000300a00 */
[----:B------:R-:W-:-:S02]  /*251110*/  ISETP.LT.AND P4, PT, R20, UR8, !P2 ;  /* 0x0000000814007c0c */ /* 0x000fc4000d781270 */
[C---:B------:R-:W-:Y:S01]  /*251120*/  PRMT R2, R12.reuse, 0x7772, RZ ;  /* 0x000077720c027816 */ /* 0x040fe200000000ff */
[----:B------:R-:W-:Y:S01]  /*251130*/  ULDC UR8, c[0x0][0x228] ;  /* 0x00008a0000087ab9 */ /* 0x000fe20000000800 */
[----:B--2---:R0:W-:Y:S04]  /*251140*/  @P6 STG.E.U8 desc[UR4][R22.64], R0 ;  /* 0x0000000016006986 */ /* 0x0041e8000c101104 */
[----:B0-----:R-:W2:Y:S05]  /*251150*/  LDL.LU R22, [R1+0x7580] ;  /* 0x0075800001167983 */ /* 0x001eaa0000300800 */
[----:B----4-:R0:W-:Y:S04]  /*251160*/  @P4 STG.E.U8 desc[UR4][R4.64], R2 ;  /* 0x0000000204004986 */ /* 0x0101e8000c101104 */
[----:B0-----:R-:W4:Y:S01]  /*251170*/  LDL.LU.64 R4, [R1+0x1888] ;  /* 0x0018880001047983 */ /* 0x001f220000300a00 */
[----:B------:R-:W-:Y:S01]  /*251180*/  VIADD R0, R7, 0xdd ;  /* 0x000000dd07007836 */ /* 0x000fe20000000000 */
[----:B------:R-:W-:-:S02]  /*251190*/  PRMT R2, R12, 0x7773, RZ ;  /* 0x000077730c027816 */ /* 0x000fc400000000ff */
[----:B------:R-:W-:Y:S02]  /*2511a0*/  ISETP.LT.AND P5, PT, R21, UR8, !P1 ;  /* 0x0000000815007c0c */ /* 0x000fe4000cfa1270 */
[----:B------:R-:W-:Y:S02]  /*2511b0*/  ISETP.LT.AND P4, PT, R15, UR10, !P1 ;  /* 0x0000000a0f007c0c */ /* 0x000fe4000cf81270 */
[----:B---3--:R-:W-:Y:S01]  /*2511c0*/  PRMT R3, R28, 0x7772, RZ ;  /* 0x000077721c037816 */ /* 0x008fe200000000ff */
[----:B------:R-:W3:Y:S01]  /*2511d0*/  LDL.LU R29, [R1+0x7c8] ;  /* 0x0007c800011d7983 */ /* 0x000ee20000300800 */
[----:B------:R-:W-:Y:S01]  /*2511e0*/  ULDC UR8, c[0x0][0x228] ;  /* 0x00008a0000087ab9 */ /* 0x000fe20000000800 */
[----:B------:R-:W-:Y:S01]  /*2511f0*/  ULDC UR10, c[0x0][0x228] ;  /* 0x00008a00000a7ab9 */ /* 0x000fe20000000800 */
[----:B--2---:R-:W-:Y:S01]  /*251200*/  ISETP.LT.AND P3, PT, R22, UR6, !P2 ;  /* 0x0000000616007c0c */ /* 0x004fe2000d761270 */
[----:B------:R-:W-:Y:S02]  /*251210*/  ULDC UR6, c[0x0][0x228] ;  /* 0x00008a0000067ab9 */ /* 0x000fe40000000800 */
[----:B------:R-:W-:Y:S01]  /*251220*/  ISETP.LT.AND P6, PT, R13, UR6, !P1 ;  /* 0x000000060d007c0c */ /* 0x000fe2000cfc1270 */
[----:B------:R-:W-:-:S02]  /*251230*/  ULDC UR6, c[0x0][0x22c] ;  /* 0x00008b0000067ab9 */ /* 0x000fc40000000800 */
[----:B------:R-:W-:Y:S01]  /*251240*/  ISETP.GE.AND P2, PT, R0, UR6, PT ;  /* 0x0000000600007c0c */ /* 0x000fe2000bf46270 */
[----:B------:R-:W-:Y:S01]  /*251250*/  ULDC UR6, c[0x0][0x228] ;  /* 0x00008a0000067ab9 */ /* 0x000fe20000000800 */
[----:B------:R-:W-:-:S05]  /*251260*/  PRMT R0, R28, 0x7770, RZ ;  /* 0x000077701c007816 */ /* 0x000fca00000000ff */
[----:B------:R0:W-:Y:S01]  /*251270*/  @P3 STG.E.U8 desc[UR4][R8.64], R2 ;  /* 0x0000000208003986 */ /* 0x0001e2000c101104 */
[----:B------:R-:W-:-:S03]  /*251280*/  ISETP.LT.AND P3, PT, R10, UR6, !P1 ;  /* 0x000000060a007c0c */ /* 0x000fc6000cf61270 */
[----:B------:R1:W-:Y:S01]  /*251290*/  @P6 STG.E.U8 desc[UR4][R18.64], R0 ;  /* 0x0000000012006986 */ /* 0x0003e2000c101104 */
[----:B------:R-:W-:Y:S02]  /*2512a0*/  ULDC UR6, c[0x0][0x228] ;  /* 0x00008a0000067ab9 */ /* 0x000fe40000000800 */
[----:B------:R-:W-:Y:S01]  /*2512b0*/  ISETP.LT.AND P6, PT, R14, UR6, !P1 ;  /* 0x000000060e007c0c */ /* 0x000fe2000cfc1270 */
[----:B------:R-:W-:Y:S01]  /*2512c0*/  ULDC UR6, c[0x0][0x228] ;  /* 0x00008a0000067ab9 */ /* 0x000fe20000000800 */
[C---:B0-----:R-:W-:Y:S01]  /*2512d0*/  PRMT R2, R28.reuse, 0x7771, RZ ;  /* 0x000077711c027816 */ /* 0x041fe200000000ff */
[----:B------:R-:W2:Y:S01]  /*2512e0*/  LDL.LU R8, [R1+0x7b8] ;  /* 0x0007b80001087983 */ /* 0x000ea20000300800 */
[----:B-1----:R-:W-:-:S03]  /*2512f0*/  PRMT R0, R28, 0x7773, RZ ;  /* 0x000077731c007816 */ /* 0x002fc600000000ff */
[----:B------:R-:W2:Y:S04]  /*251300*/  LDL.LU.64 R18, [R1+0x1870] ;  /* 0x0018700001127983 */ /* 0x000ea80000300a00 */
[----:B------:R0:W-:Y:S04]  /*251310*/  @P5 STG.E.U8 desc[UR4][R24.64], R2 ;  /* 0x0000000218005986 */ /* 0x0001e8000c101104 */
[----:B------:R1:W-:Y:S01]  /*251320*/  @P4 STG.E.U8 desc[UR4][R26.64], R3 ;  /* 0x000000031a004986 */ /* 0x0003e2000c101104 */
[----:B------:R-:W-:-:S03]  /*251330*/  ISETP.LT.AND P4, PT, R20, UR6, !P1 ;  /* 0x0000000614007c0c */ /* 0x000fc6000cf81270 */
[----:B----4-:R4:W-:Y:S01]  /*251340*/  @P3 STG.E.U8 desc[UR4][R4.64], R0 ;  /* 0x0000000004003986 */ /* 0x0109e2000c101104 */
[----:B------:R-:W-:Y:S01]  /*251350*/  ULDC UR6, c[0x0][0x228] ;  /* 0x00008a0000067ab9 */ /* 0x000fe20000000800 */
[----:B------:R-:W-:Y:S01]  /*251360*/  ISETP.LT.AND P5, PT, R17, UR8, !P1 ;  /* 0x0000000811007c0c */ /* 0x000fe2000cfa1270 */
[----:B------:R-:W-:Y:S01]  /*251370*/  ULDC UR8, c[0x0][0x228] ;  /* 0x00008a0000087ab9 */ /* 0x000fe20000000800 */
[----:B------:R-:W-:Y:S01]  /*251380*/  ISETP.LT.AND P3, PT, R22, UR6, !P1 ;  /* 0x0000000616007c0c */ /* 0x000fe2000cf61270 */
[----:B0-----:R-:W2:Y:S04]  /*251390*/  LDL.LU.64 R24, [R1+0x1858] ;  /* 0x0018580001187983 */ /* 0x001ea80000300a00 */
[----:B-1----:R-:W2:Y:S04]  /*2513a0*/  LDL.LU.64 R26, [R1+0x1848] ;  /* 0x00184800011a7983 */ /* 0x002ea80000300a00 */
[----:B----4-:R-:W4:Y:S04]  /*2513b0*/  LDL.LU.64 R4, [R1+0x1840] ;  /* 0x0018400001047983 */ /* 0x010f280000300a00 */
[----:B------:R-:W4:Y:S04]  /*2513c0*/  LDL.LU R28, [R1+0x7a8] ;  /* 0x0007a800011c7983 */ /* 0x000f280000300800 */
[----:B------:R0:W-:Y:S01]  /*2513d0*/  STL [R1+0x7570], R22 ;  /* 0x0075701601007387 */ /* 0x0001e20000100800 */
[----:B------:R-:W-:-:S02]  /*2513e0*/  ISETP.LT.AND P1, PT, R13, UR8, !P2 ;  /* 0x000000080d007c0c */ /* 0x000fc4000d721270 */
[C---:B---3--:R-:W-:Y:S02]  /*2513f0*/  PRMT R2, R29.reuse, 0x7770, RZ ;  /* 0x000077701d027816 */ /* 0x048fe400000000ff */
[C---:B------:R-:W-:Y:S01]  /*251400*/  PRMT R0, R29.reuse, 0x7771, RZ ;  /* 0x000077711d007816 */ /* 0x040fe200000000ff */
[----:B------:R-:W-:Y:S01]  /*251410*/  ULDC UR6, c[0x0][0x228] ;  /* 0x00008a0000067ab9 */ /* 0x000fe20000000800 */
[----:B------:R-:W-:Y:S01]  /*251420*/  ULDC UR8, c[0x0][0x228] ;  /* 0x00008a0000087ab9 */ /* 0x000fe20000000800 */
[----:B0-----:R-:W3:Y:S04]  /*251430*/  LDL.LU.64 R22, [R1+0x1878] ;  /* 0x0018780001167983 */ /* 0x001ee80000300a00 */
[----:B------:R0:W-:Y:S04]  /*251440*/  STL [R1+0x7574], R13 ;  /* 0x0075740d01007387 */ /* 0x0001e80000100800 */
[----:B0-----:R-:W2:Y:S04]  /*251450*/  LDL.LU.64 R12, [R1+0x1880] ;  /* 0x00188000010c7983 */ /* 0x001ea80000300a00 */
[----:B--2---:R0:W-:Y:S04]  /*251460*/  @P6 STG.E.U8 desc[UR4][R12.64], R2 ;  /* 0x000000020c006986 */ /* 0x0041e8000c101104 */
[----:B0-----:R-:W2:Y:S01]  /*251470*/  LDL.LU.64 R12, [R1+0x1828] ;  /* 0x00182800010c7983 */ /* 0x001ea20000300a00 */
[----:B------:R-:W-:-:S03]  /*251480*/  PRMT R2, R29, 0x7772, RZ ;  /* 0x000077721d027816 */ /* 0x000fc600000000ff */
[----:B---3--:R0:W-:Y:S04]  /*251490*/  @P5 STG.E.U8 desc[UR4][R22.64], R0 ;  /* 0x0000000016005986 */ /* 0x0081e8000c101104 */
[----:B------:R1:W-:Y:S01]  /*2514a0*/  @P4 STG.E.U8 desc[UR4][R18.64], R2 ;  /* 0x0000000212004986 */ /* 0x0003e2000c101104 */
[----:B------:R-:W-:Y:S01]  /*2514b0*/  ISETP.LT.AND P4, PT, R21, UR6, !P2 ;  /* 0x0000000615007c0c */ /* 0x000fe2000d781270 */
[----:B------:R-:W-:Y:S01]  /*2514c0*/  ULDC UR6, c[0x0][0x228] ;  /* 0x00008a0000067ab9 */ /* 0x000fe20000000800 */
[----:B0-----:R-:W-:Y:S02]  /*2514d0*/  PRMT R0, R29, 0x7773, RZ ;  /* 0x000077731d007816 */ /* 0x001fe400000000ff */
[----:B-1----:R-:W-:Y:S01]  /*2514e0*/  PRMT R2, R8, 0x7770, RZ ;  /* 0x0000777008027816 */ /* 0x002fe200000000ff */
[----:B--2---:R0:W-:Y:S04]  /*2514f0*/  STL.64 [R1+0x7578], R12 ;  /* 0x0075780c01007387 */ /* 0x0041e80000100a00 */
[----:B0-----:R-:W2:Y:S04]  /*251500*/  LDL.LU.64 R12, [R1+0x1850] ;  /* 0x00185000010c7983 */ /* 0x001ea80000300a00 */
[----:B------:R0:W-:Y:S04]  /*251510*/  @P3 STG.E.U8 desc[UR4][R24.64], R0 ;  /* 0x0000000018003986 */ /* 0x0001e8000c101104 */
[----:B------:R1:W-:Y:S01]  /*251520*/  @P1 STG.E.U8 desc[UR4][R26.64], R2 ;  /* 0x000000021a001986 */ /* 0x0003e2000c101104 */
[----:B------:R-:W-:Y:S01]  /*251530*/  ISETP.LT.AND P1, PT, R15, UR6, !P2 ;  /* 0x000000060f007c0c */ /* 0x000fe2000d721270 */
[----:B------:R-:W-:-:S02]  /*251540*/  ULDC UR6, c[0x0][0x22c] ;  /* 0x00008b0000067ab9 */ /* 0x000fc40000000800 */
[----:B------:R-:W3:Y:S01]  /*251550*/  LDL.LU.64 R22, [R1+0x1820] ;  /* 0x0018200001167983 */ /* 0x000ee20000300a00 */
[----:B0-----:R-:W-:Y:S01]  /*251560*/  VIADD R0, R7, 0xde ;  /* 0x000000de07007836 */ /* 0x001fe20000000000 */
[----:B-1----:R-:W-:Y:S02]  /*251570*/  PRMT R2, R8, 0x7771, RZ ;  /* 0x0000777108027816 */ /* 0x002fe400000000ff */
[----:B------:R-:W3:Y:S04]  /*251580*/  LDL.LU.64 R24, [R1+0x17f8] ;  /* 0x0017f80001187983 */ /* 0x000ee80000300a00 */
[----:B------:R-:W3:Y:S04]  /*251590*/  LDL.LU.64 R18, [R1+0x1818] ;  /* 0x0018180001127983 */ /* 0x000ee80000300a00 */
[----:B------:R-:W3:Y:S01]  /*2515a0*/  LDL.LU.64 R26, [R1+0x1810] ;  /* 0x00181000011a7983 */ /* 0x000ee20000300a00 */
[----:B------:R-:W-:-:S02]  /*2515b0*/  ISETP.GE.AND P3, PT, R0, UR6, PT ;  /* 0x0000000600007c0c */ /* 0x000fc4000bf66270 */
[----:B------:R-:W-:Y:S01]  /*2515c0*/  PRMT R0, R8, 0x7772, RZ ;  /* 0x0000777208007816 */ /* 0x000fe200000000ff */
[----:B------:R-:W3:Y:S04]  /*2515d0*/  LDL.LU R29, [R1+0x75c] ;  /* 0x00075c00011d7983 */ /* 0x000ee80000300800 */
[----:B----4-:R0:W-:Y:S01]  /*2515e0*/  @P4 STG.E.U8 desc[UR4][R4.64], R2 ;  /* 0x0000000204004986 */ /* 0x0101e2000c101104 */
[----:B------:R-:W-:Y:S02]  /*2515f0*/  ISETP.LT.AND P5, PT, R10, UR8, !P2 ;  /* 0x000000080a007c0c */ /* 0x000fe4000d7a1270 */
[----:B------:R-:W-:Y:S02]  /*251600*/  ISETP.LT.AND P6, PT, R14, UR10, !P2 ;  /* 0x0000000a0e007c0c */ /* 0x000fe4000d7c1270 */
[----:B------:R-:W-:Y:S01]  /*251610*/  PRMT R3, R28, 0x7770, RZ ;  /* 0x000077701c037816 */ /* 0x000fe200000000ff */
[----:B------:R-:W-:Y:S01]  /*251620*/  ULDC UR6, c[0x0][0x228] ;  /* 0x00008a0000067ab9 */ /* 0x000fe20000000800 */
[----:B------:R-:W-:Y:S01]  /*251630*/  ULDC UR8, c[0x0][0x228] ;  /* 0x00008a0000087ab9 */ /* 0x000fe20000000800 */
[----:B0-----:R-:W4:Y:S01]  /*251640*/  LDL.LU.64 R4, [R1+0x17e8] ;  /* 0x0017e80001047983 */ /* 0x001f220000300a00 */
[----:B------:R-:W-:-:S03]  /*251650*/  PRMT R2, R8, 0x7773, RZ ;  /* 0x0000777308027816 */ /* 0x000fc600000000ff */
[----:B------:R-:W4:Y:S04]  /*251660*/  LDL.LU.64 R8, [R1+0x17b8] ;  /* 0x0017b80001087983 */ /* 0x000f280000300a00 */
[----:B--2---:R0:W-:Y:S01]  /*251670*/  @P1 STG.E.U8 desc[UR4][R12.64], R0 ;  /* 0x000000000c001986 */ /* 0x0041e2000c101104 */
[----:B------:R-:W-:-:S03]  /*251680*/  ULDC UR10, c[0x0][0x228] ;  /* 0x00008a00000a7ab9 */ /* 0x000fc60000000800 */
[----:B0-----:R-:W2:Y:S01]  /*251690*/  LDL.LU.64 R12, [R1+0x7578] ;  /* 0x00757800010c7983 */ /* 0x001ea20000300a00 */
[----:B------:R-:W-:Y:S02]  /*2516a0*/  ISETP.LT.AND P4, PT, R17, UR6, !P2 ;  /* 0x0000000611007c0c */ /* 0x000fe4000d781270 */
[----:B------:R-:W-:Y:S01]  /*2516b0*/  PRMT R0, R28, 0x7771, RZ ;  /* 0x000077711c007816 */ /* 0x000fe200000000ff */
[----:B------:R-:W-:Y:S01]  /*2516c0*/  ULDC UR6, c[0x0][0x228] ;  /* 0x00008a0000067ab9 */ /* 0x000fe20000000800 */
[----:B--2---:R0:W-:Y:S04]  /*2516d0*/  @P5 STG.E.U8 desc[UR4][R12.64], R2 ;  /* 0x000000020c005986 */ /* 0x0041e8000c101104 */
[----:B---3--:R1:W-:Y:S04]  /*2516e0*/  @P6 STG.E.U8 desc[UR4][R22.64], R3 ;  /* 0x0000000316006986 */ /* 0x0083e8000c101104 */
[----:B0-----:R-:W2:Y:S04]  /*2516f0*/  LDL.LU R13, [R1+0x7574] ;  /* 0x00757400010d7983 */ /* 0x001ea80000300800 */
[----:B-1----:R-:W3:Y:S04]  /*251700*/  LDL.LU R22, [R1+0x7570] ;  /* 0x0075700001167983 */ /* 0x002ee80000300800 */
[----:B------:R0:W-:Y:S04]  /*251710*/  @P4 STG.E.U8 desc[UR4][R24.64], R0 ;  /* 0x0000000018004986 */ /* 0x0001e8000c101104 */
[----:B0-----:R-:W4:Y:S01]  /*251720*/  LDL.LU.64 R24, [R1+0x17e0] ;  /* 0x0017e00001187983 */ /* 0x001f220000300a00 */
[----:B------:R-:W-:Y:S01]  /*251730*/  ISETP.LT.AND P5, PT, R20, UR6, !P2 ;  /* 0x0000000614007c0c */ /* 0x000fe2000d7a1270 */
[----:B------:R-:W-:Y:S01]  /*251740*/  VIADD R2, R7, 0xdf ;  /* 0x000000df07027836 */ /* 0x000fe20000000000 */
[----:B------:R-:W-:Y:S01]  /*251750*/  ULDC UR6, c[0x0][0x22c] ;  /* 0x00008b0000067ab9 */ /* 0x000fe20000000800 */
[----:B------:R-:W-:-:S10]  /*251760*/  PRMT R0, R28, 0x7772, RZ ;  /* 0x000077721c007816 */ /* 0x000fd400000000ff */
[----:B------:R0:W-:Y:S02]  /*251770*/  @P5 STG.E.U8 desc[UR4][R18.64], R0 ;  /* 0x0000000012005986 */ /* 0x0001e4000c101104 */
[----:B0-----:R-:W-:Y:S02]  /*251780*/  PRMT R0, R29, 0x7770, RZ ;  /* 0x000077701d007816 */ /* 0x001fe400000000ff */
[----:B---3--:R-:W-:Y:S01]  /*251790*/  ISETP.LT.AND P1, PT, R22, UR8, !P2 ;  /* 0x0000000816007c0c */ /* 0x008fe2000d721270 */
[----:B------:R-:W-:Y:S02]  /*2517a0*/  ULDC UR8, c[0x0][0x228] ;  /* 0x00008a0000087ab9 */ /* 0x000fe40000000800 */
[----:B--2---:R-:W-:Y:S01]  /*2517b0*/  ISETP.LT.AND P6, PT, R13, UR8, !P3 ;  /* 0x000000080d007c0c */ /* 0x004fe2000dfc1270 */
[----:B------:R-:W-:Y:S01]  /*2517c0*/  ULDC UR8, c[0x0][0x228] ;  /* 0x00008a0000087ab9 */ /* 0x000fe20000000800 */
[----:B------:R-:W-:Y:S02]  /*2517d0*/  ISETP.GE.AND P2, PT, R2, UR6, PT ;  /* 0x0000000602007c0c */ /* 0x000fe4000bf46270 */
[----:B------:R-:W-:-:S02]  /*2517e0*/  ISETP.LT.AND P4, PT, R21, UR8, !P3 ;  /* 0x0000000815007c0c */ /* 0x000fc4000df81270 */
[----:B------:R-:W-:Y:S01]  /*2517f0*/  PRMT R2, R28, 0x7773, RZ ;  /* 0x000077731c027816 */ /* 0x000fe200000000ff */
[----:B------:R-:W-:Y:S01]  /*251800*/  ULDC UR6, c[0x0][0x228] ;  /* 0x00008a0000067ab9 */ /* 0x000fe20000000800 */
[----:B------:R-:W2:Y:S01]  /*251810*/  LDL.LU R28, [R1+0x7cc] ;  /* 0x0007cc00011c7983 */ /* 0x000ea20000300800 */
[----:B------:R-:W-:-:S03]  /*251820*/  ISETP.LT.AND P5, PT, R15, UR6, !P3 ;  /* 0x000000060f007c0c */ /* 0x000fc6000dfa1270 */
[----:B------:R-:W3:Y:S01]  /*251830*/  LDL.LU.64 R18, [R1+0x17f0] ;  /* 0x0017f00001127983 */ /* 0x000ee20000300a00 */
[----:B------:R-:W-:-:S03]  /*251840*/  ULDC UR6, c[0x0][0x22c] ;  /* 0x00008b0000067ab9 */ /* 0x000fc60000000800 */
[----:B------:R0:W-:Y:S04]  /*251850*/  @P1 STG.E.U8 desc[UR4][R26.64], R2 ;  /* 0x000000021a001986 */ /* 0x0001e8000c101104 */
[----:B----4-:R1:W-:Y:S01]  /*251860*/  @P6 STG.E.U8 desc[UR4][R4.64], R0 ;  /* 0x0000000004006986 */ /* 0x0103e2000c101104 */
[----:B------:R-:W-:Y:S01]  /*251870*/  ULDC UR8, c[0x0][0x228] ;  /* 0x00008a0000087ab9 */ /* 0x000fe20000000800 */
[C---:B0-----:R-:W-:Y:S02]  /*251880*/  PRMT R2, R29.reuse, 0x7771, RZ ;  /* 0x000077711d027816 */ /* 0x041fe400000000ff */
[----:B-1----:R-:W-:Y:S01]  /*251890*/  PRMT R0, R29, 0x7772, RZ ;  /* 0x000077721d007816 */ /* 0x002fe200000000ff */
[----:B------:R-:W4:Y:S04]  /*2518a0*/  LDL.LU.64 R26, [R1+0x17d8] ;  /* 0x0017d800011a7983 */ /* 0x000f280000300a00 */
[----:B------:R0:W-:Y:S04]  /*2518b0*/  @P4 STG.E.U8 desc[UR4][R8.64], R2 ;  /* 0x0000000208004986 */ /* 0x0001e8000c101104 */
[----:B------:R1:W-:Y:S01]  /*2518c0*/  @P5 STG.E.U8 desc[UR4][R24.64], R0 ;  /* 0x0000000018005986 */ /* 0x0003e2000c101104 */
[----:B------:R-:W-:-:S02]  /*2518d0*/  ISETP.LT.AND P4, PT, R10, UR8, !P3 ;  /* 0x000000080a007c0c */ /* 0x000fc4000df81270 */
[----:B------:R-:W-:Y:S01]  /*2518e0*/  ISETP.LT.AND P6, PT, R14, UR10, !P3 ;  /* 0x0000000a0e007c0c */ /* 0x000fe2000dfc1270 */
[----:B------:R-:W-:Y:S01]  /*2518f0*/  ULDC UR8, c[0x0][0x228] ;  /* 0x00008a0000087ab9 */ /* 0x000fe20000000800 */
[----:B------:R-:W-:Y:S01]  /*251900*/  ULDC UR10, c[0x0][0x228] ;  /* 0x00008a00000a7ab9 */ /* 0x000fe20000000800 */
[----:B0-----:R-:W-:Y:S01]  /*251910*/  VIADD R2, R7, 0xe0 ;  /* 0x000000e007027836 */ /* 0x001fe20000000000 */
[----:B------:R-:W4:Y:S04]  /*251920*/  LDL.LU.64 R8, [R1+0x17a8] ;  /* 0x0017a80001087983 */ /* 0x000f280000300a00 */
[----:B------:R0:W-:Y:S01]  /*251930*/  STL [R1+0x7558], R10 ;  /* 0x0075580a01007387 */ /* 0x0001e20000100800 */
[----:B------:R-:W-:Y:S02]  /*251940*/  ISETP.GE.AND P1, PT, R2, UR6, PT ;  /* 0x0000000602007c0c */ /* 0x000fe4000bf26270 */
[----:B------:R-:W-:Y:S01]  /*251950*/  PRMT R2, R29, 0x7773, RZ ;  /* 0x000077731d027816 */ /* 0x000fe200000000ff */
[----:B------:R-:W-:Y:S01]  /*251960*/  ULDC UR6, c[0x0][0x228] ;  /* 0x00008a0000067ab9 */ /* 0x000fe20000000800 */
[----:B------:R-:W4:Y:S04]  /*251970*/  LDL.LU R29, [R1+0x7bc] ;  /* 0x0007bc00011d7983 */ /* 0x000f280000300800 */
[----:B-1----:R-:W4:Y:S04]  /*251980*/  LDL.LU.64 R24, [R1+0x17d0] ;  /* 0x0017d00001187983 */ /* 0x002f280000300a00 */
[----:B0-----:R-:W2:Y:S01]  /*251990*/  LDL.LU.64 R10, [R1+0x1788] ;  /* 0x00178800010a7983 */ /* 0x001ea20000300a00 */
[----:B------:R-:W-:Y:S01]  /*2519a0*/  ISETP.LT.AND P5, PT, R17, UR6, !P3 ;  /* 0x0000000611007c0c */ /* 0x000fe2000dfa1270 */
[----:B------:R-:W-:-:S02]  /*2519b0*/  ULDC UR6, c[0x0][0x228] ;  /* 0x00008a0000067ab9 */ /* 0x000fc40000000800 */
[----:B--2---:R0:W-:Y:S04]  /*2519c0*/  STL.64 [R1+0x7560], R10 ;  /* 0x0075600a01007387 */ /* 0x0041e80000100a00 */
[----:B0-----:R-:W2:Y:S01]  /*2519d0*/  LDL.LU.64 R10, [R1+0x17a0] ;  /* 0x0017a000010a7983 */ /* 0x001ea20000300a00 */
[----:B------:R-:W-:-:S03]  /*2519e0*/  PRMT R3, R28, 0x7770, RZ ;  /* 0x000077701c037816 */ /* 0x000fc600000000ff */
[----:B---3--:R0:W-:Y:S01]  /*2519f0*/  @P4 STG.E.U8 desc[UR4][R18.64], R2 ;  /* 0x0000000212004986 */ /* 0x0081e2000c101104 */
[C---:B------:R-:W-:Y:S02]  /*251a00*/  PRMT R4, R28.reuse, 0x7771, RZ ;  /* 0x000077711c047816 */ /* 0x040fe400000000ff */
[----:B------:R-:W-:Y:S01]  /*251a10*/  PRMT R0, R28, 0x7772, RZ ;  /* 0x000077721c007816 */ /* 0x000fe200000000ff */
[----:B----4-:R1:W-:Y:S01]  /*251a20*/  @P6 STG.E.U8 desc[UR4][R26.64], R3 ;  /* 0x000000031a006986 */ /* 0x0103e2000c101104 */
[----:B------:R-:W-:Y:S02]  /*251a30*/  ISETP.LT.AND P6, PT, R20, UR6, !P3 ;  /* 0x0000000614007c0c */ /* 0x000fe4000dfc1270 */
[----:B------:R-:W-:Y:S01]  /*251a40*/  PRMT R5, R28, 0x7773, RZ ;  /* 0x000077731c057816 */ /* 0x000fe200000000ff */
[----:B------:R-:W-:Y:S02]  /*251a50*/  ULDC UR6, c[0x0][0x228] ;  /* 0x00008a0000067ab9 */ /* 0x000fe40000000800 */
[----:B------:R-:W-:Y:S01]  /*251a60*/  ISETP.LT.AND P4, PT, R13, UR6, !P2 ;  /* 0x000000060d007c0c */ /* 0x000fe2000d781270 */
[----:B--2---:R2:W-:Y:S01]  /*251a70*/  STL.64 [R1+0x7568], R10 ;  /* 0x0075680a01007387 */ /* 0x0045e20000100a00 */
[----:B------:R-:W-:-:S03]  /*251a80*/  ISETP.LT.AND P3, PT, R22, UR8, !P3 ;  /* 0x0000000816007c0c */ /* 0x000fc6000df61270 */
[----:B------:R-:W-:Y:S01]  /*251a90*/  @P5 STG.E.U8 desc[UR4][R8.64], R4 ;  /* 0x0000000408005986 */ /* 0x000fe2000c101104 */
[C---:B0-----:R-:W-:Y:S02]  /*251aa0*/  PRMT R2, R29.reuse, 0x7770, RZ ;  /* 0x000077701d027816 */ /* 0x041fe400000000ff */
[C---:B-1----:R-:W-:Y:S01]  /*251ab0*/  PRMT R3, R29.reuse, 0x7771, RZ ;  /* 0x000077711d037816 */ /* 0x042fe200000000ff */
[----:B------:R-:W-:Y:S01]  /*251ac0*/  ULDC UR6, c[0x0][0x228] ;  /* 0x00008a0000067ab9 */ /* 0x000fe20000000800 */
[----:B--2---:R-:W2:Y:S04]  /*251ad0*/  LDL.LU.64 R10, [R1+0x17b0] ;  /* 0x0017b000010a7983 */ /* 0x004ea80000300a00 */
[----:B------:R-:W3:Y:S04]  /*251ae0*/  LDL.LU.64 R26, [R1+0x1778] ;  /* 0x00177800011a7983 */ /* 0x000ee80000300a00 */
[----:B------:R-:W4:Y:S04]  /*251af0*/  LDL.LU R28, [R1+0x7ac] ;  /* 0x0007ac00011c7983 */ /* 0x000f280000300800 */
[----:B------:R0:W-:Y:S01]  /*251b00*/  STL [R1+0x754c], R13 ;  /* 0x00754c0d01007387 */ /* 0x0001e20000100800 */
[----:B------:R-:W-:Y:S01]  /*251b10*/  PRMT R6, R29, 0x7773, RZ ;  /* 0x000077731d067816 */ /* 0x000fe200000000ff */
[----:B------:R-:W-:-:S02]  /*251b20*/  ULDC UR8, c[0x0][0x228] ;  /* 0x00008a0000087ab9 */ /* 0x000fc40000000800 */
[----:B0-----:R-:W3:Y:S04]  /*251b30*/  LDL.LU.64 R12, [R1+0x1770] ;  /* 0x00177000010c7983 */ /* 0x001ee80000300a00 */
[----:B------:R-:W-:Y:S04]  /*251b40*/  @P6 STG.E.U8 desc[UR4][R24.64], R0 ;  /* 0x0000000018006986 */ /* 0x000fe8000c101104 */
[----:B--2---:R-:W-:Y:S04]  /*251b50*/  @P3 STG.E.U8 desc[UR4][R10.64], R5 ;  /* 0x000000050a003986 */ /* 0x004fe8000c101104 */
[----:B---3--:R0:W-:Y:S04]  /*251b60*/  STL.64 [R1+0x7550], R12 ;  /* 0x0075500c01007387 */ /* 0x0081e80000100a00 */
[----:B0-----:R-:W2:Y:S04]  /*251b70*/  LDL.LU.64 R12, [R1+0x1780] ;  /* 0x00178000010c7983 */ /* 0x001ea80000300a00 */
[----:B------:R-:W3:Y:S04]  /*251b80*/  LDL.LU.64 R18, [R1+0x1768] ;  /* 0x0017680001127983 */ /* 0x000ee80000300a00 */
[----:B------:R-:W3:Y:S04]  /*251b90*/  LDL.LU.64 R8, [R1+0x1760] ;  /* 0x0017600001087983 */ /* 0x000ee80000300a00 */
[----:B------:R-:W3:Y:S04]  /*251ba0*/  LDL.LU.64 R24, [R1+0x1758] ;  /* 0x0017580001187983 */ /* 0x000ee80000300a00 */
[----:B------:R-:W4:Y:S01]  /*251bb0*/  LDL.LU.64 R10, [R1+0x7568] ;  /* 0x00756800010a7983 */ /* 0x000f220000300a00 */
[----:B------:R-:W-:-:S02]  /*251bc0*/  ISETP.LT.AND P5, PT, R21, UR10, !P2 ;  /* 0x0000000a15007c0c */ /* 0x000fc4000d7a1270 */
[----:B------:R-:W-:Y:S01]  /*251bd0*/  ISETP.LT.AND P6, PT, R15, UR6, !P2 ;  /* 0x000000060f007c0c */ /* 0x000fe2000d7c1270 */
[----:B------:R-:W-:Y:S01]  /*251be0*/  ULDC UR6, c[0x0][0x228] ;  /* 0x00008a0000067ab9 */ /* 0x000fe20000000800 */
[----:B------:R-:W-:Y:S01]  /*251bf0*/  PRMT R4, R29, 0x7772, RZ ;  /* 0x000077721d047816 */ /* 0x000fe200000000ff */
[----:B------:R-:W-:Y:S01]  /*251c00*/  ULDC UR10, c[0x0][0x228] ;  /* 0x00008a00000a7ab9 */ /* 0x000fe20000000800 */
[----:B----4-:R0:W-:Y:S04]  /*251c10*/  @P4 STG.E.U8 desc[UR4][R10.64], R2 ;  /* 0x000000020a004986 */ /* 0x0101e8000c101104 */
[----:B0-----:R-:W4:Y:S04]  /*251c20*/  LDL.LU.64 R10, [R1+0x7560] ;  /* 0x00756000010a7983 */ /* 0x001f280000300a00 */
[----:B----4-:R0:W-:Y:S04]  /*251c30*/  @P5 STG.E.U8 desc[UR4][R10.64], R3 ;  /* 0x000000030a005986 */ /* 0x0101e8000c101104 */
[----:B0-----:R-:W4:Y:S04]  /*251c40*/  LDL.LU R10, [R1+0x7558] ;  /* 0x00755800010a7983 */ /* 0x001f280000300800 */
[----:B------:R-:W3:Y:S04]  /*251c50*/  LDL.LU R29, [R1+0x740] ;  /* 0x00074000011d7983 */ /* 0x000ee80000300800 */
[----:B------:R0:W-:Y:S04]  /*251c60*/  @P6 STG.E.U8 desc[UR4][R26.64], R4 ;  /* 0x000000041a006986 */ /* 0x0001e8000c101104 */
[----:B0-----:R-:W3:Y:S01]  /*251c70*/  LDL.LU.64 R26, [R1+0x1750] ;  /* 0x00175000011a7983 */ /* 0x001ee20000300a00 */
[----:B----4-:R-:W-:-:S02]  /*251c80*/  ISETP.LT.AND P3, PT, R10, UR6, !P2 ;  /* 0x000000060a007c0c */ /* 0x010fc4000d761270 */
[----:B------:R-:W-:Y:S01]  /*251c90*/  ISETP.LT.AND P4, PT, R14, UR8, !P2 ;  /* 0x000000080e007c0c */ /* 0x000fe2000d781270 */
[----:B------:R-:W-:Y:S01]  /*251ca0*/  ULDC UR6, c[0x0][0x228] ;  /* 0x00008a0000067ab9 */ /* 0x000fe20000000800 */
[----:B------:R-:W-:-:S09]  /*251cb0*/  PRMT R0, R28, 0x7770, RZ ;  /* 0x000077701c007816 */ /* 0x000fd200000000ff */
[----:B--2---:R0:W-:Y:S01]  /*251cc0*/  @P3 STG.E.U8 desc[UR4][R12.64], R6 ;  /* 0x000000060c003986 */ /* 0x0041e2000c101104 */
[----:B------:R-:W-:Y:S02]  /*251cd0*/  ISETP.LT.AND P5, PT, R17, UR10, !P2 ;  /* 0x0000000a11007c0c */ /* 0x000fe4000d7a1270 */
[----:B------:R-:W-:Y:S01]  /*251ce0*/  ISETP.LT.AND P6, PT, R20, UR6, !P2 ;  /* 0x0000000614007c0c */ /* 0x000fe2000d7c1270 */
[----:B------:R-:W-:Y:S01]  /*251cf0*/  ULDC UR6, c[0x0][0x228] ;  /* 0x00008a0000067ab9 */ /* 0x000fe20000000800 */
[C---:B------:R-:W-:Y:S02]  /*251d00*/  PRMT R2, R28.reuse, 0x7771, RZ ;  /* 0x000077711c027816 */ /* 0x040fe400000000ff */
[C---:B------:R-:W-:Y:S02]  /*251d10*/  PRMT R3, R28.reuse, 0x7772, RZ ;  /* 0x000077721c037816 */ /* 0x040fe400000000ff */
[----:B------:R-:W-:Y:S01]  /*251d20*/  PRMT R4, R28, 0x7773, RZ ;  /* 0x000077731c047816 */ /* 0x000fe200000000ff */
[----:B------:R-:W-:Y:S01]  /*251d30*/  ULDC UR8, c[0x0][0x228] ;  /* 0x00008a0000087ab9 */ /* 0x000fe20000000800 */
[----:B0-----:R-:W2:Y:S01]  /*251d40*/  LDL.LU.64 R12, [R1+0x7550] ;  /* 0x00755000010c7983 */ /* 0x001ea20000300a00 */
[----:B------:R-:W-:Y:S01]  /*251d50*/  ISETP.LT.AND P2, PT, R22, UR6, !P2 ;  /* 0x0000000616007c0c */ /* 0x000fe2000d741270 */
[----:B------:R-:W-:Y:S01]  /*251d60*/  ULDC UR10, c[0x0][0x228] ;  /* 0x00008a00000a7ab9 */ /* 0x000fe20000000800 */
[----:B------:R-:W-:Y:S01]  /*251d70*/  ULDC UR6, c[0x0][0x228] ;  /* 0x00008a0000067ab9 */ /* 0x000fe20000000800 */
[----:B--2---:R0:W-:Y:S04]  /*251d80*/  @P4 STG.E.U8 desc[UR4][R12.64], R0 ;  /* 0x000000000c004986 */ /* 0x0041e8000c101104 */
[----:B---3--:R1:W-:Y:S04]  /*251d90*/  @P5 STG.E.U8 desc[UR4][R18.64], R2 ;  /* 0x0000000212005986 */ /* 0x0083e8000c101104 */
[----:B------:R2:W-:Y:S04]  /*251da0*/  @P6 STG.E.U8 desc[UR4][R8.64], R3 ;  /* 0x0000000308006986 */ /* 0x0005e8000c101104 */
[----:B0-----:R-:W3:Y:S04]  /*251db0*/  LDL.LU R13, [R1+0x754c] ;  /* 0x00754c00010d7983 */ /* 0x001ee80000300800 */
[----:B-1----:R-:W4:Y:S04]  /*251dc0*/  LDL.LU.64 R18, [R1+0x1738] ;  /* 0x0017380001127983 */ /* 0x002f280000300a00 */
[----:B------:R-:W4:Y:S04]  /*251dd0*/  LDL.LU R28, [R1+0x800] ;  /* 0x00080000011c7983 */ /* 0x000f280000300800 */
[----:B------:R0:W-:Y:S01]  /*251de0*/  @P2 STG.E.U8 desc[UR4][R24.64], R4 ;  /* 0x0000000418002986 */ /* 0x0001e2000c101104 */
[----:B------:R-:W-:-:S02]  /*251df0*/  ISETP.LT.AND P5, PT, R10, UR10, !P1 ;  /* 0x0000000a0a007c0c */ /* 0x000fc4000cfa1270 */
[----:B------:R-:W-:Y:S02]  /*251e00*/  ISETP.LT.AND P4, PT, R21, UR8, !P1 ;  /* 0x0000000815007c0c */ /* 0x000fe4000cf81270 */
[C---:B------:R-:W-:Y:S02]  /*251e10*/  PRMT R2, R29.reuse, 0x7770, RZ ;  /* 0x000077701d027816 */ /* 0x040fe400000000ff */
[----:B--2---:R-:W-:Y:S01]  /*251e20*/  PRMT R3, R29, 0x7771, RZ ;  /* 0x000077711d037816 */ /* 0x004fe200000000ff */
[----:B------:R-:W-:Y:S01]  /*251e30*/  ULDC UR8, c[0x0][0x228] ;  /* 0x00008a0000087ab9 */ /* 0x000fe20000000800 */
[----:B------:R-:W-:Y:S01]  /*251e40*/  VIADD R0, R7, 0xe1 ;  /* 0x000000e107007836 */ /* 0x000fe20000000000 */
[----:B0-----:R-:W2:Y:S04]  /*251e50*/  LDL.LU.64 R4, [R1+0x1740] ;  /* 0x0017400001047983 */ /* 0x001ea80000300a00 */
[----:B------:R-:W4:Y:S04]  /*251e60*/  LDL.LU.64 R24, [R1+0x1730] ;  /* 0x0017300001187983 */ /* 0x000f280000300a00 */
[----:B------:R-:W4:Y:S04]  /*251e70*/  LDL.LU.64 R8, [R1+0x1728] ;  /* 0x0017280001087983 */ /* 0x000f280000300a00 */
[----:B------:R0:W-:Y:S01]  /*251e80*/  STL [R1+0x7548], R10 ;  /* 0x0075480a01007387 */ /* 0x0001e20000100800 */
[----:B------:R-:W-:-:S03]  /*251e90*/  ULDC UR10, c[0x0][0x228] ;  /* 0x00008a00000a7ab9 */ /* 0x000fc60000000800 */
[----:B0-----:R-:W2:Y:S01]  /*251ea0*/  LDL.LU.64 R10, [R1+0x1748] ;  /* 0x00174800010a7983 */ /* 0x001ea20000300a00 */
[----:B---3--:R-:W-:Y:S02]  /*251eb0*/  ISETP.LT.AND P3, PT, R13, UR6, !P1 ;  /* 0x000000060d007c0c */ /* 0x008fe4000cf61270 */
[----:B------:R-:W-:Y:S01]  /*251ec0*/  ISETP.LT.AND P6, PT, R15, UR8, !P1 ;  /* 0x000000080f007c0c */ /* 0x000fe2000cfc1270 */
[----:B------:R-:W-:Y:S01]  /*251ed0*/  ULDC UR6, c[0x0][0x22c] ;  /* 0x00008b0000067ab9 */ /* 0x000fe20000000800 */
[----:B------:R-:W-:-:S09]  /*251ee0*/  ULDC UR8, c[0x0][0x228] ;  /* 0x00008a0000087ab9 */ /* 0x000fd20000000800 */
[----:B------:R0:W-:Y:S04]  /*251ef0*/  @P3 STG.E.U8 desc[UR4][R26.64], R2 ;  /* 0x000000021a003986 */ /* 0x0001e8000c101104 */
[----:B0-----:R-:W3:Y:S04]  /*251f00*/  LDL.LU.64 R26, [R1+0x1718] ;  /* 0x00171800011a7983 */ /* 0x001ee80000300a00 */
[----:B--2---:R0:W-:Y:S04]  /*251f10*/  @P4 STG.E.U8 desc[UR4][R10.64], R3 ;  /* 0x000000030a004986 */ /* 0x0041e8000c101104 */
[----:B------:R-:W2:Y:S04]  /*251f20*/  LDL.LU R12, [R1+0x7f0] ;  /* 0x0007f000010c7983 */ /* 0x000ea80000300800 */
[----:B0-----:R-:W2:Y:S01]  /*251f30*/  LDL.LU.64 R10, [R1+0x1720] ;  /* 0x00172000010a7983 */ /* 0x001ea20000300a00 */
[----:B------:R-:W-:-:S02]  /*251f40*/  ISETP.GE.AND P2, PT, R0, UR6, PT ;  /* 0x0000000600007c0c */ /* 0x000fc4000bf46270 */
[C---:B------:R-:W-:Y:S02]  /*251f50*/  PRMT R0, R29.reuse, 0x7772, RZ ;  /* 0x000077721d007816 */ /* 0x040fe400000000ff */
[----:B------:R-:W-:Y:S01]  /*251f60*/  PRMT R2, R29, 0x7773, RZ ;  /* 0x000077731d027816 */ /* 0x000fe200000000ff */
[----:B------:R-:W-:Y:S02]  /*251f70*/  ULDC UR6, c[0x0][0x228] ;  /* 0x00008a0000067ab9 */ /* 0x000fe40000000800 */
[----:B------:R-:W-:Y:S01]  /*251f80*/  ISETP.LT.AND P4, PT, R14, UR6, !P1 ;  /* 0x000000060e007c0c */ /* 0x000fe2000cf81270 */
[----:B------:R0:W-:Y:S01]  /*251f90*/  @P6 STG.E.U8 desc[UR4][R4.64], R0 ;  /* 0x0000000004006986 */ /* 0x0001e2000c101104 */
[----:B------:R-:W-:-:S03]  /*251fa0*/  ULDC UR6, c[0x0][0x228] ;  /* 0x00008a0000067ab9 */ /* 0x000fc60000000800 */
[----:B----4-:R1:W-:Y:S01]  /*251fb0*/  @P5 STG.E.U8 desc[UR4][R18.64], R2 ;  /* 0x0000000212005986 */ /* 0x0103e2000c101104 */
[----:B------:R-:W-:Y:S01]  /*251fc0*/  ISETP.LT.AND P5, PT, R17, UR6, !P1 ;  /* 0x0000000611007c0c */ /* 0x000fe2000cfa1270 */
[----:B------:R-:W-:Y:S01]  /*251fd0*/  ULDC UR6, c[0x0][0x22c] ;  /* 0x00008b0000067ab9 */ /* 0x000fe20000000800 */
[----:B------:R-:W-:Y:S01]  /*251fe0*/  ISETP.LT.AND P6, PT, R20, UR8, !P1 ;  /* 0x0000000814007c0c */ /* 0x000fe2000cfc1270 */
[----:B------:R-:W-:Y:S01]  /*251ff0*/  ULDC UR8, c[0x0][0x228] ;  /* 0x00008a0000087ab9 */ /* 0x000fe20000000800 */
[----:B0-----:R-:W-:Y:S01]  /*252000*/  VIADD R0, R7, 0xe2 ;  /* 0x000000e207007836 */ /* 0x001fe20000000000 */
[----:B------:R-:W4:Y:S01]  /*252010*/  LDL.LU.64 R4, [R1+0x1710] ;  /* 0x0017100001047983 */ /* 0x000f220000300a00 */
[----:B-1----:R-:W-:-:S03]  /*252020*/  PRMT R2, R28, 0x7770, RZ ;  /* 0x000077701c027816 */ /* 0x002fc600000000ff */
[----:B------:R-:W4:Y:S01]  /*252030*/  LDL.LU.64 R18, [R1+0x1708] ;  /* 0x0017080001127983 */ /* 0x000f220000300a00 */
[----:B------:R-:W-:Y:S01]  /*252040*/  ISETP.GE.AND P3, PT, R0, UR6, PT ;  /* 0x0000000600007c0c */ /* 0x000fe2000bf66270 */
[----:B------:R-:W-:Y:S02]  /*252050*/  ULDC UR6, c[0x0][0x228] ;  /* 0x00008a0000067ab9 */ /* 0x000fe40000000800 */
[----:B------:R-:W-:Y:S02]  /*252060*/  ISETP.LT.AND P1, PT, R22, UR6, !P1 ;  /* 0x0000000616007c0c */ /* 0x000fe4000cf21270 */
[----:B------:R-:W-:Y:S01]  /*252070*/  PRMT R0, R28, 0x7771, RZ ;  /* 0x000077711c007816 */ /* 0x000fe200000000ff */
[----:B------:R0:W-:Y:S01]  /*252080*/  @P4 STG.E.U8 desc[UR4][R24.64], R2 ;  /* 0x0000000218004986 */ /* 0x0001e2000c101104 */
[----:B------:R-:W-:-:S03]  /*252090*/  ULDC UR6, c[0x0][0x228] ;  /* 0x00008a0000067ab9 */ /* 0x000fc60000000800 */
[----:B------:R1:W-:Y:S01]  /*2520a0*/  @P5 STG.E.U8 desc[UR4][R8.64], R0 ;  /* 0x0000000008005986 */ /* 0x0003e2000c101104 */
[----:B0-----:R-:W-:-:S03]  /*2520b0*/  PRMT R2, R28, 0x7772, RZ ;  /* 0x000077721c027816 */ /* 0x001fc600000000ff */
[----:B------:R-:W4:Y:S04]  /*2520c0*/  LDL.LU.64 R24, [R1+0x16f8] ;  /* 0x0016f80001187983 */ /* 0x000f280000300a00 */
[----:B------:R-:W4:Y:S04]  /*2520d0*/  LDL.LU R29, [R1+0x7e0] ;  /* 0x0007e000011d7983 */ /* 0x000f280000300800 */
[----:B-1----:R-:W4:Y:S01]  /*2520e0*/  LDL.LU.64 R8, [R1+0x1700] ;  /* 0x0017000001087983 */ /* 0x002f220000300a00 */
[----:B------:R-:W-:-:S03]  /*2520f0*/  PRMT R0, R28, 0x7773, RZ ;  /* 0x000077731c007816 */ /* 0x000fc600000000ff */
[----:B---3--:R0:W-:Y:S04]  /*252100*/  @P6 STG.E.U8 desc[UR4][R26.64], R2 ;  /* 0x000000021a006986 */ /* 0x0081e8000c101104 */
[----:B0-----:R-:W3:Y:S04]  /*252110*/  LDL.LU.64 R26, [R1+0x16f0] ;  /* 0x0016f000011a7983 */ /* 0x001ee80000300a00 */
[----:B--2---:R0:W-:Y:S04]  /*252120*/  @P1 STG.E.U8 desc[UR4][R10.64], R0 ;  /* 0x000000000a001986 */ /* 0x0041e8000c101104 */
[----:B0-----:R-:W2:Y:S01]  /*252130*/  LDL.LU R10, [R1+0x7548] ;  /* 0x00754800010a7983 */ /* 0x001ea20000300800 */
[----:B------:R-:W-:Y:S01]  /*252140*/  ISETP.LT.AND P6, PT, R21, UR6, !P2 ;  /* 0x0000000615007c0c */ /* 0x000fe2000d7c1270 */
[----:B------:R-:W-:-:S02]  /*252150*/  ULDC UR6, c[0x0][0x228] ;  /* 0x00008a0000067ab9 */ /* 0x000fc40000000800 */
[----:B------:R-:W-:Y:S01]  /*252160*/  ISETP.LT.AND P5, PT, R15, UR6, !P2 ;  /* 0x000000060f007c0c */ /* 0x000fe2000d7a1270 */
[----:B------:R-:W-:Y:S01]  /*252170*/  ULDC UR6, c[0x0][0x228] ;  /* 0x00008a0000067ab9 */ /* 0x000fe20000000800 */
[----:B------:R-:W-:Y:S02]  /*252180*/  ISETP.LT.AND P4, PT, R13, UR8, !P2 ;  /* 0x000000080d007c0c */ /* 0x000fe4000d781270 */
[C---:B------:R-:W-:Y:S02]  /*252190*/  PRMT R2, R12.reuse, 0x7770, RZ ;  /* 0x000077700c027816 */ /* 0x040fe400000000ff */
[----:B------:R-:W-:Y:S01]  /*2521a0*/  PRMT R0, R12, 0x7771, RZ ;  /* 0x000077710c007816 */ /* 0x000fe200000000ff */
[----:B------:R-:W-:Y:S01]  /*2521b0*/  ULDC UR8, c[0x0][0x228] ;  /* 0x00008a0000087ab9 */ /* 0x000fe20000000800 */
[----:B--2---:R-:W-:Y:S01]  /*2521c0*/  ISETP.LT.AND P1, PT, R10, UR6, !P2 ;  /* 0x000000060a007c0c */ /* 0x004fe2000d721270 */
[----:B------:R0:W-:Y:S06]  /*2521d0*/  STL [R1+0x7538], R10 ;  /* 0x0075380a01007387 */ /* 0x0001ec0000100800 */
[----:B----4-:R1:W-:Y:S01]  /*2521e0*/  @P4 STG.E.U8 desc[UR4][R4.64], R2 ;  /* 0x0000000204004986 */ /* 0x0103e2000c101104 */
[----:B------:R-:W-:-:S03]  /*2521f0*/  ULDC UR6, c[0x0][0x22c] ;  /* 0x00008b0000067ab9 */ /* 0x000fc60000000800 */
[----:B0-----:R-:W2:Y:S01]  /*252200*/  LDL.LU.64 R10, [R1+0x16d8] ;  /* 0x0016d800010a7983 */ /* 0x001ea20000300a00 */
[----:B-1----:R-:W-:-:S03]  /*252210*/  PRMT R2, R12, 0x7772, RZ ;  /* 0x000077720c027816 */ /* 0x002fc600000000ff */
[----:B------:R0:W-:Y:S04]  /*252220*/  @P6 STG.E.U8 desc[UR4][R18.64], R0 ;  /* 0x0000000012006986 */ /* 0x0001e8000c101104 */
[----:B------:R1:W-:Y:S01]  /*252230*/  @P5 STG.E.U8 desc[UR4][R24.64], R2 ;  /* 0x0000000218005986 */ /* 0x0003e2000c101104 */
[----:B0-----:R-:W-:Y:S01]  /*252240*/  VIADD R0, R7, 0xe3 ;  /* 0x000000e307007836 */ /* 0x001fe20000000000 */
[----:B-1----:R-:W-:-:S05]  /*252250*/  PRMT R2, R12, 0x7773, RZ ;  /* 0x000077730c027816 */ /* 0x002fca00000000ff */
[----:B------:R-:W-:Y:S04]  /*252260*/  @P1 STG.E.U8 desc[UR4][R8.64], R2 ;  /* 0x0000000208001986 */ /* 0x000fe8000c101104 */
[----:B--2---:R0:W-:Y:S04]  /*252270*/  STL.64 [R1+0x7540], R10 ;  /* 0x0075400a01007387 */ /* 0x0041e80000100a00 */
[----:B0-----:R-:W2:Y:S04]  /*252280*/  LDL.LU.64 R10, [R1+0x16e8] ;  /* 0x0016e800010a7983 */ /* 0x001ea80000300a00 */
[----:B------:R-:W4:Y:S04]  /*252290*/  LDL.LU R28, [R1+0x744] ;  /* 0x00074400011c7983 */ /* 0x000f280000300800 */
[----:B------:R-:W4:Y:S04]  /*2522a0*/  LDL.LU.64 R24, [R1+0x16d0] ;  /* 0x0016d00001187983 */ /* 0x000f280000300a00 */
[----:B------:R0:W-:Y:S04]  /*2522b0*/  STL [R1+0x7528], R7 ;  /* 0x0075280701007387 */ /* 0x0001e80000100800 */
[----:B0-----:R-:W4:Y:S04]  /*2522c0*/  LDL.LU.64 R6, [R1+0x16e0] ;  /* 0x0016e00001067983 */ /* 0x001f280000300a00 */
[----:B------:R-:W4:Y:S04]  /*2522d0*/  LDL.LU.64 R4, [R1+0x16c8] ;  /* 0x0016c80001047983 */ /* 0x000f280000300a00 */
[----:B------:R-:W4:Y:S04]  /*2522e0*/  LDL.LU.64 R18, [R1+0x16c0] ;  /* 0x0016c00001127983 */ /* 0x000f280000300a00 */
[----:B------:R-:W4:Y:S01]  /*2522f0*/  LDL.LU.64 R8, [R1+0x16b0] ;  /* 0x0016b00001087983 */ /* 0x000f220000300a00 */
[----:B------:R-:W-:Y:S01]  /*252300*/  ISETP.LT.AND P4, PT, R14, UR8, !P2 ;  /* 0x000000080e007c0c */ /* 0x000fe2000d781270 */
[----:B------:R-:W-:-:S02]  /*252310*/  ULDC UR8, c[0x0][0x228] ;  /* 0x00008a0000087ab9 */ /* 0x000fc40000000800 */
[----:B------:R-:W-:Y:S02]  /*252320*/  ISETP.LT.AND P5, PT, R17, UR8, !P2 ;  /* 0x0000000811007c0c */ /* 0x000fe4000d7a1270 */
[C---:B------:R-:W-:Y:S02]  /*252330*/  PRMT R3, R29.reuse, 0x7770, RZ ;  /* 0x000077701d037816 */ /* 0x040fe400000000ff */
[----:B------:R-:W-:Y:S02]  /*252340*/  ISETP.GE.AND P1, PT, R0, UR6, PT ;  /* 0x0000000600007c0c */ /* 0x000fe4000bf26270 */
[C---:B------:R-:W-:Y:S02]  /*252350*/  PRMT R0, R29.reuse, 0x7771, RZ ;  /* 0x000077711d007816 */ /* 0x040fe400000000ff */
[----:B------:R-:W-:Y:S02]  /*252360*/  ISETP.LT.AND P6, PT, R20, UR10, !P2 ;  /* 0x0000000a14007c0c */ /* 0x000fe4000d7c1270 */
[----:B------:R-:W-:Y:S01]  /*252370*/  PRMT R2, R29, 0x7772, RZ ;  /* 0x000077721d027816 */ /* 0x000fe200000000ff */
[----:B------:R-:W-:Y:S01]  /*252380*/  ULDC UR6, c[0x0][0x228] ;  /* 0x00008a0000067ab9 */ /* 0x000fe20000000800 */
[----:B------:R-:W-:Y:S01]  /*252390*/  ULDC UR8, c[0x0][0x228] ;  /* 0x00008a0000087ab9 */ /* 0x000fe20000000800 */
[----:B---3--:R-:W-:Y:S01]  /*2523a0*/  @P4 STG.E.U8 desc[UR4][R26.64], R3 ;  /* 0x000000031a004986 */ /* 0x008fe2000c101104 */
[----:B------:R-:W-:-:S03]  /*2523b0*/  ULDC UR10, c[0x0][0x228] ;  /* 0x00008a00000a7ab9 */ /* 0x000fc60000000800 */
[----:B--2---:R-:W-:Y:S04]  /*2523c0*/  @P5 STG.E.U8 desc[UR4][R10.64], R0 ;  /* 0x000000000a005986 */ /* 0x004fe8000c101104 */
[----:B----4-:R0:W-:Y:S04]  /*2523d0*/  STL.64 [R1+0x7530], R8 ;  /* 0x0075300801007387 */ /* 0x0101e80000100a00 */
[----:B0-----:R-:W2:Y:S04]  /*2523e0*/  LDL.LU.64 R8, [R1+0x16b8] ;  /* 0x0016b80001087983 */ /* 0x001ea80000300a00 */
[----:B------:R-:W3:Y:S04]  /*2523f0*/  LDL.LU R27, [R1+0x804] ;  /* 0x00080400011b7983 */ /* 0x000ee80000300800 */
[----:B------:R-:W4:Y:S01]  /*252400*/  LDL.LU.64 R10, [R1+0x7540] ;  /* 0x00754000010a7983 */ /* 0x000f220000300a00 */
[----:B------:R-:W-:-:S02]  /*252410*/  ISETP.LT.AND P2, PT, R22, UR6, !P2 ;  /* 0x0000000616007c0c */ /* 0x000fc4000d741270 */
[----:B------:R-:W-:Y:S01]  /*252420*/  ISETP.LT.AND P4, PT, R13, UR8, !P3 ;  /* 0x000000080d007c0c */ /* 0x000fe2000df81270 */
[----:B------:R-:W-:Y:S01]  /*252430*/  ULDC UR6, c[0x0][0x228] ;  /* 0x00008a0000067ab9 */ /* 0x000fe20000000800 */
[----:B------:R-:W-:Y:S01]  /*252440*/  PRMT R0, R29, 0x7773, RZ ;  /* 0x000077731d007816 */ /* 0x000fe200000000ff */
[----:B------:R-:W-:Y:S01]  /*252450*/  ULDC UR8, c[0x0][0x228] ;  /* 0x00008a0000087ab9 */ /* 0x000fe20000000800 */
[----:B----4-:R0:W-:Y:S04]  /*252460*/  @P6 STG.E.U8 desc[UR4][R10.64], R2 ;  /* 0x000000020a006986 */ /* 0x0101e8000c101104 */
[----:B0-----:R-:W4:Y:S01]  /*252470*/  LDL.LU R10, [R1+0x7538] ;  /* 0x00753800010a7983 */ /* 0x001f220000300800 */
[----:B------:R-:W-:Y:S02]  /*252480*/  ISETP.LT.AND P6, PT, R21, UR6, !P3 ;  /* 0x0000000615007c0c */ /* 0x000fe4000dfc1270 */
[C---:B------:R-:W-:Y:S01]  /*252490*/  PRMT R2, R28.reuse, 0x7770, RZ ;  /* 0x000077701c027816 */ /* 0x040fe200000000ff */
[----:B------:R0:W-:Y:S01]  /*2524a0*/  @P2 STG.E.U8 desc[UR4][R6.64], R0 ;  /* 0x0000000006002986 */ /* 0x0001e2000c101104 */
[----:B------:R-:W-:Y:S01]  /*2524b0*/  ULDC UR6, c[0x0][0x228] ;  /* 0x00008a0000067ab9 */ /* 0x000fe20000000800 */
[----:B------:R-:W-:Y:S01]  /*2524c0*/  ISETP.LT.AND P5, PT, R15, UR8, !P3 ;  /* 0x000000080f007c0c */ /* 0x000fe2000dfa1270 */
[----:B------:R-:W-:Y:S01]  /*2524d0*/  ULDC UR8, c[0x0][0x228] ;  /* 0x00008a0000087ab9 */ /* 0x000fe20000000800 */
[----:B------:R1:W-:Y:S01]  /*2524e0*/  @P4 STG.E.U8 desc[UR4][R24.64], R2 ;  /* 0x0000000218004986 */ /* 0x0003e2000c101104 */
[----:B0-----:R-:W-:-:S02]  /*2524f0*/  PRMT R0, R28, 0x7771, RZ ;  /* 0x000077711c007816 */ /* 0x001fc400000000ff */
[----:B-1----:R-:W-:-:S03]  /*252500*/  PRMT R2, R28, 0x7772, RZ ;  /* 0x000077721c027816 */ /* 0x002fc600000000ff */
[----:B------:R0:W-:Y:S04]  /*252510*/  @P6 STG.E.U8 desc[UR4][R4.64], R0 ;  /* 0x0000000004006986 */ /* 0x0001e8000c101104 */
[----:B------:R-:W3:Y:S04]  /*252520*/  LDL.LU.64 R24, [R1+0x1698] ;  /* 0x0016980001187983 */ /* 0x000ee80000300a00 */
[----:B------:R-:W3:Y:S04]  /*252530*/  LDL.LU R29, [R1+0x7f4] ;  /* 0x0007f400011d7983 */ /* 0x000ee80000300800 */
[----:B------:R-:W3:Y:S04]  /*252540*/  LDL.LU.64 R6, [R1+0x16a0] ;  /* 0x0016a00001067983 */ /* 0x000ee80000300a00 */
[----:B------:R1:W-:Y:S01]  /*252550*/  @P5 STG.E.U8 desc[UR4][R18.64], R2 ;  /* 0x0000000212005986 */ /* 0x0003e2000c101104 */
[----:B0-----:R-:W-:-:S03]  /*252560*/  PRMT R0, R28, 0x7773, RZ ;  /* 0x000077731c007816 */ /* 0x001fc600000000ff */
[----:B------:R-:W3:Y:S04]  /*252570*/  LDL.LU.64 R4, [R1+0x1690] ;  /* 0x0016900001047983 */ /* 0x000ee80000300a00 */
[----:B-1----:R-:W3:Y:S01]  /*252580*/  LDL.LU.64 R18, [R1+0x1688] ;  /* 0x0016880001127983 */ /* 0x002ee20000300a00 */
[----:B----4-:R-:W-:Y:S01]  /*252590*/  ISETP.LT.AND P4, PT, R10, UR6, !P3 ;  /* 0x000000060a007c0c */ /* 0x010fe2000df81270 */
[----:B------:R-:W-:-:S12]  /*2525a0*/  ULDC UR6, c[0x0][0x228] ;  /* 0x00008a0000067ab9 */ /* 0x000fd80000000800 */
[----:B--2---:R0:W-:Y:S04]  /*2525b0*/  @P4 STG.E.U8 desc[UR4][R8.64], R0 ;  /* 0x0000000008004986 */ /* 0x0041e8000c101104 */
[----:B0-----:R-:W2:Y:S01]  /*2525c0*/  LDL.LU.64 R8, [R1+0x7530] ;  /* 0x0075300001087983 */ /* 0x001ea20000300a00 */
[----:B------:R-:W-:Y:S02]  /*2525d0*/  ISETP.LT.AND P2, PT, R14, UR6, !P3 ;  /* 0x000000060e007c0c */ /* 0x000fe4000df41270 */
[----:B---3--:R-:W-:Y:S01]  /*2525e0*/  PRMT R2, R27, 0x7770, RZ ;  /* 0x000077701b027816 */ /* 0x008fe200000000ff */
[----:B------:R-:W-:Y:S02]  /*2525f0*/  ULDC UR6, c[0x0][0x228] ;  /* 0x00008a0000067ab9 */ /* 0x000fe40000000800 */
[----:B------:R-:W-:Y:S01]  /*252600*/  ISETP.LT.AND P5, PT, R17, UR6, !P3 ;  /* 0x0000000611007c0c */ /* 0x000fe2000dfa1270 */
[----:B------:R-:W-:Y:S01]  /*252610*/  ULDC UR6, c[0x0][0x228] ;  /* 0x00008a0000067ab9 */ /* 0x000fe20000000800 */
[----:B------:R-:W-:-:S02]  /*252620*/  ISETP.LT.AND P4, PT, R20, UR8, !P3 ;  /* 0x0000000814007c0c */ /* 0x000fc4000df81270 */
[----:B------:R-:W-:Y:S02]  /*252630*/  ISETP.LT.AND P3, PT, R22, UR6, !P3 ;  /* 0x0000000616007c0c */ /* 0x000fe4000df61270 */
[C---:B------:R-:W-:Y:S01]  /*252640*/  PRMT R0, R27.reuse, 0x7771, RZ ;  /* 0x000077711b007816 */ /* 0x040fe200000000ff */
[----:B------:R-:W-:Y:S01]  /*252650*/  ULDC UR8, c[0x0][0x228] ;  /* 0x00008a0000087ab9 */ /* 0x000fe20000000800 */
[----:B------:R-:W-:Y:S01]  /*252660*/  ULDC UR6, c[0x0][0x228] ;  /* 0x00008a0000067ab9 */ /* 0x000fe20000000800 */
[----:B--2---:R0:W-:Y:S04]  /*252670*/  @P2 STG.E.U8 desc[UR4][R8.64], R2 ;  /* 0x0000000208002986 */ /* 0x0041e8000c101104 */
[----:B0-----:R-:W2:Y:S04]  /*252680*/  LDL.LU.64 R8, [R1+0x1678] ;  /* 0x0016780001087983 */ /* 0x001ea80000300a00 */
[----:B------:R-:W3:Y:S04]  /*252690*/  LDL.LU R28, [R1+0x7e4] ;  /* 0x0007e400011c7983 */ /* 0x000ee80000300800 */
[----:B------:R0:W-:Y:S04]  /*2526a0*/  STL [R1+0x7518], R22 ;  /* 0x0075181601007387 */ /* 0x0001e80000100800 */
[----:B0-----:R-:W4:Y:S01]  /*2526b0*/  LDL.LU.64 R22, [R1+0x16a8] ;  /* 0x0016a80001167983 */ /* 0x001f220000300a00 */
[----:B------:R-:W-:-:S03]  /*2526c0*/  PRMT R2, R27, 0x7772, RZ ;  /* 0x000077721b027816 */ /* 0x000fc600000000ff */
[----:B----4-:R-:W-:Y:S04]  /*2526d0*/  @P5 STG.E.U8 desc[UR4][R22.64], R0 ;  /* 0x0000000016005986 */ /* 0x010fe8000c101104 */
[----:B------:R0:W-:Y:S04]  /*2526e0*/  @P4 STG.E.U8 desc[UR4][R24.64], R2 ;  /* 0x0000000218004986 */ /* 0x0001e8000c101104 */
[----:B0-----:R-:W4:Y:S04]  /*2526f0*/  LDL.LU.64 R24, [R1+0x1680] ;  /* 0x0016800001187983 */ /* 0x001f280000300a00 */
[----:B------:R-:W2:Y:S01]  /*252700*/  LDL.LU.64 R22, [R1+0x1668] ;  /* 0x0016680001167983 */ /* 0x000ea20000300a00 */
[----:B------:R-:W-:-:S05]  /*252710*/  PRMT R0, R27, 0x7773, RZ ;  /* 0x000077731b007816 */ /* 0x000fca00000000ff */
[----:B------:R0:W-:Y:S01]  /*252720*/  @P3 STG.E.U8 desc[UR4][R6.64], R0 ;  /* 0x0000000006003986 */ /* 0x0001e2000c101104 */
[----:B------:R-:W-:Y:S02]  /*252730*/  ISETP.LT.AND P6, PT, R13, UR8, !P1 ;  /* 0x000000080d007c0c */ /* 0x000fe4000cfc1270 */
[----:B------:R-:W-:Y:S02]  /*252740*/  ISETP.LT.AND P2, PT, R21, UR10, !P1 ;  /* 0x0000000a15007c0c */ /* 0x000fe4000cf41270 */
[----:B------:R-:W-:Y:S02]  /*252750*/  ISETP.LT.AND P4, PT, R15, UR6, !P1 ;  /* 0x000000060f007c0c */ /* 0x000fe4000cf81270 */
[C---:B------:R-:W-:Y:S01]  /*252760*/  PRMT R2, R29.reuse, 0x7770, RZ ;  /* 0x000077701d027816 */ /* 0x040fe200000000ff */
[----:B------:R-:W-:Y:S01]  /*252770*/  ULDC UR6, c[0x0][0x228] ;  /* 0x00008a0000067ab9 */ /* 0x000fe20000000800 */
[----:B------:R-:W-:Y:S01]  /*252780*/  ULDC UR8, c[0x0][0x228] ;  /* 0x00008a0000087ab9 */ /* 0x000fe20000000800 */
[----:B--2---:R1:W-:Y:S01]  /*252790*/  STL.64 [R1+0x7520], R22 ;  /* 0x0075201601007387 */ /* 0x0043e20000100a00 */
[----:B------:R-:W-:-:S02]  /*2527a0*/  PRMT R3, R29, 0x7771, RZ ;  /* 0x000077711d037816 */ /* 0x000fc400000000ff */
[----:B0-----:R-:W-:Y:S01]  /*2527b0*/  PRMT R0, R29, 0x7772, RZ ;  /* 0x000077721d007816 */ /* 0x001fe200000000ff */
[----:B------:R-:W-:Y:S01]  /*2527c0*/  ULDC UR10, c[0x0][0x228] ;  /* 0x00008a00000a7ab9 */ /* 0x000fe20000000800 */
[----:B-1----:R-:W2:Y:S04]  /*2527d0*/  LDL.LU.64 R22, [R1+0x1670] ;  /* 0x0016700001167983 */ /* 0x002ea80000300a00 */
[----:B------:R-:W2:Y:S04]  /*2527e0*/  LDL.LU.64 R26, [R1+0x1658] ;  /* 0x00165800011a7983 */ /* 0x000ea80000300a00 */
[----:B------:R-:W3:Y:S01]  /*2527f0*/  LDL.LU R7, [R1+0x7528] ;  /* 0x0075280001077983 */ /* 0x000ee20000300800 */
[----:B------:R-:W-:-:S02]  /*252800*/  ISETP.LT.AND P5, PT, R10, UR6, !P1 ;  /* 0x000000060a007c0c */ /* 0x000fc4000cfa1270 */
[----:B------:R-:W-:Y:S01]  /*252810*/  ISETP.LT.AND P3, PT, R14, UR8, !P1 ;  /* 0x000000080e007c0c */ /* 0x000fe2000cf61270 */
[----:B------:R0:W-:Y:S04]  /*252820*/  @P6 STG.E.U8 desc[UR4][R4.64], R2 ;  /* 0x0000000204006986 */ /* 0x0001e8000c101104 */
[----:B------:R1:W-:Y:S01]  /*252830*/  @P2 STG.E.U8 desc[UR4][R18.64], R3 ;  /* 0x0000000312002986 */ /* 0x0003e2000c101104 */
[----:B------:R-:W-:-:S03]  /*252840*/  ULDC UR6, c[0x0][0x22c] ;  /* 0x00008b0000067ab9 */ /* 0x000fc60000000800 */
[----:B------:R4:W-:Y:S01]  /*252850*/  @P4 STG.E.U8 desc[UR4][R8.64], R0 ;  /* 0x0000000008004986 */ /* 0x0009e2000c101104 */
[----:B------:R-:W-:-:S03]  /*252860*/  ULDC UR8, c[0x0][0x228] ;  /* 0x00008a0000087ab9 */ /* 0x000fc60000000800 */
[----:B0-----:R-:W2:Y:S04]  /*252870*/  LDL.LU.64 R4, [R1+0x1660] ;  /* 0x0016600001047983 */ /* 0x001ea80000300a00 */
[----:B------:R-:W2:Y:S04]  /*252880*/  LDL.LU R12, [R1+0x748] ;  /* 0x00074800010c7983 */ /* 0x000ea80000300800 */
[----:B-1----:R-:W2:Y:S01]  /*252890*/  LDL.LU.64 R18, [R1+0x1650] ;  /* 0x0016500001127983 */ /* 0x002ea20000300a00 */
[----:B----4-:R-:W-:-:S03]  /*2528a0*/  PRMT R0, R29, 0x7773, RZ ;  /* 0x000077731d007816 */ /* 0x010fc600000000ff */
[----:B------:R-:W4:Y:S04]  /*2528b0*/  LDL.LU.64 R8, [R1+0x1648] ;  /* 0x0016480001087983 */ /* 0x000f280000300a00 */
[----:B------:R0:W-:Y:S04]  /*2528c0*/  @P5 STG.E.U8 desc[UR4][R24.64], R0 ;  /* 0x0000000018005986 */ /* 0x0001e8000c101104 */
[----:B0-----:R-:W4:Y:S01]  /*2528d0*/  LDL.LU.64 R24, [R1+0x1640] ;  /* 0x0016400001187983 */ /* 0x001f220000300a00 */
[----:B---3--:R-:W-:-:S05]  /*2528e0*/  VIADD R2, R7, 0xe4 ;  /* 0x000000e407027836 */ /* 0x008fca0000000000 */
        /* <DEDUP_REMOVED lines=13> */
[----:B------:R0:W-:Y:S04]  /*2529c0*/  @P4 STG.E.U8 desc[UR4][R26.64], R2 ;  /* 0x000000021a004986 */ /* 0x0001e8000c101104 */
[----:B0-----:R-:W3:Y:S01]  /*2529d0*/  LDL.LU.64 R26, [R1+0x1638] ;  /* 0x00163800011a7983 */ /* 0x001ee20000300a00 */
[----:B------:R-:W-:Y:S01]  /*2529e0*/  VIADD R0, R7, 0xe5 ;  /* 0x000000e507007836 */ /* 0x000fe20000000000 */
[----:B------:R-:W-:-:S02]  /*2529f0*/  PRMT R2, R28, 0x7773, RZ ;  /* 0x000077731c027816 */ /* 0x000fc400000000ff */
[----:B------:R-:W-:Y:S02]  /*252a00*/  ISETP.LT.AND P5, PT, R21, UR8, !P2 ;  /* 0x0000000815007c0c */ /* 0x000fe4000d7a1270 */
[----:B------:R-:W-:Y:S02]  /*252a10*/  ISETP.LT.AND P4, PT, R15, UR10, !P2 ;  /* 0x0000000a0f007c0c */ /* 0x000fe4000d781270 */
[----:B------:R-:W-:Y:S01]  /*252a20*/  PRMT R3, R12, 0x7772, RZ ;  /* 0x000077720c037816 */ /* 0x000fe200000000ff */
        /* <DEDUP_REMOVED lines=17> */
[----:B------:R-:W2:Y:S01]  /*252b40*/  LDL.LU.64 R4, [R1+0x1628] ;  /* 0x0016280001047983 */ /* 0x000ea20000300a00 */
[----:B-1----:R-:W-:-:S03]  /*252b50*/  PRMT R0, R12, 0x7773, RZ ;  /* 0x000077730c007816 */ /* 0x002fc600000000ff */
[----:B------:R-:W2:Y:S04]  /*252b60*/  LDL.LU R28, [R1+0x7f8] ;  /* 0x0007f800011c7983 */ /* 0x000ea80000300800 */
[----:B------:R-:W2:Y:S04]  /*252b70*/  LDL.LU.64 R18, [R1+0x1620] ;  /* 0x0016200001127983 */ /* 0x000ea80000300a00 */
[----:B----4-:R0:W-:Y:S04]  /*252b80*/  @P5 STG.E.U8 desc[UR4][R8.64], R2 ;  /* 0x0000000208005986 */ /* 0x0101e8000c101104 */
[----:B------:R1:W-:Y:S01]  /*252b90*/  @P4 STG.E.U8 desc[UR4][R24.64], R3 ;  /* 0x0000000318004986 */ /* 0x0003e2000c101104 */
[----:B------:R-:W-:-:S03]  /*252ba0*/  ISETP.LT.AND P4, PT, R20, UR6, !P2 ;  /* 0x0000000614007c0c */ /* 0x000fc6000d781270 */
[----:B---3--:R3:W-:Y:S01]  /*252bb0*/  @P3 STG.E.U8 desc[UR4][R26.64], R0 ;  /* 0x000000001a003986 */ /* 0x0087e2000c101104 */
[----:B------:R-:W-:Y:S01]  /*252bc0*/  ULDC UR6, c[0x0][0x228] ;  /* 0x00008a0000067ab9 */ /* 0x000fe20000000800 */
[----:B------:R-:W-:Y:S02]  /*252bd0*/  ISETP.LT.AND P5, PT, R17, UR8, !P2 ;  /* 0x0000000811007c0c */ /* 0x000fe4000d7a1270 */
[----:B------:R-:W-:Y:S01]  /*252be0*/  ISETP.LT.AND P2, PT, R22, UR6, !P2 ;  /* 0x0000000616007c0c */ /* 0x000fe2000d741270 */
[----:B------:R-:W-:Y:S01]  /*252bf0*/  ULDC UR8, c[0x0][0x228] ;  /* 0x00008a0000087ab9 */ /* 0x000fe20000000800 */
[----:B------:R-:W-:Y:S01]  /*252c00*/  ULDC UR6, c[0x0][0x228] ;  /* 0x00008a0000067ab9 */ /* 0x000fe20000000800 */
[----:B0-----:R-:W4:Y:S04]  /*252c10*/  LDL.LU.64 R8, [R1+0x1618] ;  /* 0x0016180001087983 */ /* 0x001f280000300a00 */
[----:B-1----:R-:W4:Y:S04]  /*252c20*/  LDL.LU.64 R24, [R1+0x1608] ;  /* 0x0016080001187983 */ /* 0x002f280000300a00 */
[----:B---3--:R-:W3:Y:S04]  /*252c30*/  LDL.LU.64 R26, [R1+0x1600] ;  /* 0x00160000011a7983 */ /* 0x008ee80000300a00 */
[----:B------:R-:W3:Y:S04]  /*252c40*/  LDL.LU R12, [R1+0x7e8] ;  /* 0x0007e800010c7983 */ /* 0x000ee80000300800 */
[----:B------:R0:W-:Y:S04]  /*252c50*/  STL [R1+0x7504], R22 ;  /* 0x0075041601007387 */ /* 0x0001e80000100800 */
[----:B0-----:R-:W2:Y:S01]  /*252c60*/  LDL.LU.64 R22, [R1+0x1630] ;  /* 0x0016300001167983 */ /* 0x001ea20000300a00 */
[----:B------:R-:W-:-:S05]  /*252c70*/  PRMT R2, R29, 0x7770, RZ ;  /* 0x000077701d027816 */ /* 0x000fca00000000ff */
[----:B--2---:R0:W-:Y:S04]  /*252c80*/  @P6 STG.E.U8 desc[UR4][R22.64], R2 ;  /* 0x0000000216006986 */ /* 0x0041e8000c101104 */
[----:B0-----:R-:W2:Y:S04]  /*252c90*/  LDL.LU.64 R22, [R1+0x15f0] ;  /* 0x0015f00001167983 */ /* 0x001ea80000300a00 */
[----:B--2---:R0:W-:Y:S04]  /*252ca0*/  STL.64 [R1+0x7508], R22 ;  /* 0x0075081601007387 */ /* 0x0041e80000100a00 */
[----:B0-----:R-:W2:Y:S01]  /*252cb0*/  LDL.LU.64 R22, [R1+0x15f8] ;  /* 0x0015f80001167983 */ /* 0x001ea20000300a00 */
[----:B------:R-:W-:-:S02]  /*252cc0*/  PRMT R0, R29, 0x7771, RZ ;  /* 0x000077711d007816 */ /* 0x000fc400000000ff */
[----:B------:R-:W-:Y:S02]  /*252cd0*/  PRMT R2, R29, 0x7772, RZ ;  /* 0x000077721d027816 */ /* 0x000fe400000000ff */
[----:B------:R-:W-:Y:S01]  /*252ce0*/  ISETP.LT.AND P3, PT, R13, UR8, !P1 ;  /* 0x000000080d007c0c */ /* 0x000fe2000cf61270 */
[----:B------:R-:W-:Y:S01]  /*252cf0*/  ULDC UR8, c[0x0][0x228] ;  /* 0x00008a0000087ab9 */ /* 0x000fe20000000800 */
[----:B------:R0:W-:Y:S04]  /*252d00*/  @P5 STG.E.U8 desc[UR4][R4.64], R0 ;  /* 0x0000000004005986 */ /* 0x0001e8000c101104 */
[----:B------:R-:W-:Y:S01]  /*252d10*/  @P4 STG.E.U8 desc[UR4][R18.64], R2 ;  /* 0x0000000212004986 */ /* 0x000fe2000c101104 */
[----:B0-----:R-:W-:-:S03]  /*252d20*/  PRMT R0, R29, 0x7773, RZ ;  /* 0x000077731d007816 */ /* 0x001fc600000000ff */
[----:B--2---:R0:W-:Y:S04]  /*252d30*/  STL.64 [R1+0x7510], R22 ;  /* 0x0075101601007387 */ /* 0x0041e80000100a00 */
[----:B0-----:R-:W2:Y:S04]  /*252d40*/  LDL.LU.64 R22, [R1+0x1610] ;  /* 0x0016100001167983 */ /* 0x001ea80000300a00 */
[----:B----4-:R0:W-:Y:S01]  /*252d50*/  @P2 STG.E.U8 desc[UR4][R8.64], R0 ;  /* 0x0000000008002986 */ /* 0x0101e2000c101104 */
[----:B------:R-:W-:Y:S01]  /*252d60*/  ISETP.LT.AND P2, PT, R21, UR6, !P1 ;  /* 0x0000000615007c0c */ /* 0x000fe2000cf41270 */
[----:B------:R-:W-:Y:S01]  /*252d70*/  ULDC UR6, c[0x0][0x228] ;  /* 0x00008a0000067ab9 */ /* 0x000fe20000000800 */
[----:B------:R-:W-:-:S02]  /*252d80*/  PRMT R2, R28, 0x7770, RZ ;  /* 0x000077701c027816 */ /* 0x000fc400000000ff */
[----:B------:R-:W-:Y:S01]  /*252d90*/  ISETP.LT.AND P4, PT, R15, UR6, !P1 ;  /* 0x000000060f007c0c */ /* 0x000fe2000cf81270 */
[----:B------:R-:W-:Y:S02]  /*252da0*/  ULDC UR6, c[0x0][0x22c] ;  /* 0x00008b0000067ab9 */ /* 0x000fe40000000800 */
[----:B------:R1:W-:Y:S01]  /*252db0*/  @P3 STG.E.U8 desc[UR4][R24.64], R2 ;  /* 0x0000000218003986 */ /* 0x0003e2000c101104 */
[----:B0-----:R-:W-:-:S03]  /*252dc0*/  VIADD R0, R7, 0xe6 ;  /* 0x000000e607007836 */ /* 0x001fc60000000000 */
[----:B------:R-:W4:Y:S04]  /*252dd0*/  LDL.LU.64 R8, [R1+0x15d8] ;  /* 0x0015d80001087983 */ /* 0x000f280000300a00 */
[----:B------:R-:W4:Y:S04]  /*252de0*/  LDL.LU.64 R4, [R1+0x15e8] ;  /* 0x0015e80001047983 */ /* 0x000f280000300a00 */
[----:B------:R-:W4:Y:S01]  /*252df0*/  LDL.LU R29, [R1+0x74c] ;  /* 0x00074c00011d7983 */ /* 0x000f220000300800 */
[----:B------:R-:W-:Y:S02]  /*252e00*/  ISETP.GE.AND P3, PT, R0, UR6, PT ;  /* 0x0000000600007c0c */ /* 0x000fe4000bf66270 */
[----:B-1----:R-:W-:-:S02]  /*252e10*/  PRMT R2, R28, 0x7771, RZ ;  /* 0x000077711c027816 */ /* 0x002fc400000000ff */
[----:B------:R-:W-:Y:S02]  /*252e20*/  PRMT R0, R28, 0x7772, RZ ;  /* 0x000077721c007816 */ /* 0x000fe400000000ff */
[----:B------:R-:W-:Y:S02]  /*252e30*/  ISETP.LT.AND P5, PT, R10, UR8, !P1 ;  /* 0x000000080a007c0c */ /* 0x000fe4000cfa1270 */
[----:B------:R-:W-:Y:S02]  /*252e40*/  ISETP.LT.AND P6, PT, R14, UR10, !P1 ;  /* 0x0000000a0e007c0c */ /* 0x000fe4000cfc1270 */
[----:B---3--:R-:W-:Y:S01]  /*252e50*/  PRMT R3, R12, 0x7770, RZ ;  /* 0x000077700c037816 */ /* 0x008fe200000000ff */
[----:B------:R0:W-:Y:S01]  /*252e60*/  @P2 STG.E.U8 desc[UR4][R26.64], R2 ;  /* 0x000000021a002986 */ /* 0x0001e2000c101104 */
[----:B------:R-:W-:Y:S01]  /*252e70*/  ULDC UR6, c[0x0][0x228] ;  /* 0x00008a0000067ab9 */ /* 0x000fe20000000800 */
[----:B------:R-:W-:Y:S01]  /*252e80*/  ULDC UR8, c[0x0][0x228] ;  /* 0x00008a0000087ab9 */ /* 0x000fe20000000800 */
[----:B------:R-:W-:Y:S01]  /*252e90*/  ULDC UR10, c[0x0][0x228] ;  /* 0x00008a00000a7ab9 */ /* 0x000fe20000000800 */
[----:B0-----:R-:W3:Y:S04]  /*252ea0*/  LDL.LU.64 R26, [R1+0x15e0] ;  /* 0x0015e000011a7983 */ /* 0x001ee80000300a00 */
[----:B------:R-:W3:Y:S04]  /*252eb0*/  LDL.LU.64 R18, [R1+0x15c8] ;  /* 0x0015c80001127983 */ /* 0x000ee80000300a00 */
[----:B------:R-:W3:Y:S04]  /*252ec0*/  LDL.LU.64 R24, [R1+0x15a8] ;  /* 0x0015a80001187983 */ /* 0x000ee80000300a00 */
[----:B--2---:R0:W-:Y:S04]  /*252ed0*/  @P4 STG.E.U8 desc[UR4][R22.64], R0 ;  /* 0x0000000016004986 */ /* 0x0041e8000c101104 */
[----:B0-----:R-:W2:Y:S01]  /*252ee0*/  LDL.LU.64 R22, [R1+0x7510] ;  /* 0x0075100001167983 */ /* 0x001ea20000300a00 */
[----:B------:R-:W-:-:S05]  /*252ef0*/  PRMT R2, R28, 0x7773, RZ ;  /* 0x000077731c027816 */ /* 0x000fca00000000ff */
[----:B--2---:R0:W-:Y:S04]  /*252f00*/  @P5 STG.E.U8 desc[UR4][R22.64], R2 ;  /* 0x0000000216005986 */ /* 0x0041e8000c101104 */
[----:B0-----:R-:W2:Y:S01]  /*252f10*/  LDL.LU.64 R22, [R1+0x7508] ;  /* 0x0075080001167983 */ /* 0x001ea20000300a00 */
[----:B------:R-:W-:Y:S01]  /*252f20*/  ISETP.LT.AND P2, PT, R17, UR6, !P1 ;  /* 0x0000000611007c0c */ /* 0x000fe2000cf41270 */
[----:B------:R-:W-:Y:S02]  /*252f30*/  ULDC UR6, c[0x0][0x228] ;  /* 0x00008a0000067ab9 */ /* 0x000fe40000000800 */
[----:B--2---:R0:W-:Y:S04]  /*252f40*/  @P6 STG.E.U8 desc[UR4][R22.64], R3 ;  /* 0x0000000316006986 */ /* 0x0041e8000c101104 */
[----:B0-----:R-:W2:Y:S01]  /*252f50*/  LDL.LU R22, [R1+0x7504] ;  /* 0x0075040001167983 */ /* 0x001ea20000300800 */
[----:B------:R-:W-:-:S02]  /*252f60*/  ISETP.LT.AND P4, PT, R20, UR6, !P1 ;  /* 0x0000000614007c0c */ /* 0x000fc4000cf81270 */
[----:B------:R-:W-:Y:S01]  /*252f70*/  PRMT R0, R12, 0x7771, RZ ;  /* 0x000077710c007816 */ /* 0x000fe200000000ff */
[----:B------:R-:W-:Y:S01]  /*252f80*/  VIADD R2, R7, 0xe7 ;  /* 0x000000e707027836 */ /* 0x000fe20000000000 */
[----:B------:R-:W-:-:S03]  /*252f90*/  ULDC UR6, c[0x0][0x22c] ;  /* 0x00008b0000067ab9 */ /* 0x000fc60000000800 */
[----:B----4-:R0:W-:Y:S01]  /*252fa0*/  @P2 STG.E.U8 desc[UR4][R8.64], R0 ;  /* 0x0000000008002986 */ /* 0x0101e2000c101104 */
[----:B------:R-:W-:Y:S02]  /*252fb0*/  ISETP.GE.AND P2, PT, R2, UR6, PT ;  /* 0x0000000602007c0c */ /* 0x000fe4000bf46270 */
[C---:B------:R-:W-:Y:S01]  /*252fc0*/  PRMT R2, R12.reuse, 0x7773, RZ ;  /* 0x000077730c027816 */ /* 0x040fe200000000ff */
[----:B------:R-:W-:Y:S01]  /*252fd0*/  ULDC UR6, c[0x0][0x228] ;  /* 0x00008a0000067ab9 */ /* 0x000fe20000000800 */
[----:B0-----:R-:W-:-:S05]  /*252fe0*/  PRMT R0, R12, 0x7772, RZ ;  /* 0x000077720c007816 */ /* 0x001fca00000000ff */
[----:B------:R0:W-:Y:S02]  /*252ff0*/  @P4 STG.E.U8 desc[UR4][R4.64], R0 ;  /* 0x0000000004004986 */ /* 0x0001e4000c101104 */
[----:B0-----:R-:W-:Y:S02]  /*253000*/  PRMT R0, R29, 0x7770, RZ ;  /* 0x000077701d007816 */ /* 0x001fe400000000ff */
[----:B--2---:R-:W-:Y:S01]  /*253010*/  ISETP.LT.AND P1, PT, R22, UR8, !P1 ;  /* 0x0000000816007c0c */ /* 0x004fe2000cf21270 */
[----:B------:R-:W-:Y:S02]  /*253020*/  ULDC UR8, c[0x0][0x228] ;  /* 0x00008a0000087ab9 */ /* 0x000fe40000000800 */
[----:B------:R-:W-:Y:S01]  /*253030*/  ISETP.LT.AND P5, PT, R13, UR8, !P3 ;  /* 0x000000080d007c0c */ /* 0x000fe2000dfa1270 */
[----:B------:R-:W-:Y:S01]  /*253040*/  ULDC UR8, c[0x0][0x228] ;  /* 0x00008a0000087ab9 */ /* 0x000fe20000000800 */
[----:B------:R0:W-:Y:S04]  /*253050*/  STL [R1+0x7500], R22 ;  /* 0x0075001601007387 */ /* 0x0001e80000100800 */
[----:B------:R-:W2:Y:S01]  /*253060*/  LDL.LU.64 R8, [R1+0x15c0] ;  /* 0x0015c00001087983 */ /* 0x000ea20000300a00 */
[----:B------:R-:W-:-:S03]  /*253070*/  ISETP.LT.AND P6, PT, R21, UR8, !P3 ;  /* 0x0000000815007c0c */ /* 0x000fc6000dfc1270 */
[----:B------:R-:W4:Y:S01]  /*253080*/  LDL.LU R28, [R1+0x80c] ;  /* 0x00080c00011c7983 */ /* 0x000f220000300800 */
[----:B------:R-:W-:-:S03]  /*253090*/  ULDC UR8, c[0x0][0x228] ;  /* 0x00008a0000087ab9 */ /* 0x000fc60000000800 */
[----:B---3--:R1:W-:Y:S04]  /*2530a0*/  @P1 STG.E.U8 desc[UR4][R26.64], R2 ;  /* 0x000000021a001986 */ /* 0x0083e8000c101104 */
[----:B0-----:R-:W3:Y:S04]  /*2530b0*/  LDL.LU.64 R22, [R1+0x15d0] ;  /* 0x0015d00001167983 */ /* 0x001ee80000300a00 */
[----:B------:R-:W-:Y:S01]  /*2530c0*/  @P5 STG.E.U8 desc[UR4][R18.64], R0 ;  /* 0x0000000012005986 */ /* 0x000fe2000c101104 */
[----:B-1----:R-:W-:-:S03]  /*2530d0*/  PRMT R2, R29, 0x7771, RZ ;  /* 0x000077711d027816 */ /* 0x002fc600000000ff */
[----:B------:R-:W3:Y:S04]  /*2530e0*/  LDL.LU.64 R26, [R1+0x15b8] ;  /* 0x0015b800011a7983 */ /* 0x000ee80000300a00 */
[----:B------:R0:W-:Y:S04]  /*2530f0*/  @P6 STG.E.U8 desc[UR4][R24.64], R2 ;  /* 0x0000000218006986 */ /* 0x0001e8000c101104 */
[----:B0-----:R-:W3:Y:S01]  /*253100*/  LDL.LU.64 R24, [R1+0x1598] ;  /* 0x0015980001187983 */ /* 0x001ee20000300a00 */
[----:B------:R-:W-:Y:S01]  /*253110*/  ISETP.LT.AND P5, PT, R15, UR6, !P3 ;  /* 0x000000060f007c0c */ /* 0x000fe2000dfa1270 */
[----:B------:R-:W-:Y:S01]  /*253120*/  VIADD R2, R7, 0xe8 ;  /* 0x000000e807027836 */ /* 0x000fe20000000000 */
[----:B------:R-:W-:Y:S01]  /*253130*/  PRMT R0, R29, 0x7772, RZ ;  /* 0x000077721d007816 */ /* 0x000fe200000000ff */
[----:B------:R-:W-:Y:S01]  /*253140*/  ULDC UR6, c[0x0][0x22c] ;  /* 0x00008b0000067ab9 */ /* 0x000fe20000000800 */
[----:B------:R-:W-:-:S02]  /*253150*/  ISETP.LT.AND P4, PT, R10, UR8, !P3 ;  /* 0x000000080a007c0c */ /* 0x000fc4000df81270 */
[----:B------:R-:W-:Y:S02]  /*253160*/  ISETP.LT.AND P6, PT, R14, UR10, !P3 ;  /* 0x0000000a0e007c0c */ /* 0x000fe4000dfc1270 */
[----:B------:R-:W-:Y:S01]  /*253170*/  ISETP.GE.AND P1, PT, R2, UR6, PT ;  /* 0x0000000602007c0c */ /* 0x000fe2000bf26270 */
[----:B------:R-:W-:Y:S01]  /*253180*/  ULDC UR6, c[0x0][0x228] ;  /* 0x00008a0000067ab9 */ /* 0x000fe20000000800 */
[----:B------:R-:W-:Y:S04]  /*253190*/  STL [R1+0x74f0], R10 ;  /* 0x0074f00a01007387 */ /* 0x000fe80000100800 */
[----:B------:R0:W-:Y:S01]  /*2531a0*/  STL.64 [R1+0x74f8], R14 ;  /* 0x0074f80e01007387 */ /* 0x0001e20000100a00 */
[----:B------:R-:W-:Y:S01]  /*2531b0*/  PRMT R2, R29, 0x7773, RZ ;  /* 0x000077731d027816 */ /* 0x000fe200000000ff */
[----:B------:R-:W-:-:S02]  /*2531c0*/  ULDC UR8, c[0x0][0x228] ;  /* 0x00008a0000087ab9 */ /* 0x000fc40000000800 */
[----:B------:R-:W3:Y:S01]  /*2531d0*/  LDL.LU R29, [R1+0x7fc] ;  /* 0x0007fc00011d7983 */ /* 0x000ee20000300800 */
[----:B------:R-:W-:-:S03]  /*2531e0*/  ULDC UR10, c[0x0][0x228] ;  /* 0x00008a00000a7ab9 */ /* 0x000fc60000000800 */
[----:B0-----:R-:W3:Y:S04]  /*2531f0*/  LDL.LU.64 R14, [R1+0x15b0] ;  /* 0x0015b000010e7983 */ /* 0x001ee80000300a00 */
[----:B------:R-:W3:Y:S04]  /*253200*/  LDL.LU.64 R18, [R1+0x15a0] ;  /* 0x0015a00001127983 */ /* 0x000ee80000300a00 */
[----:B------:R-:W3:Y:S04]  /*253210*/  LDL.LU.64 R10, [R1+0x1590] ;  /* 0x00159000010a7983 */ /* 0x000ee80000300a00 */
[----:B--2---:R0:W-:Y:S01]  /*253220*/  @P5 STG.E.U8 desc[UR4][R8.64], R0 ;  /* 0x0000000008005986 */ /* 0x0041e2000c101104 */
[----:B------:R-:W-:-:S02]  /*253230*/  ISETP.LT.AND P5, PT, R17, UR6, !P3 ;  /* 0x0000000611007c0c */ /* 0x000fc4000dfa1270 */
[C---:B----4-:R-:W-:Y:S02]  /*253240*/  PRMT R3, R28.reuse, 0x7770, RZ ;  /* 0x000077701c037816 */ /* 0x050fe400000000ff */
[C---:B------:R-:W-:Y:S02]  /*253250*/  PRMT R4, R28.reuse, 0x7771, RZ ;  /* 0x000077711c047816 */ /* 0x040fe400000000ff */
[C---:B------:R-:W-:Y:S01]  /*253260*/  PRMT R5, R28.reuse, 0x7773, RZ ;  /* 0x000077731c057816 */ /* 0x040fe200000000ff */
[----:B------:R-:W-:Y:S01]  /*253270*/  ULDC UR6, c[0x0][0x228] ;  /* 0x00008a0000067ab9 */ /* 0x000fe20000000800 */
[----:B---3--:R1:W-:Y:S04]  /*253280*/  @P4 STG.E.U8 desc[UR4][R22.64], R2 ;  /* 0x0000000216004986 */ /* 0x0083e8000c101104 */
[----:B0-----:R-:W2:Y:S01]  /*253290*/  LDL.LU.64 R8, [R1+0x1588] ;  /* 0x0015880001087983 */ /* 0x001ea20000300a00 */
[----:B------:R-:W-:-:S03]  /*2532a0*/  PRMT R0, R28, 0x7772, RZ ;  /* 0x000077721c007816 */ /* 0x000fc600000000ff */
[----:B-1----:R-:W3:Y:S04]  /*2532b0*/  LDL.LU R22, [R1+0x7500] ;  /* 0x0075000001167983 */ /* 0x002ee80000300800 */
[----:B------:R0:W-:Y:S04]  /*2532c0*/  @P6 STG.E.U8 desc[UR4][R26.64], R3 ;  /* 0x000000031a006986 */ /* 0x0001e8000c101104 */
[----:B0-----:R-:W4:Y:S04]  /*2532d0*/  LDL.LU.64 R26, [R1+0x1578] ;  /* 0x00157800011a7983 */ /* 0x001f280000300a00 */
[----:B------:R-:W-:Y:S04]  /*2532e0*/  STL [R1+0x74dc], R13 ;  /* 0x0074dc0d01007387 */ /* 0x000fe80000100800 */
[----:B------:R0:W-:Y:S04]  /*2532f0*/  @P5 STG.E.U8 desc[UR4][R24.64], R4 ;  /* 0x0000000418005986 */ /* 0x0001e8000c101104 */
[----:B------:R-:W4:Y:S04]  /*253300*/  LDL.LU R28, [R1+0x7ec] ;  /* 0x0007ec00011c7983 */ /* 0x000f280000300800 */
[----:B0-----:R-:W2:Y:S01]  /*253310*/  LDL.LU.64 R24, [R1+0x1568] ;  /* 0x0015680001187983 */ /* 0x001ea20000300a00 */
[----:B------:R-:W-:Y:S01]  /*253320*/  ISETP.LT.AND P6, PT, R20, UR6, !P3 ;  /* 0x0000000614007c0c */ /* 0x000fe2000dfc1270 */
[----:B------:R-:W-:-:S02]  /*253330*/  ULDC UR6, c[0x0][0x228] ;  /* 0x00008a0000067ab9 */ /* 0x000fc40000000800 */
[----:B------:R-:W-:Y:S02]  /*253340*/  ISETP.LT.AND P4, PT, R13, UR6, !P2 ;  /* 0x000000060d007c0c */ /* 0x000fe4000d781270 */
[----:B------:R-:W-:Y:S01]  /*253350*/  PRMT R2, R29, 0x7770, RZ ;  /* 0x000077701d027816 */ /* 0x000fe200000000ff */
[----:B------:R-:W-:Y:S01]  /*253360*/  ULDC UR6, c[0x0][0x228] ;  /* 0x00008a0000067ab9 */ /* 0x000fe20000000800 */
[----:B--2---:R0:W-:Y:S04]  /*253370*/  STL.64 [R1+0x74e0], R24 ;  /* 0x0074e01801007387 */ /* 0x0041e80000100a00 */
[----:B0-----:R-:W2:Y:S01]  /*253380*/  LDL.LU.64 R24, [R1+0x1570] ;  /* 0x0015700001187983 */ /* 0x001ea20000300a00 */
[----:B---3--:R-:W-:-:S03]  /*253390*/  ISETP.LT.AND P3, PT, R22, UR8, !P3 ;  /* 0x0000000816007c0c */ /* 0x008fc6000df61270 */
[----:B------:R-:W-:Y:S01]  /*2533a0*/  @P6 STG.E.U8 desc[UR4][R14.64], R0 ;  /* 0x000000000e006986 */ /* 0x000fe2000c101104 */
[----:B------:R-:W-:Y:S02]  /*2533b0*/  ISETP.LT.AND P5, PT, R21, UR10, !P2 ;  /* 0x0000000a15007c0c */ /* 0x000fe4000d7a1270 */
[C---:B------:R-:W-:Y:S02]  /*2533c0*/  PRMT R3, R29.reuse, 0x7771, RZ ;  /* 0x000077711d037816 */ /* 0x040fe400000000ff */
[C---:B------:R-:W-:Y:S02]  /*2533d0*/  PRMT R4, R29.reuse, 0x7772, RZ ;  /* 0x000077721d047816 */ /* 0x040fe400000000ff */
[----:B------:R-:W-:Y:S01]  /*2533e0*/  PRMT R6, R29, 0x7773, RZ ;  /* 0x000077731d067816 */ /* 0x000fe200000000ff */
[----:B------:R-:W-:Y:S01]  /*2533f0*/  ULDC UR8, c[0x0][0x228] ;  /* 0x00008a0000087ab9 */ /* 0x000fe20000000800 */
[----:B------:R-:W-:Y:S01]  /*253400*/  ULDC UR10, c[0x0][0x228] ;  /* 0x00008a00000a7ab9 */ /* 0x000fe20000000800 */
[----:B------:R-:W-:Y:S04]  /*253410*/  @P3 STG.E.U8 desc[UR4][R18.64], R5 ;  /* 0x0000000512003986 */ /* 0x000fe8000c101104 */
[----:B------:R-:W-:Y:S04]  /*253420*/  @P4 STG.E.U8 desc[UR4][R10.64], R2 ;  /* 0x000000020a004986 */ /* 0x000fe8000c101104 */
[----:B--2---:R0:W-:Y:S04]  /*253430*/  STL.64 [R1+0x74e8], R24 ;  /* 0x0074e81801007387 */ /* 0x0041e80000100a00 */
[----:B0-----:R-:W2:Y:S04]  /*253440*/  LDL.LU.64 R24, [R1+0x1580] ;  /* 0x0015800001187983 */ /* 0x001ea80000300a00 */
[----:B------:R-:W3:Y:S04]  /*253450*/  LDL.LU.64 R12, [R1+0x1560] ;  /* 0x00156000010c7983 */ /* 0x000ee80000300a00 */
[----:B------:R-:W4:Y:S04]  /*253460*/  LDL.LU.64 R14, [R1+0x74f8] ;  /* 0x0074f800010e7983 */ /* 0x000f280000300a00 */
[----:B------:R-:W3:Y:S04]  /*253470*/  LDL.LU.64 R18, [R1+0x1558] ;  /* 0x0015580001127983 */ /* 0x000ee80000300a00 */
[----:B------:R-:W2:Y:S04]  /*253480*/  LDL.LU R10, [R1+0x74f0] ;  /* 0x0074f000010a7983 */ /* 0x000ea80000300800 */
[----:B------:R0:W-:Y:S04]  /*253490*/  @P5 STG.E.U8 desc[UR4][R8.64], R3 ;  /* 0x0000000308005986 */ /* 0x0001e8000c101104 */
[----:B------:R-:W3:Y:S04]  /*2534a0*/  LDL.LU R29, [R1+0x730] ;  /* 0x00073000011d7983 */ /* 0x000ee80000300800 */
[----:B0-----:R-:W3:Y:S01]  /*2534b0*/  LDL.LU.64 R8, [R1+0x1550] ;  /* 0x0015500001087983 */ /* 0x001ee20000300a00 */
[----:B----4-:R-:W-:Y:S01]  /*2534c0*/  ISETP.LT.AND P6, PT, R15, UR6, !P2 ;  /* 0x000000060f007c0c */ /* 0x010fe2000d7c1270 */
[----:B------:R-:W-:-:S02]  /*2534d0*/  ULDC UR6, c[0x0][0x228] ;  /* 0x00008a0000067ab9 */ /* 0x000fc40000000800 */
[----:B--2---:R-:W-:Y:S02]  /*2534e0*/  ISETP.LT.AND P3, PT, R10, UR6, !P2 ;  /* 0x000000060a007c0c */ /* 0x004fe4000d761270 */
[----:B------:R-:W-:Y:S02]  /*2534f0*/  ISETP.LT.AND P4, PT, R14, UR8, !P2 ;  /* 0x000000080e007c0c */ /* 0x000fe4000d781270 */
[C---:B------:R-:W-:Y:S01]  /*253500*/  PRMT R0, R28.reuse, 0x7770, RZ ;  /* 0x000077701c007816 */ /* 0x040fe200000000ff */
[----:B------:R-:W-:Y:S01]  /*253510*/  ULDC UR6, c[0x0][0x228] ;  /* 0x00008a0000067ab9 */ /* 0x000fe20000000800 */
[----:B------:R-:W-:Y:S02]  /*253520*/  ISETP.LT.AND P5, PT, R17, UR10, !P2 ;  /* 0x0000000a11007c0c */ /* 0x000fe4000d7a1270 */
[C---:B------:R-:W-:Y:S02]  /*253530*/  PRMT R2, R28.reuse, 0x7771, RZ ;  /* 0x000077711c027816 */ /* 0x040fe400000000ff */
[----:B------:R-:W-:Y:S01]  /*253540*/  PRMT R3, R28, 0x7772, RZ ;  /* 0x000077721c037816 */ /* 0x000fe200000000ff */
[----:B------:R-:W-:Y:S01]  /*253550*/  ULDC UR10, c[0x0][0x228] ;  /* 0x00008a00000a7ab9 */ /* 0x000fe20000000800 */
[----:B------:R-:W-:Y:S01]  /*253560*/  ULDC UR8, c[0x0][0x228] ;  /* 0x00008a0000087ab9 */ /* 0x000fe20000000800 */
[----:B------:R0:W-:Y:S04]  /*253570*/  @P6 STG.E.U8 desc[UR4][R26.64], R4 ;  /* 0x000000041a006986 */ /* 0x0001e8000c101104 */
[----:B------:R1:W-:Y:S04]  /*253580*/  @P3 STG.E.U8 desc[UR4][R24.64], R6 ;  /* 0x0000000618003986 */ /* 0x0003e8000c101104 */
[----:B0-----:R-:W2:Y:S04]  /*253590*/  LDL.LU.64 R26, [R1+0x1548] ;  /* 0x00154800011a7983 */ /* 0x001ea80000300a00 */
[----:B-1----:R-:W4:Y:S01]  /*2535a0*/  LDL.LU.64 R24, [R1+0x74e8] ;  /* 0x0074e80001187983 */ /* 0x002f220000300a00 */
[----:B------:R-:W-:Y:S01]  /*2535b0*/  ISETP.LT.AND P6, PT, R20, UR6, !P2 ;  /* 0x0000000614007c0c */ /* 0x000fe2000d7c1270 */
[----:B------:R-:W-:-:S02]  /*2535c0*/  ULDC UR6, c[0x0][0x228] ;  /* 0x00008a0000067ab9 */ /* 0x000fc40000000800 */
[----:B----4-:R0:W-:Y:S04]  /*2535d0*/  @P4 STG.E.U8 desc[UR4][R24.64], R0 ;  /* 0x0000000018004986 */ /* 0x0101e8000c101104 */
[----:B0-----:R-:W4:Y:S01]  /*2535e0*/  LDL.LU.64 R24, [R1+0x74e0] ;  /* 0x0074e00001187983 */ /* 0x001f220000300a00 */
[----:B------:R-:W-:Y:S02]  /*2535f0*/  ISETP.LT.AND P2, PT, R22, UR6, !P2 ;  /* 0x0000000616007c0c */ /* 0x000fe4000d741270 */
[----:B------:R-:W-:Y:S01]  /*253600*/  PRMT R4, R28, 0x7773, RZ ;  /* 0x000077731c047816 */ /* 0x000fe200000000ff */
[----:B------:R-:W-:Y:S01]  /*253610*/  ULDC UR6, c[0x0][0x228] ;  /* 0x00008a0000067ab9 */ /* 0x000fe20000000800 */
[----:B----4-:R0:W-:Y:S04]  /*253620*/  @P5 STG.E.U8 desc[UR4][R24.64], R2 ;  /* 0x0000000218005986 */ /* 0x0101e8000c101104 */
[----:B---3--:R1:W-:Y:S04]  /*253630*/  @P6 STG.E.U8 desc[UR4][R12.64], R3 ;  /* 0x000000030c006986 */ /* 0x0083e8000c101104 */
[----:B0-----:R-:W3:Y:S04]  /*253640*/  LDL.LU.64 R24, [R1+0x1528] ;  /* 0x0015280001187983 */ /* 0x001ee80000300a00 */
[----:B-1----:R-:W4:Y:S04]  /*253650*/  LDL.LU R13, [R1+0x74dc] ;  /* 0x0074dc00010d7983 */ /* 0x002f280000300800 */
[----:B------:R-:W3:Y:S04]  /*253660*/  LDL.LU R12, [R1+0x840] ;  /* 0x00084000010c7983 */ /* 0x000ee80000300800 */
[----:B------:R0:W-:Y:S04]  /*253670*/  @P2 STG.E.U8 desc[UR4][R18.64], R4 ;  /* 0x0000000412002986 */ /* 0x0001e8000c101104 */
[----:B0-----:R-:W3:Y:S04]  /*253680*/  LDL.LU.64 R4, [R1+0x1540] ;  /* 0x0015400001047983 */ /* 0x001ee80000300a00 */
[----:B------:R-:W3:Y:S01]  /*253690*/  LDL.LU.64 R18, [R1+0x1538] ;  /* 0x0015380001127983 */ /* 0x000ee20000300a00 */
        /* <DEDUP_REMOVED lines=8> */
[----:B0-----:R-:W3:Y:S01]  /*253720*/  LDL.LU.64 R10, [R1+0x1530] ;  /* 0x00153000010a7983 */ /* 0x001ee20000300a00 */
[----:B------:R-:W-:Y:S01]  /*253730*/  ISETP.LT.AND P6, PT, R15, UR8, !P1 ;  /* 0x000000080f007c0c */ /* 0x000fe2000cfc1270 */
[----:B------:R-:W-:Y:S01]  /*253740*/  ULDC UR8, c[0x0][0x228] ;  /* 0x00008a0000087ab9 */ /* 0x000fe20000000800 */
[----:B----4-:R-:W-:Y:S01]  /*253750*/  ISETP.LT.AND P3, PT, R13, UR6, !P1 ;  /* 0x000000060d007c0c */ /* 0x010fe2000cf61270 */
[----:B------:R-:W-:-:S02]  /*253760*/  ULDC UR6, c[0x0][0x22c] ;  /* 0x00008b0000067ab9 */ /* 0x000fc40000000800 */
[----:B------:R-:W-:Y:S02]  /*253770*/  ISETP.GE.AND P2, PT, R0, UR6, PT ;  /* 0x0000000600007c0c */ /* 0x000fe4000bf46270 */
[----:B------:R-:W-:Y:S01]  /*253780*/  PRMT R0, R29, 0x7772, RZ ;  /* 0x000077721d007816 */ /* 0x000fe200000000ff */
[----:B------:R-:W-:-:S07]  /*253790*/  ULDC UR6, c[0x0][0x228] ;  /* 0x00008a0000067ab9 */ /* 0x000fce0000000800 */
[----:B------:R0:W-:Y:S04]  /*2537a0*/  @P3 STG.E.U8 desc[UR4][R8.64], R2 ;  /* 0x0000000208003986 */ /* 0x0001e8000c101104 */
[----:B--2---:R-:W-:Y:S01]  /*2537b0*/  @P4 STG.E.U8 desc[UR4][R26.64], R3 ;  /* 0x000000031a004986 */ /* 0x004fe2000c101104 */
[----:B------:R-:W-:-:S03]  /*2537c0*/  ISETP.LT.AND P4, PT, R14, UR6, !P1 ;  /* 0x000000060e007c0c */ /* 0x000fc6000cf81270 */
[----:B---3--:R1:W-:Y:S01]  /*2537d0*/  @P6 STG.E.U8 desc[UR4][R4.64], R0 ;  /* 0x0000000004006986 */ /* 0x0083e2000c101104 */
        /* <DEDUP_REMOVED lines=141> */
[----:B---3--:R-:W-:Y:S04]  /*2540b0*/  @P6 STG.E.U8 desc[UR4][R8.64], R2 ;  /* 0x0000000208006986 */ /* 0x008fe8000c101104 */
[----:B------:R0:W-:Y:S04]  /*2540c0*/  @P2 STG.E.U8 desc[UR4][R24.64], R3 ;  /* 0x0000000318002986 */ /* 0x0001e8000c101104 */
[----:B------:R1:W-:Y:S04]  /*2540d0*/  @P4 STG.E.U8 desc[UR4][R26.64], R0 ;  /* 0x000000001a004986 */ /* 0x0003e8000c101104 */
[----:B0-----:R-:W3:Y:S01]  /*2540e0*/  LDL.LU.64 R24, [R1+0x1460] ;  /* 0x0014600001187983 */ /* 0x001ee20000300a00 */
[----:B-1----:R-:W-:-:S03]  /*2540f0*/  PRMT R0, R29, 0x7773, RZ ;  /* 0x000077731d007816 */ /* 0x002fc600000000ff */
[----:B------:R-:W3:Y:S04]  /*254100*/  LDL.LU R27, [R1+0x738] ;  /* 0x00073800011b7983 */ /* 0x000ee80000300800 */
        /* <DEDUP_REMOVED lines=48> */
[----:B------:R-:W-:Y:S04]  /*254410*/  @P5 STG.E.U8 desc[UR4][R8.64], R2 ;  /* 0x0000000208005986 */ /* 0x000fe8000c101104 */
[----:B------:R0:W-:Y:S01]  /*254420*/  @P4 STG.E.U8 desc[UR4][R28.64], R3 ;  /* 0x000000031c004986 */ /* 0x0001e2000c101104 */
[----:B------:R-:W-:-:S03]  /*254430*/  ISETP.LT.AND P4, PT, R20, UR6, !P2 ;  /* 0x0000000614007c0c */ /* 0x000fc6000d781270 */
[----:B----4-:R1:W-:Y:S01]  /*254440*/  @P3 STG.E.U8 desc[UR4][R4.64], R0 ;  /* 0x0000000004003986 */ /* 0x0103e2000c101104 */
[----:B------:R-:W-:Y:S01]  /*254450*/  ULDC UR6, c[0x0][0x228] ;  /* 0x00008a0000067ab9 */ /* 0x000fe20000000800 */
[----:B------:R-:W-:Y:S01]  /*254460*/  ISETP.LT.AND P5, PT, R17, UR8, !P2 ;  /* 0x0000000811007c0c */ /* 0x000fe2000d7a1270 */
[----:B------:R-:W-:Y:S01]  /*254470*/  ULDC UR8, c[0x0][0x228] ;  /* 0x00008a0000087ab9 */ /* 0x000fe20000000800 */
[----:B------:R-:W-:Y:S01]  /*254480*/  ISETP.LT.AND P3, PT, R22, UR6, !P2 ;  /* 0x0000000616007c0c */ /* 0x000fe2000d761270 */
[----:B0-----:R-:W4:Y:S04]  /*254490*/  LDL.LU.64 R28, [R1+0x1420] ;  /* 0x00142000011c7983 */ /* 0x001f280000300a00 */
[----:B------:R-:W4:Y:S04]  /*2544a0*/  LDL.LU.64 R8, [R1+0x1400] ;  /* 0x0014000001087983 */ /* 0x000f280000300a00 */
[----:B-1----:R-:W4:Y:S04]  /*2544b0*/  LDL.LU.64 R4, [R1+0x1408] ;  /* 0x0014080001047983 */ /* 0x002f280000300a00 */
        /* <DEDUP_REMOVED lines=23> */
[----:B------:R-:W-:Y:S01]  /*254630*/  ULDC UR6, c[0x0][0x22c] ;  /* 0x00008b0000067ab9 */ /* 0x000fe20000000800 */
[----:B------:R-:W3:Y:S04]  /*254640*/  LDL.LU.64 R22, [R1+0x13e8] ;  /* 0x0013e80001167983 */ /* 0x000ee80000300a00 */
[----:B------:R1:W-:Y:S01]  /*254650*/  @P2 STG.E.U8 desc[UR4][R8.64], R2 ;  /* 0x0000000208002986 */ /* 0x0003e2000c101104 */
[----:B0-----:R-:W-:-:S03]  /*254660*/  VIADD R0, R7, 0xee ;  /* 0x000000ee07007836 */ /* 0x001fc60000000000 */
[----:B------:R-:W4:Y:S04]  /*254670*/  LDL.LU.64 R28, [R1+0x13d8] ;  /* 0x0013d800011c7983 */ /* 0x000f280000300a00 */
[----:B------:R-:W4:Y:S01]  /*254680*/  LDL.LU.64 R18, [R1+0x13f0] ;  /* 0x0013f00001127983 */ /* 0x000f220000300a00 */
[----:B------:R-:W-:Y:S02]  /*254690*/  ISETP.GE.AND P2, PT, R0, UR6, PT ;  /* 0x0000000600007c0c */ /* 0x000fe4000bf46270 */
[C---:B-1----:R-:W-:Y:S02]  /*2546a0*/  PRMT R2, R24.reuse, 0x7771, RZ ;  /* 0x0000777118027816 */ /* 0x042fe400000000ff */
[----:B------:R-:W-:Y:S01]  /*2546b0*/  PRMT R0, R24, 0x7772, RZ ;  /* 0x0000777218007816 */ /* 0x000fe200000000ff */
[----:B------:R-:W4:Y:S04]  /*2546c0*/  LDL.LU.64 R8, [R1+0x13e0] ;  /* 0x0013e00001087983 */ /* 0x000f280000300a00 */
[----:B------:R-:W4:Y:S04]  /*2546d0*/  LDL.LU R26, [R1+0x73c] ;  /* 0x00073c00011a7983 */ /* 0x000f280000300800 */
[----:B------:R0:W-:Y:S01]  /*2546e0*/  @P3 STG.E.U8 desc[UR4][R4.64], R2 ;  /* 0x0000000204003986 */ /* 0x0001e2000c101104 */
[----:B------:R-:W-:-:S02]  /*2546f0*/  ISETP.LT.AND P5, PT, R10, UR8, !P1 ;  /* 0x000000080a007c0c */ /* 0x000fc4000cfa1270 */
        /* <DEDUP_REMOVED lines=17> */
[----:B----4-:R0:W-:Y:S04]  /*254810*/  @P3 STG.E.U8 desc[UR4][R28.64], R0 ;  /* 0x000000001c003986 */ /* 0x0101e8000c101104 */
[----:B0-----:R-:W4:Y:S01]  /*254820*/  LDL.LU.64 R28, [R1+0x13a8] ;  /* 0x0013a800011c7983 */ /* 0x001f220000300a00 */
[----:B------:R-:W-:Y:S01]  /*254830*/  ISETP.LT.AND P4, PT, R20, UR6, !P1 ;  /* 0x0000000614007c0c */ /* 0x000fe2000cf81270 */
[----:B------:R-:W-:Y:S01]  /*254840*/  VIADD R2, R7, 0xef ;  /* 0x000000ef07027836 */ /* 0x000fe20000000000 */
[----:B------:R-:W-:Y:S01]  /*254850*/  PRMT R0, R27, 0x7772, RZ ;  /* 0x000077721b007816 */ /* 0x000fe200000000ff */
[----:B------:R-:W-:-:S03]  /*254860*/  ULDC UR6, c[0x0][0x22c] ;  /* 0x00008b0000067ab9 */ /* 0x000fc60000000800 */
[----:B------:R-:W-:Y:S02]  /*254870*/  ISETP.GE.AND P3, PT, R2, UR6, PT ;  /* 0x0000000602007c0c */ /* 0x000fe4000bf66270 */
[----:B------:R-:W-:Y:S01]  /*254880*/  PRMT R2, R27, 0x7773, RZ ;  /* 0x000077731b027816 */ /* 0x000fe200000000ff */
[----:B------:R-:W-:Y:S01]  /*254890*/  ULDC UR6, c[0x0][0x228] ;  /* 0x00008a0000067ab9 */ /* 0x000fe20000000800 */
[----:B------:R-:W4:Y:S04]  /*2548a0*/  LDL.LU R27, [R1+0x84c] ;  /* 0x00084c00011b7983 */ /* 0x000f280000300800 */
[----:B------:R0:W-:Y:S02]  /*2548b0*/  @P4 STG.E.U8 desc[UR4][R18.64], R0 ;  /* 0x0000000012004986 */ /* 0x0001e4000c101104 */
[----:B0-----:R-:W-:-:S02]  /*2548c0*/  PRMT R0, R26, 0x7770, RZ ;  /* 0x000077701a007816 */ /* 0x001fc400000000ff */
[----:B------:R-:W4:Y:S01]  /*2548d0*/  LDL.LU.64 R18, [R1+0x13d0] ;  /* 0x0013d00001127983 */ /* 0x000f220000300a00 */
[----:B---3--:R-:W-:Y:S01]  /*2548e0*/  ISETP.LT.AND P1, PT, R22, UR8, !P1 ;  /* 0x0000000816007c0c */ /* 0x008fe2000cf21270 */
[----:B------:R-:W-:Y:S02]  /*2548f0*/  ULDC UR8, c[0x0][0x228] ;  /* 0x00008a0000087ab9 */ /* 0x000fe40000000800 */
[----:B--2---:R-:W-:Y:S01]  /*254900*/  ISETP.LT.AND P5, PT, R13, UR8, !P2 ;  /* 0x000000080d007c0c */ /* 0x004fe2000d7a1270 */
[----:B------:R-:W-:Y:S02]  /*254910*/  ULDC UR8, c[0x0][0x228] ;  /* 0x00008a0000087ab9 */ /* 0x000fe40000000800 */
[----:B------:R-:W-:Y:S01]  /*254920*/  ISETP.LT.AND P6, PT, R21, UR8, !P2 ;  /* 0x0000000815007c0c */ /* 0x000fe2000d7c1270 */
[----:B------:R-:W-:-:S06]  /*254930*/  ULDC UR8, c[0x0][0x228] ;  /* 0x00008a0000087ab9 */ /* 0x000fcc0000000800 */
[----:B------:R0:W-:Y:S04]  /*254940*/  @P1 STG.E.U8 desc[UR4][R8.64], R2 ;  /* 0x0000000208001986 */ /* 0x0001e8000c101104 */
[----:B------:R1:W-:Y:S01]  /*254950*/  @P5 STG.E.U8 desc[UR4][R4.64], R0 ;  /* 0x0000000004005986 */ /* 0x0003e2000c101104 */
[----:B------:R-:W-:Y:S01]  /*254960*/  ISETP.LT.AND P5, PT, R15, UR6, !P2 ;  /* 0x000000060f007c0c */ /* 0x000fe2000d7a1270 */
[----:B------:R-:W-:Y:S01]  /*254970*/  ULDC UR6, c[0x0][0x22c] ;  /* 0x00008b0000067ab9 */ /* 0x000fe20000000800 */
[C---:B0-----:R-:W-:Y:S01]  /*254980*/  PRMT R2, R26.reuse, 0x7771, RZ ;  /* 0x000077711a027816 */ /* 0x041fe200000000ff */
[----:B------:R-:W2:Y:S04]  /*254990*/  LDL.LU.64 R8, [R1+0x13a0] ;  /* 0x0013a00001087983 */ /* 0x000ea80000300a00 */
[----:B------:R0:W-:Y:S01]  /*2549a0*/  @P6 STG.E.U8 desc[UR4][R24.64], R2 ;  /* 0x0000000218006986 */ /* 0x0001e2000c101104 */
[----:B-1----:R-:W-:-:S02]  /*2549b0*/  PRMT R0, R26, 0x7772, RZ ;  /* 0x000077721a007816 */ /* 0x002fc400000000ff */
[----:B------:R-:W-:Y:S02]  /*2549c0*/  ISETP.LT.AND P6, PT, R14, UR10, !P2 ;  /* 0x0000000a0e007c0c */ /* 0x000fe4000d7c1270 */
[----:B------:R-:W-:Y:S02]  /*2549d0*/  ISETP.LT.AND P4, PT, R10, UR8, !P2 ;  /* 0x000000080a007c0c */ /* 0x000fe4000d781270 */
[C---:B----4-:R-:W-:Y:S02]  /*2549e0*/  PRMT R3, R27.reuse, 0x7770, RZ ;  /* 0x000077701b037816 */ /* 0x050fe400000000ff */
[----:B------:R-:W-:Y:S01]  /*2549f0*/  PRMT R4, R27, 0x7771, RZ ;  /* 0x000077711b047816 */ /* 0x000fe200000000ff */
[----:B0-----:R-:W-:Y:S01]  /*254a00*/  VIADD R2, R7, 0xf0 ;  /* 0x000000f007027836 */ /* 0x001fe20000000000 */
[----:B------:R-:W3:Y:S04]  /*254a10*/  LDL.LU.64 R24, [R1+0x1398] ;  /* 0x0013980001187983 */ /* 0x000ee80000300a00 */
[----:B------:R-:W-:Y:S04]  /*254a20*/  STL [R1+0x7480], R10 ;  /* 0x0074800a01007387 */ /* 0x000fe80000100800 */
[----:B------:R0:W-:Y:S04]  /*254a30*/  STL.64 [R1+0x7490], R14 ;  /* 0x0074900e01007387 */ /* 0x0001e80000100a00 */
[----:B------:R1:W-:Y:S01]  /*254a40*/  @P5 STG.E.U8 desc[UR4][R28.64], R0 ;  /* 0x000000001c005986 */ /* 0x0003e2000c101104 */
[----:B------:R-:W-:-:S02]  /*254a50*/  ISETP.GE.AND P1, PT, R2, UR6, PT ;  /* 0x0000000602007c0c */ /* 0x000fc4000bf26270 */
[----:B------:R-:W-:Y:S02]  /*254a60*/  PRMT R2, R26, 0x7773, RZ ;  /* 0x000077731a027816 */ /* 0x000fe400000000ff */
[C---:B------:R-:W-:Y:S01]  /*254a70*/  PRMT R5, R27.reuse, 0x7773, RZ ;  /* 0x000077731b057816 */ /* 0x040fe200000000ff */
[----:B------:R-:W4:Y:S01]  /*254a80*/  LDL.LU R26, [R1+0x83c] ;  /* 0x00083c00011a7983 */ /* 0x000f220000300800 */
[----:B------:R-:W-:Y:S01]  /*254a90*/  ULDC UR6, c[0x0][0x228] ;  /* 0x00008a0000067ab9 */ /* 0x000fe20000000800 */
[----:B------:R-:W-:Y:S01]  /*254aa0*/  ULDC UR8, c[0x0][0x228] ;  /* 0x00008a0000087ab9 */ /* 0x000fe20000000800 */
[----:B------:R-:W-:Y:S01]  /*254ab0*/  ULDC UR10, c[0x0][0x228] ;  /* 0x00008a00000a7ab9 */ /* 0x000fe20000000800 */
[----:B0-----:R-:W3:Y:S04]  /*254ac0*/  LDL.LU.64 R14, [R1+0x13c0] ;  /* 0x0013c000010e7983 */ /* 0x001ee80000300a00 */
[----:B-1----:R-:W3:Y:S04]  /*254ad0*/  LDL.LU.64 R28, [R1+0x13b8] ;  /* 0x0013b800011c7983 */ /* 0x002ee80000300a00 */
[----:B------:R-:W4:Y:S04]  /*254ae0*/  LDL.LU.64 R10, [R1+0x1388] ;  /* 0x00138800010a7983 */ /* 0x000f280000300a00 */
[----:B------:R-:W-:Y:S01]  /*254af0*/  @P4 STG.E.U8 desc[UR4][R18.64], R2 ;  /* 0x0000000212004986 */ /* 0x000fe2000c101104 */
[----:B------:R-:W-:-:S03]  /*254b00*/  PRMT R0, R27, 0x7772, RZ ;  /* 0x000077721b007816 */ /* 0x000fc600000000ff */
[----:B--2---:R-:W-:Y:S04]  /*254b10*/  @P6 STG.E.U8 desc[UR4][R8.64], R3 ;  /* 0x0000000308006986 */ /* 0x004fe8000c101104 */
[----:B----4-:R0:W-:Y:S04]  /*254b20*/  STL.64 [R1+0x7488], R10 ;  /* 0x0074880a01007387 */ /* 0x0101e80000100a00 */
[----:B0-----:R-:W2:Y:S04]  /*254b30*/  LDL.LU.64 R10, [R1+0x1390] ;  /* 0x00139000010a7983 */ /* 0x001ea80000300a00 */
[----:B------:R-:W4:Y:S04]  /*254b40*/  LDL.LU.64 R8, [R1+0x1378] ;  /* 0x0013780001087983 */ /* 0x000f280000300a00 */
[----:B------:R-:W4:Y:S04]  /*254b50*/  LDL.LU R27, [R1+0x82c] ;  /* 0x00082c00011b7983 */ /* 0x000f280000300800 */
[----:B------:R-:W-:Y:S04]  /*254b60*/  STL [R1+0x7470], R13 ;  /* 0x0074700d01007387 */ /* 0x000fe80000100800 */
[----:B------:R-:W2:Y:S01]  /*254b70*/  LDL.LU.64 R18, [R1+0x1370] ;  /* 0x0013700001127983 */ /* 0x000ea20000300a00 */
[----:B------:R-:W-:Y:S01]  /*254b80*/  ISETP.LT.AND P5, PT, R17, UR6, !P2 ;  /* 0x0000000611007c0c */ /* 0x000fe2000d7a1270 */
[----:B------:R-:W-:-:S02]  /*254b90*/  ULDC UR6, c[0x0][0x228] ;  /* 0x00008a0000067ab9 */ /* 0x000fc40000000800 */
[----:B------:R-:W-:Y:S01]  /*254ba0*/  ISETP.LT.AND P6, PT, R20, UR6, !P2 ;  /* 0x0000000614007c0c */ /* 0x000fe2000d7c1270 */
[----:B------:R-:W-:Y:S01]  /*254bb0*/  ULDC UR6, c[0x0][0x228] ;  /* 0x00008a0000067ab9 */ /* 0x000fe20000000800 */
[----:B------:R-:W-:Y:S02]  /*254bc0*/  ISETP.LT.AND P2, PT, R22, UR8, !P2 ;  /* 0x0000000816007c0c */ /* 0x000fe4000d741270 */
[----:B------:R-:W-:Y:S02]  /*254bd0*/  ISETP.LT.AND P4, PT, R13, UR6, !P3 ;  /* 0x000000060d007c0c */ /* 0x000fe4000df81270 */
[C---:B------:R-:W-:Y:S02]  /*254be0*/  PRMT R2, R26.reuse, 0x7770, RZ ;  /* 0x000077701a027816 */ /* 0x040fe400000000ff */
[C---:B------:R-:W-:Y:S01]  /*254bf0*/  PRMT R3, R26.reuse, 0x7771, RZ ;  /* 0x000077711a037816 */ /* 0x040fe200000000ff */
[----:B------:R-:W-:Y:S01]  /*254c00*/  ULDC UR6, c[0x0][0x228] ;  /* 0x00008a0000067ab9 */ /* 0x000fe20000000800 */
[----:B------:R-:W-:Y:S01]  /*254c10*/  PRMT R6, R26, 0x7773, RZ ;  /* 0x000077731a067816 */ /* 0x000fe200000000ff */
[----:B------:R-:W-:Y:S01]  /*254c20*/  ULDC UR8, c[0x0][0x228] ;  /* 0x00008a0000087ab9 */ /* 0x000fe20000000800 */
[----:B---3--:R-:W-:Y:S04]  /*254c30*/  @P5 STG.E.U8 desc[UR4][R24.64], R4 ;  /* 0x0000000418005986 */ /* 0x008fe8000c101104 */
[----:B------:R-:W-:Y:S04]  /*254c40*/  @P6 STG.E.U8 desc[UR4][R14.64], R0 ;  /* 0x000000000e006986 */ /* 0x000fe8000c101104 */
[----:B------:R-:W-:Y:S04]  /*254c50*/  @P2 STG.E.U8 desc[UR4][R28.64], R5 ;  /* 0x000000051c002986 */ /* 0x000fe8000c101104 */
[----:B--2---:R0:W-:Y:S04]  /*254c60*/  STL.64 [R1+0x7478], R18 ;  /* 0x0074781201007387 */ /* 0x0041e80000100a00 */
[----:B------:R1:W-:Y:S04]  /*254c70*/  @P4 STG.E.U8 desc[UR4][R10.64], R2 ;  /* 0x000000020a004986 */ /* 0x0003e8000c101104 */
[----:B0-----:R-:W2:Y:S04]  /*254c80*/  LDL.LU.64 R18, [R1+0x1380] ;  /* 0x0013800001127983 */ /* 0x001ea80000300a00 */
[----:B------:R-:W3:Y:S04]  /*254c90*/  LDL.LU.64 R12, [R1+0x1368] ;  /* 0x00136800010c7983 */ /* 0x000ee80000300a00 */
[----:B------:R-:W3:Y:S04]  /*254ca0*/  LDL.LU.64 R24, [R1+0x1360] ;  /* 0x0013600001187983 */ /* 0x000ee80000300a00 */
[----:B------:R-:W4:Y:S04]  /*254cb0*/  LDL.LU.64 R14, [R1+0x7490] ;  /* 0x00749000010e7983 */ /* 0x000f280000300a00 */
[----:B------:R-:W3:Y:S04]  /*254cc0*/  LDL.LU.64 R28, [R1+0x1358] ;  /* 0x00135800011c7983 */ /* 0x000ee80000300a00 */
[----:B-1----:R-:W2:Y:S01]  /*254cd0*/  LDL.LU.64 R10, [R1+0x7488] ;  /* 0x00748800010a7983 */ /* 0x002ea20000300a00 */
[----:B------:R-:W-:-:S02]  /*254ce0*/  ISETP.LT.AND P5, PT, R21, UR10, !P3 ;  /* 0x0000000a15007c0c */ /* 0x000fc4000dfa1270 */
[----:B------:R-:W-:Y:S01]  /*254cf0*/  PRMT R4, R26, 0x7772, RZ ;  /* 0x000077721a047816 */ /* 0x000fe200000000ff */
[----:B------:R-:W-:-:S10]  /*254d00*/  ULDC UR10, c[0x0][0x228] ;  /* 0x00008a00000a7ab9 */ /* 0x000fd40000000800 */
[----:B--2---:R0:W-:Y:S04]  /*254d10*/  @P5 STG.E.U8 desc[UR4][R10.64], R3 ;  /* 0x000000030a005986 */ /* 0x0041e8000c101104 */
[----:B0-----:R-:W2:Y:S01]  /*254d20*/  LDL.LU R10, [R1+0x7480] ;  /* 0x00748000010a7983 */ /* 0x001ea20000300800 */
[----:B----4-:R-:W-:Y:S01]  /*254d30*/  ISETP.LT.AND P6, PT, R15, UR6, !P3 ;  /* 0x000000060f007c0c */ /* 0x010fe2000dfc1270 */
[----:B------:R-:W-:Y:S02]  /*254d40*/  ULDC UR6, c[0x0][0x228] ;  /* 0x00008a0000067ab9 */ /* 0x000fe40000000800 */
[----:B------:R-:W4:Y:S10]  /*254d50*/  LDL.LU R26, [R1+0x850] ;  /* 0x00085000011a7983 */ /* 0x000f340000300800 */
[----:B------:R0:W-:Y:S04]  /*254d60*/  @P6 STG.E.U8 desc[UR4][R8.64], R4 ;  /* 0x0000000408006986 */ /* 0x0001e8000c101104 */
[----:B0-----:R-:W4:Y:S01]  /*254d70*/  LDL.LU.64 R8, [R1+0x1348] ;  /* 0x0013480001087983 */ /* 0x001f220000300a00 */
[----:B--2---:R-:W-:-:S02]  /*254d80*/  ISETP.LT.AND P2, PT, R10, UR6, !P3 ;  /* 0x000000060a007c0c */ /* 0x004fc4000df41270 */
[----:B------:R-:W-:Y:S02]  /*254d90*/  ISETP.LT.AND P4, PT, R14, UR8, !P3 ;  /* 0x000000080e007c0c */ /* 0x000fe4000df81270 */
[----:B------:R-:W-:Y:S02]  /*254da0*/  ISETP.LT.AND P5, PT, R17, UR10, !P3 ;  /* 0x0000000a11007c0c */ /* 0x000fe4000dfa1270 */
[C---:B------:R-:W-:Y:S01]  /*254db0*/  PRMT R0, R27.reuse, 0x7770, RZ ;  /* 0x000077701b007816 */ /* 0x040fe200000000ff */
[----:B------:R-:W-:Y:S01]  /*254dc0*/  ULDC UR6, c[0x0][0x228] ;  /* 0x00008a0000067ab9 */ /* 0x000fe20000000800 */
[----:B------:R-:W-:-:S05]  /*254dd0*/  PRMT R2, R27, 0x7771, RZ ;  /* 0x000077711b027816 */ /* 0x000fca00000000ff */
[----:B------:R0:W-:Y:S01]  /*254de0*/  @P2 STG.E.U8 desc[UR4][R18.64], R6 ;  /* 0x0000000612002986 */ /* 0x0001e2000c101104 */
[C---:B------:R-:W-:Y:S02]  /*254df0*/  PRMT R3, R27.reuse, 0x7772, RZ ;  /* 0x000077721b037816 */ /* 0x040fe400000000ff */
[----:B------:R-:W-:Y:S01]  /*254e00*/  PRMT R4, R27, 0x7773, RZ ;  /* 0x000077731b047816 */ /* 0x000fe200000000ff */
[----:B------:R-:W-:Y:S01]  /*254e10*/  ULDC UR8, c[0x0][0x228] ;  /* 0x00008a0000087ab9 */ /* 0x000fe20000000800 */
[----:B------:R-:W-:Y:S01]  /*254e20*/  ULDC UR10, c[0x0][0x228] ;  /* 0x00008a00000a7ab9 */ /* 0x000fe20000000800 */
[----:B0-----:R-:W2:Y:S01]  /*254e30*/  LDL.LU.64 R18, [R1+0x7478] ;  /* 0x0074780001127983 */ /* 0x001ea20000300a00 */
[----:B------:R-:W-:Y:S01]  /*254e40*/  ISETP.LT.AND P6, PT, R20, UR6, !P3 ;  /* 0x0000000614007c0c */ /* 0x000fe2000dfc1270 */
[----:B------:R-:W-:Y:S02]  /*254e50*/  ULDC UR6, c[0x0][0x228] ;  /* 0x00008a0000067ab9 */ /* 0x000fe40000000800 */
[----:B------:R-:W-:Y:S01]  /*254e60*/  ISETP.LT.AND P3, PT, R22, UR6, !P3 ;  /* 0x0000000616007c0c */ /* 0x000fe2000df61270 */
[----:B------:R-:W-:Y:S01]  /*254e70*/  ULDC UR6, c[0x0][0x228] ;  /* 0x00008a0000067ab9 */ /* 0x000fe20000000800 */
[----:B--2---:R0:W-:Y:S04]  /*254e80*/  @P4 STG.E.U8 desc[UR4][R18.64], R0 ;  /* 0x0000000012004986 */ /* 0x0041e8000c101104 */
[----:B---3--:R1:W-:Y:S04]  /*254e90*/  @P5 STG.E.U8 desc[UR4][R12.64], R2 ;  /* 0x000000020c005986 */ /* 0x0083e8000c101104 */
[----:B0-----:R-:W2:Y:S04]  /*254ea0*/  LDL.LU.64 R18, [R1+0x1340] ;  /* 0x0013400001127983 */ /* 0x001ea80000300a00 */
[----:B-1----:R-:W3:Y:S04]  /*254eb0*/  LDL.LU R13, [R1+0x7470] ;  /* 0x00747000010d7983 */ /* 0x002ee80000300800 */
[----:B------:R0:W-:Y:S04]  /*254ec0*/  @P6 STG.E.U8 desc[UR4][R24.64], R3 ;  /* 0x0000000318006986 */ /* 0x0001e8000c101104 */
[----:B------:R1:W-:Y:S04]  /*254ed0*/  @P3 STG.E.U8 desc[UR4][R28.64], R4 ;  /* 0x000000041c003986 */ /* 0x0003e8000c101104 */
[----:B0-----:R-:W2:Y:S04]  /*254ee0*/  LDL.LU.64 R24, [R1+0x1320] ;  /* 0x0013200001187983 */ /* 0x001ea80000300a00 */
[----:B------:R-:W2:Y:S04]  /*254ef0*/  LDL.LU R27, [R1+0x810] ;  /* 0x00081000011b7983 */ /* 0x000ea80000300800 */
[----:B-1----:R-:W2:Y:S01]  /*254f00*/  LDL.LU.64 R4, [R1+0x1350] ;  /* 0x0013500001047983 */ /* 0x002ea20000300a00 */
[----:B----4-:R-:W-:-:S03]  /*254f10*/  PRMT R2, R26, 0x7770, RZ ;  /* 0x000077701a027816 */ /* 0x010fc600000000ff */
[----:B------:R-:W4:Y:S04]  /*254f20*/  LDL.LU.64 R28, [R1+0x1338] ;  /* 0x00133800011c7983 */ /* 0x000f280000300a00 */
[----:B------:R-:W-:Y:S01]  /*254f30*/  STL [R1+0x7464], R10 ;  /* 0x0074640a01007387 */ /* 0x000fe20000100800 */
[----:B---3--:R-:W-:Y:S02]  /*254f40*/  ISETP.LT.AND P2, PT, R13, UR6, !P1 ;  /* 0x000000060d007c0c */ /* 0x008fe4000cf41270 */
[----:B------:R-:W-:Y:S01]  /*254f50*/  ISETP.LT.AND P6, PT, R21, UR8, !P1 ;  /* 0x0000000815007c0c */ /* 0x000fe2000cfc1270 */
[----:B------:R-:W-:Y:S01]  /*254f60*/  ULDC UR8, c[0x0][0x228] ;  /* 0x00008a0000087ab9 */ /* 0x000fe20000000800 */
[----:B------:R-:W-:Y:S01]  /*254f70*/  ISETP.LT.AND P4, PT, R10, UR10, !P1 ;  /* 0x0000000a0a007c0c */ /* 0x000fe2000cf81270 */
[----:B------:R-:W-:Y:S01]  /*254f80*/  VIADD R0, R7, 0xf1 ;  /* 0x000000f107007836 */ /* 0x000fe20000000000 */
[----:B------:R-:W-:-:S07]  /*254f90*/  ULDC UR6, c[0x0][0x22c] ;  /* 0x00008b0000067ab9 */ /* 0x000fce0000000800 */
[----:B--2---:R0:W-:Y:S01]  /*254fa0*/  @P2 STG.E.U8 desc[UR4][R4.64], R2 ;  /* 0x0000000204002986 */ /* 0x0041e2000c101104 */
[----:B------:R-:W-:Y:S02]  /*254fb0*/  ISETP.LT.AND P3, PT, R15, UR8, !P1 ;  /* 0x000000080f007c0c */ /* 0x000fe4000cf61270 */
[----:B------:R-:W-:Y:S02]  /*254fc0*/  PRMT R3, R26, 0x7771, RZ ;  /* 0x000077711a037816 */ /* 0x000fe400000000ff */
[----:B------:R-:W-:Y:S01]  /*254fd0*/  ISETP.GE.AND P5, PT, R0, UR6, PT ;  /* 0x0000000600007c0c */ /* 0x000fe2000bfa6270 */
[----:B------:R-:W-:Y:S01]  /*254fe0*/  ULDC UR10, c[0x0][0x228] ;  /* 0x00008a00000a7ab9 */ /* 0x000fe20000000800 */
[----:B0-----:R-:W2:Y:S01]  /*254ff0*/  LDL.LU.64 R4, [R1+0x1318] ;  /* 0x0013180001047983 */ /* 0x001ea20000300a00 */
[C---:B------:R-:W-:Y:S02]  /*255000*/  PRMT R0, R26.reuse, 0x7772, RZ ;  /* 0x000077721a007816 */ /* 0x040fe400000000ff */
[----:B------:R-:W-:Y:S01]  /*255010*/  PRMT R2, R26, 0x7773, RZ ;  /* 0x000077731a027816 */ /* 0x000fe200000000ff */
[----:B------:R-:W-:Y:S01]  /*255020*/  ULDC UR6, c[0x0][0x228] ;  /* 0x00008a0000067ab9 */ /* 0x000fe20000000800 */
[----:B------:R-:W-:Y:S01]  /*255030*/  @P6 STG.E.U8 desc[UR4][R8.64], R3 ;  /* 0x0000000308006986 */ /* 0x000fe2000c101104 */
[----:B------:R-:W-:-:S03]  /*255040*/  ISETP.LT.AND P2, PT, R14, UR6, !P1 ;  /* 0x000000060e007c0c */ /* 0x000fc6000cf41270 */
[----:B------:R-:W-:Y:S01]  /*255050*/  @P3 STG.E.U8 desc[UR4][R18.64], R0 ;  /* 0x0000000012003986 */ /* 0x000fe2000c101104 */
[----:B------:R-:W-:-:S03]  /*255060*/  ULDC UR6, c[0x0][0x228] ;  /* 0x00008a0000067ab9 */ /* 0x000fc60000000800 */
[----:B------:R-:W-:Y:S01]  /*255070*/  @P4 STG.E.U8 desc[UR4][R24.64], R2 ;  /* 0x0000000218004986 */ /* 0x000fe2000c101104 */
[----:B------:R-:W-:Y:S01]  /*255080*/  ISETP.LT.AND P4, PT, R17, UR6, !P1 ;  /* 0x0000000611007c0c */ /* 0x000fe2000cf81270 */
[----:B------:R-:W-:Y:S01]  /*255090*/  ULDC UR6, c[0x0][0x22c] ;  /* 0x00008b0000067ab9 */ /* 0x000fe20000000800 */
[----:B------:R-:W-:Y:S01]  /*2550a0*/  ULDC UR8, c[0x0][0x228] ;  /* 0x00008a0000087ab9 */ /* 0x000fe20000000800 */
[----:B--2---:R0:W-:Y:S04]  /*2550b0*/  STL.64 [R1+0x7468], R4 ;  /* 0x0074680401007387 */ /* 0x0041e80000100a00 */
[----:B0-----:R-:W2:Y:S01]  /*2550c0*/  LDL.LU.64 R4, [R1+0x1330] ;  /* 0x0013300001047983 */ /* 0x001ea20000300a00 */
[----:B------:R-:W-:Y:S01]  /*2550d0*/  VIADD R0, R7, 0xf2 ;  /* 0x000000f207007836 */ /* 0x000fe20000000000 */
[----:B------:R-:W-:-:S02]  /*2550e0*/  PRMT R2, R27, 0x7770, RZ ;  /* 0x000077701b027816 */ /* 0x000fc400000000ff */
[----:B------:R-:W3:Y:S04]  /*2550f0*/  LDL.LU R9, [R1+0x7d0] ;  /* 0x0007d00001097983 */ /* 0x000ee80000300800 */
[----:B------:R-:W3:Y:S04]  /*255100*/  LDL.LU.64 R10, [R1+0x1328] ;  /* 0x00132800010a7983 */ /* 0x000ee80000300a00 */
[----:B------:R-:W3:Y:S01]  /*255110*/  LDL.LU.64 R18, [R1+0x1308] ;  /* 0x0013080001127983 */ /* 0x000ee20000300a00 */
[----:B------:R-:W-:Y:S02]  /*255120*/  ISETP.GE.AND P3, PT, R0, UR6, PT ;  /* 0x0000000600007c0c */ /* 0x000fe4000bf66270 */
[----:B------:R-:W-:Y:S01]  /*255130*/  PRMT R0, R27, 0x7771, RZ ;  /* 0x000077711b007816 */ /* 0x000fe200000000ff */
[----:B------:R-:W3:Y:S04]  /*255140*/  LDL.LU.64 R24, [R1+0x1310] ;  /* 0x0013100001187983 */ /* 0x000ee80000300a00 */
[----:B----4-:R0:W-:Y:S01]  /*255150*/  @P2 STG.E.U8 desc[UR4][R28.64], R2 ;  /* 0x000000021c002986 */ /* 0x0101e2000c101104 */
[----:B------:R-:W-:Y:S01]  /*255160*/  ISETP.LT.AND P6, PT, R20, UR8, !P1 ;  /* 0x0000000814007c0c */ /* 0x000fe2000cfc1270 */
[----:B------:R-:W-:Y:S01]  /*255170*/  ULDC UR6, c[0x0][0x228] ;  /* 0x00008a0000067ab9 */ /* 0x000fe20000000800 */
[----:B------:R-:W-:Y:S01]  /*255180*/  ULDC UR8, c[0x0][0x228] ;  /* 0x00008a0000087ab9 */ /* 0x000fe20000000800 */
[----:B0-----:R-:W4:Y:S04]  /*255190*/  LDL.LU.64 R28, [R1+0x12f8] ;  /* 0x0012f800011c7983 */ /* 0x001f280000300a00 */
[----:B------:R-:W4:Y:S04]  /*2551a0*/  LDL.LU R8, [R1+0x860] ;  /* 0x0008600001087983 */ /* 0x000f280000300800 */
[----:B--2---:R0:W-:Y:S04]  /*2551b0*/  @P4 STG.E.U8 desc[UR4][R4.64], R0 ;  /* 0x0000000004004986 */ /* 0x0041e8000c101104 */
[----:B0-----:R-:W2:Y:S01]  /*2551c0*/  LDL.LU.64 R4, [R1+0x7468] ;  /* 0x0074680001047983 */ /* 0x001ea20000300a00 */
[----:B------:R-:W-:-:S02]  /*2551d0*/  ISETP.LT.AND P1, PT, R22, UR6, !P1 ;  /* 0x0000000616007c0c */ /* 0x000fc4000cf21270 */
[C---:B------:R-:W-:Y:S02]  /*2551e0*/  PRMT R2, R27.reuse, 0x7772, RZ ;  /* 0x000077721b027816 */ /* 0x040fe400000000ff */
[----:B------:R-:W-:Y:S02]  /*2551f0*/  PRMT R0, R27, 0x7773, RZ ;  /* 0x000077731b007816 */ /* 0x000fe400000000ff */
[----:B------:R-:W-:Y:S01]  /*255200*/  ISETP.LT.AND P2, PT, R13, UR8, !P5 ;  /* 0x000000080d007c0c */ /* 0x000fe2000ef41270 */
[----:B------:R-:W-:Y:S01]  /*255210*/  ULDC UR6, c[0x0][0x228] ;  /* 0x00008a0000067ab9 */ /* 0x000fe20000000800 */
[----:B------:R-:W-:Y:S01]  /*255220*/  ULDC UR8, c[0x0][0x228] ;  /* 0x00008a0000087ab9 */ /* 0x000fe20000000800 */
[----:B--2---:R0:W-:Y:S04]  /*255230*/  @P6 STG.E.U8 desc[UR4][R4.64], R2 ;  /* 0x0000000204006986 */ /* 0x0041e8000c101104 */
[----:B---3--:R1:W-:Y:S04]  /*255240*/  @P1 STG.E.U8 desc[UR4][R10.64], R0 ;  /* 0x000000000a001986 */ /* 0x0083e8000c101104 */
[----:B0-----:R-:W2:Y:S04]  /*255250*/  LDL.LU.64 R4, [R1+0x1300] ;  /* 0x0013000001047983 */ /* 0x001ea80000300a00 */
[----:B------:R-:W3:Y:S04]  /*255260*/  LDL.LU.64 R26, [R1+0x12f0] ;  /* 0x0012f000011a7983 */ /* 0x000ee80000300a00 */
[----:B-1----:R-:W4:Y:S01]  /*255270*/  LDL.LU R10, [R1+0x7464] ;  /* 0x00746400010a7983 */ /* 0x002f220000300800 */
[----:B------:R-:W-:-:S02]  /*255280*/  PRMT R2, R9, 0x7770, RZ ;  /* 0x0000777009027816 */ /* 0x000fc400000000ff */
[----:B------:R-:W-:Y:S01]  /*255290*/  ISETP.LT.AND P6, PT, R21, UR6, !P5 ;  /* 0x0000000615007c0c */ /* 0x000fe2000efc1270 */
[----:B------:R-:W-:Y:S02]  /*2552a0*/  ULDC UR6, c[0x0][0x228] ;  /* 0x00008a0000067ab9 */ /* 0x000fe40000000800 */
[----:B------:R-:W-:Y:S01]  /*2552b0*/  ISETP.LT.AND P4, PT, R15, UR6, !P5 ;  /* 0x000000060f007c0c */ /* 0x000fe2000ef81270 */
[----:B------:R0:W-:Y:S01]  /*2552c0*/  @P2 STG.E.U8 desc[UR4][R18.64], R2 ;  /* 0x0000000212002986 */ /* 0x0001e2000c101104 */
[----:B------:R-:W-:-:S03]  /*2552d0*/  ULDC UR6, c[0x0][0x228] ;  /* 0x00008a0000067ab9 */ /* 0x000fc60000000800 */
[----:B0-----:R-:W3:Y:S04]  /*2552e0*/  LDL.LU.64 R18, [R1+0x12e8] ;  /* 0x0012e80001127983 */ /* 0x001ee80000300a00 */
[----:B------:R-:W3:Y:S01]  /*2552f0*/  LDL.LU R12, [R1+0x854] ;  /* 0x00085400010c7983 */ /* 0x000ee20000300800 */
[C---:B------:R-:W-:Y:S02]  /*255300*/  PRMT R0, R9.reuse, 0x7771, RZ ;  /* 0x0000777109007816 */ /* 0x040fe400000000ff */
[----:B----4-:R-:W-:Y:S01]  /*255310*/  ISETP.LT.AND P2, PT, R10, UR6, !P5 ;  /* 0x000000060a007c0c */ /* 0x010fe2000ef41270 */
[----:B------:R0:W-:Y:S01]  /*255320*/  STL [R1+0x7460], R10 ;  /* 0x0074600a01007387 */ /* 0x0001e20000100800 */
[----:B------:R-:W-:-:S03]  /*255330*/  PRMT R2, R9, 0x7772, RZ ;  /* 0x0000777209027816 */ /* 0x000fc600000000ff */
[----:B------:R1:W-:Y:S01]  /*255340*/  @P6 STG.E.U8 desc[UR4][R24.64], R0 ;  /* 0x0000000018006986 */ /* 0x0003e2000c101104 */
[----:B------:R-:W-:-:S03]  /*255350*/  ULDC UR6, c[0x0][0x22c] ;  /* 0x00008b0000067ab9 */ /* 0x000fc60000000800 */
[----:B0-----:R-:W4:Y:S01]  /*255360*/  LDL.LU.64 R10, [R1+0x12d8] ;  /* 0x0012d800010a7983 */ /* 0x001f220000300a00 */
[----:B------:R-:W-:Y:S01]  /*255370*/  ISETP.LT.AND P6, PT, R14, UR8, !P5 ;  /* 0x000000080e007c0c */ /* 0x000fe2000efc1270 */
[----:B------:R-:W-:Y:S02]  /*255380*/  ULDC UR8, c[0x0][0x228] ;  /* 0x00008a0000087ab9 */ /* 0x000fe40000000800 */
[----:B------:R0:W-:Y:S01]  /*255390*/  @P4 STG.E.U8 desc[UR4][R28.64], R2 ;  /* 0x000000021c004986 */ /* 0x0001e2000c101104 */
[----:B------:R-:W-:Y:S02]  /*2553a0*/  ISETP.LT.AND P1, PT, R17, UR8, !P5 ;  /* 0x0000000811007c0c */ /* 0x000fe4000ef21270 */
[----:B------:R-:W-:Y:S01]  /*2553b0*/  ISETP.LT.AND P4, PT, R20, UR10, !P5 ;  /* 0x0000000a14007c0c */ /* 0x000fe2000ef81270 */
[----:B-1----:R-:W-:Y:S01]  /*2553c0*/  VIADD R0, R7, 0xf3 ;  /* 0x000000f307007836 */ /* 0x002fe20000000000 */
[----:B------:R-:W-:Y:S01]  /*2553d0*/  PRMT R3, R8, 0x7770, RZ ;  /* 0x0000777008037816 */ /* 0x000fe200000000ff */
[----:B------:R-:W-:Y:S01]  /*2553e0*/  ULDC UR8, c[0x0][0x228] ;  /* 0x00008a0000087ab9 */ /* 0x000fe20000000800 */
[----:B0-----:R-:W-:Y:S01]  /*2553f0*/  PRMT R2, R9, 0x7773, RZ ;  /* 0x0000777309027816 */ /* 0x001fe200000000ff */
[----:B------:R-:W4:Y:S04]  /*255400*/  LDL.LU.64 R28, [R1+0x12e0] ;  /* 0x0012e000011c7983 */ /* 0x000f280000300a00 */
[----:B------:R-:W4:Y:S04]  /*255410*/  LDL.LU.64 R24, [R1+0x12d0] ;  /* 0x0012d00001187983 */ /* 0x000f280000300a00 */
[----:B--2---:R0:W-:Y:S01]  /*255420*/  @P2 STG.E.U8 desc[UR4][R4.64], R2 ;  /* 0x0000000204002986 */ /* 0x0041e2000c101104 */
[----:B------:R-:W-:-:S02]  /*255430*/  ISETP.GE.AND P2, PT, R0, UR6, PT ;  /* 0x0000000600007c0c */ /* 0x000fc4000bf46270 */
[----:B------:R-:W-:Y:S01]  /*255440*/  PRMT R0, R8, 0x7771, RZ ;  /* 0x0000777108007816 */ /* 0x000fe200000000ff */
[----:B---3--:R1:W-:Y:S01]  /*255450*/  @P6 STG.E.U8 desc[UR4][R26.64], R3 ;  /* 0x000000031a006986 */ /* 0x0083e2000c101104 */
[----:B------:R-:W-:-:S03]  /*255460*/  ULDC UR6, c[0x0][0x228] ;  /* 0x00008a0000067ab9 */ /* 0x000fc60000000800 */
[----:B------:R2:W-:Y:S01]  /*255470*/  @P1 STG.E.U8 desc[UR4][R18.64], R0 ;  /* 0x0000000012001986 */ /* 0x0005e2000c101104 */
[----:B0-----:R-:W-:-:S03]  /*255480*/  PRMT R2, R8, 0x7772, RZ ;  /* 0x0000777208027816 */ /* 0x001fc600000000ff */
[----:B------:R-:W3:Y:S04]  /*255490*/  LDL.LU.64 R4, [R1+0x12c0] ;  /* 0x0012c00001047983 */ /* 0x000ee80000300a00 */
[----:B-1----:R-:W3:Y:S04]  /*2554a0*/  LDL.LU.64 R26, [R1+0x12b8] ;  /* 0x0012b800011a7983 */ /* 0x002ee80000300a00 */
[----:B--2---:R-:W2:Y:S04]  /*2554b0*/  LDL.LU.64 R18, [R1+0x12a8] ;  /* 0x0012a80001127983 */ /* 0x004ea80000300a00 */
[----:B----4-:R0:W-:Y:S04]  /*2554c0*/  @P4 STG.E.U8 desc[UR4][R10.64], R2 ;  /* 0x000000020a004986 */ /* 0x0101e8000c101104 */
[----:B0-----:R-:W4:Y:S01]  /*2554d0*/  LDL.LU R10, [R1+0x7460] ;  /* 0x00746000010a7983 */ /* 0x001f220000300800 */
[----:B------:R-:W-:-:S02]  /*2554e0*/  ISETP.LT.AND P5, PT, R22, UR6, !P5 ;  /* 0x0000000616007c0c */ /* 0x000fc4000efa1270 */
[----:B------:R-:W-:Y:S02]  /*2554f0*/  ISETP.LT.AND P6, PT, R13, UR8, !P3 ;  /* 0x000000080d007c0c */ /* 0x000fe4000dfc1270 */
[----:B------:R-:W-:Y:S02]  /*255500*/  PRMT R0, R8, 0x7773, RZ ;  /* 0x0000777308007816 */ /* 0x000fe400000000ff */
[----:B------:R-:W-:Y:S01]  /*255510*/  PRMT R2, R12, 0x7770, RZ ;  /* 0x000077700c027816 */ /* 0x000fe200000000ff */
[----:B------:R-:W-:Y:S01]  /*255520*/  ULDC UR6, c[0x0][0x228] ;  /* 0x00008a0000067ab9 */ /* 0x000fe20000000800 */
[----:B------:R-:W2:Y:S01]  /*255530*/  LDL.LU.64 R8, [R1+0x12a0] ;  /* 0x0012a00001087983 */ /* 0x000ea20000300a00 */
[----:B------:R-:W-:Y:S01]  /*255540*/  ISETP.LT.AND P1, PT, R21, UR6, !P3 ;  /* 0x0000000615007c0c */ /* 0x000fe2000df21270 */
[----:B------:R-:W-:Y:S01]  /*255550*/  ULDC UR6, c[0x0][0x228] ;  /* 0x00008a0000067ab9 */ /* 0x000fe20000000800 */
[----:B------:R-:W-:Y:S02]  /*255560*/  ULDC UR8, c[0x0][0x228] ;  /* 0x00008a0000087ab9 */ /* 0x000fe40000000800 */
[----:B------:R0:W-:Y:S04]  /*255570*/  @P5 STG.E.U8 desc[UR4][R28.64], R0 ;  /* 0x000000001c005986 */ /* 0x0001e8000c101104 */
[----:B------:R1:W-:Y:S04]  /*255580*/  @P6 STG.E.U8 desc[UR4][R24.64], R2 ;  /* 0x0000000218006986 */ /* 0x0003e8000c101104 */
[----:B0-----:R-:W2:Y:S04]  /*255590*/  LDL.LU.64 R28, [R1+0x7458] ;  /* 0x00745800011c7983 */ /* 0x001ea80000300a00 */
[----:B-1----:R-:W2:Y:S01]  /*2555a0*/  LDL.LU.64 R24, [R1+0x1298] ;  /* 0x0012980001187983 */ /* 0x002ea20000300a00 */
[----:B----4-:R-:W-:-:S03]  /*2555b0*/  ISETP.LT.AND P5, PT, R10, UR6, !P3 ;  /* 0x000000060a007c0c */ /* 0x010fc6000dfa1270 */
[----:B------:R0:W-:Y:S01]  /*2555c0*/  STL [R1+0x7454], R10 ;  /* 0x0074540a01007387 */ /* 0x0001e20000100800 */
[C---:B------:R-:W-:Y:S02]  /*2555d0*/  PRMT R0, R12.reuse, 0x7771, RZ ;  /* 0x000077710c007816 */ /* 0x040fe400000000ff */
[----:B------:R-:W-:Y:S02]  /*2555e0*/  ISETP.LT.AND P4, PT, R15, UR8, !P3 ;  /* 0x000000080f007c0c */ /* 0x000fe4000df81270 */
[----:B------:R-:W-:Y:S01]  /*2555f0*/  PRMT R2, R12, 0x7772, RZ ;  /* 0x000077720c027816 */ /* 0x000fe200000000ff */
[----:B------:R-:W-:Y:S01]  /*255600*/  ULDC UR8, c[0x0][0x228] ;  /* 0x00008a0000087ab9 */ /* 0x000fe20000000800 */
[----:B------:R-:W-:Y:S01]  /*255610*/  ULDC UR6, c[0x0][0x228] ;  /* 0x00008a0000067ab9 */ /* 0x000fe20000000800 */
[----:B0-----:R-:W4:Y:S01]  /*255620*/  LDL.LU.64 R10, [R1+0x12c8] ;  /* 0x0012c800010a7983 */ /* 0x001f220000300a00 */
[----:B------:R-:W-:Y:S01]  /*255630*/  ISETP.LT.AND P6, PT, R14, UR8, !P3 ;  /* 0x000000080e007c0c */ /* 0x000fe2000dfc1270 */
[----:B------:R-:W-:-:S02]  /*255640*/  ULDC UR8, c[0x0][0x228] ;  /* 0x00008a0000087ab9 */ /* 0x000fc40000000800 */
[----:B----4-:R0:W-:Y:S04]  /*255650*/  @P1 STG.E.U8 desc[UR4][R10.64], R0 ;  /* 0x000000000a001986 */ /* 0x0101e8000c101104 */
[----:B0-----:R-:W4:Y:S04]  /*255660*/  LDL.LU.64 R10, [R1+0x12b0] ;  /* 0x0012b000010a7983 */ /* 0x001f280000300a00 */
[----:B---3--:R2:W-:Y:S01]  /*255670*/  @P4 STG.E.U8 desc[UR4][R4.64], R2 ;  /* 0x0000000204004986 */ /* 0x0085e2000c101104 */
[----:B------:R-:W-:Y:S01]  /*255680*/  ISETP.LT.AND P4, PT, R17, UR6, !P3 ;  /* 0x0000000611007c0c */ /* 0x000fe2000df81270 */
[----:B------:R-:W-:Y:S01]  /*255690*/  ULDC UR6, c[0x0][0x228] ;  /* 0x00008a0000067ab9 */ /* 0x000fe20000000800 */
[----:B------:R-:W-:-:S02]  /*2556a0*/  PRMT R0, R12, 0x7773, RZ ;  /* 0x000077730c007816 */ /* 0x000fc400000000ff */
[----:B------:R-:W-:Y:S01]  /*2556b0*/  ISETP.LT.AND P1, PT, R20, UR6, !P3 ;  /* 0x0000000614007c0c */ /* 0x000fe2000df21270 */
[----:B------:R-:W-:Y:S02]  /*2556c0*/  ULDC UR6, c[0x0][0x228] ;  /* 0x00008a0000067ab9 */ /* 0x000fe40000000800 */
[----:B------:R-:W-:Y:S01]  /*2556d0*/  ISETP.LT.AND P3, PT, R22, UR6, !P3 ;  /* 0x0000000616007c0c */ /* 0x000fe2000df61270 */
[----:B------:R0:W-:Y:S01]  /*2556e0*/  @P5 STG.E.U8 desc[UR4][R26.64], R0 ;  /* 0x000000001a005986 */ /* 0x0001e2000c101104 */
[----:B------:R-:W-:Y:S01]  /*2556f0*/  ULDC UR6, c[0x0][0x228] ;  /* 0x00008a0000067ab9 */ /* 0x000fe20000000800 */
[C---:B--2---:R-:W-:Y:S02]  /*255700*/  PRMT R2, R29.reuse, 0x7770, RZ ;  /* 0x000077701d027816 */ /* 0x044fe400000000ff */
[----:B------:R-:W2:Y:S04]  /*255710*/  LDL.LU.64 R4, [R1+0x1290] ;  /* 0x0012900001047983 */ /* 0x000ea80000300a00 */
[----:B------:R1:W-:Y:S04]  /*255720*/  @P6 STG.E.U8 desc[UR4][R18.64], R2 ;  /* 0x0000000212006986 */ /* 0x0003e8000c101104 */
[----:B0-----:R-:W3:Y:S01]  /*255730*/  LDL.LU.64 R26, [R1+0x1288] ;  /* 0x00128800011a7983 */ /* 0x001ee20000300a00 */
[----:B------:R-:W-:-:S05]  /*255740*/  PRMT R0, R29, 0x7771, RZ ;  /* 0x000077711d007816 */ /* 0x000fca00000000ff */
[----:B------:R0:W-:Y:S01]  /*255750*/  @P4 STG.E.U8 desc[UR4][R8.64], R0 ;  /* 0x0000000008004986 */ /* 0x0001e2000c101104 */
[----:B-1----:R-:W-:-:S03]  /*255760*/  PRMT R2, R29, 0x7772, RZ ;  /* 0x000077721d027816 */ /* 0x002fc600000000ff */
[----:B------:R-:W3:Y:S04]  /*255770*/  LDL.LU.64 R18, [R1+0x1278] ;  /* 0x0012780001127983 */ /* 0x000ee80000300a00 */
[----:B------:R1:W-:Y:S04]  /*255780*/  STL [R1+0x7450], R22 ;  /* 0x0074501601007387 */ /* 0x0003e80000100800 */
[----:B------:R-:W-:Y:S04]  /*255790*/  STL [R1+0x744c], R13 ;  /* 0x00744c0d01007387 */ /* 0x000fe80000100800 */
[----:B------:R1:W-:Y:S01]  /*2557a0*/  @P1 STG.E.U8 desc[UR4][R24.64], R2 ;  /* 0x0000000218001986 */ /* 0x0003e2000c101104 */
[----:B------:R-:W-:-:S02]  /*2557b0*/  ISETP.LT.AND P6, PT, R13, UR8, !P2 ;  /* 0x000000080d007c0c */ /* 0x000fc4000d7c1270 */
[----:B------:R-:W-:Y:S01]  /*2557c0*/  ISETP.LT.AND P4, PT, R21, UR6, !P2 ;  /* 0x0000000615007c0c */ /* 0x000fe2000d781270 */
[----:B0-----:R-:W-:Y:S01]  /*2557d0*/  VIADD R0, R7, 0xf6 ;  /* 0x000000f607007836 */ /* 0x001fe20000000000 */
[----:B------:R-:W-:Y:S01]  /*2557e0*/  ULDC UR8, c[0x0][0x228] ;  /* 0x00008a0000087ab9 */ /* 0x000fe20000000800 */
[----:B------:R-:W-:Y:S01]  /*2557f0*/  PRMT R3, R28, 0x7770, RZ ;  /* 0x000077701c037816 */ /* 0x000fe200000000ff */
[----:B-1----:R-:W3:Y:S01]  /*255800*/  LDL.LU.64 R22, [R1+0x1270] ;  /* 0x0012700001167983 */ /* 0x002ee20000300a00 */
[----:B------:R-:W-:Y:S01]  /*255810*/  ULDC UR6, c[0x0][0x228] ;  /* 0x00008a0000067ab9 */ /* 0x000fe20000000800 */
[----:B------:R-:W-:Y:S02]  /*255820*/  PRMT R2, R29, 0x7773, RZ ;  /* 0x000077731d027816 */ /* 0x000fe400000000ff */
[----:B------:R-:W3:Y:S04]  /*255830*/  LDL.LU R24, [R1+0x864] ;  /* 0x0008640001187983 */ /* 0x000ee80000300800 */
[----:B------:R-:W3:Y:S04]  /*255840*/  LDL.LU.64 R12, [R1+0x1280] ;  /* 0x00128000010c7983 */ /* 0x000ee80000300a00 */
[----:B------:R-:W3:Y:S04]  /*255850*/  LDL.LU.64 R8, [R1+0x1260] ;  /* 0x0012600001087983 */ /* 0x000ee80000300a00 */
[----:B----4-:R0:W-:Y:S04]  /*255860*/  @P3 STG.E.U8 desc[UR4][R10.64], R2 ;  /* 0x000000020a003986 */ /* 0x0101e8000c101104 */
[----:B0-----:R-:W4:Y:S01]  /*255870*/  LDL.LU R10, [R1+0x7454] ;  /* 0x00745400010a7983 */ /* 0x001f220000300800 */
[----:B------:R-:W-:-:S02]  /*255880*/  ISETP.LT.AND P5, PT, R15, UR8, !P2 ;  /* 0x000000080f007c0c */ /* 0x000fc4000d7a1270 */
[----:B------:R-:W-:Y:S02]  /*255890*/  ISETP.GE.AND P1, PT, R0, UR9, PT ;  /* 0x0000000900007c0c */ /* 0x000fe4000bf26270 */
[C---:B------:R-:W-:Y:S01]  /*2558a0*/  PRMT R0, R28.reuse, 0x7771, RZ ;  /* 0x000077711c007816 */ /* 0x040fe200000000ff */
[----:B--2---:R0:W-:Y:S01]  /*2558b0*/  @P6 STG.E.U8 desc[UR4][R4.64], R3 ;  /* 0x0000000304006986 */ /* 0x0041e2000c101104 */
[C---:B------:R-:W-:Y:S01]  /*2558c0*/  PRMT R2, R28.reuse, 0x7772, RZ ;  /* 0x000077721c027816 */ /* 0x040fe200000000ff */
[----:B------:R-:W-:Y:S02]  /*2558d0*/  ULDC UR8, c[0x0][0x228] ;  /* 0x00008a0000087ab9 */ /* 0x000fe40000000800 */
[----:B---3--:R1:W-:Y:S04]  /*2558e0*/  @P4 STG.E.U8 desc[UR4][R26.64], R0 ;  /* 0x000000001a004986 */ /* 0x0083e8000c101104 */
[----:B0-----:R-:W2:Y:S04]  /*2558f0*/  LDL.LU.64 R4, [R1+0x1268] ;  /* 0x0012680001047983 */ /* 0x001ea80000300a00 */
[----:B------:R0:W-:Y:S04]  /*255900*/  @P5 STG.E.U8 desc[UR4][R18.64], R2 ;  /* 0x0000000212005986 */ /* 0x0001e8000c101104 */
[----:B-1----:R-:W3:Y:S04]  /*255910*/  LDL.LU.64 R26, [R1+0x1258] ;  /* 0x00125800011a7983 */ /* 0x002ee80000300a00 */
[----:B------:R-:W3:Y:S01]  /*255920*/  LDL.LU R25, [R1+0x858] ;  /* 0x0008580001197983 */ /* 0x000ee20000300800 */
[----:B------:R-:W-:Y:S01]  /*255930*/  VIADD R0, R7, 0xf4 ;  /* 0x000000f407007836 */ /* 0x000fe20000000000 */
[----:B0-----:R-:W-:-:S02]  /*255940*/  PRMT R2, R28, 0x7773, RZ ;  /* 0x000077731c027816 */ /* 0x001fc400000000ff */
[----:B------:R-:W3:Y:S04]  /*255950*/  LDL.LU.64 R18, [R1+0x1250] ;  /* 0x0012500001127983 */ /* 0x000ee80000300a00 */
[----:B------:R-:W3:Y:S01]  /*255960*/  LDL.LU.64 R28, [R1+0x1240] ;  /* 0x00124000011c7983 */ /* 0x000ee20000300a00 */
[----:B----4-:R-:W-:Y:S01]  /*255970*/  ISETP.LT.AND P6, PT, R10, UR6, !P2 ;  /* 0x000000060a007c0c */ /* 0x010fe2000d7c1270 */
[----:B------:R-:W-:Y:S02]  /*255980*/  ULDC UR6, c[0x0][0x228] ;  /* 0x00008a0000067ab9 */ /* 0x000fe40000000800 */
[----:B------:R-:W-:Y:S01]  /*255990*/  ISETP.LT.AND P4, PT, R14, UR6, !P2 ;  /* 0x000000060e007c0c */ /* 0x000fe2000d781270 */
[----:B------:R-:W-:Y:S02]  /*2559a0*/  ULDC UR6, c[0x0][0x22c] ;  /* 0x00008b0000067ab9 */ /* 0x000fe40000000800 */
[----:B------:R-:W-:-:S02]  /*2559b0*/  ISETP.GE.AND P3, PT, R0, UR6, PT ;  /* 0x0000000600007c0c */ /* 0x000fc4000bf66270 */
[----:B------:R-:W-:Y:S02]  /*2559c0*/  PRMT R0, R24, 0x7770, RZ ;  /* 0x0000777018007816 */ /* 0x000fe400000000ff */
[----:B------:R-:W-:Y:S01]  /*2559d0*/  ISETP.LT.AND P5, PT, R17, UR8, !P2 ;  /* 0x0000000811007c0c */ /* 0x000fe2000d7a1270 */
[----:B------:R-:W-:Y:S01]  /*2559e0*/  ULDC UR6, c[0x0][0x228] ;  /* 0x00008a0000067ab9 */ /* 0x000fe20000000800 */
[----:B------:R-:W-:Y:S01]  /*2559f0*/  ULDC UR8, c[0x0][0x228] ;  /* 0x00008a0000087ab9 */ /* 0x000fe20000000800 */
[----:B------:R0:W-:Y:S04]  /*255a00*/  @P6 STG.E.U8 desc[UR4][R22.64], R2 ;  /* 0x0000000216006986 */ /* 0x0001e8000c101104 */
[----:B------:R1:W-:Y:S04]  /*255a10*/  @P4 STG.E.U8 desc[UR4][R12.64], R0 ;  /* 0x000000000c004986 */ /* 0x0003e8000c101104 */
[----:B0-----:R-:W4:Y:S04]  /*255a20*/  LDL.LU R22, [R1+0x7450] ;  /* 0x0074500001167983 */ /* 0x001f280000300800 */
[----:B-1----:R-:W4:Y:S01]  /*255a30*/  LDL.LU R13, [R1+0x744c] ;  /* 0x00744c00010d7983 */ /* 0x002f220000300800 */
[----:B------:R-:W-:-:S02]  /*255a40*/  ISETP.LT.AND P6, PT, R20, UR6, !P2 ;  /* 0x0000000614007c0c */ /* 0x000fc4000d7c1270 */
[C---:B------:R-:W-:Y:S01]  /*255a50*/  PRMT R2, R24.reuse, 0x7771, RZ ;  /* 0x0000777118027816 */ /* 0x040fe200000000ff */
[----:B------:R-:W-:Y:S01]  /*255a60*/  ULDC UR6, c[0x0][0x228] ;  /* 0x00008a0000067ab9 */ /* 0x000fe20000000800 */
[----:B------:R-:W-:-:S03]  /*255a70*/  PRMT R0, R24, 0x7772, RZ ;  /* 0x0000777218007816 */ /* 0x000fc600000000ff */
[----:B------:R0:W-:Y:S06]  /*255a80*/  @P5 STG.E.U8 desc[UR4][R8.64], R2 ;  /* 0x0000000208005986 */ /* 0x0001ec000c101104 */
[----:B--2---:R3:W-:Y:S01]  /*255a90*/  @P6 STG.E.U8 desc[UR4][R4.64], R0 ;  /* 0x0000000004006986 */ /* 0x0047e2000c101104 */
[----:B0-----:R-:W-:-:S03]  /*255aa0*/  PRMT R2, R24, 0x7773, RZ ;  /* 0x0000777318027816 */ /* 0x001fc600000000ff */
[----:B------:R-:W2:Y:S04]  /*255ab0*/  LDL.LU.64 R8, [R1+0x1238] ;  /* 0x0012380001087983 */ /* 0x000ea80000300a00 */
[----:B------:R-:W2:Y:S01]  /*255ac0*/  LDL.LU R24, [R1+0x818] ;  /* 0x0008180001187983 */ /* 0x000ea20000300800 */
[----:B---3--:R-:W-:Y:S02]  /*255ad0*/  PRMT R0, R25, 0x7770, RZ ;  /* 0x0000777019007816 */ /* 0x008fe400000000ff */
[----:B----4-:R-:W-:Y:S02]  /*255ae0*/  ISETP.LT.AND P2, PT, R22, UR8, !P2 ;  /* 0x0000000816007c0c */ /* 0x010fe4000d741270 */
[----:B------:R-:W-:Y:S01]  /*255af0*/  ISETP.LT.AND P4, PT, R13, UR6, !P3 ;  /* 0x000000060d007c0c */ /* 0x000fe2000df81270 */
[----:B------:R-:W-:Y:S01]  /*255b00*/  ULDC UR6, c[0x0][0x228] ;  /* 0x00008a0000067ab9 */ /* 0x000fe20000000800 */
[----:B------:R-:W-:Y:S01]  /*255b10*/  ULDC UR8, c[0x0][0x228] ;  /* 0x00008a0000087ab9 */ /* 0x000fe20000000800 */
[----:B------:R-:W-:Y:S01]  /*255b20*/  ISETP.LT.AND P5, PT, R21, UR6, !P3 ;  /* 0x0000000615007c0c */ /* 0x000fe2000dfa1270 */
[----:B------:R-:W-:-:S07]  /*255b30*/  ULDC UR6, c[0x0][0x228] ;  /* 0x00008a0000067ab9 */ /* 0x000fce0000000800 */
[----:B------:R0:W-:Y:S04]  /*255b40*/  @P2 STG.E.U8 desc[UR4][R26.64], R2 ;  /* 0x000000021a002986 */ /* 0x0001e8000c101104 */
[----:B------:R1:W-:Y:S01]  /*255b50*/  @P4 STG.E.U8 desc[UR4][R18.64], R0 ;  /* 0x0000000012004986 */ /* 0x0003e2000c101104 */
[----:B0-----:R-:W-:-:S03]  /*255b60*/  PRMT R2, R25, 0x7771, RZ ;  /* 0x0000777119027816 */ /* 0x001fc600000000ff */
[----:B------:R-:W3:Y:S04]  /*255b70*/  LDL.LU.64 R26, [R1+0x1230] ;  /* 0x00123000011a7983 */ /* 0x000ee80000300a00 */
[----:B------:R-:W4:Y:S04]  /*255b80*/  LDL.LU.64 R4, [R1+0x1218] ;  /* 0x0012180001047983 */ /* 0x000f280000300a00 */
[----:B------:R0:W-:Y:S01]  /*255b90*/  @P5 STG.E.U8 desc[UR4][R28.64], R2 ;  /* 0x000000021c005986 */ /* 0x0001e2000c101104 */
[----:B-1----:R-:W-:-:S03]  /*255ba0*/  VIADD R0, R7, 0xf7 ;  /* 0x000000f707007836 */ /* 0x002fc60000000000 */
[----:B0-----:R-:W4:Y:S04]  /*255bb0*/  LDL.LU.64 R28, [R1+0x1228] ;  /* 0x00122800011c7983 */ /* 0x001f280000300a00 */
[----:B------:R-:W4:Y:S04]  /*255bc0*/  LDL.LU.64 R18, [R1+0x1220] ;  /* 0x0012200001127983 */ /* 0x000f280000300a00 */
[----:B------:R-:W4:Y:S04]  /*255bd0*/  LDL.LU R23, [R1+0x7d8] ;  /* 0x0007d80001177983 */ /* 0x000f280000300800 */
[----:B------:R0:W-:Y:S04]  /*255be0*/  STL [R1+0x7444], R7 ;  /* 0x0074440701007387 */ /* 0x0001e80000100800 */
[----:B0-----:R-:W2:Y:S01]  /*255bf0*/  LDL.LU.64 R6, [R1+0x1248] ;  /* 0x0012480001067983 */ /* 0x001ea20000300a00 */
[----:B------:R-:W-:-:S02]  /*255c00*/  ISETP.LT.AND P2, PT, R15, UR6, !P3 ;  /* 0x000000060f007c0c */ /* 0x000fc4000df41270 */
[----:B------:R-:W-:Y:S01]  /*255c10*/  ISETP.LT.AND P4, PT, R10, UR8, !P3 ;  /* 0x000000080a007c0c */ /* 0x000fe2000df81270 */
[----:B------:R-:W-:Y:S01]  /*255c20*/  ULDC UR8, c[0x0][0x228] ;  /* 0x00008a0000087ab9 */ /* 0x000fe20000000800 */
[----:B------:R0:W-:Y:S01]  /*255c30*/  STL [R1+0x7448], R17 ;  /* 0x0074481101007387 */ /* 0x0001e20000100800 */
[----:B------:R-:W-:Y:S02]  /*255c40*/  ISETP.LT.AND P5, PT, R17, UR8, !P3 ;  /* 0x0000000811007c0c */ /* 0x000fe4000dfa1270 */
[C---:B------:R-:W-:Y:S01]  /*255c50*/  PRMT R2, R25.reuse, 0x7772, RZ ;  /* 0x0000777219027816 */ /* 0x040fe200000000ff */
[----:B------:R-:W-:Y:S01]  /*255c60*/  ULDC UR6, c[0x0][0x228] ;  /* 0x00008a0000067ab9 */ /* 0x000fe20000000800 */
[----:B------:R-:W-:Y:S01]  /*255c70*/  PRMT R3, R25, 0x7773, RZ ;  /* 0x0000777319037816 */ /* 0x000fe200000000ff */
[----:B0-----:R-:W4:Y:S01]  /*255c80*/  LDL.LU.64 R16, [R1+0x1210] ;  /* 0x0012100001107983 */ /* 0x001f220000300a00 */
[----:B------:R-:W-:Y:S01]  /*255c90*/  ISETP.LT.AND P6, PT, R14, UR6, !P3 ;  /* 0x000000060e007c0c */ /* 0x000fe2000dfc1270 */
[----:B------:R-:W-:Y:S01]  /*255ca0*/  ULDC UR6, c[0x0][0x228] ;  /* 0x00008a0000067ab9 */ /* 0x000fe20000000800 */
[----:B------:R-:W-:Y:S01]  /*255cb0*/  ULDC UR8, c[0x0][0x228] ;  /* 0x00008a0000087ab9 */ /* 0x000fe20000000800 */
[----:B--2---:R0:W-:Y:S04]  /*255cc0*/  @P2 STG.E.U8 desc[UR4][R6.64], R2 ;  /* 0x0000000206002986 */ /* 0x0041e8000c101104 */
[----:B0-----:R-:W2:Y:S01]  /*255cd0*/  LDL.LU.64 R6, [R1+0x1208] ;  /* 0x0012080001067983 */ /* 0x001ea20000300a00 */
[----:B------:R-:W-:-:S02]  /*255ce0*/  ISETP.GE.AND P2, PT, R0, UR7, PT ;  /* 0x0000000700007c0c */ /* 0x000fc4000bf46270 */
[----:B------:R-:W-:Y:S01]  /*255cf0*/  PRMT R0, R24, 0x7770, RZ ;  /* 0x0000777018007816 */ /* 0x000fe200000000ff */
[----:B------:R0:W-:Y:S01]  /*255d00*/  @P4 STG.E.U8 desc[UR4][R8.64], R3 ;  /* 0x0000000308004986 */ /* 0x0001e2000c101104 */
[----:B------:R-:W-:-:S03]  /*255d10*/  ULDC UR7, c[0x0][0x228] ;  /* 0x00008a0000077ab9 */ /* 0x000fc60000000800 */
[----:B---3--:R1:W-:Y:S04]  /*255d20*/  @P6 STG.E.U8 desc[UR4][R26.64], R0 ;  /* 0x000000001a006986 */ /* 0x0083e8000c101104 */
[----:B0-----:R-:W3:Y:S04]  /*255d30*/  LDL.LU.64 R8, [R1+0x1200] ;  /* 0x0012000001087983 */ /* 0x001ee80000300a00 */
[----:B-1----:R-:W3:Y:S01]  /*255d40*/  LDL.LU.64 R26, [R1+0x11f8] ;  /* 0x0011f800011a7983 */ /* 0x002ee20000300a00 */
[----:B------:R-:W-:Y:S01]  /*255d50*/  ISETP.LT.AND P4, PT, R20, UR6, !P3 ;  /* 0x0000000614007c0c */ /* 0x000fe2000df81270 */
[----:B------:R-:W-:Y:S01]  /*255d60*/  ULDC UR6, c[0x0][0x228] ;  /* 0x00008a0000067ab9 */ /* 0x000fe20000000800 */
[----:B------:R-:W-:-:S02]  /*255d70*/  ISETP.LT.AND P3, PT, R22, UR7, !P3 ;  /* 0x0000000716007c0c */ /* 0x000fc4000df61270 */
[----:B------:R-:W-:Y:S02]  /*255d80*/  ISETP.LT.AND P6, PT, R13, UR6, !P0 ;  /* 0x000000060d007c0c */ /* 0x000fe4000c7c1270 */
[C---:B------:R-:W-:Y:S02]  /*255d90*/  PRMT R2, R24.reuse, 0x7771, RZ ;  /* 0x0000777118027816 */ /* 0x040fe400000000ff */
[C---:B------:R-:W-:Y:S01]  /*255da0*/  PRMT R0, R24.reuse, 0x7772, RZ ;  /* 0x0000777218007816 */ /* 0x040fe200000000ff */
[----:B------:R-:W-:Y:S01]  /*255db0*/  ULDC UR7, c[0x0][0x228] ;  /* 0x00008a0000077ab9 */ /* 0x000fe20000000800 */
[----:B------:R-:W3:Y:S04]  /*255dc0*/  LDL.LU R12, [R1+0x868] ;  /* 0x00086800010c7983 */ /* 0x000ee80000300800 */
[----:B----4-:R0:W-:Y:S01]  /*255dd0*/  @P5 STG.E.U8 desc[UR4][R4.64], R2 ;  /* 0x0000000204005986 */ /* 0x0101e2000c101104 */
[----:B------:R-:W-:Y:S01]  /*255de0*/  ISETP.LT.AND P5, PT, R21, UR7, !P0 ;  /* 0x0000000715007c0c */ /* 0x000fe2000c7a1270 */
[----:B------:R-:W-:Y:S01]  /*255df0*/  ULDC UR6, c[0x0][0x228] ;  /* 0x00008a0000067ab9 */ /* 0x000fe20000000800 */
[----:B------:R-:W-:Y:S01]  /*255e00*/  ULDC UR7, c[0x0][0x228] ;  /* 0x00008a0000077ab9 */ /* 0x000fe20000000800 */
[----:B------:R1:W-:Y:S01]  /*255e10*/  @P4 STG.E.U8 desc[UR4][R28.64], R0 ;  /* 0x000000001c004986 */ /* 0x0003e2000c101104 */
[----:B0-----:R-:W-:-:S03]  /*255e20*/  PRMT R2, R24, 0x7773, RZ ;  /* 0x0000777318027816 */ /* 0x001fc600000000ff */
[----:B------:R-:W4:Y:S04]  /*255e30*/  LDL.LU.64 R24, [R1+0x11f0] ;  /* 0x0011f00001187983 */ /* 0x000f280000300a00 */
[----:B-1----:R-:W4:Y:S01]  /*255e40*/  LDL.LU.64 R28, [R1+0x11e0] ;  /* 0x0011e000011c7983 */ /* 0x002f220000300a00 */
[----:B------:R-:W-:-:S03]  /*255e50*/  PRMT R0, R23, 0x7770, RZ ;  /* 0x0000777017007816 */ /* 0x000fc600000000ff */
[----:B------:R0:W-:Y:S04]  /*255e60*/  @P3 STG.E.U8 desc[UR4][R18.64], R2 ;  /* 0x0000000212003986 */ /* 0x0001e8000c101104 */
[----:B------:R-:W4:Y:S04]  /*255e70*/  LDL.LU.64 R4, [R1+0x11e8] ;  /* 0x0011e80001047983 */ /* 0x000f280000300a00 */
[----:B------:R1:W-:Y:S04]  /*255e80*/  @P6 STG.E.U8 desc[UR4][R16.64], R0 ;  /* 0x0000000010006986 */ /* 0x0003e8000c101104 */
[----:B0-----:R-:W4:Y:S04]  /*255e90*/  LDL.LU.64 R18, [R1+0x11d8] ;  /* 0x0011d80001127983 */ /* 0x001f280000300a00 */
[----:B-1----:R-:W4:Y:S01]  /*255ea0*/  LDL.LU R17, [R1+0x7448] ;  /* 0x0074480001117983 */ /* 0x002f220000300800 */
[----:B------:R-:W-:-:S02]  /*255eb0*/  PRMT R2, R23, 0x7771, RZ ;  /* 0x0000777117027816 */ /* 0x000fc400000000ff */
[----:B------:R-:W-:Y:S01]  /*255ec0*/  ISETP.LT.AND P4, PT, R15, UR6, !P0 ;  /* 0x000000060f007c0c */ /* 0x000fe2000c781270 */
[----:B------:R-:W-:Y:S02]  /*255ed0*/  ULDC UR6, c[0x0][0x228] ;  /* 0x00008a0000067ab9 */ /* 0x000fe40000000800 */
[----:B------:R-:W-:Y:S02]  /*255ee0*/  ISETP.LT.AND P3, PT, R10, UR6, !P0 ;  /* 0x000000060a007c0c */ /* 0x000fe4000c761270 */
[C---:B------:R-:W-:Y:S01]  /*255ef0*/  PRMT R0, R23.reuse, 0x7772, RZ ;  /* 0x0000777217007816 */ /* 0x040fe200000000ff */
[----:B------:R-:W-:Y:S01]  /*255f00*/  ULDC UR6, c[0x0][0x228] ;  /* 0x00008a0000067ab9 */ /* 0x000fe20000000800 */
[----:B--2---:R0:W-:Y:S04]  /*255f10*/  @P5 STG.E.U8 desc[UR4][R6.64], R2 ;  /* 0x0000000206005986 */ /* 0x0041e8000c101104 */
[----:B0-----:R-:W2:Y:S01]  /*255f20*/  LDL.LU R7, [R1+0x7444] ;  /* 0x0074440001077983 */ /* 0x001ea20000300800 */
[----:B------:R-:W-:-:S03]  /*255f30*/  PRMT R2, R23, 0x7773, RZ ;  /* 0x0000777317027816 */ /* 0x000fc600000000ff */
[----:B------:R-:W2:Y:S04]  /*255f40*/  LDL.LU R16, [R1+0x85c] ;  /* 0x00085c0001107983 */ /* 0x000ea80000300800 */
[----:B---3--:R-:W-:Y:S04]  /*255f50*/  @P4 STG.E.U8 desc[UR4][R8.64], R0 ;  /* 0x0000000008004986 */ /* 0x008fe8000c101104 */
[----:B------:R0:W-:Y:S04]  /*255f60*/  @P3 STG.E.U8 desc[UR4][R26.64], R2 ;  /* 0x000000021a003986 */ /* 0x0001e8000c101104 */
[----:B0-----:R-:W3:Y:S04]  /*255f70*/  LDL.LU.64 R26, [R1+0x11d0] ;  /* 0x0011d000011a7983 */ /* 0x001ee80000300a00 */
[----:B------:R-:W3:Y:S01]  /*255f80*/  LDL.LU.64 R8, [R1+0x11c8] ;  /* 0x0011c80001087983 */ /* 0x000ee20000300a00 */
[----:B------:R-:W-:Y:S01]  /*255f90*/  ISETP.LT.AND P5, PT, R14, UR6, !P0 ;  /* 0x000000060e007c0c */ /* 0x000fe2000c7a1270 */
[----:B------:R-:W-:-:S02]  /*255fa0*/  ULDC UR6, c[0x0][0x228] ;  /* 0x00008a0000067ab9 */ /* 0x000fc40000000800 */
[----:B------:R-:W-:Y:S02]  /*255fb0*/  ISETP.LT.AND P3, PT, R20, UR6, !P0 ;  /* 0x0000000614007c0c */ /* 0x000fe4000c761270 */
[C---:B------:R-:W-:Y:S02]  /*255fc0*/  PRMT R2, R12.reuse, 0x7770, RZ ;  /* 0x000077700c027816 */ /* 0x040fe400000000ff */
[----:B------:R-:W-:Y:S01]  /*255fd0*/  PRMT R3, R12, 0x7771, RZ ;  /* 0x000077710c037816 */ /* 0x000fe200000000ff */
[----:B------:R-:W-:-:S05]  /*255fe0*/  ULDC UR6, c[0x0][0x228] ;  /* 0x00008a0000067ab9 */ /* 0x000fca0000000800 */
[----:B----4-:R0:W-:Y:S04]  /*255ff0*/  @P5 STG.E.U8 desc[UR4][R24.64], R2 ;  /* 0x0000000218005986 */ /* 0x0101e8000c101104 */
[----:B0-----:R-:W4:Y:S01]  /*256000*/  LDL.LU.64 R24, [R1+0x11b8] ;  /* 0x0011b80001187983 */ /* 0x001f220000300a00 */
[----:B------:R-:W-:Y:S01]  /*256010*/  ISETP.LT.AND P4, PT, R17, UR7, !P0 ;  /* 0x0000000711007c0c */ /* 0x000fe2000c781270 */
[----:B------:R-:W-:Y:S02]  /*256020*/  ULDC UR7, c[0x0][0x228] ;  /* 0x00008a0000077ab9 */ /* 0x000fe40000000800 */
[----:B------:R-:W-:Y:S02]  /*256030*/  ISETP.LT.AND P6, PT, R22, UR7, !P0 ;  /* 0x0000000716007c0c */ /* 0x000fe4000c7c1270 */
[----:B------:R-:W-:Y:S01]  /*256040*/  PRMT R2, R12, 0x7773, RZ ;  /* 0x000077730c027816 */ /* 0x000fe200000000ff */
[----:B------:R-:W-:-:S07]  /*256050*/  ULDC UR7, c[0x0][0x228] ;  /* 0x00008a0000077ab9 */ /* 0x000fce0000000800 */
[----:B------:R0:W-:Y:S01]  /*256060*/  @P4 STG.E.U8 desc[UR4][R28.64], R3 ;  /* 0x000000031c004986 */ /* 0x0001e2000c101104 */
[----:B------:R-:W-:Y:S01]  /*256070*/  ISETP.LT.AND P4, PT, R13, UR6, !P1 ;  /* 0x000000060d007c0c */ /* 0x000fe2000cf81270 */
[----:B------:R-:W-:Y:S02]  /*256080*/  ULDC UR6, c[0x0][0x228] ;  /* 0x00008a0000067ab9 */ /* 0x000fe40000000800 */
[----:B0-----:R-:W4:Y:S01]  /*256090*/  LDL.LU.64 R28, [R1+0x11a8] ;  /* 0x0011a800011c7983 */ /* 0x001f220000300a00 */
[----:B--2---:R-:W-:-:S05]  /*2560a0*/  VIADD R0, R7, 0xf8 ;  /* 0x000000f807007836 */ /* 0x004fca0000000000 */
[----:B------:R-:W-:Y:S02]  /*2560b0*/  ISETP.GE.AND P0, PT, R0, UR25, PT ;  /* 0x0000001900007c0c */ /* 0x000fe4000bf06270 */
[----:B------:R-:W-:Y:S02]  /*2560c0*/  PRMT R0, R12, 0x7772, RZ ;  /* 0x000077720c007816 */ /* 0x000fe400000000ff */
[----:B------:R-:W2:Y:S04]  /*2560d0*/  LDL.LU R12, [R1+0x81c] ;  /* 0x00081c00010c7983 */ /* 0x000ea80000300800 */
[----:B------:R0:W-:Y:S04]  /*2560e0*/  @P3 STG.E.U8 desc[UR4][R4.64], R0 ;  /* 0x0000000004003986 */ /* 0x0001e8000c101104 */
[----:B------:R1:W-:Y:S01]  /*2560f0*/  @P6 STG.E.U8 desc[UR4][R18.64], R2 ;  /* 0x0000000212006986 */ /* 0x0003e2000c101104 */
[----:B------:R-:W-:-:S02]  /*256100*/  ISETP.LT.AND P6, PT, R21, UR6, !P1 ;  /* 0x0000000615007c0c */ /* 0x000fc4000cfc1270 */
[C---:B------:R-:W-:Y:S01]  /*256110*/  PRMT R3, R16.reuse, 0x7773, RZ ;  /* 0x0000777310037816 */ /* 0x040fe200000000ff */
[----:B------:R-:W-:Y:S01]  /*256120*/  ULDC UR6, c[0x0][0x228] ;  /* 0x00008a0000067ab9 */ /* 0x000fe20000000800 */
[----:B0-----:R-:W-:Y:S01]  /*256130*/  PRMT R0, R16, 0x7770, RZ ;  /* 0x0000777010007816 */ /* 0x001fe200000000ff */
[----:B-1----:R-:W2:Y:S01]  /*256140*/  LDL.LU.64 R18, [R1+0x11c0] ;  /* 0x0011c00001127983 */ /* 0x002ea20000300a00 */
[----:B------:R-:W-:-:S03]  /*256150*/  VIADD R2, R7, 0xf9 ;  /* 0x000000f907027836 */ /* 0x000fc60000000000 */
[----:B------:R-:W-:Y:S04]  /*256160*/  STL [R1+0x7438], R7 ;  /* 0x0074380701007387 */ /* 0x000fe80000100800 */
[----:B------:R-:W-:Y:S04]  /*256170*/  STL [R1+0x7440], R10 ;  /* 0x0074400a01007387 */ /* 0x000fe80000100800 */
[----:B---3--:R0:W-:Y:S01]  /*256180*/  @P4 STG.E.U8 desc[UR4][R26.64], R0 ;  /* 0x000000001a004986 */ /* 0x0081e2000c101104 */
[----:B------:R-:W-:Y:S02]  /*256190*/  ISETP.GE.AND P4, PT, R2, UR23, PT ;  /* 0x0000001702007c0c */ /* 0x000fe4000bf86270 */
[----:B------:R-:W-:-:S02]  /*2561a0*/  PRMT R2, R16, 0x7772, RZ ;  /* 0x0000777210027816 */ /* 0x000fc400000000ff */
[----:B------:R-:W-:Y:S02]  /*2561b0*/  ISETP.LT.AND P5, PT, R10, UR6, !P1 ;  /* 0x000000060a007c0c */ /* 0x000fe4000cfa1270 */
[----:B------:R-:W-:Y:S01]  /*2561c0*/  ISETP.LT.AND P3, PT, R15, UR7, !P1 ;  /* 0x000000070f007c0c */ /* 0x000fe2000cf61270 */
[----:B------:R-:W-:Y:S01]  /*2561d0*/  ULDC UR6, c[0x0][0x228] ;  /* 0x00008a0000067ab9 */ /* 0x000fe20000000800 */
[----:B------:R-:W-:Y:S01]  /*2561e0*/  ULDC UR7, c[0x0][0x228] ;  /* 0x00008a0000077ab9 */ /* 0x000fe20000000800 */
[----:B0-----:R-:W3:Y:S01]  /*2561f0*/  LDL.LU.64 R26, [R1+0x11a0] ;  /* 0x0011a000011a7983 */ /* 0x001ee20000300a00 */
[----:B------:R-:W-:-:S03]  /*256200*/  PRMT R0, R16, 0x7771, RZ ;  /* 0x0000777110007816 */ /* 0x000fc600000000ff */
[----:B------:R-:W3:Y:S04]  /*256210*/  LDL.LU.64 R6, [R1+0x1198] ;  /* 0x0011980001067983 */ /* 0x000ee80000300a00 */
[----:B------:R-:W3:Y:S04]  /*256220*/  LDL.LU R16, [R1+0x7dc] ;  /* 0x0007dc0001107983 */ /* 0x000ee80000300800 */
[----:B------:R0:W-:Y:S04]  /*256230*/  @P6 STG.E.U8 desc[UR4][R8.64], R0 ;  /* 0x0000000008006986 */ /* 0x0001e8000c101104 */
[----:B0-----:R-:W3:Y:S04]  /*256240*/  LDL.LU.64 R8, [R1+0x11b0] ;  /* 0x0011b00001087983 */ /* 0x001ee80000300a00 */
[----:B------:R-:W3:Y:S01]  /*256250*/  LDL.LU.64 R10, [R1+0x1190] ;  /* 0x00119000010a7983 */ /* 0x000ee20000300a00 */
[----:B------:R-:W-:-:S03]  /*256260*/  ISETP.LT.AND P6, PT, R14, UR6, !P1 ;  /* 0x000000060e007c0c */ /* 0x000fc6000cfc1270 */
[----:B----4-:R0:W-:Y:S01]  /*256270*/  @P3 STG.E.U8 desc[UR4][R24.64], R2 ;  /* 0x0000000218003986 */ /* 0x0101e2000c101104 */
[----:B------:R-:W-:Y:S01]  /*256280*/  ULDC UR6, c[0x0][0x228] ;  /* 0x00008a0000067ab9 */ /* 0x000fe20000000800 */
[----:B------:R-:W-:Y:S01]  /*256290*/  ISETP.LT.AND P3, PT, R20, UR7, !P1 ;  /* 0x0000000714007c0c */ /* 0x000fe2000cf61270 */
[----:B------:R-:W-:Y:S01]  /*2562a0*/  ULDC UR7, c[0x0][0x228] ;  /* 0x00008a0000077ab9 */ /* 0x000fe20000000800 */
[----:B0-----:R-:W4:Y:S04]  /*2562b0*/  LDL.LU.64 R24, [R1+0x1180] ;  /* 0x0011800001187983 */ /* 0x001f280000300a00 */
[----:B------:R0:W-:Y:S01]  /*2562c0*/  @P5 STG.E.U8 desc[UR4][R28.64], R3 ;  /* 0x000000031c005986 */ /* 0x0001e2000c101104 */
[----:B------:R-:W-:Y:S01]  /*2562d0*/  ISETP.LT.AND P5, PT, R17, UR6, !P1 ;  /* 0x0000000611007c0c */ /* 0x000fe2000cfa1270 */
[----:B------:R-:W-:-:S02]  /*2562e0*/  ULDC UR6, c[0x0][0x228] ;  /* 0x00008a0000067ab9 */ /* 0x000fc40000000800 */
[----:B------:R-:W-:Y:S01]  /*2562f0*/  ISETP.LT.AND P1, PT, R22, UR6, !P1 ;  /* 0x0000000616007c0c */ /* 0x000fe2000cf21270 */
[----:B------:R-:W-:Y:S01]  /*256300*/  ULDC UR6, c[0x0][0x228] ;  /* 0x00008a0000067ab9 */ /* 0x000fe20000000800 */
[----:B0-----:R-:W4:Y:S01]  /*256310*/  LDL.LU.64 R28, [R1+0x1178] ;  /* 0x00117800011c7983 */ /* 0x001f220000300a00 */
[C---:B--2---:R-:W-:Y:S02]  /*256320*/  PRMT R0, R12.reuse, 0x7770, RZ ;  /* 0x000077700c007816 */ /* 0x044fe400000000ff */
[C---:B------:R-:W-:Y:S02]  /*256330*/  PRMT R2, R12.reuse, 0x7771, RZ ;  /* 0x000077710c027816 */ /* 0x040fe400000000ff */
[C---:B------:R-:W-:Y:S02]  /*256340*/  PRMT R3, R12.reuse, 0x7772, RZ ;  /* 0x000077720c037816 */ /* 0x040fe400000000ff */
[----:B------:R-:W-:Y:S02]  /*256350*/  PRMT R4, R12, 0x7773, RZ ;  /* 0x000077730c047816 */ /* 0x000fe400000000ff */
[----:B------:R-:W2:Y:S04]  /*256360*/  LDL.LU R12, [R1+0x86c] ;  /* 0x00086c00010c7983 */ /* 0x000ea80000300800 */
[----:B------:R0:W-:Y:S01]  /*256370*/  @P6 STG.E.U8 desc[UR4][R18.64], R0 ;  /* 0x0000000012006986 */ /* 0x0001e2000c101104 */
[----:B------:R-:W-:Y:S01]  /*256380*/  ISETP.LT.AND P6, PT, R13, UR7, !P2 ;  /* 0x000000070d007c0c */ /* 0x000fe2000d7c1270 */
[----:B------:R-:W-:-:S02]  /*256390*/  ULDC UR7, c[0x0][0x228] ;  /* 0x00008a0000077ab9 */ /* 0x000fc40000000800 */
[----:B0-----:R-:W2:Y:S04]  /*2563a0*/  LDL.LU.64 R18, [R1+0x1188] ;  /* 0x0011880001127983 */ /* 0x001ea80000300a00 */
[----:B---3--:R0:W-:Y:S01]  /*2563b0*/  @P5 STG.E.U8 desc[UR4][R26.64], R2 ;  /* 0x000000021a005986 */ /* 0x0081e2000c101104 */
[----:B------:R-:W-:-:S03]  /*2563c0*/  PRMT R0, R16, 0x7770, RZ ;  /* 0x0000777010007816 */ /* 0x000fc600000000ff */
[----:B------:R1:W-:Y:S04]  /*2563d0*/  @P3 STG.E.U8 desc[UR4][R6.64], R3 ;  /* 0x0000000306003986 */ /* 0x0003e8000c101104 */
[----:B0-----:R-:W3:Y:S04]  /*2563e0*/  LDL.LU.64 R26, [R1+0x1170] ;  /* 0x00117000011a7983 */ /* 0x001ee80000300a00 */
[----:B-1----:R-:W3:Y:S04]  /*2563f0*/  LDL.LU.64 R6, [R1+0x1168] ;  /* 0x0011680001067983 */ /* 0x002ee80000300a00 */
[----:B------:R0:W-:Y:S04]  /*256400*/  @P1 STG.E.U8 desc[UR4][R8.64], R4 ;  /* 0x0000000408001986 */ /* 0x0001e8000c101104 */
[----:B------:R1:W-:Y:S04]  /*256410*/  @P6 STG.E.U8 desc[UR4][R10.64], R0 ;  /* 0x000000000a006986 */ /* 0x0003e8000c101104 */
[----:B0-----:R-:W3:Y:S04]  /*256420*/  LDL.LU.64 R8, [R1+0x1158] ;  /* 0x0011580001087983 */ /* 0x001ee80000300a00 */
[----:B-1----:R-:W3:Y:S01]  /*256430*/  LDL.LU R10, [R1+0x7440] ;  /* 0x00744000010a7983 */ /* 0x002ee20000300800 */
[----:B------:R-:W-:-:S02]  /*256440*/  ISETP.LT.AND P5, PT, R21, UR8, !P2 ;  /* 0x0000000815007c0c */ /* 0x000fc4000d7a1270 */
[----:B------:R-:W-:Y:S02]  /*256450*/  ISETP.LT.AND P3, PT, R15, UR6, !P2 ;  /* 0x000000060f007c0c */ /* 0x000fe4000d761270 */
[C---:B------:R-:W-:Y:S01]  /*256460*/  PRMT R2, R16.reuse, 0x7771, RZ ;  /* 0x0000777110027816 */ /* 0x040fe200000000ff */
[----:B------:R-:W-:Y:S01]  /*256470*/  ULDC UR6, c[0x0][0x228] ;  /* 0x00008a0000067ab9 */ /* 0x000fe20000000800 */
[----:B------:R-:W-:Y:S01]  /*256480*/  ULDC UR8, c[0x0][0x228] ;  /* 0x00008a0000087ab9 */ /* 0x000fe20000000800 */
[C---:B------:R-:W-:Y:S02]  /*256490*/  PRMT R3, R16.reuse, 0x7772, RZ ;  /* 0x0000777210037816 */ /* 0x040fe400000000ff */
[----:B------:R-:W-:Y:S02]  /*2564a0*/  ISETP.LT.AND P6, PT, R17, UR8, !P2 ;  /* 0x0000000811007c0c */ /* 0x000fe4000d7c1270 */
[----:B------:R-:W-:Y:S01]  /*2564b0*/  PRMT R5, R16, 0x7773, RZ ;  /* 0x0000777310057816 */ /* 0x000fe200000000ff */
[----:B------:R-:W-:Y:S01]  /*2564c0*/  ULDC UR8, c[0x0][0x228] ;  /* 0x00008a0000087ab9 */ /* 0x000fe20000000800 */
[----:B----4-:R0:W-:Y:S01]  /*2564d0*/  @P5 STG.E.U8 desc[UR4][R24.64], R2 ;  /* 0x0000000218005986 */ /* 0x0101e2000c101104 */
[----:B------:R-:W-:-:S03]  /*2564e0*/  ISETP.LT.AND P5, PT, R14, UR7, !P2 ;  /* 0x000000070e007c0c */ /* 0x000fc6000d7a1270 */
[----:B------:R1:W-:Y:S01]  /*2564f0*/  @P3 STG.E.U8 desc[UR4][R28.64], R3 ;  /* 0x000000031c003986 */ /* 0x0003e2000c101104 */
[----:B------:R-:W-:-:S03]  /*256500*/  ULDC UR7, c[0x0][0x228] ;  /* 0x00008a0000077ab9 */ /* 0x000fc60000000800 */
[----:B0-----:R-:W4:Y:S04]  /*256510*/  LDL.LU R25, [R1+0x743c] ;  /* 0x00743c0001197983 */ /* 0x001f280000300800 */
[----:B------:R-:W4:Y:S04]  /*256520*/  LDL.LU R24, [R1+0x720] ;  /* 0x0007200001187983 */ /* 0x000f280000300800 */
[----:B-1----:R-:W4:Y:S01]  /*256530*/  LDL.LU.64 R28, [R1+0x1128] ;  /* 0x00112800011c7983 */ /* 0x002f220000300a00 */
[C---:B--2---:R-:W-:Y:S02]  /*256540*/  PRMT R3, R12.reuse, 0x7770, RZ ;  /* 0x000077700c037816 */ /* 0x044fe400000000ff */
[----:B------:R-:W-:-:S02]  /*256550*/  PRMT R2, R12, 0x7771, RZ ;  /* 0x000077710c027816 */ /* 0x000fc400000000ff */
[----:B---3--:R-:W-:Y:S01]  /*256560*/  ISETP.LT.AND P1, PT, R10, UR6, !P2 ;  /* 0x000000060a007c0c */ /* 0x008fe2000d721270 */
[----:B------:R-:W-:-:S12]  /*256570*/  ULDC UR6, c[0x0][0x228] ;  /* 0x00008a0000067ab9 */ /* 0x000fd80000000800 */
[----:B------:R0:W-:Y:S04]  /*256580*/  @P1 STG.E.U8 desc[UR4][R18.64], R5 ;  /* 0x0000000512001986 */ /* 0x0001e8000c101104 */
[----:B------:R1:W-:Y:S04]  /*256590*/  @P5 STG.E.U8 desc[UR4][R26.64], R3 ;  /* 0x000000031a005986 */ /* 0x0003e8000c101104 */
[----:B------:R2:W-:Y:S04]  /*2565a0*/  @P6 STG.E.U8 desc[UR4][R6.64], R2 ;  /* 0x0000000206006986 */ /* 0x0005e8000c101104 */
[----:B0-----:R-:W3:Y:S04]  /*2565b0*/  LDL.LU.64 R18, [R1+0x1120] ;  /* 0x0011200001127983 */ /* 0x001ee80000300a00 */
[----:B-1----:R-:W3:Y:S04]  /*2565c0*/  LDL.LU.64 R26, [R1+0x1048] ;  /* 0x00104800011a7983 */ /* 0x002ee80000300a00 */
[----:B--2---:R-:W2:Y:S04]  /*2565d0*/  LDL.LU R7, [R1+0x7438] ;  /* 0x0074380001077983 */ /* 0x004ea80000300800 */
[----:B------:R-:W4:Y:S01]  /*2565e0*/  LDL.LU.64 R2, [R1+0x1160] ;  /* 0x0011600001027983 */ /* 0x000f220000300a00 */
[----:B------:R-:W-:-:S02]  /*2565f0*/  ISETP.LT.AND P3, PT, R20, UR6, !P2 ;  /* 0x0000000614007c0c */ /* 0x000fc4000d761270 */
[----:B------:R-:W-:Y:S02]  /*256600*/  ISETP.LT.AND P2, PT, R22, UR7, !P2 ;  /* 0x0000000716007c0c */ /* 0x000fe4000d741270 */
[C---:B------:R-:W-:Y:S02]  /*256610*/  PRMT R0, R12.reuse, 0x7772, RZ ;  /* 0x000077720c007816 */ /* 0x040fe400000000ff */
[----:B------:R-:W-:Y:S01]  /*256620*/  PRMT R4, R12, 0x7773, RZ ;  /* 0x000077730c047816 */ /* 0x000fe200000000ff */
[----:B------:R-:W3:Y:S01]  /*256630*/  LDL.LU R16, [R1+0x700] ;  /* 0x0007000001107983 */ /* 0x000ee20000300800 */
[----:B------:R-:W-:Y:S01]  /*256640*/  ULDC UR6, c[0x0][0x228] ;  /* 0x00008a0000067ab9 */ /* 0x000fe20000000800 */
[----:B------:R-:W-:Y:S01]  /*256650*/  ULDC UR7, c[0x0][0x228] ;  /* 0x00008a0000077ab9 */ /* 0x000fe20000000800 */
[----:B------:R-:W-:Y:S01]  /*256660*/  ISETP.LT.AND P5, PT, R13, UR6, !P0 ;  /* 0x000000060d007c0c */ /* 0x000fe2000c7a1270 */
[----:B------:R-:W-:Y:S02]  /*256670*/  ULDC UR6, c[0x0][0x228] ;  /* 0x00008a0000067ab9 */ /* 0x000fe40000000800 */
[----:B----4-:R-:W-:Y:S04]  /*256680*/  @P3 STG.E.U8 desc[UR4][R2.64], R0 ;  /* 0x0000000002003986 */ /* 0x010fe8000c101104 */
[----:B------:R0:W-:Y:S04]  /*256690*/  @P2 STG.E.U8 desc[UR4][R8.64], R4 ;  /* 0x0000000408002986 */ /* 0x0001e8000c101104 */
[----:B0-----:R-:W4:Y:S01]  /*2566a0*/  LDL.LU.64 R4, [R1+0x1150] ;  /* 0x0011500001047983 */ /* 0x001f220000300a00 */
[----:B------:R-:W-:-:S02]  /*2566b0*/  ISETP.LT.AND P3, PT, R21, UR7, !P0 ;  /* 0x0000000715007c0c */ /* 0x000fc4000c761270 */
[C---:B------:R-:W-:Y:S02]  /*2566c0*/  PRMT R2, R24.reuse, 0x7770, RZ ;  /* 0x0000777018027816 */ /* 0x040fe400000000ff */
[----:B------:R-:W-:Y:S01]  /*2566d0*/  PRMT R3, R24, 0x7771, RZ ;  /* 0x0000777118037816 */ /* 0x000fe200000000ff */
[----:B------:R-:W3:Y:S01]  /*2566e0*/  LDL.LU.64 R8, [R1+0x10e8] ;  /* 0x0010e80001087983 */ /* 0x000ee20000300a00 */
[----:B------:R-:W-:-:S03]  /*2566f0*/  ISETP.LT.AND P6, PT, R15, UR6, !P0 ;  /* 0x000000060f007c0c */ /* 0x000fc6000c7c1270 */
[----:B------:R-:W-:Y:S01]  /*256700*/  STL [R1+0x742c], R10 ;  /* 0x00742c0a01007387 */ /* 0x000fe20000100800 */
[----:B------:R-:W-:Y:S01]  /*256710*/  ULDC UR6, c[0x0][0x228] ;  /* 0x00008a0000067ab9 */ /* 0x000fe20000000800 */
[----:B------:R-:W-:Y:S02]  /*256720*/  ULDC UR7, c[0x0][0x228] ;  /* 0x00008a0000077ab9 */ /* 0x000fe40000000800 */
[----:B------:R-:W-:Y:S01]  /*256730*/  ISETP.LT.AND P2, PT, R10, UR7, !P0 ;  /* 0x000000070a007c0c */ /* 0x000fe2000c741270 */
[----:B--2---:R-:W-:Y:S01]  /*256740*/  VIADD R0, R7, 0xfa ;  /* 0x000000fa07007836 */ /* 0x004fe20000000000 */
[----:B------:R-:W-:-:S04]  /*256750*/  ULDC UR7, c[0x0][0x228] ;  /* 0x00008a0000077ab9 */ /* 0x000fc80000000800 */
[----:B------:R-:W-:Y:S02]  /*256760*/  ISETP.GE.AND P1, PT, R0, UR21, PT ;  /* 0x0000001500007c0c */ /* 0x000fe4000bf26270 */
[----:B------:R-:W-:Y:S01]  /*256770*/  PRMT R0, R24, 0x7772, RZ ;  /* 0x0000777218007816 */ /* 0x000fe200000000ff */
[----:B----4-:R-:W-:Y:S04]  /*256780*/  @P5 STG.E.U8 desc[UR4][R4.64], R2 ;  /* 0x0000000204005986 */ /* 0x010fe8000c101104 */
[----:B------:R0:W-:Y:S01]  /*256790*/  @P3 STG.E.U8 desc[UR4][R28.64], R3 ;  /* 0x000000031c003986 */ /* 0x0001e2000c101104 */
[----:B------:R-:W-:-:S03]  /*2567a0*/  ISETP.LT.AND P3, PT, R14, UR6, !P0 ;  /* 0x000000060e007c0c */ /* 0x000fc6000c761270 */
[----:B0-----:R-:W2:Y:S04]  /*2567b0*/  LDL.LU.64 R28, [R1+0x1098] ;  /* 0x00109800011c7983 */ /* 0x001ea80000300a00 */
[----:B------:R-:W4:Y:S04]  /*2567c0*/  LDL.LU R12, [R1+0x790] ;  /* 0x00079000010c7983 */ /* 0x000f280000300800 */
[----:B------:R0:W-:Y:S01]  /*2567d0*/  STL.64 [R1+0x7430], R14 ;  /* 0x0074300e01007387 */ /* 0x0001e20000100a00 */
[----:B------:R-:W-:-:S03]  /*2567e0*/  PRMT R2, R24, 0x7773, RZ ;  /* 0x0000777318027816 */ /* 0x000fc600000000ff */
[----:B---3--:R1:W-:Y:S01]  /*2567f0*/  @P6 STG.E.U8 desc[UR4][R18.64], R0 ;  /* 0x0000000012006986 */ /* 0x0083e2000c101104 */
[----:B------:R-:W-:-:S03]  /*256800*/  ULDC UR6, c[0x0][0x228] ;  /* 0x00008a0000067ab9 */ /* 0x000fc60000000800 */
[----:B0-----:R-:W3:Y:S04]  /*256810*/  LDL.LU.64 R14, [R1+0x1090] ;  /* 0x00109000010e7983 */ /* 0x001ee80000300a00 */
[----:B------:R-:W4:Y:S04]  /*256820*/  LDL.LU.64 R10, [R1+0x10e0] ;  /* 0x0010e000010a7983 */ /* 0x000f280000300a00 */
[----:B------:R0:W-:Y:S04]  /*256830*/  @P2 STG.E.U8 desc[UR4][R26.64], R2 ;  /* 0x000000021a002986 */ /* 0x0001e8000c101104 */
[----:B------:R-:W0:Y:S01]  /*256840*/  LDS.128 R24, [R25] ;  /* 0x0000000019187984 */ /* 0x000e220000000c00 */
[----:B------:R-:W-:Y:S01]  /*256850*/  ISETP.LT.AND P5, PT, R17, UR6, !P0 ;  /* 0x0000000611007c0c */ /* 0x000fe2000c7a1270 */
[----:B-1----:R-:W-:Y:S01]  /*256860*/  VIADD R0, R7, 0xfb ;  /* 0x000000fb07007836 */ /* 0x002fe20000000000 */
[----:B------:R-:W-:Y:S01]  /*256870*/  ISETP.LT.AND P6, PT, R20, UR7, !P0 ;  /* 0x0000000714007c0c */ /* 0x000fe2000c7c1270 */
[----:B------:R-:W-:Y:S01]  /*256880*/  ULDC UR6, c[0x0][0x228] ;  /* 0x00008a0000067ab9 */ /* 0x000fe20000000800 */
[----:B------:R-:W4:Y:S01]  /*256890*/  LDL.LU.64 R4, [R1+0x1018] ;  /* 0x0010180001047983 */ /* 0x000f220000300a00 */
[----:B------:R-:W-:-:S02]  /*2568a0*/  ISETP.LT.AND P0, PT, R22, UR6, !P0 ;  /* 0x0000000616007c0c */ /* 0x000fc4000c701270 */
[----:B------:R-:W-:Y:S02]  /*2568b0*/  ISETP.GE.AND P2, PT, R0, UR19, PT ;  /* 0x0000001300007c0c */ /* 0x000fe4000bf46270 */
[C---:B0-----:R-:W-:Y:S02]  /*2568c0*/  PRMT R2, R16.reuse, 0x7770, RZ ;  /* 0x0000777010027816 */ /* 0x041fe400000000ff */
[C---:B------:R-:W-:Y:S01]  /*2568d0*/  PRMT R0, R16.reuse, 0x7771, RZ ;  /* 0x0000777110007816 */ /* 0x040fe200000000ff */
[----:B------:R-:W4:Y:S04]  /*2568e0*/  LDL.LU.64 R18, [R1+0xf90] ;  /* 0x000f900001127983 */ /* 0x000f280000300a00 */
[----:B------:R0:W-:Y:S01]  /*2568f0*/  @P3 STG.E.U8 desc[UR4][R8.64], R2 ;  /* 0x0000000208003986 */ /* 0x0001e2000c101104 */
[----:B------:R-:W-:Y:S01]  /*256900*/  ULDC UR7, c[0x0][0x228] ;  /* 0x00008a0000077ab9 */ /* 0x000fe20000000800 */
[----:B------:R-:W-:Y:S01]  /*256910*/  ULDC UR6, c[0x0][0x228] ;  /* 0x00008a0000067ab9 */ /* 0x000fe20000000800 */
[C---:B0-----:R-:W-:Y:S01]  /*256920*/  PRMT R2, R16.reuse, 0x7772, RZ ;  /* 0x0000777210027816 */ /* 0x041fe200000000ff */
[----:B------:R0:W-:Y:S04]  /*256930*/  STL.64 [R1+0x7400], R26 ;  /* 0x0074001a01007387 */ /* 0x0001e80000100a00 */
[----:B0-----:R-:W4:Y:S04]  /*256940*/  LDL.LU.64 R26, [R1+0x1040] ;  /* 0x00104000011a7983 */ /* 0x001f280000300a00 */
[----:B------:R-:W4:Y:S04]  /*256950*/  LDL.LU.64 R8, [R1+0xf98] ;  /* 0x000f980001087983 */ /* 0x000f280000300a00 */
[----:B--2---:R0:W-:Y:S02]  /*256960*/  @P5 STG.E.U8 desc[UR4][R28.64], R0 ;  /* 0x000000001c005986 */ /* 0x0041e4000c101104 */
[----:B0-----:R-:W-:-:S02]  /*256970*/  PRMT R0, R16, 0x7773, RZ ;  /* 0x0000777310007816 */ /* 0x001fc400000000ff */
[----:B------:R-:W2:Y:S04]  /*256980*/  LDL.LU.64 R28, [R1+0xf48] ;  /* 0x000f4800011c7983 */ /* 0x000ea80000300a00 */
[----:B---3--:R0:W-:Y:S04]  /*256990*/  @P6 STG.E.U8 desc[UR4][R14.64], R2 ;  /* 0x000000020e006986 */ /* 0x0081e8000c101104 */
[----:B----4-:R1:W-:Y:S04]  /*2569a0*/  @P0 STG.E.U8 desc[UR4][R10.64], R0 ;  /* 0x000000000a000986 */ /* 0x0103e8000c101104 */
[----:B0-----:R-:W3:Y:S04]  /*2569b0*/  LDL.LU.64 R14, [R1+0x7430] ;  /* 0x00743000010e7983 */ /* 0x001ee80000300a00 */
[----:B-1----:R-:W4:Y:S01]  /*2569c0*/  LDL.LU R10, [R1+0x742c] ;  /* 0x00742c00010a7983 */ /* 0x002f220000300800 */
[----:B------:R-:W-:-:S02]  /*2569d0*/  ISETP.LT.AND P3, PT, R13, UR7, !P4 ;  /* 0x000000070d007c0c */ /* 0x000fc4000e761270 */
[----:B------:R-:W-:Y:S01]  /*2569e0*/  ISETP.LT.AND P6, PT, R21, UR6, !P4 ;  /* 0x0000000615007c0c */ /* 0x000fe2000e7c1270 */
[----:B------:R-:W-:Y:S01]  /*2569f0*/  ULDC UR6, c[0x0][0x228] ;  /* 0x00008a0000067ab9 */ /* 0x000fe20000000800 */
[C---:B------:R-:W-:Y:S02]  /*256a00*/  PRMT R2, R12.reuse, 0x7770, RZ ;  /* 0x000077700c027816 */ /* 0x040fe400000000ff */
[----:B------:R-:W-:Y:S02]  /*256a10*/  PRMT R0, R12, 0x7771, RZ ;  /* 0x000077710c007816 */ /* 0x000fe400000000ff */
[----:B------:R-:W-:Y:S01]  /*256a20*/  PRMT R3, R24, 0x7770, RZ ;  /* 0x0000777018037816 */ /* 0x000fe200000000ff */
[----:B------:R-:W-:-:S04]  /*256a30*/  ULDC UR7, c[0x0][0x228] ;  /* 0x00008a0000077ab9 */ /* 0x000fc80000000800 */
[----:B------:R0:W-:Y:S04]  /*256a40*/  @P3 STG.E.U8 desc[UR4][R26.64], R2 ;  /* 0x000000021a003986 */ /* 0x0001e8000c101104 */
[----:B------:R1:W-:Y:S01]  /*256a50*/  @P6 STG.E.U8 desc[UR4][R4.64], R0 ;  /* 0x0000000004006986 */ /* 0x0003e2000c101104 */
[----:B0-----:R-:W-:-:S03]  /*256a60*/  PRMT R2, R12, 0x7772, RZ ;  /* 0x000077720c027816 */ /* 0x001fc600000000ff */
[----:B------:R-:W2:Y:S04]  /*256a70*/  LDL.LU.64 R26, [R1+0xf40] ;  /* 0x000f4000011a7983 */ /* 0x000ea80000300a00 */
[----:B------:R-:W2:Y:S04]  /*256a80*/  LDL.LU R11, [R1+0x724] ;  /* 0x00072400010b7983 */ /* 0x000ea80000300800 */
[----:B-1----:R-:W2:Y:S01]  /*256a90*/  LDL.LU.64 R4, [R1+0xf20] ;  /* 0x000f200001047983 */ /* 0x002ea20000300a00 */
[----:B------:R-:W-:Y:S02]  /*256aa0*/  ISETP.LT.AND P6, PT, R20, UR7, !P4 ;  /* 0x0000000714007c0c */ /* 0x000fe4000e7c1270 */
[----:B---3--:R-:W-:Y:S01]  /*256ab0*/  ISETP.LT.AND P5, PT, R15, UR6, !P4 ;  /* 0x000000060f007c0c */ /* 0x008fe2000e7a1270 */
[----:B------:R-:W-:Y:S01]  /*256ac0*/  ULDC UR6, c[0x0][0x228] ;  /* 0x00008a0000067ab9 */ /* 0x000fe20000000800 */
[----:B------:R-:W-:Y:S01]  /*256ad0*/  VIADD R0, R7, 0xfc ;  /* 0x000000fc07007836 */ /* 0x000fe20000000000 */
[----:B----4-:R-:W-:Y:S01]  /*256ae0*/  ISETP.LT.AND P0, PT, R10, UR6, !P4 ;  /* 0x000000060a007c0c */ /* 0x010fe2000e701270 */
[----:B------:R-:W-:Y:S01]  /*256af0*/  ULDC UR6, c[0x0][0x228] ;  /* 0x00008a0000067ab9 */ /* 0x000fe20000000800 */
[----:B------:R-:W-:Y:S01]  /*256b00*/  ULDC UR7, c[0x0][0x228] ;  /* 0x00008a0000077ab9 */ /* 0x000fe20000000800 */
[----:B------:R-:W-:Y:S01]  /*256b10*/  ISETP.LT.AND P3, PT, R14, UR6, !P4 ;  /* 0x000000060e007c0c */ /* 0x000fe2000e761270 */
[----:B------:R-:W-:-:S06]  /*256b20*/  ULDC UR6, c[0x0][0x228] ;  /* 0x00008a0000067ab9 */ /* 0x000fcc0000000800 */
[----:B------:R0:W-:Y:S01]  /*256b30*/  @P5 STG.E.U8 desc[UR4][R18.64], R2 ;  /* 0x0000000212005986 */ /* 0x0001e2000c101104 */
[----:B------:R-:W-:Y:S01]  /*256b40*/  ISETP.LT.AND P5, PT, R17, UR6, !P4 ;  /* 0x0000000611007c0c */ /* 0x000fe2000e7a1270 */
[----:B------:R-:W-:Y:S01]  /*256b50*/  ULDC UR6, c[0x0][0x228] ;  /* 0x00008a0000067ab9 */ /* 0x000fe20000000800 */
[----:B0-----:R-:W-:Y:S01]  /*256b60*/  PRMT R2, R12, 0x7773, RZ ;  /* 0x000077730c027816 */ /* 0x001fe200000000ff */
[----:B------:R-:W3:Y:S04]  /*256b70*/  LDL.LU.64 R18, [R1+0xcd8] ;  /* 0x000cd80001127983 */ /* 0x000ee80000300a00 */
[----:B------:R0:W-:Y:S04]  /*256b80*/  @P0 STG.E.U8 desc[UR4][R8.64], R2 ;  /* 0x0000000208000986 */ /* 0x0001e8000c101104 */
[----:B--2---:R1:W-:Y:S01]  /*256b90*/  @P3 STG.E.U8 desc[UR4][R28.64], R3 ;  /* 0x000000031c003986 */ /* 0x0043e2000c101104 */
[----:B------:R-:W-:-:S03]  /*256ba0*/  ISETP.LT.AND P4, PT, R22, UR6, !P4 ;  /* 0x0000000616007c0c */ /* 0x000fc6000e781270 */
[----:B0-----:R-:W2:Y:S04]  /*256bb0*/  LDL.LU.64 R8, [R1+0xd50] ;  /* 0x000d500001087983 */ /* 0x001ea80000300a00 */
[----:B-1----:R-:W4:Y:S04]  /*256bc0*/  LDL.LU.64 R28, [R1+0xc88] ;  /* 0x000c8800011c7983 */ /* 0x002f280000300a00 */
[----:B------:R-:W2:Y:S04]  /*256bd0*/  LDL.LU R16, [R1+0x704] ;  /* 0x0007040001107983 */ /* 0x000ea80000300800 */
[----:B------:R0:W-:Y:S01]  /*256be0*/  STL [R1+0x7428], R22 ;  /* 0x0074281601007387 */ /* 0x0001e20000100800 */
[----:B------:R-:W-:-:S02]  /*256bf0*/  ISETP.GE.AND P0, PT, R0, UR17, PT ;  /* 0x0000001100007c0c */ /* 0x000fc4000bf06270 */
[C---:B------:R-:W-:Y:S02]  /*256c00*/  PRMT R2, R24.reuse, 0x7772, RZ ;  /* 0x0000777218027816 */ /* 0x040fe400000000ff */
[----:B------:R-:W-:Y:S01]  /*256c10*/  ISETP.LT.AND P3, PT, R13, UR7, !P1 ;  /* 0x000000070d007c0c */ /* 0x000fe2000cf61270 */
[----:B------:R-:W-:Y:S01]  /*256c20*/  ULDC UR6, c[0x0][0x228] ;  /* 0x00008a0000067ab9 */ /* 0x000fe20000000800 */
[----:B0-----:R-:W3:Y:S01]  /*256c30*/  LDL.LU.64 R22, [R1+0xe78] ;  /* 0x000e780001167983 */ /* 0x001ee20000300a00 */
[----:B------:R-:W-:Y:S01]  /*256c40*/  PRMT R0, R24, 0x7771, RZ ;  /* 0x0000777118007816 */ /* 0x000fe200000000ff */
[----:B------:R-:W-:-:S04]  /*256c50*/  ULDC UR7, c[0x0][0x228] ;  /* 0x00008a0000077ab9 */ /* 0x000fc80000000800 */
[----:B------:R0:W-:Y:S04]  /*256c60*/  @P5 STG.E.U8 desc[UR4][R26.64], R0 ;  /* 0x000000001a005986 */ /* 0x0001e8000c101104 */
[----:B0-----:R-:W4:Y:S01]  /*256c70*/  LDL.LU.64 R26, [R1+0xcd0] ;  /* 0x000cd000011a7983 */ /* 0x001f220000300a00 */
[----:B------:R-:W-:Y:S02]  /*256c80*/  PRMT R24, R24, 0x7773, RZ ;  /* 0x0000777318187816 */ /* 0x000fe400000000ff */
[----:B------:R-:W-:Y:S01]  /*256c90*/  PRMT R0, R11, 0x7770, RZ ;  /* 0x000077700b007816 */ /* 0x000fe200000000ff */
[----:B---3--:R0:W-:Y:S04]  /*256ca0*/  @P6 STG.E.U8 desc[UR4][R22.64], R2 ;  /* 0x0000000216006986 */ /* 0x0081e8000c101104 */
[----:B0-----:R-:W3:Y:S01]  /*256cb0*/  LDL.LU.64 R22, [R1+0xbe8] ;  /* 0x000be80001167983 */ /* 0x001ee20000300a00 */
[----:B------:R-:W-:Y:S01]  /*256cc0*/  ISETP.LT.AND P6, PT, R21, UR6, !P1 ;  /* 0x0000000615007c0c */ /* 0x000fe2000cfc1270 */
[----:B------:R-:W-:-:S02]  /*256cd0*/  ULDC UR6, c[0x0][0x228] ;  /* 0x00008a0000067ab9 */ /* 0x000fc40000000800 */
[----:B------:R-:W-:Y:S01]  /*256ce0*/  ISETP.LT.AND P5, PT, R15, UR6, !P1 ;  /* 0x000000060f007c0c */ /* 0x000fe2000cfa1270 */
[----:B------:R0:W-:Y:S01]  /*256cf0*/  @P4 STG.E.U8 desc[UR4][R4.64], R24 ;  /* 0x0000001804004986 */ /* 0x0001e2000c101104 */
[----:B------:R-:W-:-:S03]  /*256d00*/  ULDC UR6, c[0x0][0x228] ;  /* 0x00008a0000067ab9 */ /* 0x000fc60000000800 */
[----:B------:R1:W-:Y:S01]  /*256d10*/  @P3 STG.E.U8 desc[UR4][R18.64], R0 ;  /* 0x0000000012003986 */ /* 0x0003e2000c101104 */
[----:B------:R-:W-:Y:S01]  /*256d20*/  ISETP.LT.AND P3, PT, R10, UR6, !P1 ;  /* 0x000000060a007c0c */ /* 0x000fe2000cf61270 */
[----:B------:R-:W-:Y:S01]  /*256d30*/  ULDC UR6, c[0x0][0x228] ;  /* 0x00008a0000067ab9 */ /* 0x000fe20000000800 */
[C---:B------:R-:W-:Y:S02]  /*256d40*/  PRMT R2, R11.reuse, 0x7772, RZ ;  /* 0x000077720b027816 */ /* 0x040fe400000000ff */
[----:B------:R-:W-:Y:S01]  /*256d50*/  ISETP.LT.AND P4, PT, R14, UR6, !P1 ;  /* 0x000000060e007c0c */ /* 0x000fe2000cf81270 */
[----:B------:R-:W-:Y:S01]  /*256d60*/  STL [R1+0x7424], R25 ;  /* 0x0074241901007387 */ /* 0x000fe20000100800 */
[----:B--2---:R-:W-:Y:S01]  /*256d70*/  PRMT R3, R16, 0x7770, RZ ;  /* 0x0000777010037816 */ /* 0x004fe200000000ff */
[----:B------:R-:W-:Y:S02]  /*256d80*/  ULDC UR6, c[0x0][0x228] ;  /* 0x00008a0000067ab9 */ /* 0x000fe40000000800 */
[----:B0-----:R-:W2:Y:S04]  /*256d90*/  LDL.LU.64 R4, [R1+0xbb8] ;  /* 0x000bb80001047983 */ /* 0x001ea80000300a00 */
[----:B-1----:R-:W2:Y:S01]  /*256da0*/  LDL.LU.64 R18, [R1+0xbb0] ;  /* 0x000bb00001127983 */ /* 0x002ea20000300a00 */
[----:B------:R-:W-:-:S03]  /*256db0*/  PRMT R0, R11, 0x7771, RZ ;  /* 0x000077710b007816 */ /* 0x000fc600000000ff */
[----:B------:R-:W2:Y:S04]  /*256dc0*/  LDL.LU R12, [R1+0x794] ;  /* 0x00079400010c7983 */ /* 0x000ea80000300800 */
[----:B------:R0:W-:Y:S04]  /*256dd0*/  @P6 STG.E.U8 desc[UR4][R8.64], R0 ;  /* 0x0000000008006986 */ /* 0x0001e8000c101104 */
[----:B----4-:R1:W-:Y:S04]  /*256de0*/  @P5 STG.E.U8 desc[UR4][R28.64], R2 ;  /* 0x000000021c005986 */ /* 0x0103e8000c101104 */
[----:B0-----:R-:W4:Y:S01]  /*256df0*/  LDL.LU.64 R8, [R1+0xbe0] ;  /* 0x000be00001087983 */ /* 0x001f220000300a00 */
[----:B-1----:R-:W-:-:S03]  /*256e00*/  PRMT R2, R11, 0x7773, RZ ;  /* 0x000077730b027816 */ /* 0x002fc600000000ff */
[----:B------:R-:W4:Y:S04]  /*256e10*/  LDL.LU.64 R28, [R1+0xa60] ;  /* 0x000a6000011c7983 */ /* 0x000f280000300a00 */
[----:B------:R-:W4:Y:S04]  /*256e20*/  LDL.LU.64 R24, [R1+0xa18] ;  /* 0x000a180001187983 */ /* 0x000f280000300a00 */
[----:B------:R0:W-:Y:S04]  /*256e30*/  @P3 STG.E.U8 desc[UR4][R26.64], R2 ;  /* 0x000000021a003986 */ /* 0x0001e8000c101104 */
[----:B0-----:R-:W4:Y:S04]  /*256e40*/  LDL.LU.64 R26, [R1+0x9f8] ;  /* 0x0009f800011a7983 */ /* 0x001f280000300a00 */
[----:B---3--:R0:W-:Y:S04]  /*256e50*/  @P4 STG.E.U8 desc[UR4][R22.64], R3 ;  /* 0x0000000316004986 */ /* 0x0081e8000c101104 */
[----:B0-----:R-:W3:Y:S01]  /*256e60*/  LDL.LU R22, [R1+0x7428] ;  /* 0x0074280001167983 */ /* 0x001ee20000300800 */
[----:B------:R-:W-:-:S02]  /*256e70*/  ISETP.LT.AND P5, PT, R17, UR6, !P1 ;  /* 0x0000000611007c0c */ /* 0x000fc4000cfa1270 */
[----:B------:R-:W-:Y:S01]  /*256e80*/  ISETP.LT.AND P6, PT, R20, UR7, !P1 ;  /* 0x0000000714007c0c */ /* 0x000fe2000cfc1270 */
[----:B------:R-:W-:Y:S01]  /*256e90*/  VIADD R0, R7, 0xfd ;  /* 0x000000fd07007836 */ /* 0x000fe20000000000 */
[----:B------:R-:W-:Y:S01]  /*256ea0*/  ULDC UR6, c[0x0][0x228] ;  /* 0x00008a0000067ab9 */ /* 0x000fe20000000800 */
[----:B------:R-:W-:Y:S01]  /*256eb0*/  PRMT R2, R16, 0x7772, RZ ;  /* 0x0000777210027816 */ /* 0x000fe200000000ff */
[----:B------:R-:W-:Y:S02]  /*256ec0*/  ULDC UR7, c[0x0][0x228] ;  /* 0x00008a0000077ab9 */ /* 0x000fe40000000800 */
[----:B------:R-:W-:Y:S02]  /*256ed0*/  ISETP.GE.AND P3, PT, R0, UR15, PT ;  /* 0x0000000f00007c0c */ /* 0x000fe4000bf66270 */
[----:B------:R-:W-:Y:S02]  /*256ee0*/  PRMT R0, R16, 0x7771, RZ ;  /* 0x0000777110007816 */ /* 0x000fe400000000ff */
[----:B------:R-:W-:Y:S01]  /*256ef0*/  ISETP.LT.AND P4, PT, R13, UR7, !P2 ;  /* 0x000000070d007c0c */ /* 0x000fe2000d781270 */
[----:B------:R-:W-:-:S02]  /*256f00*/  ULDC UR7, c[0x0][0x228] ;  /* 0x00008a0000077ab9 */ /* 0x000fc40000000800 */
[----:B--2---:R0:W-:Y:S04]  /*256f10*/  @P5 STG.E.U8 desc[UR4][R4.64], R0 ;  /* 0x0000000004005986 */ /* 0x0041e8000c101104 */
[----:B------:R1:W-:Y:S01]  /*256f20*/  @P6 STG.E.U8 desc[UR4][R18.64], R2 ;  /* 0x0000000212006986 */ /* 0x0003e2000c101104 */
[----:B0-----:R-:W-:Y:S02]  /*256f30*/  PRMT R0, R16, 0x7773, RZ ;  /* 0x0000777310007816 */ /* 0x001fe400000000ff */
[----:B-1----:R-:W-:Y:S02]  /*256f40*/  PRMT R2, R12, 0x7770, RZ ;  /* 0x000077700c027816 */ /* 0x002fe400000000ff */
[----:B---3--:R-:W-:Y:S01]  /*256f50*/  ISETP.LT.AND P1, PT, R22, UR6, !P1 ;  /* 0x0000000616007c0c */ /* 0x008fe2000cf21270 */
[----:B------:R-:W-:-:S02]  /*256f60*/  ULDC UR6, c[0x0][0x228] ;  /* 0x00008a0000067ab9 */ /* 0x000fc40000000800 */
[----:B------:R-:W-:Y:S01]  /*256f70*/  ISETP.LT.AND P6, PT, R21, UR6, !P2 ;  /* 0x0000000615007c0c */ /* 0x000fe2000d7c1270 */
[----:B------:R0:W-:Y:S01]  /*256f80*/  STL [R1+0x7420], R22 ;  /* 0x0074201601007387 */ /* 0x0001e20000100800 */
[----:B------:R-:W-:-:S08]  /*256f90*/  ULDC UR6, c[0x0][0x228] ;  /* 0x00008a0000067ab9 */ /* 0x000fd00000000800 */
[----:B----4-:R1:W-:Y:S04]  /*256fa0*/  @P1 STG.E.U8 desc[UR4][R8.64], R0 ;  /* 0x0000000008001986 */ /* 0x0103e8000c101104 */
[----:B0-----:R-:W2:Y:S04]  /*256fb0*/  LDL.LU.64 R22, [R1+0xa10] ;  /* 0x000a100001167983 */ /* 0x001ea80000300a00 */
[----:B------:R-:W3:Y:S04]  /*256fc0*/  LDL.LU.64 R4, [R1+0xa08] ;  /* 0x000a080001047983 */ /* 0x000ee80000300a00 */
[----:B------:R0:W-:Y:S01]  /*256fd0*/  @P4 STG.E.U8 desc[UR4][R28.64], R2 ;  /* 0x000000021c004986 */ /* 0x0001e2000c101104 */
[----:B-1----:R-:W-:-:S03]  /*256fe0*/  PRMT R0, R12, 0x7771, RZ ;  /* 0x000077710c007816 */ /* 0x002fc600000000ff */
[----:B------:R-:W4:Y:S04]  /*256ff0*/  LDL.LU.64 R8, [R1+0xaa8] ;  /* 0x000aa80001087983 */ /* 0x000f280000300a00 */
[----:B0-----:R-:W4:Y:S04]  /*257000*/  LDL.LU.64 R28, [R1+0xaa0] ;  /* 0x000aa000011c7983 */ /* 0x001f280000300a00 */
[----:B------:R-:W4:Y:S04]  /*257010*/  LDL.LU R18, [R1+0x728] ;  /* 0x0007280001127983 */ /* 0x000f280000300800 */
[----:B------:R0:W-:Y:S04]  /*257020*/  @P6 STG.E.U8 desc[UR4][R24.64], R0 ;  /* 0x0000000018006986 */ /* 0x0001e8000c101104 */
[----:B0-----:R-:W3:Y:S01]  /*257030*/  LDL.LU R25, [R1+0x7424] ;  /* 0x0074240001197983 */ /* 0x001ee20000300800 */
[----:B------:R-:W-:Y:S01]  /*257040*/  ISETP.LT.AND P5, PT, R15, UR6, !P2 ;  /* 0x000000060f007c0c */ /* 0x000fe2000d7a1270 */
[----:B------:R-:W-:-:S02]  /*257050*/  ULDC UR6, c[0x0][0x228] ;  /* 0x00008a0000067ab9 */ /* 0x000fc40000000800 */
[----:B------:R-:W-:Y:S02]  /*257060*/  ISETP.LT.AND P1, PT, R10, UR6, !P2 ;  /* 0x000000060a007c0c */ /* 0x000fe4000d721270 */
[----:B------:R-:W-:Y:S02]  /*257070*/  PRMT R2, R12, 0x7772, RZ ;  /* 0x000077720c027816 */ /* 0x000fe400000000ff */
[----:B------:R-:W-:Y:S01]  /*257080*/  ISETP.LT.AND P4, PT, R14, UR7, !P2 ;  /* 0x000000070e007c0c */ /* 0x000fe2000d781270 */
[----:B------:R-:W-:Y:S01]  /*257090*/  VIADD R0, R7, 0xfe ;  /* 0x000000fe07007836 */ /* 0x000fe20000000000 */
[----:B------:R-:W-:Y:S01]  /*2570a0*/  ULDC UR6, c[0x0][0x228] ;  /* 0x00008a0000067ab9 */ /* 0x000fe20000000800 */
[----:B------:R-:W-:-:S03]  /*2570b0*/  ULDC UR7, c[0x0][0x228] ;  /* 0x00008a0000077ab9 */ /* 0x000fc60000000800 */
[----:B------:R0:W-:Y:S02]  /*2570c0*/  @P5 STG.E.U8 desc[UR4][R26.64], R2 ;  /* 0x000000021a005986 */ /* 0x0001e4000c101104 */
[----:B0-----:R-:W-:Y:S02]  /*2570d0*/  PRMT R2, R12, 0x7773, RZ ;  /* 0x000077730c027816 */ /* 0x001fe400000000ff */
[----:B------:R-:W4:Y:S04]  /*2570e0*/  LDL.LU.64 R26, [R1+0xa68] ;  /* 0x000a6800011a7983 */ /* 0x000f280000300a00 */
[----:B------:R0:W-:Y:S04]  /*2570f0*/  STL [R1+0x7408], R7 ;  /* 0x0074080701007387 */ /* 0x0001e80000100800 */
[----:B0-----:R-:W4:Y:S04]  /*257100*/  LDL.LU.64 R6, [R1+0xb10] ;  /* 0x000b100001067983 */ /* 0x001f280000300a00 */
[----:B--2---:R0:W-:Y:S04]  /*257110*/  @P1 STG.E.U8 desc[UR4][R22.64], R2 ;  /* 0x0000000216001986 */ /* 0x0041e8000c101104 */
[----:B0-----:R-:W2:Y:S01]  /*257120*/  LDL.LU R22, [R1+0x7420] ;  /* 0x0074200001167983 */ /* 0x001ea20000300800 */
[----:B---3--:R-:W-:-:S05]  /*257130*/  PRMT R3, R25, 0x7770, RZ ;  /* 0x0000777019037816 */ /* 0x008fca00000000ff */
[----:B------:R0:W-:Y:S04]  /*257140*/  @P4 STG.E.U8 desc[UR4][R4.64], R3 ;  /* 0x0000000304004986 */ /* 0x0001e8000c101104 */
[----:B0-----:R-:W3:Y:S01]  /*257150*/  LDL.LU.64 R4, [R1+0xae0] ;  /* 0x000ae00001047983 */ /* 0x001ee20000300a00 */
[----:B------:R-:W-:Y:S01]  /*257160*/  ISETP.LT.AND P6, PT, R17, UR6, !P2 ;  /* 0x0000000611007c0c */ /* 0x000fe2000d7c1270 */
[----:B------:R-:W-:Y:S01]  /*257170*/  ULDC UR6, c[0x0][0x228] ;  /* 0x00008a0000067ab9 */ /* 0x000fe20000000800 */
[----:B------:R-:W-:Y:S02]  /*257180*/  ISETP.LT.AND P5, PT, R20, UR7, !P2 ;  /* 0x0000000714007c0c */ /* 0x000fe4000d7a1270 */
[----:B------:R-:W-:Y:S02]  /*257190*/  ISETP.GE.AND P1, PT, R0, UR13, PT ;  /* 0x0000000d00007c0c */ /* 0x000fe4000bf26270 */
[----:B------:R-:W-:-:S02]  /*2571a0*/  PRMT R0, R25, 0x7771, RZ ;  /* 0x0000777119007816 */ /* 0x000fc400000000ff */
[C---:B------:R-:W-:Y:S02]  /*2571b0*/  PRMT R2, R25.reuse, 0x7772, RZ ;  /* 0x0000777219027816 */ /* 0x040fe400000000ff */
[----:B------:R-:W-:Y:S01]  /*2571c0*/  PRMT R25, R25, 0x7773, RZ ;  /* 0x0000777319197816 */ /* 0x000fe200000000ff */
[----:B------:R-:W-:Y:S02]  /*2571d0*/  ULDC UR7, c[0x0][0x228] ;  /* 0x00008a0000077ab9 */ /* 0x000fe40000000800 */
[----:B----4-:R0:W-:Y:S04]  /*2571e0*/  @P6 STG.E.U8 desc[UR4][R8.64], R0 ;  /* 0x0000000008006986 */ /* 0x0101e8000c101104 */
[----:B------:R-:W-:Y:S01]  /*2571f0*/  @P5 STG.E.U8 desc[UR4][R28.64], R2 ;  /* 0x000000021c005986 */ /* 0x000fe2000c101104 */
[----:B--2---:R-:W-:-:S03]  /*257200*/  ISETP.LT.AND P2, PT, R22, UR6, !P2 ;  /* 0x0000000616007c0c */ /* 0x004fc6000d741270 */
[----:B---3--:R1:W-:Y:S10]  /*257210*/  STL.64 [R1+0x7418], R4 ;  /* 0x0074180401007387 */ /* 0x0083f40000100a00 */
[----:B------:R2:W-:Y:S01]  /*257220*/  @P2 STG.E.U8 desc[UR4][R6.64], R25 ;  /* 0x0000001906002986 */ /* 0x0005e2000c101104 */
[----:B------:R-:W-:Y:S01]  /*257230*/  ISETP.LT.AND P4, PT, R13, UR7, !P0 ;  /* 0x000000070d007c0c */ /* 0x000fe2000c781270 */
[----:B------:R-:W-:Y:S01]  /*257240*/  ULDC UR6, c[0x0][0x228] ;  /* 0x00008a0000067ab9 */ /* 0x000fe20000000800 */
[----:B0-----:R-:W-:Y:S01]  /*257250*/  PRMT R0, R18, 0x7770, RZ ;  /* 0x0000777012007816 */ /* 0x001fe200000000ff */
[----:B-1----:R-:W3:Y:S04]  /*257260*/  LDL.LU.64 R4, [R1+0xae8] ;  /* 0x000ae80001047983 */ /* 0x002ee80000300a00 */
[----:B------:R-:W4:Y:S04]  /*257270*/  LDL.LU R16, [R1+0x708] ;  /* 0x0007080001107983 */ /* 0x000f280000300800 */
[----:B------:R-:W4:Y:S04]  /*257280*/  LDL.LU.64 R8, [R1+0xb78] ;  /* 0x000b780001087983 */ /* 0x000f280000300a00 */
[----:B------:R-:W4:Y:S04]  /*257290*/  LDL.LU.64 R28, [R1+0xb70] ;  /* 0x000b7000011c7983 */ /* 0x000f280000300a00 */
[----:B--2---:R-:W2:Y:S01]  /*2572a0*/  LDL.LU.64 R6, [R1+0xc48] ;  /* 0x000c480001067983 */ /* 0x004ea20000300a00 */
[----:B------:R-:W-:-:S03]  /*2572b0*/  ISETP.LT.AND P5, PT, R21, UR6, !P0 ;  /* 0x0000000615007c0c */ /* 0x000fc6000c7a1270 */
[----:B------:R0:W-:Y:S01]  /*2572c0*/  @P4 STG.E.U8 desc[UR4][R26.64], R0 ;  /* 0x000000001a004986 */ /* 0x0001e2000c101104 */
[----:B------:R-:W-:Y:S01]  /*2572d0*/  ULDC UR7, c[0x0][0x228] ;  /* 0x00008a0000077ab9 */ /* 0x000fe20000000800 */
[----:B------:R-:W-:Y:S01]  /*2572e0*/  ULDC UR6, c[0x0][0x228] ;  /* 0x00008a0000067ab9 */ /* 0x000fe20000000800 */
[----:B0-----:R-:W-:-:S07]  /*2572f0*/  PRMT R0, R18, 0x7771, RZ ;  /* 0x0000777112007816 */ /* 0x001fce00000000ff */
[----:B---3--:R-:W-:Y:S04]  /*257300*/  @P5 STG.E.U8 desc[UR4][R4.64], R0 ;  /* 0x0000000004005986 */ /* 0x008fe8000c101104 */
[----:B--2---:R0:W-:Y:S04]  /*257310*/  STL.64 [R1+0x7410], R6 ;  /* 0x0074100601007387 */ /* 0x0041e80000100a00 */
[----:B0-----:R-:W2:Y:S04]  /*257320*/  LDL.LU.64 R6, [R1+0xc80] ;  /* 0x000c800001067983 */ /* 0x001ea80000300a00 */
[----:B------:R-:W3:Y:S04]  /*257330*/  LDL.LU.64 R26, [R1+0xd18] ;  /* 0x000d1800011a7983 */ /* 0x000ee80000300a00 */
[----:B------:R-:W3:Y:S04]  /*257340*/  LDL.LU.64 R24, [R1+0xc40] ;  /* 0x000c400001187983 */ /* 0x000ee80000300a00 */
[----:B------:R-:W3:Y:S04]  /*257350*/  LDL.LU R12, [R1+0x798] ;  /* 0x00079800010c7983 */ /* 0x000ee80000300800 */
[----:B------:R-:W4:Y:S01]  /*257360*/  LDL.LU.64 R4, [R1+0x7418] ;  /* 0x0074180001047983 */ /* 0x000f220000300a00 */
[----:B------:R-:W-:-:S02]  /*257370*/  ISETP.LT.AND P6, PT, R15, UR7, !P0 ;  /* 0x000000070f007c0c */ /* 0x000fc4000c7c1270 */
[----:B------:R-:W-:Y:S01]  /*257380*/  ISETP.LT.AND P2, PT, R10, UR6, !P0 ;  /* 0x000000060a007c0c */ /* 0x000fe2000c741270 */
[----:B------:R-:W-:Y:S01]  /*257390*/  ULDC UR7, c[0x0][0x228] ;  /* 0x00008a0000077ab9 */ /* 0x000fe20000000800 */
[----:B------:R-:W-:Y:S01]  /*2573a0*/  ULDC UR6, c[0x0][0x228] ;  /* 0x00008a0000067ab9 */ /* 0x000fe20000000800 */
[----:B------:R-:W-:Y:S02]  /*2573b0*/  ISETP.LT.AND P4, PT, R14, UR7, !P0 ;  /* 0x000000070e007c0c */ /* 0x000fe4000c781270 */
[----:B------:R-:W-:Y:S02]  /*2573c0*/  ISETP.LT.AND P5, PT, R17, UR6, !P0 ;  /* 0x0000000611007c0c */ /* 0x000fe4000c7a1270 */
[C---:B------:R-:W-:Y:S02]  /*2573d0*/  PRMT R2, R18.reuse, 0x7772, RZ ;  /* 0x0000777212027816 */ /* 0x040fe400000000ff */
[----:B------:R-:W-:Y:S01]  /*2573e0*/  PRMT R0, R18, 0x7773, RZ ;  /* 0x0000777312007816 */ /* 0x000fe200000000ff */
[----:B------:R-:W-:Y:S01]  /*2573f0*/  ULDC UR7, c[0x0][0x228] ;  /* 0x00008a0000077ab9 */ /* 0x000fe20000000800 */
[----:B------:R-:W3:Y:S01]  /*257400*/  LDL.LU.64 R18, [R1+0xd58] ;  /* 0x000d580001127983 */ /* 0x000ee20000300a00 */
[----:B------:R-:W-:-:S03]  /*257410*/  ULDC UR6, c[0x0][0x228] ;  /* 0x00008a0000067ab9 */ /* 0x000fc60000000800 */
[----:B----4-:R0:W-:Y:S04]  /*257420*/  @P6 STG.E.U8 desc[UR4][R4.64], R2 ;  /* 0x0000000204006986 */ /* 0x0101e8000c101104 */
[----:B------:R1:W-:Y:S01]  /*257430*/  @P2 STG.E.U8 desc[UR4][R8.64], R0 ;  /* 0x0000000008002986 */ /* 0x0003e2000c101104 */
[C---:B0-----:R-:W-:Y:S02]  /*257440*/  PRMT R2, R16.reuse, 0x7770, RZ ;  /* 0x0000777010027816 */ /* 0x041fe400000000ff */
[----:B-1----:R-:W-:Y:S01]  /*257450*/  PRMT R0, R16, 0x7771, RZ ;  /* 0x0000777110007816 */ /* 0x002fe200000000ff */
[----:B------:R-:W4:Y:S04]  /*257460*/  LDL.LU.64 R4, [R1+0xda0] ;  /* 0x000da00001047983 */ /* 0x000f280000300a00 */
[----:B------:R0:W-:Y:S04]  /*257470*/  @P4 STG.E.U8 desc[UR4][R28.64], R2 ;  /* 0x000000021c004986 */ /* 0x0001e8000c101104 */
[----:B------:R-:W4:Y:S04]  /*257480*/  LDL.LU.64 R8, [R1+0xdc8] ;  /* 0x000dc80001087983 */ /* 0x000f280000300a00 */
[----:B--2---:R1:W-:Y:S04]  /*257490*/  @P5 STG.E.U8 desc[UR4][R6.64], R0 ;  /* 0x0000000006005986 */ /* 0x0043e8000c101104 */
[----:B0-----:R-:W2:Y:S04]  /*2574a0*/  LDL.LU.64 R28, [R1+0xdc0] ;  /* 0x000dc000011c7983 */ /* 0x001ea80000300a00 */
[----:B-1----:R-:W3:Y:S01]  /*2574b0*/  LDL.LU.64 R6, [R1+0x7410] ;  /* 0x0074100001067983 */ /* 0x002ee20000300a00 */
[----:B------:R-:W-:-:S02]  /*2574c0*/  ISETP.LT.AND P6, PT, R20, UR7, !P0 ;  /* 0x0000000714007c0c */ /* 0x000fc4000c7c1270 */
[----:B------:R-:W-:Y:S02]  /*2574d0*/  PRMT R2, R16, 0x7772, RZ ;  /* 0x0000777210027816 */ /* 0x000fe400000000ff */
[----:B------:R-:W-:Y:S02]  /*2574e0*/  ISETP.LT.AND P0, PT, R22, UR6, !P0 ;  /* 0x0000000616007c0c */ /* 0x000fe4000c701270 */
[----:B------:R-:W-:Y:S01]  /*2574f0*/  PRMT R0, R16, 0x7773, RZ ;  /* 0x0000777310007816 */ /* 0x000fe200000000ff */
[----:B------:R-:W-:Y:S01]  /*257500*/  ULDC UR6, c[0x0][0x228] ;  /* 0x00008a0000067ab9 */ /* 0x000fe20000000800 */
[----:B------:R-:W-:-:S05]  /*257510*/  ULDC UR7, c[0x0][0x228] ;  /* 0x00008a0000077ab9 */ /* 0x000fca0000000800 */
[----:B---3--:R0:W-:Y:S04]  /*257520*/  @P6 STG.E.U8 desc[UR4][R6.64], R2 ;  /* 0x0000000206006986 */ /* 0x0081e8000c101104 */
[----:B0-----:R-:W3:Y:S04]  /*257530*/  LDL.LU R7, [R1+0x7408] ;  /* 0x0074080001077983 */ /* 0x001ee80000300800 */
[----:B------:R0:W-:Y:S04]  /*257540*/  @P0 STG.E.U8 desc[UR4][R26.64], R0 ;  /* 0x000000001a000986 */ /* 0x0001e8000c101104 */
[----:B0-----:R-:W2:Y:S01]  /*257550*/  LDL.LU.64 R26, [R1+0x7400] ;  /* 0x00740000011a7983 */ /* 0x001ea20000300a00 */
[----:B---3--:R-:W-:-:S03]  /*257560*/  VIADD R0, R7, 0xff ;  /* 0x000000ff07007836 */ /* 0x008fc60000000000 */
[----:B------:R-:W3:Y:S01]  /*257570*/  LDL.LU.64 R6, [R1+0xf28] ;  /* 0x000f280001067983 */ /* 0x000ee20000300a00 */
[----:B------:R-:W-:Y:S01]  /*257580*/  ISETP.LT.AND P2, PT, R13, UR6, !P3 ;  /* 0x000000060d007c0c */ /* 0x000fe2000df41270 */
[----:B------:R-:W-:Y:S01]  /*257590*/  ULDC UR6, c[0x0][0x228] ;  /* 0x00008a0000067ab9 */ /* 0x000fe20000000800 */
[----:B------:R-:W-:Y:S02]  /*2575a0*/  PRMT R2, R12, 0x7770, RZ ;  /* 0x000077700c027816 */ /* 0x000fe400000000ff */
[----:B------:R-:W-:Y:S01]  /*2575b0*/  ISETP.LT.AND P4, PT, R21, UR6, !P3 ;  /* 0x0000000615007c0c */ /* 0x000fe2000df81270 */
[----:B------:R-:W-:Y:S01]  /*2575c0*/  ULDC UR6, c[0x0][0x228] ;  /* 0x00008a0000067ab9 */ /* 0x000fe20000000800 */
[----:B------:R-:W-:Y:S02]  /*2575d0*/  ISETP.LT.AND P5, PT, R15, UR7, !P3 ;  /* 0x000000070f007c0c */ /* 0x000fe4000dfa1270 */
[----:B------:R-:W-:-:S05]  /*2575e0*/  ISETP.GE.AND P0, PT, R0, UR11, PT ;  /* 0x0000000b00007c0c */ /* 0x000fca000bf06270 */
[----:B------:R-:W-:Y:S01]  /*2575f0*/  @P2 STG.E.U8 desc[UR4][R24.64], R2 ;  /* 0x0000000218002986 */ /* 0x000fe2000c101104 */
[----:B------:R-:W-:Y:S01]  /*257600*/  ISETP.LT.AND P2, PT, R10, UR6, !P3 ;  /* 0x000000060a007c0c */ /* 0x000fe2000df41270 */
[----:B------:R-:W-:Y:S01]  /*257610*/  ULDC UR6, c[0x0][0x228] ;  /* 0x00008a0000067ab9 */ /* 0x000fe20000000800 */
[----:B------:R-:W-:Y:S02]  /*257620*/  PRMT R0, R12, 0x7772, RZ ;  /* 0x000077720c007816 */ /* 0x000fe400000000ff */
[----:B------:R-:W-:Y:S01]  /*257630*/  ISETP.LT.AND P6, PT, R14, UR6, !P3 ;  /* 0x000000060e007c0c */ /* 0x000fe2000dfc1270 */
[----:B------:R-:W-:Y:S01]  /*257640*/  ULDC UR6, c[0x0][0x228] ;  /* 0x00008a0000067ab9 */ /* 0x000fe20000000800 */
[----:B------:R-:W-:Y:S01]  /*257650*/  ULDC UR7, c[0x0][0x228] ;  /* 0x00008a0000077ab9 */ /* 0x000fe20000000800 */
[----:B---3--:R0:W-:Y:S04]  /*257660*/  STL.64 [R1+0x73f8], R6 ;  /* 0x0073f80601007387 */ /* 0x0081e80000100a00 */
[----:B0-----:R-:W3:Y:S01]  /*257670*/  LDL.LU.64 R6, [R1+0xeb8] ;  /* 0x000eb80001067983 */ /* 0x001ee20000300a00 */
[----:B------:R-:W-:-:S03]  /*257680*/  PRMT R2, R12, 0x7771, RZ ;  /* 0x000077710c027816 */ /* 0x000fc600000000ff */
[----:B------:R-:W3:Y:S04]  /*257690*/  LDL.LU R16, [R1+0x72c] ;  /* 0x00072c0001107983 */ /* 0x000ee80000300800 */
[----:B------:R0:W-:Y:S04]  /*2576a0*/  @P4 STG.E.U8 desc[UR4][R18.64], R2 ;  /* 0x0000000212004986 */ /* 0x0001e8000c101104 */
[----:B----4-:R2:W-:Y:S01]  /*2576b0*/  @P5 STG.E.U8 desc[UR4][R4.64], R0 ;  /* 0x0000000004005986 */ /* 0x0105e2000c101104 */
[----:B0-----:R-:W-:Y:S02]  /*2576c0*/  PRMT R2, R12, 0x7773, RZ ;  /* 0x000077730c027816 */ /* 0x001fe400000000ff */
[----:B--2---:R-:W-:Y:S01]  /*2576d0*/  PRMT R0, R26, 0x7770, RZ ;  /* 0x000077701a007816 */ /* 0x004fe200000000ff */
[----:B------:R-:W2:Y:S04]  /*2576e0*/  LDL.LU.64 R18, [R1+0xeb0] ;  /* 0x000eb00001127983 */ /* 0x000ea80000300a00 */
[----:B------:R0:W-:Y:S01]  /*2576f0*/  @P2 STG.E.U8 desc[UR4][R8.64], R2 ;  /* 0x0000000208002986 */ /* 0x0001e2000c101104 */
[----:B------:R-:W-:-:S03]  /*257700*/  ISETP.LT.AND P2, PT, R17, UR6, !P3 ;  /* 0x0000000611007c0c */ /* 0x000fc6000df41270 */
[----:B------:R1:W-:Y:S01]  /*257710*/  @P6 STG.E.U8 desc[UR4][R28.64], R0 ;  /* 0x000000001c006986 */ /* 0x0003e2000c101104 */
[----:B------:R-:W-:-:S03]  /*257720*/  ULDC UR6, c[0x0][0x228] ;  /* 0x00008a0000067ab9 */ /* 0x000fc60000000800 */
[----:B0-----:R-:W4:Y:S04]  /*257730*/  LDL.LU.64 R8, [R1+0xe70] ;  /* 0x000e700001087983 */ /* 0x001f280000300a00 */
[----:B-1----:R-:W4:Y:S01]  /*257740*/  LDL.LU.64 R28, [R1+0xe08] ;  /* 0x000e0800011c7983 */ /* 0x002f220000300a00 */
[----:B------:R-:W-:-:S03]  /*257750*/  PRMT R0, R26, 0x7771, RZ ;  /* 0x000077711a007816 */ /* 0x000fc600000000ff */
[----:B------:R-:W4:Y:S04]  /*257760*/  LDL.LU R12, [R1+0x70c] ;  /* 0x00070c00010c7983 */ /* 0x000f280000300800 */
[----:B------:R-:W4:Y:S04]  /*257770*/  LDL.LU.64 R24, [R1+0xda8] ;  /* 0x000da80001187983 */ /* 0x000f280000300a00 */
[----:B------:R-:W4:Y:S04]  /*257780*/  LDL.LU.64 R4, [R1+0xb18] ;  /* 0x000b180001047983 */ /* 0x000f280000300a00 */
[----:B---3--:R0:W-:Y:S04]  /*257790*/  @P2 STG.E.U8 desc[UR4][R6.64], R0 ;  /* 0x0000000006002986 */ /* 0x0081e8000c101104 */
[----:B0-----:R-:W3:Y:S01]  /*2577a0*/  LDL.LU.64 R6, [R1+0x73f8] ;  /* 0x0073f80001067983 */ /* 0x001ee20000300a00 */
[----:B------:R-:W-:-:S02]  /*2577b0*/  ISETP.LT.AND P4, PT, R20, UR6, !P3 ;  /* 0x0000000614007c0c */ /* 0x000fc4000df81270 */
[----:B------:R-:W-:Y:S01]  /*2577c0*/  PRMT R2, R26, 0x7772, RZ ;  /* 0x000077721a027816 */ /* 0x000fe200000000ff */
[----:B------:R-:W-:Y:S01]  /*2577d0*/  ULDC UR6, c[0x0][0x228] ;  /* 0x00008a0000067ab9 */ /* 0x000fe20000000800 */
[----:B------:R-:W-:Y:S02]  /*2577e0*/  ISETP.LT.AND P3, PT, R22, UR7, !P3 ;  /* 0x0000000716007c0c */ /* 0x000fe4000df61270 */
[----:B------:R-:W-:Y:S01]  /*2577f0*/  ISETP.LT.AND P6, PT, R13, UR6, !P1 ;  /* 0x000000060d007c0c */ /* 0x000fe2000cfc1270 */
[----:B------:R-:W-:Y:S01]  /*257800*/  ULDC UR6, c[0x0][0x228] ;  /* 0x00008a0000067ab9 */ /* 0x000fe20000000800 */
[----:B------:R-:W-:-:S05]  /*257810*/  PRMT R26, R26, 0x7773, RZ ;  /* 0x000077731a1a7816 */ /* 0x000fca00000000ff */
[----:B---3--:R0:W-:Y:S01]  /*257820*/  @P4 STG.E.U8 desc[UR4][R6.64], R2 ;  /* 0x0000000206004986 */ /* 0x0081e2000c101104 */
[----:B------:R-:W-:Y:S02]  /*257830*/  PRMT R0, R16, 0x7770, RZ ;  /* 0x0000777010007816 */ /* 0x000fe400000000ff */
[----:B------:R-:W-:Y:S01]  /*257840*/  ISETP.LT.AND P5, PT, R13, UR8, !P0 ;  /* 0x000000080d007c0c */ /* 0x000fe2000c7a1270 */
[----:B------:R-:W-:Y:S01]  /*257850*/  ULDC UR7, c[0x0][0x228] ;  /* 0x00008a0000077ab9 */ /* 0x000fe20000000800 */
[----:B0-----:R-:W3:Y:S01]  /*257860*/  LDL.LU.64 R2, [R1+0xf88] ;  /* 0x000f880001027983 */ /* 0x001ee20000300a00 */
[----:B------:R-:W-:Y:S01]  /*257870*/  ISETP.LT.AND P2, PT, R21, UR6, !P1 ;  /* 0x0000000615007c0c */ /* 0x000fe2000cf41270 */
[----:B------:R-:W-:Y:S02]  /*257880*/  ULDC UR6, c[0x0][0x228] ;  /* 0x00008a0000067ab9 */ /* 0x000fe40000000800 */
[----:B------:R-:W4:Y:S04]  /*257890*/  LDL.LU.64 R6, [R1+0x9f0] ;  /* 0x0009f00001067983 */ /* 0x000f280000300a00 */
[----:B---3--:R-:W-:Y:S01]  /*2578a0*/  @P3 STG.E.U8 desc[UR4][R2.64], R26 ;  /* 0x0000001a02003986 */ /* 0x008fe2000c101104 */
[----:B------:R-:W-:-:S03]  /*2578b0*/  ISETP.LT.AND P3, PT, R15, UR6, !P1 ;  /* 0x000000060f007c0c */ /* 0x000fc6000cf61270 */
[----:B--2---:R0:W-:Y:S01]  /*2578c0*/  @P6 STG.E.U8 desc[UR4][R18.64], R0 ;  /* 0x0000000012006986 */ /* 0x0041e2000c101104 */
[----:B------:R-:W-:Y:S01]  /*2578d0*/  ULDC UR6, c[0x0][0x228] ;  /* 0x00008a0000067ab9 */ /* 0x000fe20000000800 */
[C---:B0-----:R-:W-:Y:S02]  /*2578e0*/  PRMT R0, R16.reuse, 0x7771, RZ ;  /* 0x0000777110007816 */ /* 0x041fe400000000ff */
[----:B------:R-:W2:Y:S04]  /*2578f0*/  LDL.LU.64 R18, [R1+0x980] ;  /* 0x0009800001127983 */ /* 0x000ea80000300a00 */
[----:B------:R-:W3:Y:S04]  /*257900*/  LDL.LU R13, [R1+0x79c] ;  /* 0x00079c00010d7983 */ /* 0x000ee80000300800 */
[----:B----4-:R0:W-:Y:S02]  /*257910*/  @P2 STG.E.U8 desc[UR4][R8.64], R0 ;  /* 0x0000000008002986 */ /* 0x0101e4000c101104 */
[----:B0-----:R-:W-:-:S02]  /*257920*/  PRMT R0, R16, 0x7772, RZ ;  /* 0x0000777210007816 */ /* 0x001fc400000000ff */
[----:B------:R-:W4:Y:S04]  /*257930*/  LDL.LU.64 R8, [R1+0x1010] ;  /* 0x0010100001087983 */ /* 0x000f280000300a00 */
[----:B------:R0:W-:Y:S04]  /*257940*/  @P3 STG.E.U8 desc[UR4][R28.64], R0 ;  /* 0x000000001c003986 */ /* 0x0001e8000c101104 */
[----:B0-----:R-:W4:Y:S01]  /*257950*/  LDL.LU.64 R28, [R1+0x73f0] ;  /* 0x0073f000011c7983 */ /* 0x001f220000300a00 */
[----:B------:R-:W-:Y:S02]  /*257960*/  ISETP.LT.AND P4, PT, R10, UR6, !P1 ;  /* 0x000000060a007c0c */ /* 0x000fe4000cf81270 */
[----:B------:R-:W-:Y:S01]  /*257970*/  ISETP.LT.AND P6, PT, R14, UR7, !P1 ;  /* 0x000000070e007c0c */ /* 0x000fe2000cfc1270 */
[----:B------:R-:W-:Y:S01]  /*257980*/  ULDC UR6, c[0x0][0x228] ;  /* 0x00008a0000067ab9 */ /* 0x000fe20000000800 */
[----:B------:R-:W-:-:S02]  /*257990*/  PRMT R2, R16, 0x7773, RZ ;  /* 0x0000777310027816 */ /* 0x000fc400000000ff */
[----:B------:R-:W-:Y:S01]  /*2579a0*/  ISETP.LT.AND P2, PT, R21, UR6, !P0 ;  /* 0x0000000615007c0c */ /* 0x000fe2000c741270 */
[----:B------:R-:W-:Y:S01]  /*2579b0*/  ULDC UR6, c[0x0][0x228] ;  /* 0x00008a0000067ab9 */ /* 0x000fe20000000800 */
[C---:B------:R-:W-:Y:S02]  /*2579c0*/  PRMT R0, R12.reuse, 0x7770, RZ ;  /* 0x000077700c007816 */ /* 0x040fe400000000ff */
[----:B------:R-:W-:Y:S01]  /*2579d0*/  ISETP.LT.AND P3, PT, R17, UR6, !P1 ;  /* 0x0000000611007c0c */ /* 0x000fe2000cf61270 */
[----:B------:R-:W-:Y:S01]  /*2579e0*/  ULDC UR6, c[0x0][0x228] ;  /* 0x00008a0000067ab9 */ /* 0x000fe20000000800 */
[----:B------:R-:W-:Y:S01]  /*2579f0*/  PRMT R3, R12, 0x7773, RZ ;  /* 0x000077730c037816 */ /* 0x000fe200000000ff */
[----:B------:R-:W-:Y:S01]  /*257a00*/  ULDC UR7, c[0x0][0x228] ;  /* 0x00008a0000077ab9 */ /* 0x000fe20000000800 */
[----:B------:R0:W-:Y:S01]  /*257a10*/  @P4 STG.E.U8 desc[UR4][R24.64], R2 ;  /* 0x0000000218004986 */ /* 0x0001e2000c101104 */
[----:B------:R-:W-:Y:S01]  /*257a20*/  ISETP.LT.AND P4, PT, R20, UR6, !P1 ;  /* 0x0000000614007c0c */ /* 0x000fe2000cf81270 */
[----:B------:R-:W-:-:S02]  /*257a30*/  ULDC UR6, c[0x0][0x228] ;  /* 0x00008a0000067ab9 */ /* 0x000fc40000000800 */
[----:B------:R1:W-:Y:S01]  /*257a40*/  @P6 STG.E.U8 desc[UR4][R4.64], R0 ;  /* 0x0000000004006986 */ /* 0x0003e2000c101104 */
[----:B------:R-:W-:Y:S01]  /*257a50*/  ISETP.LT.AND P1, PT, R22, UR6, !P1 ;  /* 0x0000000616007c0c */ /* 0x000fe2000cf21270 */
[----:B------:R-:W-:Y:S01]  /*257a60*/  ULDC UR6, c[0x0][0x228] ;  /* 0x00008a0000067ab9 */ /* 0x000fe20000000800 */
[C---:B0-----:R-:W-:Y:S02]  /*257a70*/  PRMT R2, R12.reuse, 0x7772, RZ ;  /* 0x000077720c027816 */ /* 0x041fe400000000ff */
[----:B-1----:R-:W-:-:S05]  /*257a80*/  PRMT R0, R12, 0x7771, RZ ;  /* 0x000077710c007816 */ /* 0x002fca00000000ff */
[----:B------:R0:W-:Y:S01]  /*257a90*/  @P3 STG.E.U8 desc[UR4][R6.64], R0 ;  /* 0x0000000006003986 */ /* 0x0001e2000c101104 */
[----:B------:R-:W-:Y:S01]  /*257aa0*/  ISETP.LT.AND P3, PT, R10, UR6, !P0 ;  /* 0x000000060a007c0c */ /* 0x000fe2000c761270 */
[----:B------:R-:W-:Y:S01]  /*257ab0*/  ULDC UR6, c[0x0][0x228] ;  /* 0x00008a0000067ab9 */ /* 0x000fe20000000800 */
[----:B------:R-:W-:Y:S01]  /*257ac0*/  ISETP.LT.AND P6, PT, R15, UR7, !P0 ;  /* 0x000000070f007c0c */ /* 0x000fe2000c7c1270 */
[----:B--2---:R1:W-:Y:S01]  /*257ad0*/  @P4 STG.E.U8 desc[UR4][R18.64], R2 ;  /* 0x0000000212004986 */ /* 0x0043e2000c101104 */
[----:B------:R-:W-:Y:S02]  /*257ae0*/  ISETP.LT.AND P4, PT, R14, UR6, !P0 ;  /* 0x000000060e007c0c */ /* 0x000fe4000c781270 */
[C---:B---3--:R-:W-:Y:S01]  /*257af0*/  PRMT R4, R13.reuse, 0x7770, RZ ;  /* 0x000077700d047816 */ /* 0x048fe200000000ff */
[----:B------:R-:W-:Y:S01]  /*257b00*/  ULDC UR6, c[0x0][0x228] ;  /* 0x00008a0000067ab9 */ /* 0x000fe20000000800 */
[C---:B0-----:R-:W-:Y:S02]  /*257b10*/  PRMT R0, R13.reuse, 0x7771, RZ ;  /* 0x000077710d007816 */ /* 0x041fe400000000ff */
[----:B------:R-:W-:-:S02]  /*257b20*/  PRMT R5, R13, 0x7772, RZ ;  /* 0x000077720d057816 */ /* 0x000fc400000000ff */
[----:B-1----:R-:W-:Y:S01]  /*257b30*/  PRMT R2, R13, 0x7773, RZ ;  /* 0x000077730d027816 */ /* 0x002fe200000000ff */
[----:B----4-:R-:W-:Y:S01]  /*257b40*/  @P1 STG.E.U8 desc[UR4][R28.64], R3 ;  /* 0x000000031c001986 */ /* 0x010fe2000c101104 */
[----:B------:R-:W-:Y:S01]  /*257b50*/  ISETP.LT.AND P1, PT, R17, UR6, !P0 ;  /* 0x0000000611007c0c */ /* 0x000fe2000c721270 */
[----:B------:R-:W-:Y:S02]  /*257b60*/  ULDC UR6, c[0x0][0x228] ;  /* 0x00008a0000067ab9 */ /* 0x000fe40000000800 */
[----:B------:R0:W-:Y:S01]  /*257b70*/  @P5 STG.E.U8 desc[UR4][R8.64], R4 ;  /* 0x0000000408005986 */ /* 0x0001e2000c101104 */
[----:B------:R-:W-:-:S03]  /*257b80*/  ISETP.LT.AND P5, PT, R20, UR6, !P0 ;  /* 0x0000000614007c0c */ /* 0x000fc6000c7a1270 */
[----:B------:R-:W2:Y:S04]  /*257b90*/  LDL.LU.64 R20, [R1+0xf80] ;  /* 0x000f800001147983 */ /* 0x000ea80000300a00 */
[----:B------:R-:W3:Y:S04]  /*257ba0*/  LDL.LU.64 R18, [R1+0xe00] ;  /* 0x000e000001127983 */ /* 0x000ee80000300a00 */
[----:B------:R-:W4:Y:S04]  /*257bb0*/  LDL.LU.64 R16, [R1+0xd10] ;  /* 0x000d100001107983 */ /* 0x000f280000300a00 */
[----:B------:R-:W4:Y:S04]  /*257bc0*/  LDL.LU.64 R14, [R1+0xa00] ;  /* 0x000a0000010e7983 */ /* 0x000f280000300a00 */
[----:B0-----:R-:W4:Y:S04]  /*257bd0*/  LDL.LU.64 R8, [R1+0x988] ;  /* 0x0009880001087983 */ /* 0x001f280000300a00 */
[----:B------:R-:W4:Y:S01]  /*257be0*/  LDL.LU.64 R12, [R1+0x8e8] ;  /* 0x0008e800010c7983 */ /* 0x000f220000300a00 */
[----:B------:R-:W-:-:S02]  /*257bf0*/  ISETP.LT.AND P0, PT, R22, UR6, !P0 ;  /* 0x0000000616007c0c */ /* 0x000fc4000c701270 */
[C---:B------:R-:W-:Y:S02]  /*257c00*/  PRMT R3, R27.reuse, 0x7770, RZ ;  /* 0x000077701b037816 */ /* 0x040fe400000000ff */
[C---:B------:R-:W-:Y:S02]  /*257c10*/  PRMT R4, R27.reuse, 0x7771, RZ ;  /* 0x000077711b047816 */ /* 0x040fe400000000ff */
[C---:B------:R-:W-:Y:S02]  /*257c20*/  PRMT R6, R27.reuse, 0x7772, RZ ;  /* 0x000077721b067816 */ /* 0x040fe400000000ff */
[----:B------:R-:W-:Y:S01]  /*257c30*/  PRMT R27, R27, 0x7773, RZ ;  /* 0x000077731b1b7816 */ /* 0x000fe200000000ff */
[----:B--2---:R0:W-:Y:S04]  /*257c40*/  @P2 STG.E.U8 desc[UR4][R20.64], R0 ;  /* 0x0000000014002986 */ /* 0x0041e8000c101104 */
[----:B---3--:R0:W-:Y:S04]  /*257c50*/  @P6 STG.E.U8 desc[UR4][R18.64], R5 ;  /* 0x0000000512006986 */ /* 0x0081e8000c101104 */
[----:B----4-:R0:W-:Y:S04]  /*257c60*/  @P3 STG.E.U8 desc[UR4][R16.64], R2 ;  /* 0x0000000210003986 */ /* 0x0101e8000c101104 */
[----:B------:R0:W-:Y:S04]  /*257c70*/  @P4 STG.E.U8 desc[UR4][R14.64], R3 ;  /* 0x000000030e004986 */ /* 0x0001e8000c101104 */
[----:B------:R0:W-:Y:S04]  /*257c80*/  @P1 STG.E.U8 desc[UR4][R8.64], R4 ;  /* 0x0000000408001986 */ /* 0x0001e8000c101104 */
[----:B------:R0:W-:Y:S01]  /*257c90*/  @P5 STG.E.U8 desc[UR4][R12.64], R6 ;  /* 0x000000060c005986 */ /* 0x0001e2000c101104 */
[----:B------:R-:W-:Y:S05]  /*257ca0*/  @!P0 EXIT ;  /* 0x000000000000894d */ /* 0x000fea0003800000 */
[----:B0-----:R-:W2:Y:S04]  /*257cb0*/  LDL.LU.64 R12, [R1+0x8e0] ;  /* 0x0008e000010c7983 */ /* 0x001ea80000300a00 */
[----:B--2---:R-:W-:Y:S01]  /*257cc0*/  STG.E.U8 desc[UR4][R12.64], R27 ;  /* 0x0000001b0c007986 */ /* 0x004fe2000c101104 */
[----:B------:R-:W-:Y:S05]  /*257cd0*/  EXIT ;  /* 0x000000000000794d */ /* 0x000fea0003800000 */
.L_x_2:
[----:B------:R-:W-:-:S00]  /*257ce0*/  BRA `(.L_x_2) ;  /* 0xfffffffc00fc7947 */ /* 0x000fc0000383ffff */
[----:B------:R-:W-:-:S00]  /*257cf0*/  NOP ;  /* 0x0000000000007918 */ /* 0x000fc00000000000 */
        /* <DEDUP_REMOVED lines=8> */
.L_x_3:


//--------------------- .nv.shared.matmul_kernel  --------------------------
	.section	.nv.shared.matmul_kernel,"aw",@nobits
	.sectionflags	@""
	.align	16
	.zero		1024


//--------------------- .nv.shared.reserved.0     --------------------------
	.section	.nv.shared.reserved.0,"aw",@nobits
	.weak		__nv_reservedSMEM_offset_0_alias
	.size		__nv_reservedSMEM_offset_0_alias, 0, 0
	.other		__nv_reservedSMEM_offset_0_alias,@"STO_CUDA_RESERVED_SHARED STV_DEFAULT"
__nv_reservedSMEM_offset_0_alias:
	.zero		0


//--------------------- .nv.constant0.matmul_kernel --------------------------
	.section	.nv.constant0.matmul_kernel,"a",@progbits
	.sectionflags	@""
	.align	4
.nv.constant0.matmul_kernel:
	.zero		608


//--------------------- SYMBOLS --------------------------

	.type		.nv.reservedSmem.offset0,@object
	.size		.nv.reservedSmem.offset0,0x4
